	.target	sm_100a

	.elftype	@"ET_EXEC"


//--------------------- .note.nv.tkinfo           --------------------------
	.section	.note.nv.tkinfo,"",@"SHT_NOTE"
	.sectionflags	@"SHF_NOTE_NV_TKINFO"
	.tkinfo
        /*0018*/ 	.word	0x00000002
        /*0030*/ 	.string	""
        /*0030*/ 	.string	"ptxas"
        /*0030*/ 	.string	"Cuda compilation tools, release 13.0, V13.0.88"
        /*0030*/ 	.string	"Build cuda_13.0.r13.0/compiler.36424714_0"
        /*0030*/ 	.string	"-arch sm_100a -m 64 "



//--------------------- .note.nv.cuinfo           --------------------------
	.section	.note.nv.cuinfo,"",@"SHT_NOTE"
	.sectionflags	@"SHF_NOTE_NV_CUINFO"
        /*0018*/ 	.short	0x0002
        /*001a*/ 	.short	0x0064
        /*001c*/ 	.short	0x0082
	.zero		2


//--------------------- .nv.info                  --------------------------
	.section	.nv.info,"",@"SHT_CUDA_INFO"
	.align	4


	//----- nvinfo : EIATTR_REGCOUNT
	.align		4
        /*0000*/ 	.byte	0x04, 0x2f
        /*0002*/ 	.short	(.L_1 - .L_0)
	.align		4
.L_0:
        /*0004*/ 	.word	index@(_ZN13group_norm_v214gn_cuda_kernelI6__halfLi480ELi2ELi16ELi120ELi1024ELb1ELi32ELi960ELi960ELi4ELb1ELi9ELb0ELb0ENS_16CompileConditionILi1000EEEEEvPT_PKS4_S7_S7_flPfS8_Pj)
        /*0008*/ 	.word	0x00000040


	//----- nvinfo : EIATTR_FRAME_SIZE
	.align		4
.L_1:
        /*000c*/ 	.byte	0x04, 0x11
        /*000e*/ 	.short	(.L_3 - .L_2)
	.align		4
.L_2:
        /*0010*/ 	.word	index@(_ZN13group_norm_v214gn_cuda_kernelI6__halfLi480ELi2ELi16ELi120ELi1024ELb1ELi32ELi960ELi960ELi4ELb1ELi9ELb0ELb0ENS_16CompileConditionILi1000EEEEEvPT_PKS4_S7_S7_flPfS8_Pj)
        /*0014*/ 	.word	0x00000090


	//----- nvinfo : EIATTR_REGCOUNT
	.align		4
.L_3:
        /*0018*/ 	.byte	0x04, 0x2f
        /*001a*/ 	.short	(.L_5 - .L_4)
	.align		4
.L_4:
        /*001c*/ 	.word	index@(_ZN13group_norm_v214gn_cuda_kernelI6__halfLi480ELi2ELi16ELi120ELi1024ELb1ELi32ELi960ELi960ELi4ELb1ELi7ELb0ELb0ENS_16CompileConditionILi1000EEEEEvPT_PKS4_S7_S7_flPfS8_Pj)
        /*0020*/ 	.word	0x00000040


	//----- nvinfo : EIATTR_FRAME_SIZE
	.align		4
.L_5:
        /*0024*/ 	.byte	0x04, 0x11
        /*0026*/ 	.short	(.L_7 - .L_6)
	.align		4
.L_6:
        /*0028*/ 	.word	index@(_ZN13group_norm_v214gn_cuda_kernelI6__halfLi480ELi2ELi16ELi120ELi1024ELb1ELi32ELi960ELi960ELi4ELb1ELi7ELb0ELb0ENS_16CompileConditionILi1000EEEEEvPT_PKS4_S7_S7_flPfS8_Pj)
        /*002c*/ 	.word	0x00000090


	//----- nvinfo : EIATTR_REGCOUNT
	.align		4
.L_7:
        /*0030*/ 	.byte	0x04, 0x2f
        /*0032*/ 	.short	(.L_9 - .L_8)
	.align		4
.L_8:
        /*0034*/ 	.word	index@(_ZN13group_norm_v214gn_cuda_kernelI6__halfLi480ELi1ELi16ELi120ELi1024ELb1ELi64ELi960ELi960ELi4ELb1ELi9ELb0ELb0ENS_16CompileConditionILi1000EEEEEvPT_PKS4_S7_S7_flPfS8_Pj)
        /*0038*/ 	.word	0x00000080


	//----- nvinfo : EIATTR_FRAME_SIZE
	.align		4
.L_9:
        /*003c*/ 	.byte	0x04, 0x11
        /*003e*/ 	.short	(.L_11 - .L_10)
	.align		4
.L_10:
        /*0040*/ 	.word	index@(_ZN13group_norm_v214gn_cuda_kernelI6__halfLi480ELi1ELi16ELi120ELi1024ELb1ELi64ELi960ELi960ELi4ELb1ELi9ELb0ELb0ENS_16CompileConditionILi1000EEEEEvPT_PKS4_S7_S7_flPfS8_Pj)
        /*0044*/ 	.word	0x000000d8


	//----- nvinfo : EIATTR_REGCOUNT
	.align		4
.L_11:
        /*0048*/ 	.byte	0x04, 0x2f
        /*004a*/ 	.short	(.L_13 - .L_12)
	.align		4
.L_12:
        /*004c*/ 	.word	index@(_ZN13group_norm_v214gn_cuda_kernelI6__halfLi480ELi1ELi16ELi120ELi1024ELb1ELi32ELi960ELi960ELi4ELb1ELi4ELb0ELb0ENS_16CompileConditionILi1000EEEEEvPT_PKS4_S7_S7_flPfS8_Pj)
        /*0050*/ 	.word	0x00000080


	//----- nvinfo : EIATTR_FRAME_SIZE
	.align		4
.L_13:
        /*0054*/ 	.byte	0x04, 0x11
        /*0056*/ 	.short	(.L_15 - .L_14)
	.align		4
.L_14:
        /*0058*/ 	.word	index@(_ZN13group_norm_v214gn_cuda_kernelI6__halfLi480ELi1ELi16ELi120ELi1024ELb1ELi32ELi960ELi960ELi4ELb1ELi4ELb0ELb0ENS_16CompileConditionILi1000EEEEEvPT_PKS4_S7_S7_flPfS8_Pj)
        /*005c*/ 	.word	0x00000000


	//----- nvinfo : EIATTR_REGCOUNT
	.align		4
.L_15:
        /*0060*/ 	.byte	0x04, 0x2f
        /*0062*/ 	.short	(.L_17 - .L_16)
	.align		4
.L_16:
        /*0064*/ 	.word	index@(_ZN13group_norm_v214gn_cuda_kernelI6__halfLi480ELi3ELi16ELi120ELi1024ELb1ELi16ELi960ELi960ELi4ELb1ELi5ELb0ELb0ENS_16CompileConditionILi1000EEEEEvPT_PKS4_S7_S7_flPfS8_Pj)
        /*0068*/ 	.word	0x00000028


	//----- nvinfo : EIATTR_FRAME_SIZE
	.align		4
.L_17:
        /*006c*/ 	.byte	0x04, 0x11
        /*006e*/ 	.short	(.L_19 - .L_18)
	.align		4
.L_18:
        /*0070*/ 	.word	index@(_ZN13group_norm_v214gn_cuda_kernelI6__halfLi480ELi3ELi16ELi120ELi1024ELb1ELi16ELi960ELi960ELi4ELb1ELi5ELb0ELb0ENS_16CompileConditionILi1000EEEEEvPT_PKS4_S7_S7_flPfS8_Pj)
        /*0074*/ 	.word	0x00000040


	//----- nvinfo : EIATTR_REGCOUNT
	.align		4
.L_19:
        /*0078*/ 	.byte	0x04, 0x2f
        /*007a*/ 	.short	(.L_21 - .L_20)
	.align		4
.L_20:
        /*007c*/ 	.word	index@(_ZN13group_norm_v214gn_cuda_kernelI6__halfLi480ELi1ELi16ELi120ELi1024ELb1ELi16ELi960ELi960ELi4ELb1ELi2ELb0ELb0ENS_16CompileConditionILi1000EEEEEvPT_PKS4_S7_S7_flPfS8_Pj)
        /*0080*/ 	.word	0x0000007d


	//----- nvinfo : EIATTR_FRAME_SIZE
	.align		4
.L_21:
        /*0084*/ 	.byte	0x04, 0x11
        /*0086*/ 	.short	(.L_23 - .L_22)
	.align		4
.L_22:
        /*0088*/ 	.word	index@(_ZN13group_norm_v214gn_cuda_kernelI6__halfLi480ELi1ELi16ELi120ELi1024ELb1ELi16ELi960ELi960ELi4ELb1ELi2ELb0ELb0ENS_16CompileConditionILi1000EEEEEvPT_PKS4_S7_S7_flPfS8_Pj)
        /*008c*/ 	.word	0x00000000


	//----- nvinfo : EIATTR_REGCOUNT
	.align		4
.L_23:
        /*0090*/ 	.byte	0x04, 0x2f
        /*0092*/ 	.short	(.L_25 - .L_24)
	.align		4
.L_24:
        /*0094*/ 	.word	index@(_ZN13group_norm_v214gn_cuda_kernelI6__halfLi480ELi3ELi16ELi120ELi1024ELb1ELi8ELi960ELi960ELi4ELb1ELi2ELb0ELb0ENS_16CompileConditionILi1000EEEEEvPT_PKS4_S7_S7_flPfS8_Pj)
        /*0098*/ 	.word	0x00000028


	//----- nvinfo : EIATTR_FRAME_SIZE
	.align		4
.L_25:
        /*009c*/ 	.byte	0x04, 0x11
        /*009e*/ 	.short	(.L_27 - .L_26)
	.align		4
.L_26:
        /*00a0*/ 	.word	index@(_ZN13group_norm_v214gn_cuda_kernelI6__halfLi480ELi3ELi16ELi120ELi1024ELb1ELi8ELi960ELi960ELi4ELb1ELi2ELb0ELb0ENS_16CompileConditionILi1000EEEEEvPT_PKS4_S7_S7_flPfS8_Pj)
        /*00a4*/ 	.word	0x00000000


	//----- nvinfo : EIATTR_REGCOUNT
	.align		4
.L_27:
        /*00a8*/ 	.byte	0x04, 0x2f
        /*00aa*/ 	.short	(.L_29 - .L_28)
	.align		4
.L_28:
        /*00ac*/ 	.word	index@(_ZN13group_norm_v214gn_cuda_kernelI6__halfLi480ELi2ELi32ELi60ELi1024ELb0ELi32ELi960ELi960ELi4ELb1ELi9ELb0ELb0ENS_16CompileConditionILi1000EEEEEvPT_PKS4_S7_S7_flPfS8_Pj)
        /*00b0*/ 	.word	0x00000040


	//----- nvinfo : EIATTR_FRAME_SIZE
	.align		4
.L_29:
        /*00b4*/ 	.byte	0x04, 0x11
        /*00b6*/ 	.short	(.L_31 - .L_30)
	.align		4
.L_30:
        /*00b8*/ 	.word	index@(_ZN13group_norm_v214gn_cuda_kernelI6__halfLi480ELi2ELi32ELi60ELi1024ELb0ELi32ELi960ELi960ELi4ELb1ELi9ELb0ELb0ENS_16CompileConditionILi1000EEEEEvPT_PKS4_S7_S7_flPfS8_Pj)
        /*00bc*/ 	.word	0x00000068


	//----- nvinfo : EIATTR_REGCOUNT
	.align		4
.L_31:
        /*00c0*/ 	.byte	0x04, 0x2f
        /*00c2*/ 	.short	(.L_33 - .L_32)
	.align		4
.L_32:
        /*00c4*/ 	.word	index@(_ZN13group_norm_v214gn_cuda_kernelI6__halfLi480ELi2ELi32ELi60ELi1024ELb0ELi32ELi960ELi960ELi4ELb1ELi7ELb0ELb0ENS_16CompileConditionILi1000EEEEEvPT_PKS4_S7_S7_flPfS8_Pj)
        /*00c8*/ 	.word	0x00000040


	//----- nvinfo : EIATTR_FRAME_SIZE
	.align		4
.L_33:
        /*00cc*/ 	.byte	0x04, 0x11
        /*00ce*/ 	.short	(.L_35 - .L_34)
	.align		4
.L_34:
        /*00d0*/ 	.word	index@(_ZN13group_norm_v214gn_cuda_kernelI6__halfLi480ELi2ELi32ELi60ELi1024ELb0ELi32ELi960ELi960ELi4ELb1ELi7ELb0ELb0ENS_16CompileConditionILi1000EEEEEvPT_PKS4_S7_S7_flPfS8_Pj)
        /*00d4*/ 	.word	0x00000068


	//----- nvinfo : EIATTR_REGCOUNT
	.align		4
.L_35:
        /*00d8*/ 	.byte	0x04, 0x2f
        /*00da*/ 	.short	(.L_37 - .L_36)
	.align		4
.L_36:
        /*00dc*/ 	.word	index@(_ZN13group_norm_v214gn_cuda_kernelI6__halfLi480ELi1ELi32ELi60ELi1024ELb0ELi64ELi960ELi960ELi4ELb1ELi9ELb0ELb0ENS_16CompileConditionILi1000EEEEEvPT_PKS4_S7_S7_flPfS8_Pj)
        /*00e0*/ 	.word	0x00000080


	//----- nvinfo : EIATTR_FRAME_SIZE
	.align		4
.L_37:
        /*00e4*/ 	.byte	0x04, 0x11
        /*00e6*/ 	.short	(.L_39 - .L_38)
	.align		4
.L_38:
        /*00e8*/ 	.word	index@(_ZN13group_norm_v214gn_cuda_kernelI6__halfLi480ELi1ELi32ELi60ELi1024ELb0ELi64ELi960ELi960ELi4ELb1ELi9ELb0ELb0ENS_16CompileConditionILi1000EEEEEvPT_PKS4_S7_S7_flPfS8_Pj)
        /*00ec*/ 	.word	0x00000090


	//----- nvinfo : EIATTR_REGCOUNT
	.align		4
.L_39:
        /*00f0*/ 	.byte	0x04, 0x2f
        /*00f2*/ 	.short	(.L_41 - .L_40)
	.align		4
.L_40:
        /*00f4*/ 	.word	index@(_ZN13group_norm_v214gn_cuda_kernelI6__halfLi480ELi1ELi32ELi60ELi1024ELb0ELi32ELi960ELi960ELi4ELb1ELi4ELb0ELb0ENS_16CompileConditionILi1000EEEEEvPT_PKS4_S7_S7_flPfS8_Pj)
        /*00f8*/ 	.word	0x0000007f


	//----- nvinfo : EIATTR_FRAME_SIZE
	.align		4
.L_41:
        /*00fc*/ 	.byte	0x04, 0x11
        /*00fe*/ 	.short	(.L_43 - .L_42)
	.align		4
.L_42:
        /*0100*/ 	.word	index@(_ZN13group_norm_v214gn_cuda_kernelI6__halfLi480ELi1ELi32ELi60ELi1024ELb0ELi32ELi960ELi960ELi4ELb1ELi4ELb0ELb0ENS_16CompileConditionILi1000EEEEEvPT_PKS4_S7_S7_flPfS8_Pj)
        /*0104*/ 	.word	0x00000000


	//----- nvinfo : EIATTR_REGCOUNT
	.align		4
.L_43:
        /*0108*/ 	.byte	0x04, 0x2f
        /*010a*/ 	.short	(.L_45 - .L_44)
	.align		4
.L_44:
        /*010c*/ 	.word	index@(_ZN13group_norm_v214gn_cuda_kernelI6__halfLi480ELi3ELi32ELi60ELi1024ELb0ELi16ELi960ELi960ELi4ELb1ELi5ELb0ELb0ENS_16CompileConditionILi1000EEEEEvPT_PKS4_S7_S7_flPfS8_Pj)
        /*0110*/ 	.word	0x00000028


	//----- nvinfo : EIATTR_FRAME_SIZE
	.align		4
.L_45:
        /*0114*/ 	.byte	0x04, 0x11
        /*0116*/ 	.short	(.L_47 - .L_46)
	.align		4
.L_46:
        /*0118*/ 	.word	index@(_ZN13group_norm_v214gn_cuda_kernelI6__halfLi480ELi3ELi32ELi60ELi1024ELb0ELi16ELi960ELi960ELi4ELb1ELi5ELb0ELb0ENS_16CompileConditionILi1000EEEEEvPT_PKS4_S7_S7_flPfS8_Pj)
        /*011c*/ 	.word	0x00000040


	//----- nvinfo : EIATTR_REGCOUNT
	.align		4
.L_47:
        /*0120*/ 	.byte	0x04, 0x2f
        /*0122*/ 	.short	(.L_49 - .L_48)
	.align		4
.L_48:
        /*0124*/ 	.word	index@(_ZN13group_norm_v214gn_cuda_kernelI6__halfLi480ELi1ELi32ELi60ELi1024ELb0ELi16ELi960ELi960ELi4ELb1ELi2ELb0ELb0ENS_16CompileConditionILi1000EEEEEvPT_PKS4_S7_S7_flPfS8_Pj)
        /*0128*/ 	.word	0x0000007f


	//----- nvinfo : EIATTR_FRAME_SIZE
	.align		4
.L_49:
        /*012c*/ 	.byte	0x04, 0x11
        /*012e*/ 	.short	(.L_51 - .L_50)
	.align		4
.L_50:
        /*0130*/ 	.word	index@(_ZN13group_norm_v214gn_cuda_kernelI6__halfLi480ELi1ELi32ELi60ELi1024ELb0ELi16ELi960ELi960ELi4ELb1ELi2ELb0ELb0ENS_16CompileConditionILi1000EEEEEvPT_PKS4_S7_S7_flPfS8_Pj)
        /*0134*/ 	.word	0x00000000


	//----- nvinfo : EIATTR_REGCOUNT
	.align		4
.L_51:
        /*0138*/ 	.byte	0x04, 0x2f
        /*013a*/ 	.short	(.L_53 - .L_52)
	.align		4
.L_52:
        /*013c*/ 	.word	index@(_ZN13group_norm_v214gn_cuda_kernelI6__halfLi480ELi3ELi32ELi60ELi1024ELb0ELi8ELi960ELi960ELi4ELb1ELi2ELb0ELb0ENS_16CompileConditionILi1000EEEEEvPT_PKS4_S7_S7_flPfS8_Pj)
        /*0140*/ 	.word	0x00000028


	//----- nvinfo : EIATTR_FRAME_SIZE
	.align		4
.L_53:
        /*0144*/ 	.byte	0x04, 0x11
        /*0146*/ 	.short	(.L_55 - .L_54)
	.align		4
.L_54:
        /*0148*/ 	.word	index@(_ZN13group_norm_v214gn_cuda_kernelI6__halfLi480ELi3ELi32ELi60ELi1024ELb0ELi8ELi960ELi960ELi4ELb1ELi2ELb0ELb0ENS_16CompileConditionILi1000EEEEEvPT_PKS4_S7_S7_flPfS8_Pj)
        /*014c*/ 	.word	0x00000000


	//----- nvinfo : EIATTR_REGCOUNT
	.align		4
.L_55:
        /*0150*/ 	.byte	0x04, 0x2f
        /*0152*/ 	.short	(.L_57 - .L_56)
	.align		4
.L_56:
        /*0154*/ 	.word	index@(_ZN13group_norm_v218gn_bwd_cuda_kernelI6__halfLi480ELi2ELi16ELi120ELi1024ELb1ELb1ELi16ELi960ELi960ELi4ELb1ELi4ELb0ELb0ELNS_15WgradSyncMethodE3ENS_16CompileConditionILi1000EEEEEvPT_S6_S6_PKS5_S8_S8_S8_PKfflPfPj)
        /*0158*/ 	.word	0x00000040


	//----- nvinfo : EIATTR_FRAME_SIZE
	.align		4
.L_57:
        /*015c*/ 	.byte	0x04, 0x11
        /*015e*/ 	.short	(.L_59 - .L_58)
	.align		4
.L_58:
        /*0160*/ 	.word	index@(_ZN13group_norm_v218gn_bwd_cuda_kernelI6__halfLi480ELi2ELi16ELi120ELi1024ELb1ELb1ELi16ELi960ELi960ELi4ELb1ELi4ELb0ELb0ELNS_15WgradSyncMethodE3ENS_16CompileConditionILi1000EEEEEvPT_S6_S6_PKS5_S8_S8_S8_PKfflPfPj)
        /*0164*/ 	.word	0x00000100


	//----- nvinfo : EIATTR_REGCOUNT
	.align		4
.L_59:
        /*0168*/ 	.byte	0x04, 0x2f
        /*016a*/ 	.short	(.L_61 - .L_60)
	.align		4
.L_60:
        /*016c*/ 	.word	index@(_ZN13group_norm_v218gn_bwd_cuda_kernelI6__halfLi480ELi2ELi16ELi120ELi1024ELb1ELb1ELi16ELi960ELi960ELi4ELb1ELi3ELb0ELb0ELNS_15WgradSyncMethodE2ENS_16CompileConditionILi1000EEEEEvPT_S6_S6_PKS5_S8_S8_S8_PKfflPfPj)
        /*0170*/ 	.word	0x00000040


	//----- nvinfo : EIATTR_FRAME_SIZE
	.align		4
.L_61:
        /*0174*/ 	.byte	0x04, 0x11
        /*0176*/ 	.short	(.L_63 - .L_62)
	.align		4
.L_62:
        /*0178*/ 	.word	index@(_ZN13group_norm_v218gn_bwd_cuda_kernelI6__halfLi480ELi2ELi16ELi120ELi1024ELb1ELb1ELi16ELi960ELi960ELi4ELb1ELi3ELb0ELb0ELNS_15WgradSyncMethodE2ENS_16CompileConditionILi1000EEEEEvPT_S6_S6_PKS5_S8_S8_S8_PKfflPfPj)
        /*017c*/ 	.word	0x000000c0


	//----- nvinfo : EIATTR_REGCOUNT
	.align		4
.L_63:
        /*0180*/ 	.byte	0x04, 0x2f
        /*0182*/ 	.short	(.L_65 - .L_64)
	.align		4
.L_64:
        /*0184*/ 	.word	index@(_ZN13group_norm_v218gn_bwd_cuda_kernelI6__halfLi480ELi1ELi16ELi120ELi1024ELb1ELb1ELi32ELi960ELi960ELi4ELb1ELi4ELb0ELb0ELNS_15WgradSyncMethodE3ENS_16CompileConditionILi1000EEEEEvPT_S6_S6_PKS5_S8_S8_S8_PKfflPfPj)
        /*0188*/ 	.word	0x00000080


	//----- nvinfo : EIATTR_FRAME_SIZE
	.align		4
.L_65:
        /*018c*/ 	.byte	0x04, 0x11
        /*018e*/ 	.short	(.L_67 - .L_66)
	.align		4
.L_66:
        /*0190*/ 	.word	index@(_ZN13group_norm_v218gn_bwd_cuda_kernelI6__halfLi480ELi1ELi16ELi120ELi1024ELb1ELb1ELi32ELi960ELi960ELi4ELb1ELi4ELb0ELb0ELNS_15WgradSyncMethodE3ENS_16CompileConditionILi1000EEEEEvPT_S6_S6_PKS5_S8_S8_S8_PKfflPfPj)
        /*0194*/ 	.word	0x000000d8


	//----- nvinfo : EIATTR_REGCOUNT
	.align		4
.L_67:
        /*0198*/ 	.byte	0x04, 0x2f
        /*019a*/ 	.short	(.L_69 - .L_68)
	.align		4
.L_68:
        /*019c*/ 	.word	index@(_ZN13group_norm_v218gn_bwd_cuda_kernelI6__halfLi480ELi1ELi16ELi120ELi1024ELb1ELb1ELi16ELi960ELi960ELi4ELb1ELi2ELb0ELb0ELNS_15WgradSyncMethodE3ENS_16CompileConditionILi1000EEEEEvPT_S6_S6_PKS5_S8_S8_S8_PKfflPfPj)
        /*01a0*/ 	.word	0x00000080


	//----- nvinfo : EIATTR_FRAME_SIZE
	.align		4
.L_69:
        /*01a4*/ 	.byte	0x04, 0x11
        /*01a6*/ 	.short	(.L_71 - .L_70)
	.align		4
.L_70:
        /*01a8*/ 	.word	index@(_ZN13group_norm_v218gn_bwd_cuda_kernelI6__halfLi480ELi1ELi16ELi120ELi1024ELb1ELb1ELi16ELi960ELi960ELi4ELb1ELi2ELb0ELb0ELNS_15WgradSyncMethodE3ENS_16CompileConditionILi1000EEEEEvPT_S6_S6_PKS5_S8_S8_S8_PKfflPfPj)
        /*01ac*/ 	.word	0x00000000


	//----- nvinfo : EIATTR_REGCOUNT
	.align		4
.L_71:
        /*01b0*/ 	.byte	0x04, 0x2f
        /*01b2*/ 	.short	(.L_73 - .L_72)
	.align		4
.L_72:
        /*01b4*/ 	.word	index@(_ZN13group_norm_v218gn_bwd_cuda_kernelI6__halfLi480ELi3ELi16ELi120ELi1024ELb1ELb1ELi8ELi960ELi960ELi4ELb1ELi2ELb0ELb0ELNS_15WgradSyncMethodE3ENS_16CompileConditionILi1000EEEEEvPT_S6_S6_PKS5_S8_S8_S8_PKfflPfPj)
        /*01b8*/ 	.word	0x00000028


	//----- nvinfo : EIATTR_FRAME_SIZE
	.align		4
.L_73:
        /*01bc*/ 	.byte	0x04, 0x11
        /*01be*/ 	.short	(.L_75 - .L_74)
	.align		4
.L_74:
        /*01c0*/ 	.word	index@(_ZN13group_norm_v218gn_bwd_cuda_kernelI6__halfLi480ELi3ELi16ELi120ELi1024ELb1ELb1ELi8ELi960ELi960ELi4ELb1ELi2ELb0ELb0ELNS_15WgradSyncMethodE3ENS_16CompileConditionILi1000EEEEEvPT_S6_S6_PKS5_S8_S8_S8_PKfflPfPj)
        /*01c4*/ 	.word	0x000000b8


	//----- nvinfo : EIATTR_REGCOUNT
	.align		4
.L_75:
        /*01c8*/ 	.byte	0x04, 0x2f
        /*01ca*/ 	.short	(.L_77 - .L_76)
	.align		4
.L_76:
        /*01cc*/ 	.word	index@(_ZN13group_norm_v218gn_bwd_cuda_kernelI6__halfLi480ELi2ELi32ELi60ELi1024ELb0ELb1ELi16ELi960ELi960ELi4ELb1ELi4ELb0ELb0ELNS_15WgradSyncMethodE3ENS_16CompileConditionILi1000EEEEEvPT_S6_S6_PKS5_S8_S8_S8_PKfflPfPj)
        /*01d0*/ 	.word	0x00000040


	//----- nvinfo : EIATTR_FRAME_SIZE
	.align		4
.L_77:
        /*01d4*/ 	.byte	0x04, 0x11
        /*01d6*/ 	.short	(.L_79 - .L_78)
	.align		4
.L_78:
        /*01d8*/ 	.word	index@(_ZN13group_norm_v218gn_bwd_cuda_kernelI6__halfLi480ELi2ELi32ELi60ELi1024ELb0ELb1ELi16ELi960ELi960ELi4ELb1ELi4ELb0ELb0ELNS_15WgradSyncMethodE3ENS_16CompileConditionILi1000EEEEEvPT_S6_S6_PKS5_S8_S8_S8_PKfflPfPj)
        /*01dc*/ 	.word	0x000000e8


	//----- nvinfo : EIATTR_REGCOUNT
	.align		4
.L_79:
        /*01e0*/ 	.byte	0x04, 0x2f
        /*01e2*/ 	.short	(.L_81 - .L_80)
	.align		4
.L_80:
        /*01e4*/ 	.word	index@(_ZN13group_norm_v218gn_bwd_cuda_kernelI6__halfLi480ELi2ELi32ELi60ELi1024ELb0ELb1ELi16ELi960ELi960ELi4ELb1ELi3ELb0ELb0ELNS_15WgradSyncMethodE2ENS_16CompileConditionILi1000EEEEEvPT_S6_S6_PKS5_S8_S8_S8_PKfflPfPj)
        /*01e8*/ 	.word	0x00000040


	//----- nvinfo : EIATTR_FRAME_SIZE
	.align		4
.L_81:
        /*01ec*/ 	.byte	0x04, 0x11
        /*01ee*/ 	.short	(.L_83 - .L_82)
	.align		4
.L_82:
        /*01f0*/ 	.word	index@(_ZN13group_norm_v218gn_bwd_cuda_kernelI6__halfLi480ELi2ELi32ELi60ELi1024ELb0ELb1ELi16ELi960ELi960ELi4ELb1ELi3ELb0ELb0ELNS_15WgradSyncMethodE2ENS_16CompileConditionILi1000EEEEEvPT_S6_S6_PKS5_S8_S8_S8_PKfflPfPj)
        /*01f4*/ 	.word	0x000000e0


	//----- nvinfo : EIATTR_REGCOUNT
	.align		4
.L_83:
        /*01f8*/ 	.byte	0x04, 0x2f
        /*01fa*/ 	.short	(.L_85 - .L_84)
	.align		4
.L_84:
        /*01fc*/ 	.word	index@(_ZN13group_norm_v218gn_bwd_cuda_kernelI6__halfLi480ELi1ELi32ELi60ELi1024ELb0ELb1ELi32ELi960ELi960ELi4ELb1ELi4ELb0ELb0ELNS_15WgradSyncMethodE3ENS_16CompileConditionILi1000EEEEEvPT_S6_S6_PKS5_S8_S8_S8_PKfflPfPj)
        /*0200*/ 	.word	0x00000080


	//----- nvinfo : EIATTR_FRAME_SIZE
	.align		4
.L_85:
        /*0204*/ 	.byte	0x04, 0x11
        /*0206*/ 	.short	(.L_87 - .L_86)
	.align		4
.L_86:
        /*0208*/ 	.word	index@(_ZN13group_norm_v218gn_bwd_cuda_kernelI6__halfLi480ELi1ELi32ELi60ELi1024ELb0ELb1ELi32ELi960ELi960ELi4ELb1ELi4ELb0ELb0ELNS_15WgradSyncMethodE3ENS_16CompileConditionILi1000EEEEEvPT_S6_S6_PKS5_S8_S8_S8_PKfflPfPj)
        /*020c*/ 	.word	0x00000130


	//----- nvinfo : EIATTR_REGCOUNT
	.align		4
.L_87:
        /*0210*/ 	.byte	0x04, 0x2f
        /*0212*/ 	.short	(.L_89 - .L_88)
	.align		4
.L_88:
        /*0214*/ 	.word	index@(_ZN13group_norm_v218gn_bwd_cuda_kernelI6__halfLi480ELi1ELi32ELi60ELi1024ELb0ELb1ELi16ELi960ELi960ELi4ELb1ELi2ELb0ELb0ELNS_15WgradSyncMethodE3ENS_16CompileConditionILi1000EEEEEvPT_S6_S6_PKS5_S8_S8_S8_PKfflPfPj)
        /*0218*/ 	.word	0x00000080


	//----- nvinfo : EIATTR_FRAME_SIZE
	.align		4
.L_89:
        /*021c*/ 	.byte	0x04, 0x11
        /*021e*/ 	.short	(.L_91 - .L_90)
	.align		4
.L_90:
        /*0220*/ 	.word	index@(_ZN13group_norm_v218gn_bwd_cuda_kernelI6__halfLi480ELi1ELi32ELi60ELi1024ELb0ELb1ELi16ELi960ELi960ELi4ELb1ELi2ELb0ELb0ELNS_15WgradSyncMethodE3ENS_16CompileConditionILi1000EEEEEvPT_S6_S6_PKS5_S8_S8_S8_PKfflPfPj)
        /*0224*/ 	.word	0x00000000


	//----- nvinfo : EIATTR_REGCOUNT
	.align		4
.L_91:
        /*0228*/ 	.byte	0x04, 0x2f
        /*022a*/ 	.short	(.L_93 - .L_92)
	.align		4
.L_92:
        /*022c*/ 	.word	index@(_ZN13group_norm_v218gn_bwd_cuda_kernelI6__halfLi480ELi3ELi32ELi60ELi1024ELb0ELb1ELi8ELi960ELi960ELi4ELb1ELi2ELb0ELb0ELNS_15WgradSyncMethodE3ENS_16CompileConditionILi1000EEEEEvPT_S6_S6_PKS5_S8_S8_S8_PKfflPfPj)
        /*0230*/ 	.word	0x00000028


	//----- nvinfo : EIATTR_FRAME_SIZE
	.align		4
.L_93:
        /*0234*/ 	.byte	0x04, 0x11
        /*0236*/ 	.short	(.L_95 - .L_94)
	.align		4
.L_94:
        /*0238*/ 	.word	index@(_ZN13group_norm_v218gn_bwd_cuda_kernelI6__halfLi480ELi3ELi32ELi60ELi1024ELb0ELb1ELi8ELi960ELi960ELi4ELb1ELi2ELb0ELb0ELNS_15WgradSyncMethodE3ENS_16CompileConditionILi1000EEEEEvPT_S6_S6_PKS5_S8_S8_S8_PKfflPfPj)
        /*023c*/ 	.word	0x00000088


	//----- nvinfo : EIATTR_REGCOUNT
	.align		4
.L_95:
        /*0240*/ 	.byte	0x04, 0x2f
        /*0242*/ 	.short	(.L_97 - .L_96)
	.align		4
.L_96:
        /*0244*/ 	.word	index@(_ZN13group_norm_v214gn_cuda_kernelI13__nv_bfloat16Li480ELi2ELi16ELi120ELi1024ELb1ELi32ELi960ELi960ELi4ELb1ELi9ELb0ELb0ENS_16CompileConditionILi1000EEEEEvPT_PKS4_S7_S7_flPfS8_Pj)
        /*0248*/ 	.word	0x00000040


	//----- nvinfo : EIATTR_FRAME_SIZE
	.align		4
.L_97:
        /*024c*/ 	.byte	0x04, 0x11
        /*024e*/ 	.short	(.L_99 - .L_98)
	.align		4
.L_98:
        /*0250*/ 	.word	index@(_ZN13group_norm_v214gn_cuda_kernelI13__nv_bfloat16Li480ELi2ELi16ELi120ELi1024ELb1ELi32ELi960ELi960ELi4ELb1ELi9ELb0ELb0ENS_16CompileConditionILi1000EEEEEvPT_PKS4_S7_S7_flPfS8_Pj)
        /*0254*/ 	.word	0x000000b8


	//----- nvinfo : EIATTR_REGCOUNT
	.align		4
.L_99:
        /*0258*/ 	.byte	0x04, 0x2f
        /*025a*/ 	.short	(.L_101 - .L_100)
	.align		4
.L_100:
        /*025c*/ 	.word	index@(_ZN13group_norm_v214gn_cuda_kernelI13__nv_bfloat16Li480ELi2ELi16ELi120ELi1024ELb1ELi32ELi960ELi960ELi4ELb1ELi7ELb0ELb0ENS_16CompileConditionILi1000EEEEEvPT_PKS4_S7_S7_flPfS8_Pj)
        /*0260*/ 	.word	0x00000040


	//----- nvinfo : EIATTR_FRAME_SIZE
	.align		4
.L_101:
        /*0264*/ 	.byte	0x04, 0x11
        /*0266*/ 	.short	(.L_103 - .L_102)
	.align		4
.L_102:
        /*0268*/ 	.word	index@(_ZN13group_norm_v214gn_cuda_kernelI13__nv_bfloat16Li480ELi2ELi16ELi120ELi1024ELb1ELi32ELi960ELi960ELi4ELb1ELi7ELb0ELb0ENS_16CompileConditionILi1000EEEEEvPT_PKS4_S7_S7_flPfS8_Pj)
        /*026c*/ 	.word	0x000000b8


	//----- nvinfo : EIATTR_REGCOUNT
	.align		4
.L_103:
        /*0270*/ 	.byte	0x04, 0x2f
        /*0272*/ 	.short	(.L_105 - .L_104)
	.align		4
.L_104:
        /*0274*/ 	.word	index@(_ZN13group_norm_v214gn_cuda_kernelI13__nv_bfloat16Li480ELi1ELi16ELi120ELi1024ELb1ELi64ELi960ELi960ELi4ELb1ELi9ELb0ELb0ENS_16CompileConditionILi1000EEEEEvPT_PKS4_S7_S7_flPfS8_Pj)
        /*0278*/ 	.word	0x00000080


	//----- nvinfo : EIATTR_FRAME_SIZE
	.align		4
.L_105:
        /*027c*/ 	.byte	0x04, 0x11
        /*027e*/ 	.short	(.L_107 - .L_106)
	.align		4
.L_106:
        /*0280*/ 	.word	index@(_ZN13group_norm_v214gn_cuda_kernelI13__nv_bfloat16Li480ELi1ELi16ELi120ELi1024ELb1ELi64ELi960ELi960ELi4ELb1ELi9ELb0ELb0ENS_16CompileConditionILi1000EEEEEvPT_PKS4_S7_S7_flPfS8_Pj)
        /*0284*/ 	.word	0x000000f0


	//----- nvinfo : EIATTR_REGCOUNT
	.align		4
.L_107:
        /*0288*/ 	.byte	0x04, 0x2f
        /*028a*/ 	.short	(.L_109 - .L_108)
	.align		4
.L_108:
        /*028c*/ 	.word	index@(_ZN13group_norm_v214gn_cuda_kernelI13__nv_bfloat16Li480ELi1ELi16ELi120ELi1024ELb1ELi32ELi960ELi960ELi4ELb1ELi4ELb0ELb0ENS_16CompileConditionILi1000EEEEEvPT_PKS4_S7_S7_flPfS8_Pj)
        /*0290*/ 	.word	0x00000080


	//----- nvinfo : EIATTR_FRAME_SIZE
	.align		4
.L_109:
        /*0294*/ 	.byte	0x04, 0x11
        /*0296*/ 	.short	(.L_111 - .L_110)
	.align		4
.L_110:
        /*0298*/ 	.word	index@(_ZN13group_norm_v214gn_cuda_kernelI13__nv_bfloat16Li480ELi1ELi16ELi120ELi1024ELb1ELi32ELi960ELi960ELi4ELb1ELi4ELb0ELb0ENS_16CompileConditionILi1000EEEEEvPT_PKS4_S7_S7_flPfS8_Pj)
        /*029c*/ 	.word	0x00000000


	//----- nvinfo : EIATTR_REGCOUNT
	.align		4
.L_111:
        /*02a0*/ 	.byte	0x04, 0x2f
        /*02a2*/ 	.short	(.L_113 - .L_112)
	.align		4
.L_112:
        /*02a4*/ 	.word	index@(_ZN13group_norm_v214gn_cuda_kernelI13__nv_bfloat16Li480ELi3ELi16ELi120ELi1024ELb1ELi16ELi960ELi960ELi4ELb1ELi5ELb0ELb0ENS_16CompileConditionILi1000EEEEEvPT_PKS4_S7_S7_flPfS8_Pj)
        /*02a8*/ 	.word	0x00000028


	//----- nvinfo : EIATTR_FRAME_SIZE
	.align		4
.L_113:
        /*02ac*/ 	.byte	0x04, 0x11
        /*02ae*/ 	.short	(.L_115 - .L_114)
	.align		4
.L_114:
        /*02b0*/ 	.word	index@(_ZN13group_norm_v214gn_cuda_kernelI13__nv_bfloat16Li480ELi3ELi16ELi120ELi1024ELb1ELi16ELi960ELi960ELi4ELb1ELi5ELb0ELb0ENS_16CompileConditionILi1000EEEEEvPT_PKS4_S7_S7_flPfS8_Pj)
        /*02b4*/ 	.word	0x00000048


	//----- nvinfo : EIATTR_REGCOUNT
	.align		4
.L_115:
        /*02b8*/ 	.byte	0x04, 0x2f
        /*02ba*/ 	.short	(.L_117 - .L_116)
	.align		4
.L_116:
        /*02bc*/ 	.word	index@(_ZN13group_norm_v214gn_cuda_kernelI13__nv_bfloat16Li480ELi1ELi16ELi120ELi1024ELb1ELi16ELi960ELi960ELi4ELb1ELi2ELb0ELb0ENS_16CompileConditionILi1000EEEEEvPT_PKS4_S7_S7_flPfS8_Pj)
        /*02c0*/ 	.word	0x0000007d


	//----- nvinfo : EIATTR_FRAME_SIZE
	.align		4
.L_117:
        /*02c4*/ 	.byte	0x04, 0x11
        /*02c6*/ 	.short	(.L_119 - .L_118)
	.align		4
.L_118:
        /*02c8*/ 	.word	index@(_ZN13group_norm_v214gn_cuda_kernelI13__nv_bfloat16Li480ELi1ELi16ELi120ELi1024ELb1ELi16ELi960ELi960ELi4ELb1ELi2ELb0ELb0ENS_16CompileConditionILi1000EEEEEvPT_PKS4_S7_S7_flPfS8_Pj)
        /*02cc*/ 	.word	0x00000000


	//----- nvinfo : EIATTR_REGCOUNT
	.align		4
.L_119:
        /*02d0*/ 	.byte	0x04, 0x2f
        /*02d2*/ 	.short	(.L_121 - .L_120)
	.align		4
.L_120:
        /*02d4*/ 	.word	index@(_ZN13group_norm_v214gn_cuda_kernelI13__nv_bfloat16Li480ELi3ELi16ELi120ELi1024ELb1ELi8ELi960ELi960ELi4ELb1ELi2ELb0ELb0ENS_16CompileConditionILi1000EEEEEvPT_PKS4_S7_S7_flPfS8_Pj)
        /*02d8*/ 	.word	0x00000028


	//----- nvinfo : EIATTR_FRAME_SIZE
	.align		4
.L_121:
        /*02dc*/ 	.byte	0x04, 0x11
        /*02de*/ 	.short	(.L_123 - .L_122)
	.align		4
.L_122:
        /*02e0*/ 	.word	index@(_ZN13group_norm_v214gn_cuda_kernelI13__nv_bfloat16Li480ELi3ELi16ELi120ELi1024ELb1ELi8ELi960ELi960ELi4ELb1ELi2ELb0ELb0ENS_16CompileConditionILi1000EEEEEvPT_PKS4_S7_S7_flPfS8_Pj)
        /*02e4*/ 	.word	0x00000000


	//----- nvinfo : EIATTR_REGCOUNT
	.align		4
.L_123:
        /*02e8*/ 	.byte	0x04, 0x2f
        /*02ea*/ 	.short	(.L_125 - .L_124)
	.align		4
.L_124:
        /*02ec*/ 	.word	index@(_ZN13group_norm_v214gn_cuda_kernelI13__nv_bfloat16Li480ELi2ELi32ELi60ELi1024ELb0ELi32ELi960ELi960ELi4ELb1ELi9ELb0ELb0ENS_16CompileConditionILi1000EEEEEvPT_PKS4_S7_S7_flPfS8_Pj)
        /*02f0*/ 	.word	0x00000040


	//----- nvinfo : EIATTR_FRAME_SIZE
	.align		4
.L_125:
        /*02f4*/ 	.byte	0x04, 0x11
        /*02f6*/ 	.short	(.L_127 - .L_126)
	.align		4
.L_126:
        /*02f8*/ 	.word	index@(_ZN13group_norm_v214gn_cuda_kernelI13__nv_bfloat16Li480ELi2ELi32ELi60ELi1024ELb0ELi32ELi960ELi960ELi4ELb1ELi9ELb0ELb0ENS_16CompileConditionILi1000EEEEEvPT_PKS4_S7_S7_flPfS8_Pj)
        /*02fc*/ 	.word	0x00000070


	//----- nvinfo : EIATTR_REGCOUNT
	.align		4
.L_127:
        /*0300*/ 	.byte	0x04, 0x2f
        /*0302*/ 	.short	(.L_129 - .L_128)
	.align		4
.L_128:
        /*0304*/ 	.word	index@(_ZN13group_norm_v214gn_cuda_kernelI13__nv_bfloat16Li480ELi2ELi32ELi60ELi1024ELb0ELi32ELi960ELi960ELi4ELb1ELi7ELb0ELb0ENS_16CompileConditionILi1000EEEEEvPT_PKS4_S7_S7_flPfS8_Pj)
        /*0308*/ 	.word	0x00000040


	//----- nvinfo : EIATTR_FRAME_SIZE
	.align		4
.L_129:
        /*030c*/ 	.byte	0x04, 0x11
        /*030e*/ 	.short	(.L_131 - .L_130)
	.align		4
.L_130:
        /*0310*/ 	.word	index@(_ZN13group_norm_v214gn_cuda_kernelI13__nv_bfloat16Li480ELi2ELi32ELi60ELi1024ELb0ELi32ELi960ELi960ELi4ELb1ELi7ELb0ELb0ENS_16CompileConditionILi1000EEEEEvPT_PKS4_S7_S7_flPfS8_Pj)
        /*0314*/ 	.word	0x00000070


	//----- nvinfo : EIATTR_REGCOUNT
	.align		4
.L_131:
        /*0318*/ 	.byte	0x04, 0x2f
        /*031a*/ 	.short	(.L_133 - .L_132)
	.align		4
.L_132:
        /*031c*/ 	.word	index@(_ZN13group_norm_v214gn_cuda_kernelI13__nv_bfloat16Li480ELi1ELi32ELi60ELi1024ELb0ELi64ELi960ELi960ELi4ELb1ELi9ELb0ELb0ENS_16CompileConditionILi1000EEEEEvPT_PKS4_S7_S7_flPfS8_Pj)
        /*0320*/ 	.word	0x00000080


	//----- nvinfo : EIATTR_FRAME_SIZE
	.align		4
.L_133:
        /*0324*/ 	.byte	0x04, 0x11
        /*0326*/ 	.short	(.L_135 - .L_134)
	.align		4
.L_134:
        /*0328*/ 	.word	index@(_ZN13group_norm_v214gn_cuda_kernelI13__nv_bfloat16Li480ELi1ELi32ELi60ELi1024ELb0ELi64ELi960ELi960ELi4ELb1ELi9ELb0ELb0ENS_16CompileConditionILi1000EEEEEvPT_PKS4_S7_S7_flPfS8_Pj)
        /*032c*/ 	.word	0x00000088


	//----- nvinfo : EIATTR_REGCOUNT
	.align		4
.L_135:
        /*0330*/ 	.byte	0x04, 0x2f
        /*0332*/ 	.short	(.L_137 - .L_136)
	.align		4
.L_136:
        /*0334*/ 	.word	index@(_ZN13group_norm_v214gn_cuda_kernelI13__nv_bfloat16Li480ELi1ELi32ELi60ELi1024ELb0ELi32ELi960ELi960ELi4ELb1ELi4ELb0ELb0ENS_16CompileConditionILi1000EEEEEvPT_PKS4_S7_S7_flPfS8_Pj)
        /*0338*/ 	.word	0x00000080


	//----- nvinfo : EIATTR_FRAME_SIZE
	.align		4
.L_137:
        /*033c*/ 	.byte	0x04, 0x11
        /*033e*/ 	.short	(.L_139 - .L_138)
	.align		4
.L_138:
        /*0340*/ 	.word	index@(_ZN13group_norm_v214gn_cuda_kernelI13__nv_bfloat16Li480ELi1ELi32ELi60ELi1024ELb0ELi32ELi960ELi960ELi4ELb1ELi4ELb0ELb0ENS_16CompileConditionILi1000EEEEEvPT_PKS4_S7_S7_flPfS8_Pj)
        /*0344*/ 	.word	0x00000000


	//----- nvinfo : EIATTR_REGCOUNT
	.align		4
.L_139:
        /*0348*/ 	.byte	0x04, 0x2f
        /*034a*/ 	.short	(.L_141 - .L_140)
	.align		4
.L_140:
        /*034c*/ 	.word	index@(_ZN13group_norm_v214gn_cuda_kernelI13__nv_bfloat16Li480ELi3ELi32ELi60ELi1024ELb0ELi16ELi960ELi960ELi4ELb1ELi5ELb0ELb0ENS_16CompileConditionILi1000EEEEEvPT_PKS4_S7_S7_flPfS8_Pj)
        /*0350*/ 	.word	0x00000028


	//----- nvinfo : EIATTR_FRAME_SIZE
	.align		4
.L_141:
        /*0354*/ 	.byte	0x04, 0x11
        /*0356*/ 	.short	(.L_143 - .L_142)
	.align		4
.L_142:
        /*0358*/ 	.word	index@(_ZN13group_norm_v214gn_cuda_kernelI13__nv_bfloat16Li480ELi3ELi32ELi60ELi1024ELb0ELi16ELi960ELi960ELi4ELb1ELi5ELb0ELb0ENS_16CompileConditionILi1000EEEEEvPT_PKS4_S7_S7_flPfS8_Pj)
        /*035c*/ 	.word	0x00000040


	//----- nvinfo : EIATTR_REGCOUNT
	.align		4
.L_143:
        /*0360*/ 	.byte	0x04, 0x2f
        /*0362*/ 	.short	(.L_145 - .L_144)
	.align		4
.L_144:
        /*0364*/ 	.word	index@(_ZN13group_norm_v214gn_cuda_kernelI13__nv_bfloat16Li480ELi1ELi32ELi60ELi1024ELb0ELi16ELi960ELi960ELi4ELb1ELi2ELb0ELb0ENS_16CompileConditionILi1000EEEEEvPT_PKS4_S7_S7_flPfS8_Pj)
        /*0368*/ 	.word	0x00000074


	//----- nvinfo : EIATTR_FRAME_SIZE
	.align		4
.L_145:
        /*036c*/ 	.byte	0x04, 0x11
        /*036e*/ 	.short	(.L_147 - .L_146)
	.align		4
.L_146:
        /*0370*/ 	.word	index@(_ZN13group_norm_v214gn_cuda_kernelI13__nv_bfloat16Li480ELi1ELi32ELi60ELi1024ELb0ELi16ELi960ELi960ELi4ELb1ELi2ELb0ELb0ENS_16CompileConditionILi1000EEEEEvPT_PKS4_S7_S7_flPfS8_Pj)
        /*0374*/ 	.word	0x00000000


	//----- nvinfo : EIATTR_REGCOUNT
	.align		4
.L_147:
        /*0378*/ 	.byte	0x04, 0x2f
        /*037a*/ 	.short	(.L_149 - .L_148)
	.align		4
.L_148:
        /*037c*/ 	.word	index@(_ZN13group_norm_v214gn_cuda_kernelI13__nv_bfloat16Li480ELi3ELi32ELi60ELi1024ELb0ELi8ELi960ELi960ELi4ELb1ELi2ELb0ELb0ENS_16CompileConditionILi1000EEEEEvPT_PKS4_S7_S7_flPfS8_Pj)
        /*0380*/ 	.word	0x00000028


	//----- nvinfo : EIATTR_FRAME_SIZE
	.align		4
.L_149:
        /*0384*/ 	.byte	0x04, 0x11
        /*0386*/ 	.short	(.L_151 - .L_150)
	.align		4
.L_150:
        /*0388*/ 	.word	index@(_ZN13group_norm_v214gn_cuda_kernelI13__nv_bfloat16Li480ELi3ELi32ELi60ELi1024ELb0ELi8ELi960ELi960ELi4ELb1ELi2ELb0ELb0ENS_16CompileConditionILi1000EEEEEvPT_PKS4_S7_S7_flPfS8_Pj)
        /*038c*/ 	.word	0x00000000


	//----- nvinfo : EIATTR_REGCOUNT
	.align		4
.L_151:
        /*0390*/ 	.byte	0x04, 0x2f
        /*0392*/ 	.short	(.L_153 - .L_152)
	.align		4
.L_152:
        /*0394*/ 	.word	index@(_ZN13group_norm_v218gn_bwd_cuda_kernelI13__nv_bfloat16Li480ELi2ELi16ELi120ELi1024ELb1ELb1ELi16ELi960ELi960ELi4ELb1ELi4ELb0ELb0ELNS_15WgradSyncMethodE3ENS_16CompileConditionILi1000EEEEEvPT_S6_S6_PKS5_S8_S8_S8_PKfflPfPj)
        /*0398*/ 	.word	0x00000040


	//----- nvinfo : EIATTR_FRAME_SIZE
	.align		4
.L_153:
        /*039c*/ 	.byte	0x04, 0x11
        /*039e*/ 	.short	(.L_155 - .L_154)
	.align		4
.L_154:
        /*03a0*/ 	.word	index@(_ZN13group_norm_v218gn_bwd_cuda_kernelI13__nv_bfloat16Li480ELi2ELi16ELi120ELi1024ELb1ELb1ELi16ELi960ELi960ELi4ELb1ELi4ELb0ELb0ELNS_15WgradSyncMethodE3ENS_16CompileConditionILi1000EEEEEvPT_S6_S6_PKS5_S8_S8_S8_PKfflPfPj)
        /*03a4*/ 	.word	0x000000f8


	//----- nvinfo : EIATTR_REGCOUNT
	.align		4
.L_155:
        /*03a8*/ 	.byte	0x04, 0x2f
        /*03aa*/ 	.short	(.L_157 - .L_156)
	.align		4
.L_156:
        /*03ac*/ 	.word	index@(_ZN13group_norm_v218gn_bwd_cuda_kernelI13__nv_bfloat16Li480ELi2ELi16ELi120ELi1024ELb1ELb1ELi16ELi960ELi960ELi4ELb1ELi3ELb0ELb0ELNS_15WgradSyncMethodE2ENS_16CompileConditionILi1000EEEEEvPT_S6_S6_PKS5_S8_S8_S8_PKfflPfPj)
        /*03b0*/ 	.word	0x00000040


	//----- nvinfo : EIATTR_FRAME_SIZE
	.align		4
.L_157:
        /*03b4*/ 	.byte	0x04, 0x11
        /*03b6*/ 	.short	(.L_159 - .L_158)
	.align		4
.L_158:
        /*03b8*/ 	.word	index@(_ZN13group_norm_v218gn_bwd_cuda_kernelI13__nv_bfloat16Li480ELi2ELi16ELi120ELi1024ELb1ELb1ELi16ELi960ELi960ELi4ELb1ELi3ELb0ELb0ELNS_15WgradSyncMethodE2ENS_16CompileConditionILi1000EEEEEvPT_S6_S6_PKS5_S8_S8_S8_PKfflPfPj)
        /*03bc*/ 	.word	0x000000d0


	//----- nvinfo : EIATTR_REGCOUNT
	.align		4
.L_159:
        /*03c0*/ 	.byte	0x04, 0x2f
        /*03c2*/ 	.short	(.L_161 - .L_160)
	.align		4
.L_160:
        /*03c4*/ 	.word	index@(_ZN13group_norm_v218gn_bwd_cuda_kernelI13__nv_bfloat16Li480ELi1ELi16ELi120ELi1024ELb1ELb1ELi32ELi960ELi960ELi4ELb1ELi4ELb0ELb0ELNS_15WgradSyncMethodE3ENS_16CompileConditionILi1000EEEEEvPT_S6_S6_PKS5_S8_S8_S8_PKfflPfPj)
        /*03c8*/ 	.word	0x00000080


	//----- nvinfo : EIATTR_FRAME_SIZE
	.align		4
.L_161:
        /*03cc*/ 	.byte	0x04, 0x11
        /*03ce*/ 	.short	(.L_163 - .L_162)
	.align		4
.L_162:
        /*03d0*/ 	.word	index@(_ZN13group_norm_v218gn_bwd_cuda_kernelI13__nv_bfloat16Li480ELi1ELi16ELi120ELi1024ELb1ELb1ELi32ELi960ELi960ELi4ELb1ELi4ELb0ELb0ELNS_15WgradSyncMethodE3ENS_16CompileConditionILi1000EEEEEvPT_S6_S6_PKS5_S8_S8_S8_PKfflPfPj)
        /*03d4*/ 	.word	0x000000f0


	//----- nvinfo : EIATTR_REGCOUNT
	.align		4
.L_163:
        /*03d8*/ 	.byte	0x04, 0x2f
        /*03da*/ 	.short	(.L_165 - .L_164)
	.align		4
.L_164:
        /*03dc*/ 	.word	index@(_ZN13group_norm_v218gn_bwd_cuda_kernelI13__nv_bfloat16Li480ELi1ELi16ELi120ELi1024ELb1ELb1ELi16ELi960ELi960ELi4ELb1ELi2ELb0ELb0ELNS_15WgradSyncMethodE3ENS_16CompileConditionILi1000EEEEEvPT_S6_S6_PKS5_S8_S8_S8_PKfflPfPj)
        /*03e0*/ 	.word	0x00000080


	//----- nvinfo : EIATTR_FRAME_SIZE
	.align		4
.L_165:
        /*03e4*/ 	.byte	0x04, 0x11
        /*03e6*/ 	.short	(.L_167 - .L_166)
	.align		4
.L_166:
        /*03e8*/ 	.word	index@(_ZN13group_norm_v218gn_bwd_cuda_kernelI13__nv_bfloat16Li480ELi1ELi16ELi120ELi1024ELb1ELb1ELi16ELi960ELi960ELi4ELb1ELi2ELb0ELb0ELNS_15WgradSyncMethodE3ENS_16CompileConditionILi1000EEEEEvPT_S6_S6_PKS5_S8_S8_S8_PKfflPfPj)
        /*03ec*/ 	.word	0x00000000


	//----- nvinfo : EIATTR_REGCOUNT
	.align		4
.L_167:
        /*03f0*/ 	.byte	0x04, 0x2f
        /*03f2*/ 	.short	(.L_169 - .L_168)
	.align		4
.L_168:
        /*03f4*/ 	.word	index@(_ZN13group_norm_v218gn_bwd_cuda_kernelI13__nv_bfloat16Li480ELi3ELi16ELi120ELi1024ELb1ELb1ELi8ELi960ELi960ELi4ELb1ELi2ELb0ELb0ELNS_15WgradSyncMethodE3ENS_16CompileConditionILi1000EEEEEvPT_S6_S6_PKS5_S8_S8_S8_PKfflPfPj)
        /*03f8*/ 	.word	0x00000028


	//----- nvinfo : EIATTR_FRAME_SIZE
	.align		4
.L_169:
        /*03fc*/ 	.byte	0x04, 0x11
        /*03fe*/ 	.short	(.L_171 - .L_170)
	.align		4
.L_170:
        /*0400*/ 	.word	index@(_ZN13group_norm_v218gn_bwd_cuda_kernelI13__nv_bfloat16Li480ELi3ELi16ELi120ELi1024ELb1ELb1ELi8ELi960ELi960ELi4ELb1ELi2ELb0ELb0ELNS_15WgradSyncMethodE3ENS_16CompileConditionILi1000EEEEEvPT_S6_S6_PKS5_S8_S8_S8_PKfflPfPj)
        /*0404*/ 	.word	0x000000b8


	//----- nvinfo : EIATTR_REGCOUNT
	.align		4
.L_171:
        /*0408*/ 	.byte	0x04, 0x2f
        /*040a*/ 	.short	(.L_173 - .L_172)
	.align		4
.L_172:
        /*040c*/ 	.word	index@(_ZN13group_norm_v218gn_bwd_cuda_kernelI13__nv_bfloat16Li480ELi2ELi32ELi60ELi1024ELb0ELb1ELi16ELi960ELi960ELi4ELb1ELi4ELb0ELb0ELNS_15WgradSyncMethodE3ENS_16CompileConditionILi1000EEEEEvPT_S6_S6_PKS5_S8_S8_S8_PKfflPfPj)
        /*0410*/ 	.word	0x00000040


	//----- nvinfo : EIATTR_FRAME_SIZE
	.align		4
.L_173:
        /*0414*/ 	.byte	0x04, 0x11
        /*0416*/ 	.short	(.L_175 - .L_174)
	.align		4
.L_174:
        /*0418*/ 	.word	index@(_ZN13group_norm_v218gn_bwd_cuda_kernelI13__nv_bfloat16Li480ELi2ELi32ELi60ELi1024ELb0ELb1ELi16ELi960ELi960ELi4ELb1ELi4ELb0ELb0ELNS_15WgradSyncMethodE3ENS_16CompileConditionILi1000EEEEEvPT_S6_S6_PKS5_S8_S8_S8_PKfflPfPj)
        /*041c*/ 	.word	0x000000e8


	//----- nvinfo : EIATTR_REGCOUNT
	.align		4
.L_175:
        /*0420*/ 	.byte	0x04, 0x2f
        /*0422*/ 	.short	(.L_177 - .L_176)
	.align		4
.L_176:
        /*0424*/ 	.word	index@(_ZN13group_norm_v218gn_bwd_cuda_kernelI13__nv_bfloat16Li480ELi2ELi32ELi60ELi1024ELb0ELb1ELi16ELi960ELi960ELi4ELb1ELi3ELb0ELb0ELNS_15WgradSyncMethodE2ENS_16CompileConditionILi1000EEEEEvPT_S6_S6_PKS5_S8_S8_S8_PKfflPfPj)
        /*0428*/ 	.word	0x00000040


	//----- nvinfo : EIATTR_FRAME_SIZE
	.align		4
.L_177:
        /*042c*/ 	.byte	0x04, 0x11
        /*042e*/ 	.short	(.L_179 - .L_178)
	.align		4
.L_178:
        /*0430*/ 	.word	index@(_ZN13group_norm_v218gn_bwd_cuda_kernelI13__nv_bfloat16Li480ELi2ELi32ELi60ELi1024ELb0ELb1ELi16ELi960ELi960ELi4ELb1ELi3ELb0ELb0ELNS_15WgradSyncMethodE2ENS_16CompileConditionILi1000EEEEEvPT_S6_S6_PKS5_S8_S8_S8_PKfflPfPj)
        /*0434*/ 	.word	0x000000d8


	//----- nvinfo : EIATTR_REGCOUNT
	.align		4
.L_179:
        /*0438*/ 	.byte	0x04, 0x2f
        /*043a*/ 	.short	(.L_181 - .L_180)
	.align		4
.L_180:
        /*043c*/ 	.word	index@(_ZN13group_norm_v218gn_bwd_cuda_kernelI13__nv_bfloat16Li480ELi1ELi32ELi60ELi1024ELb0ELb1ELi32ELi960ELi960ELi4ELb1ELi4ELb0ELb0ELNS_15WgradSyncMethodE3ENS_16CompileConditionILi1000EEEEEvPT_S6_S6_PKS5_S8_S8_S8_PKfflPfPj)
        /*0440*/ 	.word	0x00000080


	//----- nvinfo : EIATTR_FRAME_SIZE
	.align		4
.L_181:
        /*0444*/ 	.byte	0x04, 0x11
        /*0446*/ 	.short	(.L_183 - .L_182)
	.align		4
.L_182:
        /*0448*/ 	.word	index@(_ZN13group_norm_v218gn_bwd_cuda_kernelI13__nv_bfloat16Li480ELi1ELi32ELi60ELi1024ELb0ELb1ELi32ELi960ELi960ELi4ELb1ELi4ELb0ELb0ELNS_15WgradSyncMethodE3ENS_16CompileConditionILi1000EEEEEvPT_S6_S6_PKS5_S8_S8_S8_PKfflPfPj)
        /*044c*/ 	.word	0x00000108


	//----- nvinfo : EIATTR_REGCOUNT
	.align		4
.L_183:
        /*0450*/ 	.byte	0x04, 0x2f
        /*0452*/ 	.short	(.L_185 - .L_184)
	.align		4
.L_184:
        /*0454*/ 	.word	index@(_ZN13group_norm_v218gn_bwd_cuda_kernelI13__nv_bfloat16Li480ELi1ELi32ELi60ELi1024ELb0ELb1ELi16ELi960ELi960ELi4ELb1ELi2ELb0ELb0ELNS_15WgradSyncMethodE3ENS_16CompileConditionILi1000EEEEEvPT_S6_S6_PKS5_S8_S8_S8_PKfflPfPj)
        /*0458*/ 	.word	0x00000080


	//----- nvinfo : EIATTR_FRAME_SIZE
	.align		4
.L_185:
        /*045c*/ 	.byte	0x04, 0x11
        /*045e*/ 	.short	(.L_187 - .L_186)
	.align		4
.L_186:
        /*0460*/ 	.word	index@(_ZN13group_norm_v218gn_bwd_cuda_kernelI13__nv_bfloat16Li480ELi1ELi32ELi60ELi1024ELb0ELb1ELi16ELi960ELi960ELi4ELb1ELi2ELb0ELb0ELNS_15WgradSyncMethodE3ENS_16CompileConditionILi1000EEEEEvPT_S6_S6_PKS5_S8_S8_S8_PKfflPfPj)
        /*0464*/ 	.word	0x00000000


	//----- nvinfo : EIATTR_REGCOUNT
	.align		4
.L_187:
        /*0468*/ 	.byte	0x04, 0x2f
        /*046a*/ 	.short	(.L_189 - .L_188)
	.align		4
.L_188:
        /*046c*/ 	.word	index@(_ZN13group_norm_v218gn_bwd_cuda_kernelI13__nv_bfloat16Li480ELi3ELi32ELi60ELi1024ELb0ELb1ELi8ELi960ELi960ELi4ELb1ELi2ELb0ELb0ELNS_15WgradSyncMethodE3ENS_16CompileConditionILi1000EEEEEvPT_S6_S6_PKS5_S8_S8_S8_PKfflPfPj)
        /*0470*/ 	.word	0x00000028


	//----- nvinfo : EIATTR_FRAME_SIZE
	.align		4
.L_189:
        /*0474*/ 	.byte	0x04, 0x11
        /*0476*/ 	.short	(.L_191 - .L_190)
	.align		4
.L_190:
        /*0478*/ 	.word	index@(_ZN13group_norm_v218gn_bwd_cuda_kernelI13__nv_bfloat16Li480ELi3ELi32ELi60ELi1024ELb0ELb1ELi8ELi960ELi960ELi4ELb1ELi2ELb0ELb0ELNS_15WgradSyncMethodE3ENS_16CompileConditionILi1000EEEEEvPT_S6_S6_PKS5_S8_S8_S8_PKfflPfPj)
        /*047c*/ 	.word	0x00000090


	//----- nvinfo : EIATTR_MIN_STACK_SIZE
	.align		4
.L_191:
        /*0480*/ 	.byte	0x04, 0x12
        /*0482*/ 	.short	(.L_193 - .L_192)
	.align		4
.L_192:
        /*0484*/ 	.word	index@(_ZN13group_norm_v218gn_bwd_cuda_kernelI13__nv_bfloat16Li480ELi3ELi32ELi60ELi1024ELb0ELb1ELi8ELi960ELi960ELi4ELb1ELi2ELb0ELb0ELNS_15WgradSyncMethodE3ENS_16CompileConditionILi1000EEEEEvPT_S6_S6_PKS5_S8_S8_S8_PKfflPfPj)
        /*0488*/ 	.word	0x00000090


	//----- nvinfo : EIATTR_MIN_STACK_SIZE
	.align		4
.L_193:
        /*048c*/ 	.byte	0x04, 0x12
        /*048e*/ 	.short	(.L_195 - .L_194)
	.align		4
.L_194:
        /*0490*/ 	.word	index@(_ZN13group_norm_v218gn_bwd_cuda_kernelI13__nv_bfloat16Li480ELi1ELi32ELi60ELi1024ELb0ELb1ELi16ELi960ELi960ELi4ELb1ELi2ELb0ELb0ELNS_15WgradSyncMethodE3ENS_16CompileConditionILi1000EEEEEvPT_S6_S6_PKS5_S8_S8_S8_PKfflPfPj)
        /*0494*/ 	.word	0x00000000


	//----- nvinfo : EIATTR_MIN_STACK_SIZE
	.align		4
.L_195:
        /*0498*/ 	.byte	0x04, 0x12
        /*049a*/ 	.short	(.L_197 - .L_196)
	.align		4
.L_196:
        /*049c*/ 	.word	index@(_ZN13group_norm_v218gn_bwd_cuda_kernelI13__nv_bfloat16Li480ELi1ELi32ELi60ELi1024ELb0ELb1ELi32ELi960ELi960ELi4ELb1ELi4ELb0ELb0ELNS_15WgradSyncMethodE3ENS_16CompileConditionILi1000EEEEEvPT_S6_S6_PKS5_S8_S8_S8_PKfflPfPj)
        /*04a0*/ 	.word	0x00000108


	//----- nvinfo : EIATTR_MIN_STACK_SIZE
	.align		4
.L_197:
        /*04a4*/ 	.byte	0x04, 0x12
        /*04a6*/ 	.short	(.L_199 - .L_198)
	.align		4
.L_198:
        /*04a8*/ 	.word	index@(_ZN13group_norm_v218gn_bwd_cuda_kernelI13__nv_bfloat16Li480ELi2ELi32ELi60ELi1024ELb0ELb1ELi16ELi960ELi960ELi4ELb1ELi3ELb0ELb0ELNS_15WgradSyncMethodE2ENS_16CompileConditionILi1000EEEEEvPT_S6_S6_PKS5_S8_S8_S8_PKfflPfPj)
        /*04ac*/ 	.word	0x000000d8


	//----- nvinfo : EIATTR_MIN_STACK_SIZE
	.align		4
.L_199:
        /*04b0*/ 	.byte	0x04, 0x12
        /*04b2*/ 	.short	(.L_201 - .L_200)
	.align		4
.L_200:
        /*04b4*/ 	.word	index@(_ZN13group_norm_v218gn_bwd_cuda_kernelI13__nv_bfloat16Li480ELi2ELi32ELi60ELi1024ELb0ELb1ELi16ELi960ELi960ELi4ELb1ELi4ELb0ELb0ELNS_15WgradSyncMethodE3ENS_16CompileConditionILi1000EEEEEvPT_S6_S6_PKS5_S8_S8_S8_PKfflPfPj)
        /*04b8*/ 	.word	0x000000e8


	//----- nvinfo : EIATTR_MIN_STACK_SIZE
	.align		4
.L_201:
        /*04bc*/ 	.byte	0x04, 0x12
        /*04be*/ 	.short	(.L_203 - .L_202)
	.align		4
.L_202:
        /*04c0*/ 	.word	index@(_ZN13group_norm_v218gn_bwd_cuda_kernelI13__nv_bfloat16Li480ELi3ELi16ELi120ELi1024ELb1ELb1ELi8ELi960ELi960ELi4ELb1ELi2ELb0ELb0ELNS_15WgradSyncMethodE3ENS_16CompileConditionILi1000EEEEEvPT_S6_S6_PKS5_S8_S8_S8_PKfflPfPj)
        /*04c4*/ 	.word	0x000000b8


	//----- nvinfo : EIATTR_MIN_STACK_SIZE
	.align		4
.L_203:
        /*04c8*/ 	.byte	0x04, 0x12
        /*04ca*/ 	.short	(.L_205 - .L_204)
	.align		4
.L_204:
        /*04cc*/ 	.word	index@(_ZN13group_norm_v218gn_bwd_cuda_kernelI13__nv_bfloat16Li480ELi1ELi16ELi120ELi1024ELb1ELb1ELi16ELi960ELi960ELi4ELb1ELi2ELb0ELb0ELNS_15WgradSyncMethodE3ENS_16CompileConditionILi1000EEEEEvPT_S6_S6_PKS5_S8_S8_S8_PKfflPfPj)
        /*04d0*/ 	.word	0x00000000


	//----- nvinfo : EIATTR_MIN_STACK_SIZE
	.align		4
.L_205:
        /*04d4*/ 	.byte	0x04, 0x12
        /*04d6*/ 	.short	(.L_207 - .L_206)
	.align		4
.L_206:
        /*04d8*/ 	.word	index@(_ZN13group_norm_v218gn_bwd_cuda_kernelI13__nv_bfloat16Li480ELi1ELi16ELi120ELi1024ELb1ELb1ELi32ELi960ELi960ELi4ELb1ELi4ELb0ELb0ELNS_15WgradSyncMethodE3ENS_16CompileConditionILi1000EEEEEvPT_S6_S6_PKS5_S8_S8_S8_PKfflPfPj)
        /*04dc*/ 	.word	0x000000f0


	//----- nvinfo : EIATTR_MIN_STACK_SIZE
	.align		4
.L_207:
        /*04e0*/ 	.byte	0x04, 0x12
        /*04e2*/ 	.short	(.L_209 - .L_208)
	.align		4
.L_208:
        /*04e4*/ 	.word	index@(_ZN13group_norm_v218gn_bwd_cuda_kernelI13__nv_bfloat16Li480ELi2ELi16ELi120ELi1024ELb1ELb1ELi16ELi960ELi960ELi4ELb1ELi3ELb0ELb0ELNS_15WgradSyncMethodE2ENS_16CompileConditionILi1000EEEEEvPT_S6_S6_PKS5_S8_S8_S8_PKfflPfPj)
        /*04e8*/ 	.word	0x000000d0


	//----- nvinfo : EIATTR_MIN_STACK_SIZE
	.align		4
.L_209:
        /*04ec*/ 	.byte	0x04, 0x12
        /*04ee*/ 	.short	(.L_211 - .L_210)
	.align		4
.L_210:
        /*04f0*/ 	.word	index@(_ZN13group_norm_v218gn_bwd_cuda_kernelI13__nv_bfloat16Li480ELi2ELi16ELi120ELi1024ELb1ELb1ELi16ELi960ELi960ELi4ELb1ELi4ELb0ELb0ELNS_15WgradSyncMethodE3ENS_16CompileConditionILi1000EEEEEvPT_S6_S6_PKS5_S8_S8_S8_PKfflPfPj)
        /*04f4*/ 	.word	0x000000f8


	//----- nvinfo : EIATTR_MIN_STACK_SIZE
	.align		4
.L_211:
        /*04f8*/ 	.byte	0x04, 0x12
        /*04fa*/ 	.short	(.L_213 - .L_212)
	.align		4
.L_212:
        /*04fc*/ 	.word	index@(_ZN13group_norm_v214gn_cuda_kernelI13__nv_bfloat16Li480ELi3ELi32ELi60ELi1024ELb0ELi8ELi960ELi960ELi4ELb1ELi2ELb0ELb0ENS_16CompileConditionILi1000EEEEEvPT_PKS4_S7_S7_flPfS8_Pj)
        /*0500*/ 	.word	0x00000000


	//----- nvinfo : EIATTR_MIN_STACK_SIZE
	.align		4
.L_213:
        /*0504*/ 	.byte	0x04, 0x12
        /*0506*/ 	.short	(.L_215 - .L_214)
	.align		4
.L_214:
        /*0508*/ 	.word	index@(_ZN13group_norm_v214gn_cuda_kernelI13__nv_bfloat16Li480ELi1ELi32ELi60ELi1024ELb0ELi16ELi960ELi960ELi4ELb1ELi2ELb0ELb0ENS_16CompileConditionILi1000EEEEEvPT_PKS4_S7_S7_flPfS8_Pj)
        /*050c*/ 	.word	0x00000000


	//----- nvinfo : EIATTR_MIN_STACK_SIZE
	.align		4
.L_215:
        /*0510*/ 	.byte	0x04, 0x12
        /*0512*/ 	.short	(.L_217 - .L_216)
	.align		4
.L_216:
        /*0514*/ 	.word	index@(_ZN13group_norm_v214gn_cuda_kernelI13__nv_bfloat16Li480ELi3ELi32ELi60ELi1024ELb0ELi16ELi960ELi960ELi4ELb1ELi5ELb0ELb0ENS_16CompileConditionILi1000EEEEEvPT_PKS4_S7_S7_flPfS8_Pj)
        /*0518*/ 	.word	0x00000040


	//----- nvinfo : EIATTR_MIN_STACK_SIZE
	.align		4
.L_217:
        /*051c*/ 	.byte	0x04, 0x12
        /*051e*/ 	.short	(.L_219 - .L_218)
	.align		4
.L_218:
        /*0520*/ 	.word	index@(_ZN13group_norm_v214gn_cuda_kernelI13__nv_bfloat16Li480ELi1ELi32ELi60ELi1024ELb0ELi32ELi960ELi960ELi4ELb1ELi4ELb0ELb0ENS_16CompileConditionILi1000EEEEEvPT_PKS4_S7_S7_flPfS8_Pj)
        /*0524*/ 	.word	0x00000000


	//----- nvinfo : EIATTR_MIN_STACK_SIZE
	.align		4
.L_219:
        /*0528*/ 	.byte	0x04, 0x12
        /*052a*/ 	.short	(.L_221 - .L_220)
	.align		4
.L_220:
        /*052c*/ 	.word	index@(_ZN13group_norm_v214gn_cuda_kernelI13__nv_bfloat16Li480ELi1ELi32ELi60ELi1024ELb0ELi64ELi960ELi960ELi4ELb1ELi9ELb0ELb0ENS_16CompileConditionILi1000EEEEEvPT_PKS4_S7_S7_flPfS8_Pj)
        /*0530*/ 	.word	0x00000088


	//----- nvinfo : EIATTR_MIN_STACK_SIZE
	.align		4
.L_221:
        /*0534*/ 	.byte	0x04, 0x12
        /*0536*/ 	.short	(.L_223 - .L_222)
	.align		4
.L_222:
        /*0538*/ 	.word	index@(_ZN13group_norm_v214gn_cuda_kernelI13__nv_bfloat16Li480ELi2ELi32ELi60ELi1024ELb0ELi32ELi960ELi960ELi4ELb1ELi7ELb0ELb0ENS_16CompileConditionILi1000EEEEEvPT_PKS4_S7_S7_flPfS8_Pj)
        /*053c*/ 	.word	0x00000070


	//----- nvinfo : EIATTR_MIN_STACK_SIZE
	.align		4
.L_223:
        /*0540*/ 	.byte	0x04, 0x12
        /*0542*/ 	.short	(.L_225 - .L_224)
	.align		4
.L_224:
        /*0544*/ 	.word	index@(_ZN13group_norm_v214gn_cuda_kernelI13__nv_bfloat16Li480ELi2ELi32ELi60ELi1024ELb0ELi32ELi960ELi960ELi4ELb1ELi9ELb0ELb0ENS_16CompileConditionILi1000EEEEEvPT_PKS4_S7_S7_flPfS8_Pj)
        /*0548*/ 	.word	0x00000070


	//----- nvinfo : EIATTR_MIN_STACK_SIZE
	.align		4
.L_225:
        /*054c*/ 	.byte	0x04, 0x12
        /*054e*/ 	.short	(.L_227 - .L_226)
	.align		4
.L_226:
        /*0550*/ 	.word	index@(_ZN13group_norm_v214gn_cuda_kernelI13__nv_bfloat16Li480ELi3ELi16ELi120ELi1024ELb1ELi8ELi960ELi960ELi4ELb1ELi2ELb0ELb0ENS_16CompileConditionILi1000EEEEEvPT_PKS4_S7_S7_flPfS8_Pj)
        /*0554*/ 	.word	0x00000000


	//----- nvinfo : EIATTR_MIN_STACK_SIZE
	.align		4
.L_227:
        /*0558*/ 	.byte	0x04, 0x12
        /*055a*/ 	.short	(.L_229 - .L_228)
	.align		4
.L_228:
        /*055c*/ 	.word	index@(_ZN13group_norm_v214gn_cuda_kernelI13__nv_bfloat16Li480ELi1ELi16ELi120ELi1024ELb1ELi16ELi960ELi960ELi4ELb1ELi2ELb0ELb0ENS_16CompileConditionILi1000EEEEEvPT_PKS4_S7_S7_flPfS8_Pj)
        /*0560*/ 	.word	0x00000000


	//----- nvinfo : EIATTR_MIN_STACK_SIZE
	.align		4
.L_229:
        /*0564*/ 	.byte	0x04, 0x12
        /*0566*/ 	.short	(.L_231 - .L_230)
	.align		4
.L_230:
        /*0568*/ 	.word	index@(_ZN13group_norm_v214gn_cuda_kernelI13__nv_bfloat16Li480ELi3ELi16ELi120ELi1024ELb1ELi16ELi960ELi960ELi4ELb1ELi5ELb0ELb0ENS_16CompileConditionILi1000EEEEEvPT_PKS4_S7_S7_flPfS8_Pj)
        /*056c*/ 	.word	0x00000048


	//----- nvinfo : EIATTR_MIN_STACK_SIZE
	.align		4
.L_231:
        /*0570*/ 	.byte	0x04, 0x12
        /*0572*/ 	.short	(.L_233 - .L_232)
	.align		4
.L_232:
        /*0574*/ 	.word	index@(_ZN13group_norm_v214gn_cuda_kernelI13__nv_bfloat16Li480ELi1ELi16ELi120ELi1024ELb1ELi32ELi960ELi960ELi4ELb1ELi4ELb0ELb0ENS_16CompileConditionILi1000EEEEEvPT_PKS4_S7_S7_flPfS8_Pj)
        /*0578*/ 	.word	0x00000000


	//----- nvinfo : EIATTR_MIN_STACK_SIZE
	.align		4
.L_233:
        /*057c*/ 	.byte	0x04, 0x12
        /*057e*/ 	.short	(.L_235 - .L_234)
	.align		4
.L_234:
        /*0580*/ 	.word	index@(_ZN13group_norm_v214gn_cuda_kernelI13__nv_bfloat16Li480ELi1ELi16ELi120ELi1024ELb1ELi64ELi960ELi960ELi4ELb1ELi9ELb0ELb0ENS_16CompileConditionILi1000EEEEEvPT_PKS4_S7_S7_flPfS8_Pj)
        /*0584*/ 	.word	0x000000f0


	//----- nvinfo : EIATTR_MIN_STACK_SIZE
	.align		4
.L_235:
        /*0588*/ 	.byte	0x04, 0x12
        /*058a*/ 	.short	(.L_237 - .L_236)
	.align		4
.L_236:
        /*058c*/ 	.word	index@(_ZN13group_norm_v214gn_cuda_kernelI13__nv_bfloat16Li480ELi2ELi16ELi120ELi1024ELb1ELi32ELi960ELi960ELi4ELb1ELi7ELb0ELb0ENS_16CompileConditionILi1000EEEEEvPT_PKS4_S7_S7_flPfS8_Pj)
        /*0590*/ 	.word	0x000000b8


	//----- nvinfo : EIATTR_MIN_STACK_SIZE
	.align		4
.L_237:
        /*0594*/ 	.byte	0x04, 0x12
        /*0596*/ 	.short	(.L_239 - .L_238)
	.align		4
.L_238:
        /*0598*/ 	.word	index@(_ZN13group_norm_v214gn_cuda_kernelI13__nv_bfloat16Li480ELi2ELi16ELi120ELi1024ELb1ELi32ELi960ELi960ELi4ELb1ELi9ELb0ELb0ENS_16CompileConditionILi1000EEEEEvPT_PKS4_S7_S7_flPfS8_Pj)
        /*059c*/ 	.word	0x000000b8


	//----- nvinfo : EIATTR_MIN_STACK_SIZE
	.align		4
.L_239:
        /*05a0*/ 	.byte	0x04, 0x12
        /*05a2*/ 	.short	(.L_241 - .L_240)
	.align		4
.L_240:
        /*05a4*/ 	.word	index@(_ZN13group_norm_v218gn_bwd_cuda_kernelI6__halfLi480ELi3ELi32ELi60ELi1024ELb0ELb1ELi8ELi960ELi960ELi4ELb1ELi2ELb0ELb0ELNS_15WgradSyncMethodE3ENS_16CompileConditionILi1000EEEEEvPT_S6_S6_PKS5_S8_S8_S8_PKfflPfPj)
        /*05a8*/ 	.word	0x00000088


	//----- nvinfo : EIATTR_MIN_STACK_SIZE
	.align		4
.L_241:
        /*05ac*/ 	.byte	0x04, 0x12
        /*05ae*/ 	.short	(.L_243 - .L_242)
	.align		4
.L_242:
        /*05b0*/ 	.word	index@(_ZN13group_norm_v218gn_bwd_cuda_kernelI6__halfLi480ELi1ELi32ELi60ELi1024ELb0ELb1ELi16ELi960ELi960ELi4ELb1ELi2ELb0ELb0ELNS_15WgradSyncMethodE3ENS_16CompileConditionILi1000EEEEEvPT_S6_S6_PKS5_S8_S8_S8_PKfflPfPj)
        /*05b4*/ 	.word	0x00000000


	//----- nvinfo : EIATTR_MIN_STACK_SIZE
	.align		4
.L_243:
        /*05b8*/ 	.byte	0x04, 0x12
        /*05ba*/ 	.short	(.L_245 - .L_244)
	.align		4
.L_244:
        /*05bc*/ 	.word	index@(_ZN13group_norm_v218gn_bwd_cuda_kernelI6__halfLi480ELi1ELi32ELi60ELi1024ELb0ELb1ELi32ELi960ELi960ELi4ELb1ELi4ELb0ELb0ELNS_15WgradSyncMethodE3ENS_16CompileConditionILi1000EEEEEvPT_S6_S6_PKS5_S8_S8_S8_PKfflPfPj)
        /*05c0*/ 	.word	0x00000130


	//----- nvinfo : EIATTR_MIN_STACK_SIZE
	.align		4
.L_245:
        /*05c4*/ 	.byte	0x04, 0x12
        /*05c6*/ 	.short	(.L_247 - .L_246)
	.align		4
.L_246:
        /*05c8*/ 	.word	index@(_ZN13group_norm_v218gn_bwd_cuda_kernelI6__halfLi480ELi2ELi32ELi60ELi1024ELb0ELb1ELi16ELi960ELi960ELi4ELb1ELi3ELb0ELb0ELNS_15WgradSyncMethodE2ENS_16CompileConditionILi1000EEEEEvPT_S6_S6_PKS5_S8_S8_S8_PKfflPfPj)
        /*05cc*/ 	.word	0x000000e0


	//----- nvinfo : EIATTR_MIN_STACK_SIZE
	.align		4
.L_247:
        /*05d0*/ 	.byte	0x04, 0x12
        /*05d2*/ 	.short	(.L_249 - .L_248)
	.align		4
.L_248:
        /*05d4*/ 	.word	index@(_ZN13group_norm_v218gn_bwd_cuda_kernelI6__halfLi480ELi2ELi32ELi60ELi1024ELb0ELb1ELi16ELi960ELi960ELi4ELb1ELi4ELb0ELb0ELNS_15WgradSyncMethodE3ENS_16CompileConditionILi1000EEEEEvPT_S6_S6_PKS5_S8_S8_S8_PKfflPfPj)
        /*05d8*/ 	.word	0x000000e8


	//----- nvinfo : EIATTR_MIN_STACK_SIZE
	.align		4
.L_249:
        /*05dc*/ 	.byte	0x04, 0x12
        /*05de*/ 	.short	(.L_251 - .L_250)
	.align		4
.L_250:
        /*05e0*/ 	.word	index@(_ZN13group_norm_v218gn_bwd_cuda_kernelI6__halfLi480ELi3ELi16ELi120ELi1024ELb1ELb1ELi8ELi960ELi960ELi4ELb1ELi2ELb0ELb0ELNS_15WgradSyncMethodE3ENS_16CompileConditionILi1000EEEEEvPT_S6_S6_PKS5_S8_S8_S8_PKfflPfPj)
        /*05e4*/ 	.word	0x000000b8


	//----- nvinfo : EIATTR_MIN_STACK_SIZE
	.align		4
.L_251:
        /*05e8*/ 	.byte	0x04, 0x12
        /*05ea*/ 	.short	(.L_253 - .L_252)
	.align		4
.L_252:
        /*05ec*/ 	.word	index@(_ZN13group_norm_v218gn_bwd_cuda_kernelI6__halfLi480ELi1ELi16ELi120ELi1024ELb1ELb1ELi16ELi960ELi960ELi4ELb1ELi2ELb0ELb0ELNS_15WgradSyncMethodE3ENS_16CompileConditionILi1000EEEEEvPT_S6_S6_PKS5_S8_S8_S8_PKfflPfPj)
        /*05f0*/ 	.word	0x00000000


	//----- nvinfo : EIATTR_MIN_STACK_SIZE
	.align		4
.L_253:
        /*05f4*/ 	.byte	0x04, 0x12
        /*05f6*/ 	.short	(.L_255 - .L_254)
	.align		4
.L_254:
        /*05f8*/ 	.word	index@(_ZN13group_norm_v218gn_bwd_cuda_kernelI6__halfLi480ELi1ELi16ELi120ELi1024ELb1ELb1ELi32ELi960ELi960ELi4ELb1ELi4ELb0ELb0ELNS_15WgradSyncMethodE3ENS_16CompileConditionILi1000EEEEEvPT_S6_S6_PKS5_S8_S8_S8_PKfflPfPj)
        /*05fc*/ 	.word	0x000000d8


	//----- nvinfo : EIATTR_MIN_STACK_SIZE
	.align		4
.L_255:
        /*0600*/ 	.byte	0x04, 0x12
        /*0602*/ 	.short	(.L_257 - .L_256)
	.align		4
.L_256:
        /*0604*/ 	.word	index@(_ZN13group_norm_v218gn_bwd_cuda_kernelI6__halfLi480ELi2ELi16ELi120ELi1024ELb1ELb1ELi16ELi960ELi960ELi4ELb1ELi3ELb0ELb0ELNS_15WgradSyncMethodE2ENS_16CompileConditionILi1000EEEEEvPT_S6_S6_PKS5_S8_S8_S8_PKfflPfPj)
        /*0608*/ 	.word	0x000000c0


	//----- nvinfo : EIATTR_MIN_STACK_SIZE
	.align		4
.L_257:
        /*060c*/ 	.byte	0x04, 0x12
        /*060e*/ 	.short	(.L_259 - .L_258)
	.align		4
.L_258:
        /*0610*/ 	.word	index@(_ZN13group_norm_v218gn_bwd_cuda_kernelI6__halfLi480ELi2ELi16ELi120ELi1024ELb1ELb1ELi16ELi960ELi960ELi4ELb1ELi4ELb0ELb0ELNS_15WgradSyncMethodE3ENS_16CompileConditionILi1000EEEEEvPT_S6_S6_PKS5_S8_S8_S8_PKfflPfPj)
        /*0614*/ 	.word	0x00000100


	//----- nvinfo : EIATTR_MIN_STACK_SIZE
	.align		4
.L_259:
        /*0618*/ 	.byte	0x04, 0x12
        /*061a*/ 	.short	(.L_261 - .L_260)
	.align		4
.L_260:
        /*061c*/ 	.word	index@(_ZN13group_norm_v214gn_cuda_kernelI6__halfLi480ELi3ELi32ELi60ELi1024ELb0ELi8ELi960ELi960ELi4ELb1ELi2ELb0ELb0ENS_16CompileConditionILi1000EEEEEvPT_PKS4_S7_S7_flPfS8_Pj)
        /*0620*/ 	.word	0x00000000


	//----- nvinfo : EIATTR_MIN_STACK_SIZE
	.align		4
.L_261:
        /*0624*/ 	.byte	0x04, 0x12
        /*0626*/ 	.short	(.L_263 - .L_262)
	.align		4
.L_262:
        /*0628*/ 	.word	index@(_ZN13group_norm_v214gn_cuda_kernelI6__halfLi480ELi1ELi32ELi60ELi1024ELb0ELi16ELi960ELi960ELi4ELb1ELi2ELb0ELb0ENS_16CompileConditionILi1000EEEEEvPT_PKS4_S7_S7_flPfS8_Pj)
        /*062c*/ 	.word	0x00000000


	//----- nvinfo : EIATTR_MIN_STACK_SIZE
	.align		4
.L_263:
        /*0630*/ 	.byte	0x04, 0x12
        /*0632*/ 	.short	(.L_265 - .L_264)
	.align		4
.L_264:
        /*0634*/ 	.word	index@(_ZN13group_norm_v214gn_cuda_kernelI6__halfLi480ELi3ELi32ELi60ELi1024ELb0ELi16ELi960ELi960ELi4ELb1ELi5ELb0ELb0ENS_16CompileConditionILi1000EEEEEvPT_PKS4_S7_S7_flPfS8_Pj)
        /*0638*/ 	.word	0x00000040


	//----- nvinfo : EIATTR_MIN_STACK_SIZE
	.align		4
.L_265:
        /*063c*/ 	.byte	0x04, 0x12
        /*063e*/ 	.short	(.L_267 - .L_266)
	.align		4
.L_266:
        /*0640*/ 	.word	index@(_ZN13group_norm_v214gn_cuda_kernelI6__halfLi480ELi1ELi32ELi60ELi1024ELb0ELi32ELi960ELi960ELi4ELb1ELi4ELb0ELb0ENS_16CompileConditionILi1000EEEEEvPT_PKS4_S7_S7_flPfS8_Pj)
        /*0644*/ 	.word	0x00000000


	//----- nvinfo : EIATTR_MIN_STACK_SIZE
	.align		4
.L_267:
        /*0648*/ 	.byte	0x04, 0x12
        /*064a*/ 	.short	(.L_269 - .L_268)
	.align		4
.L_268:
        /*064c*/ 	.word	index@(_ZN13group_norm_v214gn_cuda_kernelI6__halfLi480ELi1ELi32ELi60ELi1024ELb0ELi64ELi960ELi960ELi4ELb1ELi9ELb0ELb0ENS_16CompileConditionILi1000EEEEEvPT_PKS4_S7_S7_flPfS8_Pj)
        /*0650*/ 	.word	0x00000090


	//----- nvinfo : EIATTR_MIN_STACK_SIZE
	.align		4
.L_269:
        /*0654*/ 	.byte	0x04, 0x12
        /*0656*/ 	.short	(.L_271 - .L_270)
	.align		4
.L_270:
        /*0658*/ 	.word	index@(_ZN13group_norm_v214gn_cuda_kernelI6__halfLi480ELi2ELi32ELi60ELi1024ELb0ELi32ELi960ELi960ELi4ELb1ELi7ELb0ELb0ENS_16CompileConditionILi1000EEEEEvPT_PKS4_S7_S7_flPfS8_Pj)
        /*065c*/ 	.word	0x00000068


	//----- nvinfo : EIATTR_MIN_STACK_SIZE
	.align		4
.L_271:
        /*0660*/ 	.byte	0x04, 0x12
        /*0662*/ 	.short	(.L_273 - .L_272)
	.align		4
.L_272:
        /*0664*/ 	.word	index@(_ZN13group_norm_v214gn_cuda_kernelI6__halfLi480ELi2ELi32ELi60ELi1024ELb0ELi32ELi960ELi960ELi4ELb1ELi9ELb0ELb0ENS_16CompileConditionILi1000EEEEEvPT_PKS4_S7_S7_flPfS8_Pj)
        /*0668*/ 	.word	0x00000068


	//----- nvinfo : EIATTR_MIN_STACK_SIZE
	.align		4
.L_273:
        /*066c*/ 	.byte	0x04, 0x12
        /*066e*/ 	.short	(.L_275 - .L_274)
	.align		4
.L_274:
        /*0670*/ 	.word	index@(_ZN13group_norm_v214gn_cuda_kernelI6__halfLi480ELi3ELi16ELi120ELi1024ELb1ELi8ELi960ELi960ELi4ELb1ELi2ELb0ELb0ENS_16CompileConditionILi1000EEEEEvPT_PKS4_S7_S7_flPfS8_Pj)
        /*0674*/ 	.word	0x00000000


	//----- nvinfo : EIATTR_MIN_STACK_SIZE
	.align		4
.L_275:
        /*0678*/ 	.byte	0x04, 0x12
        /*067a*/ 	.short	(.L_277 - .L_276)
	.align		4
.L_276:
        /*067c*/ 	.word	index@(_ZN13group_norm_v214gn_cuda_kernelI6__halfLi480ELi1ELi16ELi120ELi1024ELb1ELi16ELi960ELi960ELi4ELb1ELi2ELb0ELb0ENS_16CompileConditionILi1000EEEEEvPT_PKS4_S7_S7_flPfS8_Pj)
        /*0680*/ 	.word	0x00000000


	//----- nvinfo : EIATTR_MIN_STACK_SIZE
	.align		4
.L_277:
        /*0684*/ 	.byte	0x04, 0x12
        /*0686*/ 	.short	(.L_279 - .L_278)
	.align		4
.L_278:
        /*0688*/ 	.word	index@(_ZN13group_norm_v214gn_cuda_kernelI6__halfLi480ELi3ELi16ELi120ELi1024ELb1ELi16ELi960ELi960ELi4ELb1ELi5ELb0ELb0ENS_16CompileConditionILi1000EEEEEvPT_PKS4_S7_S7_flPfS8_Pj)
        /*068c*/ 	.word	0x00000040


	//----- nvinfo : EIATTR_MIN_STACK_SIZE
	.align		4
.L_279:
        /*0690*/ 	.byte	0x04, 0x12
        /*0692*/ 	.short	(.L_281 - .L_280)
	.align		4
.L_280:
        /*0694*/ 	.word	index@(_ZN13group_norm_v214gn_cuda_kernelI6__halfLi480ELi1ELi16ELi120ELi1024ELb1ELi32ELi960ELi960ELi4ELb1ELi4ELb0ELb0ENS_16CompileConditionILi1000EEEEEvPT_PKS4_S7_S7_flPfS8_Pj)
        /*0698*/ 	.word	0x00000000


	//----- nvinfo : EIATTR_MIN_STACK_SIZE
	.align		4
.L_281:
        /*069c*/ 	.byte	0x04, 0x12
        /*069e*/ 	.short	(.L_283 - .L_282)
	.align		4
.L_282:
        /*06a0*/ 	.word	index@(_ZN13group_norm_v214gn_cuda_kernelI6__halfLi480ELi1ELi16ELi120ELi1024ELb1ELi64ELi960ELi960ELi4ELb1ELi9ELb0ELb0ENS_16CompileConditionILi1000EEEEEvPT_PKS4_S7_S7_flPfS8_Pj)
        /*06a4*/ 	.word	0x000000d8


	//----- nvinfo : EIATTR_MIN_STACK_SIZE
	.align		4
.L_283:
        /*06a8*/ 	.byte	0x04, 0x12
        /*06aa*/ 	.short	(.L_285 - .L_284)
	.align		4
.L_284:
        /*06ac*/ 	.word	index@(_ZN13group_norm_v214gn_cuda_kernelI6__halfLi480ELi2ELi16ELi120ELi1024ELb1ELi32ELi960ELi960ELi4ELb1ELi7ELb0ELb0ENS_16CompileConditionILi1000EEEEEvPT_PKS4_S7_S7_flPfS8_Pj)
        /*06b0*/ 	.word	0x00000090


	//----- nvinfo : EIATTR_MIN_STACK_SIZE
	.align		4
.L_285:
        /*06b4*/ 	.byte	0x04, 0x12
        /*06b6*/ 	.short	(.L_287 - .L_286)
	.align		4
.L_286:
        /*06b8*/ 	.word	index@(_ZN13group_norm_v214gn_cuda_kernelI6__halfLi480ELi2ELi16ELi120ELi1024ELb1ELi32ELi960ELi960ELi4ELb1ELi9ELb0ELb0ENS_16CompileConditionILi1000EEEEEvPT_PKS4_S7_S7_flPfS8_Pj)
        /*06bc*/ 	.word	0x00000090
.L_287:


//--------------------- .nv.compat                --------------------------
	.section	.nv.compat,"",@"SHT_CUDA_COMPAT_INFO"
	.align	4
        /*0000*/ 	.byte	0x02, 0x09, 0x01, 0x00, 0x02, 0x02, 0x01, 0x00, 0x02, 0x05, 0x05, 0x00, 0x03, 0x07, 0x01, 0x01
        /*0010*/ 	.byte	0x02, 0x03, 0x00, 0x00, 0x02, 0x06, 0x01, 0x00, 0x04, 0x0b, 0x08, 0x00, 0x09, 0x00, 0x00, 0x00
        /*0020*/ 	.byte	0x00, 0x00, 0x00, 0x00


//--------------------- .nv.info._ZN13group_norm_v218gn_bwd_cuda_kernelI13__nv_bfloat16Li480ELi3ELi32ELi60ELi1024ELb0ELb1ELi8ELi960ELi960ELi4ELb1ELi2ELb0ELb0ELNS_15WgradSyncMethodE3ENS_16CompileConditionILi1000EEEEEvPT_S6_S6_PKS5_S8_S8_S8_PKfflPfPj --------------------------
	.section	.nv.info._ZN13group_norm_v218gn_bwd_cuda_kernelI13__nv_bfloat16Li480ELi3ELi32ELi60ELi1024ELb0ELb1ELi8ELi960ELi960ELi4ELb1ELi2ELb0ELb0ELNS_15WgradSyncMethodE3ENS_16CompileConditionILi1000EEEEEvPT_S6_S6_PKS5_S8_S8_S8_PKfflPfPj,"",@"SHT_CUDA_INFO"
	.sectionflags	@""
	.align	4


	//----- nvinfo : EIATTR_CUDA_API_VERSION
	.align		4
        /*0000*/ 	.byte	0x04, 0x37
        /*0002*/ 	.short	(.L_289 - .L_288)
.L_288:
        /*0004*/ 	.word	0x00000082


	//----- nvinfo : EIATTR_KPARAM_INFO
	.align		4
.L_289:
        /*0008*/ 	.byte	0x04, 0x17
        /*000a*/ 	.short	(.L_291 - .L_290)
.L_290:
        /*000c*/ 	.word	0x00000000
        /*0010*/ 	.short	0x000b
        /*0012*/ 	.short	0x0058
        /*0014*/ 	.byte	0x00, 0xf5, 0x21, 0x00


	//----- nvinfo : EIATTR_KPARAM_INFO
	.align		4
.L_291:
        /*0018*/ 	.byte	0x04, 0x17
        /*001a*/ 	.short	(.L_293 - .L_292)
.L_292:
        /*001c*/ 	.word	0x00000000
        /*0020*/ 	.short	0x000a
        /*0022*/ 	.short	0x0050
        /*0024*/ 	.byte	0x00, 0xf5, 0x21, 0x00


	//----- nvinfo : EIATTR_KPARAM_INFO
	.align		4
.L_293:
        /*0028*/ 	.byte	0x04, 0x17
        /*002a*/ 	.short	(.L_295 - .L_294)
.L_294:
        /*002c*/ 	.word	0x00000000
        /*0030*/ 	.short	0x0009
        /*0032*/ 	.short	0x0048
        /*0034*/ 	.byte	0x00, 0xf0, 0x21, 0x00


	//----- nvinfo : EIATTR_KPARAM_INFO
	.align		4
.L_295:
        /*0038*/ 	.byte	0x04, 0x17
        /*003a*/ 	.short	(.L_297 - .L_296)
.L_296:
        /*003c*/ 	.word	0x00000000
        /*0040*/ 	.short	0x0008
        /*0042*/ 	.short	0x0040
        /*0044*/ 	.byte	0x00, 0xf0, 0x11, 0x00


	//----- nvinfo : EIATTR_KPARAM_INFO
	.align		4
.L_297:
        /*0048*/ 	.byte	0x04, 0x17
        /*004a*/ 	.short	(.L_299 - .L_298)
.L_298:
        /*004c*/ 	.word	0x00000000
        /*0050*/ 	.short	0x0007
        /*0052*/ 	.short	0x0038
        /*0054*/ 	.byte	0x00, 0xf5, 0x21, 0x00


	//----- nvinfo : EIATTR_KPARAM_INFO
	.align		4
.L_299:
        /*0058*/ 	.byte	0x04, 0x17
        /*005a*/ 	.short	(.L_301 - .L_300)
.L_300:
        /*005c*/ 	.word	0x00000000
        /*0060*/ 	.short	0x0006
        /*0062*/ 	.short	0x0030
        /*0064*/ 	.byte	0x00, 0xf5, 0x21, 0x00


	//----- nvinfo : EIATTR_KPARAM_INFO
	.align		4
.L_301:
        /*0068*/ 	.byte	0x04, 0x17
        /*006a*/ 	.short	(.L_303 - .L_302)
.L_302:
        /*006c*/ 	.word	0x00000000
        /*0070*/ 	.short	0x0005
        /*0072*/ 	.short	0x0028
        /*0074*/ 	.byte	0x00, 0xf5, 0x21, 0x00


	//----- nvinfo : EIATTR_KPARAM_INFO
	.align		4
.L_303:
        /*0078*/ 	.byte	0x04, 0x17
        /*007a*/ 	.short	(.L_305 - .L_304)
.L_304:
        /*007c*/ 	.word	0x00000000
        /*0080*/ 	.short	0x0004
        /*0082*/ 	.short	0x0020
        /*0084*/ 	.byte	0x00, 0xf5, 0x21, 0x00


	//----- nvinfo : EIATTR_KPARAM_INFO
	.align		4
.L_305:
        /*0088*/ 	.byte	0x04, 0x17
        /*008a*/ 	.short	(.L_307 - .L_306)
.L_306:
        /*008c*/ 	.word	0x00000000
        /*0090*/ 	.short	0x0003
        /*0092*/ 	.short	0x0018
        /*0094*/ 	.byte	0x00, 0xf5, 0x21, 0x00


	//----- nvinfo : EIATTR_KPARAM_INFO
	.align		4
.L_307:
        /*0098*/ 	.byte	0x04, 0x17
        /*009a*/ 	.short	(.L_309 - .L_308)
.L_308:
        /*009c*/ 	.word	0x00000000
        /*00a0*/ 	.short	0x0002
        /*00a2*/ 	.short	0x0010
        /*00a4*/ 	.byte	0x00, 0xf5, 0x21, 0x00


	//----- nvinfo : EIATTR_KPARAM_INFO
	.align		4
.L_309:
        /*00a8*/ 	.byte	0x04, 0x17
        /*00aa*/ 	.short	(.L_311 - .L_310)
.L_310:
        /*00ac*/ 	.word	0x00000000
        /*00b0*/ 	.short	0x0001
        /*00b2*/ 	.short	0x0008
        /*00b4*/ 	.byte	0x00, 0xf5, 0x21, 0x00


	//----- nvinfo : EIATTR_KPARAM_INFO
	.align		4
.L_311:
        /*00b8*/ 	.byte	0x04, 0x17
        /*00ba*/ 	.short	(.L_313 - .L_312)
.L_312:
        /*00bc*/ 	.word	0x00000000
        /*00c0*/ 	.short	0x0000
        /*00c2*/ 	.short	0x0000
        /*00c4*/ 	.byte	0x00, 0xf5, 0x21, 0x00


	//----- nvinfo : EIATTR_SPARSE_MMA_MASK
	.align		4
.L_313:
        /*00c8*/ 	.byte	0x03, 0x50
        /*00ca*/ 	.short	0x0000


	//----- nvinfo : EIATTR_MAXREG_COUNT
	.align		4
        /*00cc*/ 	.byte	0x03, 0x1b
        /*00ce*/ 	.short	0x0028


	//----- nvinfo : EIATTR_NUM_BARRIERS
	.align		4
        /*00d0*/ 	.byte	0x02, 0x4c
        /*00d2*/ 	.byte	0x01
	.zero		1


	//----- nvinfo : EIATTR_ANNOTATIONS
	.align		4
        /*00d4*/ 	.byte	0x04, 0x55
        /*00d6*/ 	.short	(.L_315 - .L_314)


	//   ....[0]....
.L_314:
        /*00d8*/ 	.word	0x00000001
        /*00dc*/ 	.byte	0x20, 0x04, 0x00, 0x00, 0x01, 0x00, 0x00, 0x00, 0x40, 0x04, 0x00, 0x00, 0x01, 0x00, 0x00, 0x00
        /* <DEDUP_REMOVED lines=40> */
        /*036c*/ 	.byte	0xb0, 0x2e, 0x00, 0x00, 0x01, 0x00, 0x00, 0x00, 0xd0, 0x2e, 0x00, 0x00


	//----- nvinfo : EIATTR_MERCURY_ISA_VERSION
	.align		4
.L_315:
        /*0378*/ 	.byte	0x03, 0x5f
        /*037a*/ 	.short	0x0101


	//----- nvinfo : EIATTR_COOP_GROUP_MASK_REGIDS
	.align		4
        /*037c*/ 	.byte	0x04, 0x29
        /*037e*/ 	.short	(.L_317 - .L_316)


	//   ....[0]....
.L_316:
        /*0380*/ 	.word	0xffffffff


	//   ....[1]....
        /*0384*/ 	.word	0xffffffff


	//   ....[2]....
        /*0388*/ 	.word	0xffffffff


	//   ....[3]....
        /*038c*/ 	.word	0xffffffff


	//   ....[4]....
        /*0390*/ 	.word	0xffffffff


	//   ....[5]....
        /*0394*/ 	.word	0xffffffff


	//   ....[6]....
        /*0398*/ 	.word	0xffffffff


	//   ....[7]....
        /*039c*/ 	.word	0xffffffff


	//   ....[8]....
        /*03a0*/ 	.word	0xffffffff


	//   ....[9]....
        /*03a4*/ 	.word	0xffffffff


	//   ....[10]....
        /*03a8*/ 	.word	0x05000016


	//   ....[11]....
        /*03ac*/ 	.word	0x05000018


	//   ....[12]....
        /*03b0*/ 	.word	0x05000017


	//   ....[13]....
        /*03b4*/ 	.word	0x05000019


	//   ....[14]....
        /*03b8*/ 	.word	0x0500001a


	//   ....[15]....
        /*03bc*/ 	.word	0x0500001c


	//   ....[16]....
        /*03c0*/ 	.word	0x0500001b


	//   ....[17]....
        /*03c4*/ 	.word	0x05000011


	//   ....[18]....
        /*03c8*/ 	.word	0x05000017


	//   ....[19]....
        /*03cc*/ 	.word	0x05000017


	//   ....[20]....
        /*03d0*/ 	.word	0x05000017


	//   ....[21]....
        /*03d4*/ 	.word	0x05000017


	//   ....[22]....
        /*03d8*/ 	.word	0x05000017


	//   ....[23]....
        /*03dc*/ 	.word	0x05000017


	//   ....[24]....
        /*03e0*/ 	.word	0x05000017


	//   ....[25]....
        /*03e4*/ 	.word	0x05000017


	//----- nvinfo : EIATTR_COOP_GROUP_INSTR_OFFSETS
	.align		4
.L_317:
        /*03e8*/ 	.byte	0x04, 0x28
        /*03ea*/ 	.short	(.L_319 - .L_318)


	//   ....[0]....
.L_318:
        /*03ec*/ 	.word	0x000021b0


	//   ....[1]....
        /*03f0*/ 	.word	0x000021e0


	//   ....[2]....
        /*03f4*/ 	.word	0x00002ad0


	//   ....[3]....
        /*03f8*/ 	.word	0x00002b00


	//   ....[4]....
        /*03fc*/ 	.word	0x00002b30


	//   ....[5]....
        /*0400*/ 	.word	0x00002b50


	//   ....[6]....
        /*0404*/ 	.word	0x00002b70


	//   ....[7]....
        /*0408*/ 	.word	0x00002b90


	//   ....[8]....
        /*040c*/ 	.word	0x00002bb0


	//   ....[9]....
        /*0410*/ 	.word	0x00002bd0


	//   ....[10]....
        /*0414*/ 	.word	0x00003cf0


	//   ....[11]....
        /*0418*/ 	.word	0x00003d20


	//   ....[12]....
        /*041c*/ 	.word	0x00003d70


	//   ....[13]....
        /*0420*/ 	.word	0x00003d90


	//   ....[14]....
        /*0424*/ 	.word	0x00003dc0


	//   ....[15]....
        /*0428*/ 	.word	0x00003dd0


	//   ....[16]....
        /*042c*/ 	.word	0x00003e00


	//   ....[17]....
        /*0430*/ 	.word	0x00003e10


	//   ....[18]....
        /*0434*/ 	.word	0x00003fd0


	//   ....[19]....
        /*0438*/ 	.word	0x00004060


	//   ....[20]....
        /*043c*/ 	.word	0x000040d0


	//   ....[21]....
        /*0440*/ 	.word	0x00004130


	//   ....[22]....
        /*0444*/ 	.word	0x000041a0


	//   ....[23]....
        /*0448*/ 	.word	0x00004200


	//   ....[24]....
        /*044c*/ 	.word	0x00004270


	//   ....[25]....
        /*0450*/ 	.word	0x000042d0


	//----- nvinfo : EIATTR_VRC_CTA_INIT_COUNT
	.align		4
.L_319:
        /*0454*/ 	.byte	0x02, 0x4a
	.zero		1
	.zero		1


	//----- nvinfo : EIATTR_EXIT_INSTR_OFFSETS
	.align		4
        /*0458*/ 	.byte	0x04, 0x1c
        /*045a*/ 	.short	(.L_321 - .L_320)


	//   ....[0]....
.L_320:
        /*045c*/ 	.word	0x000031f0


	//   ....[1]....
        /*0460*/ 	.word	0x00003f60


	//----- nvinfo : EIATTR_MAX_THREADS
	.align		4
.L_321:
        /*0464*/ 	.byte	0x04, 0x05
        /*0466*/ 	.short	(.L_323 - .L_322)
.L_322:
        /*0468*/ 	.word	0x000001e0
        /*046c*/ 	.word	0x00000001
        /*0470*/ 	.word	0x00000001


	//----- nvinfo : EIATTR_CRS_STACK_SIZE
	.align		4
.L_323:
        /*0474*/ 	.byte	0x04, 0x1e
        /*0476*/ 	.short	(.L_325 - .L_324)
.L_324:
        /*0478*/ 	.word	0x00000000


	//----- nvinfo : EIATTR_CBANK_PARAM_SIZE
	.align		4
.L_325:
        /*047c*/ 	.byte	0x03, 0x19
        /*047e*/ 	.short	0x0060


	//----- nvinfo : EIATTR_PARAM_CBANK
	.align		4
        /*0480*/ 	.byte	0x04, 0x0a
        /*0482*/ 	.short	(.L_327 - .L_326)
	.align		4
.L_326:
        /*0484*/ 	.word	index@(.nv.constant0._ZN13group_norm_v218gn_bwd_cuda_kernelI13__nv_bfloat16Li480ELi3ELi32ELi60ELi1024ELb0ELb1ELi8ELi960ELi960ELi4ELb1ELi2ELb0ELb0ELNS_15WgradSyncMethodE3ENS_16CompileConditionILi1000EEEEEvPT_S6_S6_PKS5_S8_S8_S8_PKfflPfPj)
        /*0488*/ 	.short	0x0380
        /*048a*/ 	.short	0x0060


	//----- nvinfo : EIATTR_SW_WAR
	.align		4
.L_327:
        /*048c*/ 	.byte	0x04, 0x36
        /*048e*/ 	.short	(.L_329 - .L_328)
.L_328:
        /*0490*/ 	.word	0x00000008
.L_329:


//--------------------- .nv.info._ZN13group_norm_v218gn_bwd_cuda_kernelI13__nv_bfloat16Li480ELi1ELi32ELi60ELi1024ELb0ELb1ELi16ELi960ELi960ELi4ELb1ELi2ELb0ELb0ELNS_15WgradSyncMethodE3ENS_16CompileConditionILi1000EEEEEvPT_S6_S6_PKS5_S8_S8_S8_PKfflPfPj --------------------------
	.section	.nv.info._ZN13group_norm_v218gn_bwd_cuda_kernelI13__nv_bfloat16Li480ELi1ELi32ELi60ELi1024ELb0ELb1ELi16ELi960ELi960ELi4ELb1ELi2ELb0ELb0ELNS_15WgradSyncMethodE3ENS_16CompileConditionILi1000EEEEEvPT_S6_S6_PKS5_S8_S8_S8_PKfflPfPj,"",@"SHT_CUDA_INFO"
	.sectionflags	@""
	.align	4


	//----- nvinfo : EIATTR_CUDA_API_VERSION
	.align		4
        /*0000*/ 	.byte	0x04, 0x37
        /*0002*/ 	.short	(.L_331 - .L_330)
.L_330:
        /*0004*/ 	.word	0x00000082


	//----- nvinfo : EIATTR_KPARAM_INFO
	.align		4
.L_331:
        /*0008*/ 	.byte	0x04, 0x17
        /*000a*/ 	.short	(.L_333 - .L_332)
.L_332:
        /*000c*/ 	.word	0x00000000
        /*0010*/ 	.short	0x000b
        /*0012*/ 	.short	0x0058
        /*0014*/ 	.byte	0x00, 0xf5, 0x21, 0x00


	//----- nvinfo : EIATTR_KPARAM_INFO
	.align		4
.L_333:
        /*0018*/ 	.byte	0x04, 0x17
        /*001a*/ 	.short	(.L_335 - .L_334)
.L_334:
        /*001c*/ 	.word	0x00000000
        /*0020*/ 	.short	0x000a
        /*0022*/ 	.short	0x0050
        /*0024*/ 	.byte	0x00, 0xf5, 0x21, 0x00


	//----- nvinfo : EIATTR_KPARAM_INFO
	.align		4
.L_335:
        /*0028*/ 	.byte	0x04, 0x17
        /*002a*/ 	.short	(.L_337 - .L_336)
.L_336:
        /*002c*/ 	.word	0x00000000
        /*0030*/ 	.short	0x0009
        /*0032*/ 	.short	0x0048
        /*0034*/ 	.byte	0x00, 0xf0, 0x21, 0x00


	//----- nvinfo : EIATTR_KPARAM_INFO
	.align		4
.L_337:
        /*0038*/ 	.byte	0x04, 0x17
        /*003a*/ 	.short	(.L_339 - .L_338)
.L_338:
        /*003c*/ 	.word	0x00000000
        /*0040*/ 	.short	0x0008
        /*0042*/ 	.short	0x0040
        /*0044*/ 	.byte	0x00, 0xf0, 0x11, 0x00


	//----- nvinfo : EIATTR_KPARAM_INFO
	.align		4
.L_339:
        /*0048*/ 	.byte	0x04, 0x17
        /*004a*/ 	.short	(.L_341 - .L_340)
.L_340:
        /*004c*/ 	.word	0x00000000
        /*0050*/ 	.short	0x0007
        /*0052*/ 	.short	0x0038
        /*0054*/ 	.byte	0x00, 0xf5, 0x21, 0x00


	//----- nvinfo : EIATTR_KPARAM_INFO
	.align		4
.L_341:
        /*0058*/ 	.byte	0x04, 0x17
        /*005a*/ 	.short	(.L_343 - .L_342)
.L_342:
        /*005c*/ 	.word	0x00000000
        /*0060*/ 	.short	0x0006
        /*0062*/ 	.short	0x0030
        /*0064*/ 	.byte	0x00, 0xf5, 0x21, 0x00


	//----- nvinfo : EIATTR_KPARAM_INFO
	.align		4
.L_343:
        /*0068*/ 	.byte	0x04, 0x17
        /*006a*/ 	.short	(.L_345 - .L_344)
.L_344:
        /*006c*/ 	.word	0x00000000
        /*0070*/ 	.short	0x0005
        /*0072*/ 	.short	0x0028
        /*0074*/ 	.byte	0x00, 0xf5, 0x21, 0x00


	//----- nvinfo : EIATTR_KPARAM_INFO
	.align		4
.L_345:
        /*0078*/ 	.byte	0x04, 0x17
        /*007a*/ 	.short	(.L_347 - .L_346)
.L_346:
        /*007c*/ 	.word	0x00000000
        /*0080*/ 	.short	0x0004
        /*0082*/ 	.short	0x0020
        /*0084*/ 	.byte	0x00, 0xf5, 0x21, 0x00


	//----- nvinfo : EIATTR_KPARAM_INFO
	.align		4
.L_347:
        /*0088*/ 	.byte	0x04, 0x17
        /*008a*/ 	.short	(.L_349 - .L_348)
.L_348:
        /*008c*/ 	.word	0x00000000
        /*0090*/ 	.short	0x0003
        /*0092*/ 	.short	0x0018
        /*0094*/ 	.byte	0x00, 0xf5, 0x21, 0x00


	//----- nvinfo : EIATTR_KPARAM_INFO
	.align		4
.L_349:
        /*0098*/ 	.byte	0x04, 0x17
        /*009a*/ 	.short	(.L_351 - .L_350)
.L_350:
        /*009c*/ 	.word	0x00000000
        /*00a0*/ 	.short	0x0002
        /*00a2*/ 	.short	0x0010
        /*00a4*/ 	.byte	0x00, 0xf5, 0x21, 0x00


	//----- nvinfo : EIATTR_KPARAM_INFO
	.align		4
.L_351:
        /*00a8*/ 	.byte	0x04, 0x17
        /*00aa*/ 	.short	(.L_353 - .L_352)
.L_352:
        /*00ac*/ 	.word	0x00000000
        /*00b0*/ 	.short	0x0001
        /*00b2*/ 	.short	0x0008
        /*00b4*/ 	.byte	0x00, 0xf5, 0x21, 0x00


	//----- nvinfo : EIATTR_KPARAM_INFO
	.align		4
.L_353:
        /*00b8*/ 	.byte	0x04, 0x17
        /*00ba*/ 	.short	(.L_355 - .L_354)
.L_354:
        /*00bc*/ 	.word	0x00000000
        /*00c0*/ 	.short	0x0000
        /*00c2*/ 	.short	0x0000
        /*00c4*/ 	.byte	0x00, 0xf5, 0x21, 0x00


	//----- nvinfo : EIATTR_SPARSE_MMA_MASK
	.align		4
.L_355:
        /*00c8*/ 	.byte	0x03, 0x50
        /*00ca*/ 	.short	0x0000


	//----- nvinfo : EIATTR_MAXREG_COUNT
	.align		4
        /*00cc*/ 	.byte	0x03, 0x1b
        /*00ce*/ 	.short	0x0080


	//----- nvinfo : EIATTR_NUM_BARRIERS
	.align		4
        /*00d0*/ 	.byte	0x02, 0x4c
        /*00d2*/ 	.byte	0x01
	.zero		1


	//----- nvinfo : EIATTR_MERCURY_ISA_VERSION
	.align		4
        /*00d4*/ 	.byte	0x03, 0x5f
        /*00d6*/ 	.short	0x0101


	//----- nvinfo : EIATTR_INT_WARP_WIDE_INSTR_OFFSETS
	.align		4
        /*00d8*/ 	.byte	0x04, 0x31
        /*00da*/ 	.short	(.L_357 - .L_356)


	//   ....[0]....
.L_356:
        /*00dc*/ 	.word	0x000027c0


	//----- nvinfo : EIATTR_COOP_GROUP_MASK_REGIDS
	.align		4
.L_357:
        /*00e0*/ 	.byte	0x04, 0x29
        /*00e2*/ 	.short	(.L_359 - .L_358)


	//   ....[0]....
.L_358:
        /*00e4*/ 	.word	0xffffffff


	//   ....[1]....
        /*00e8*/ 	.word	0xffffffff


	//   ....[2]....
        /*00ec*/ 	.word	0xffffffff


	//   ....[3]....
        /*00f0*/ 	.word	0xffffffff


	//   ....[4]....
        /*00f4*/ 	.word	0xffffffff


	//   ....[5]....
        /*00f8*/ 	.word	0xffffffff


	//   ....[6]....
        /*00fc*/ 	.word	0xffffffff


	//   ....[7]....
        /*0100*/ 	.word	0xffffffff


	//   ....[8]....
        /*0104*/ 	.word	0xffffffff


	//   ....[9]....
        /*0108*/ 	.word	0xffffffff


	//   ....[10]....
        /*010c*/ 	.word	0x0500001d


	//   ....[11]....
        /*0110*/ 	.word	0x0500001c


	//   ....[12]....
        /*0114*/ 	.word	0x0500001e


	//   ....[13]....
        /*0118*/ 	.word	0x0500001f


	//   ....[14]....
        /*011c*/ 	.word	0x05000021


	//   ....[15]....
        /*0120*/ 	.word	0x05000020


	//   ....[16]....
        /*0124*/ 	.word	0x05000022


	//   ....[17]....
        /*0128*/ 	.word	0x0500000b


	//   ....[18]....
        /*012c*/ 	.word	0x0500001e


	//   ....[19]....
        /*0130*/ 	.word	0x0500001e


	//   ....[20]....
        /*0134*/ 	.word	0x0500001e


	//   ....[21]....
        /*0138*/ 	.word	0x0500001e


	//   ....[22]....
        /*013c*/ 	.word	0x0500001e


	//   ....[23]....
        /*0140*/ 	.word	0x0500001e


	//   ....[24]....
        /*0144*/ 	.word	0x0500001e


	//   ....[25]....
        /*0148*/ 	.word	0x0500001e


	//----- nvinfo : EIATTR_COOP_GROUP_INSTR_OFFSETS
	.align		4
.L_359:
        /*014c*/ 	.byte	0x04, 0x28
        /*014e*/ 	.short	(.L_361 - .L_360)


	//   ....[0]....
.L_360:
        /*0150*/ 	.word	0x00002790


	//   ....[1]....
        /*0154*/ 	.word	0x000027d0


	//   ....[2]....
        /*0158*/ 	.word	0x00002d90


	//   ....[3]....
        /*015c*/ 	.word	0x00002dd0


	//   ....[4]....
        /*0160*/ 	.word	0x00002e60


	//   ....[5]....
        /*0164*/ 	.word	0x00002e70


	//   ....[6]....
        /*0168*/ 	.word	0x00002eb0


	//   ....[7]....
        /*016c*/ 	.word	0x00002ed0


	//   ....[8]....
        /*0170*/ 	.word	0x00002f20


	//   ....[9]....
        /*0174*/ 	.word	0x00002f50


	//   ....[10]....
        /*0178*/ 	.word	0x00004370


	//   ....[11]....
        /*017c*/ 	.word	0x000043a0


	//   ....[12]....
        /*0180*/ 	.word	0x000043f0


	//   ....[13]....
        /*0184*/ 	.word	0x00004410


	//   ....[14]....
        /*0188*/ 	.word	0x00004440


	//   ....[15]....
        /*018c*/ 	.word	0x00004450


	//   ....[16]....
        /*0190*/ 	.word	0x00004480


	//   ....[17]....
        /*0194*/ 	.word	0x00004490


	//   ....[18]....
        /*0198*/ 	.word	0x00004660


	//   ....[19]....
        /*019c*/ 	.word	0x000046f0


	//   ....[20]....
        /*01a0*/ 	.word	0x00004760


	//   ....[21]....
        /*01a4*/ 	.word	0x000047c0


	//   ....[22]....
        /*01a8*/ 	.word	0x00004830


	//   ....[23]....
        /*01ac*/ 	.word	0x00004890


	//   ....[24]....
        /*01b0*/ 	.word	0x00004900


	//   ....[25]....
        /*01b4*/ 	.word	0x00004960


	//----- nvinfo : EIATTR_VRC_CTA_INIT_COUNT
	.align		4
.L_361:
        /*01b8*/ 	.byte	0x02, 0x4a
	.zero		1
	.zero		1


	//----- nvinfo : EIATTR_EXIT_INSTR_OFFSETS
	.align		4
        /*01bc*/ 	.byte	0x04, 0x1c
        /*01be*/ 	.short	(.L_363 - .L_362)


	//   ....[0]....
.L_362:
        /*01c0*/ 	.word	0x00003810


	//   ....[1]....
        /*01c4*/ 	.word	0x000045f0


	//----- nvinfo : EIATTR_MAX_THREADS
	.align		4
.L_363:
        /*01c8*/ 	.byte	0x04, 0x05
        /*01ca*/ 	.short	(.L_365 - .L_364)
.L_364:
        /*01cc*/ 	.word	0x000001e0
        /*01d0*/ 	.word	0x00000001
        /*01d4*/ 	.word	0x00000001


	//----- nvinfo : EIATTR_CRS_STACK_SIZE
	.align		4
.L_365:
        /*01d8*/ 	.byte	0x04, 0x1e
        /*01da*/ 	.short	(.L_367 - .L_366)
.L_366:
        /*01dc*/ 	.word	0x00000000


	//----- nvinfo : EIATTR_CBANK_PARAM_SIZE
	.align		4
.L_367:
        /*01e0*/ 	.byte	0x03, 0x19
        /*01e2*/ 	.short	0x0060


	//----- nvinfo : EIATTR_PARAM_CBANK
	.align		4
        /*01e4*/ 	.byte	0x04, 0x0a
        /*01e6*/ 	.short	(.L_369 - .L_368)
	.align		4
.L_368:
        /*01e8*/ 	.word	index@(.nv.constant0._ZN13group_norm_v218gn_bwd_cuda_kernelI13__nv_bfloat16Li480ELi1ELi32ELi60ELi1024ELb0ELb1ELi16ELi960ELi960ELi4ELb1ELi2ELb0ELb0ELNS_15WgradSyncMethodE3ENS_16CompileConditionILi1000EEEEEvPT_S6_S6_PKS5_S8_S8_S8_PKfflPfPj)
        /*01ec*/ 	.short	0x0380
        /*01ee*/ 	.short	0x0060


	//----- nvinfo : EIATTR_SW_WAR
	.align		4
.L_369:
        /*01f0*/ 	.byte	0x04, 0x36
        /*01f2*/ 	.short	(.L_371 - .L_370)
.L_370:
        /*01f4*/ 	.word	0x00000008
.L_371:


//--------------------- .nv.info._ZN13group_norm_v218gn_bwd_cuda_kernelI13__nv_bfloat16Li480ELi1ELi32ELi60ELi1024ELb0ELb1ELi32ELi960ELi960ELi4ELb1ELi4ELb0ELb0ELNS_15WgradSyncMethodE3ENS_16CompileConditionILi1000EEEEEvPT_S6_S6_PKS5_S8_S8_S8_PKfflPfPj --------------------------
	.section	.nv.info._ZN13group_norm_v218gn_bwd_cuda_kernelI13__nv_bfloat16Li480ELi1ELi32ELi60ELi1024ELb0ELb1ELi32ELi960ELi960ELi4ELb1ELi4ELb0ELb0ELNS_15WgradSyncMethodE3ENS_16CompileConditionILi1000EEEEEvPT_S6_S6_PKS5_S8_S8_S8_PKfflPfPj,"",@"SHT_CUDA_INFO"
	.sectionflags	@""
	.align	4


	//----- nvinfo : EIATTR_CUDA_API_VERSION
	.align		4
        /*0000*/ 	.byte	0x04, 0x37
        /*0002*/ 	.short	(.L_373 - .L_372)
.L_372:
        /*0004*/ 	.word	0x00000082


	//----- nvinfo : EIATTR_KPARAM_INFO
	.align		4
.L_373:
        /*0008*/ 	.byte	0x04, 0x17
        /*000a*/ 	.short	(.L_375 - .L_374)
.L_374:
        /*000c*/ 	.word	0x00000000
        /*0010*/ 	.short	0x000b
        /*0012*/ 	.short	0x0058
        /*0014*/ 	.byte	0x00, 0xf5, 0x21, 0x00


	//----- nvinfo : EIATTR_KPARAM_INFO
	.align		4
.L_375:
        /*0018*/ 	.byte	0x04, 0x17
        /*001a*/ 	.short	(.L_377 - .L_376)
.L_376:
        /*001c*/ 	.word	0x00000000
        /*0020*/ 	.short	0x000a
        /*0022*/ 	.short	0x0050
        /*0024*/ 	.byte	0x00, 0xf5, 0x21, 0x00


	//----- nvinfo : EIATTR_KPARAM_INFO
	.align		4
.L_377:
        /*0028*/ 	.byte	0x04, 0x17
        /*002a*/ 	.short	(.L_379 - .L_378)
.L_378:
        /*002c*/ 	.word	0x00000000
        /*0030*/ 	.short	0x0009
        /*0032*/ 	.short	0x0048
        /*0034*/ 	.byte	0x00, 0xf0, 0x21, 0x00


	//----- nvinfo : EIATTR_KPARAM_INFO
	.align		4
.L_379:
        /*0038*/ 	.byte	0x04, 0x17
        /*003a*/ 	.short	(.L_381 - .L_380)
.L_380:
        /*003c*/ 	.word	0x00000000
        /*0040*/ 	.short	0x0008
        /*0042*/ 	.short	0x0040
        /*0044*/ 	.byte	0x00, 0xf0, 0x11, 0x00


	//----- nvinfo : EIATTR_KPARAM_INFO
	.align		4
.L_381:
        /*0048*/ 	.byte	0x04, 0x17
        /*004a*/ 	.short	(.L_383 - .L_382)
.L_382:
        /*004c*/ 	.word	0x00000000
        /*0050*/ 	.short	0x0007
        /*0052*/ 	.short	0x0038
        /*0054*/ 	.byte	0x00, 0xf5, 0x21, 0x00


	//----- nvinfo : EIATTR_KPARAM_INFO
	.align		4
.L_383:
        /*0058*/ 	.byte	0x04, 0x17
        /*005a*/ 	.short	(.L_385 - .L_384)
.L_384:
        /*005c*/ 	.word	0x00000000
        /*0060*/ 	.short	0x0006
        /*0062*/ 	.short	0x0030
        /*0064*/ 	.byte	0x00, 0xf5, 0x21, 0x00


	//----- nvinfo : EIATTR_KPARAM_INFO
	.align		4
.L_385:
        /*0068*/ 	.byte	0x04, 0x17
        /*006a*/ 	.short	(.L_387 - .L_386)
.L_386:
        /*006c*/ 	.word	0x00000000
        /*0070*/ 	.short	0x0005
        /*0072*/ 	.short	0x0028
        /*0074*/ 	.byte	0x00, 0xf5, 0x21, 0x00


	//----- nvinfo : EIATTR_KPARAM_INFO
	.align		4
.L_387:
        /*0078*/ 	.byte	0x04, 0x17
        /*007a*/ 	.short	(.L_389 - .L_388)
.L_388:
        /*007c*/ 	.word	0x00000000
        /*0080*/ 	.short	0x0004
        /*0082*/ 	.short	0x0020
        /*0084*/ 	.byte	0x00, 0xf5, 0x21, 0x00


	//----- nvinfo : EIATTR_KPARAM_INFO
	.align		4
.L_389:
        /*0088*/ 	.byte	0x04, 0x17
        /*008a*/ 	.short	(.L_391 - .L_390)
.L_390:
        /*008c*/ 	.word	0x00000000
        /*0090*/ 	.short	0x0003
        /*0092*/ 	.short	0x0018
        /*0094*/ 	.byte	0x00, 0xf5, 0x21, 0x00


	//----- nvinfo : EIATTR_KPARAM_INFO
	.align		4
.L_391:
        /*0098*/ 	.byte	0x04, 0x17
        /*009a*/ 	.short	(.L_393 - .L_392)
.L_392:
        /*009c*/ 	.word	0x00000000
        /*00a0*/ 	.short	0x0002
        /*00a2*/ 	.short	0x0010
        /*00a4*/ 	.byte	0x00, 0xf5, 0x21, 0x00


	//----- nvinfo : EIATTR_KPARAM_INFO
	.align		4
.L_393:
        /*00a8*/ 	.byte	0x04, 0x17
        /*00aa*/ 	.short	(.L_395 - .L_394)
.L_394:
        /*00ac*/ 	.word	0x00000000
        /*00b0*/ 	.short	0x0001
        /*00b2*/ 	.short	0x0008
        /*00b4*/ 	.byte	0x00, 0xf5, 0x21, 0x00


	//----- nvinfo : EIATTR_KPARAM_INFO
	.align		4
.L_395:
        /*00b8*/ 	.byte	0x04, 0x17
        /*00ba*/ 	.short	(.L_397 - .L_396)
.L_396:
        /*00bc*/ 	.word	0x00000000
        /*00c0*/ 	.short	0x0000
        /*00c2*/ 	.short	0x0000
        /*00c4*/ 	.byte	0x00, 0xf5, 0x21, 0x00


	//----- nvinfo : EIATTR_SPARSE_MMA_MASK
	.align		4
.L_397:
        /*00c8*/ 	.byte	0x03, 0x50
        /*00ca*/ 	.short	0x0000


	//----- nvinfo : EIATTR_MAXREG_COUNT
	.align		4
        /*00cc*/ 	.byte	0x03, 0x1b
        /*00ce*/ 	.short	0x0080


	//----- nvinfo : EIATTR_NUM_BARRIERS
	.align		4
        /*00d0*/ 	.byte	0x02, 0x4c
        /*00d2*/ 	.byte	0x01
	.zero		1


	//----- nvinfo : EIATTR_ANNOTATIONS
	.align		4
        /*00d4*/ 	.byte	0x04, 0x55
        /*00d6*/ 	.short	(.L_399 - .L_398)


	//   ....[0]....
.L_398:
        /* <DEDUP_REMOVED lines=76> */
        /*058c*/ 	.byte	0x20, 0x5a, 0x00, 0x00


	//----- nvinfo : EIATTR_MERCURY_ISA_VERSION
	.align		4
.L_399:
        /*0590*/ 	.byte	0x03, 0x5f
        /*0592*/ 	.short	0x0101


	//----- nvinfo : EIATTR_COOP_GROUP_MASK_REGIDS
	.align		4
        /*0594*/ 	.byte	0x04, 0x29
        /*0596*/ 	.short	(.L_401 - .L_400)


	//   ....[0]....
.L_400:
        /*0598*/ 	.word	0xffffffff


	//   ....[1]....
        /*059c*/ 	.word	0xffffffff


	//   ....[2]....
        /*05a0*/ 	.word	0xffffffff


	//   ....[3]....
        /*05a4*/ 	.word	0xffffffff


	//   ....[4]....
        /*05a8*/ 	.word	0xffffffff


	//   ....[5]....
        /*05ac*/ 	.word	0xffffffff


	//   ....[6]....
        /*05b0*/ 	.word	0xffffffff


	//   ....[7]....
        /*05b4*/ 	.word	0xffffffff


	//   ....[8]....
        /*05b8*/ 	.word	0xffffffff


	//   ....[9]....
        /*05bc*/ 	.word	0xffffffff


	//   ....[10]....
        /*05c0*/ 	.word	0x05000019


	//   ....[11]....
        /*05c4*/ 	.word	0x0500001c


	//   ....[12]....
        /*05c8*/ 	.word	0x0500001e


	//   ....[13]....
        /*05cc*/ 	.word	0x0500001b


	//   ....[14]....
        /*05d0*/ 	.word	0x0500001d


	//   ....[15]....
        /*05d4*/ 	.word	0x05000020


	//   ....[16]....
        /*05d8*/ 	.word	0x05000022


	//   ....[17]....
        /*05dc*/ 	.word	0x0500000b


	//   ....[18]....
        /*05e0*/ 	.word	0x0500001b


	//   ....[19]....
        /*05e4*/ 	.word	0x0500001b


	//   ....[20]....
        /*05e8*/ 	.word	0x0500001b


	//   ....[21]....
        /*05ec*/ 	.word	0x0500001b


	//   ....[22]....
        /*05f0*/ 	.word	0x0500001b


	//   ....[23]....
        /*05f4*/ 	.word	0x0500001b


	//   ....[24]....
        /*05f8*/ 	.word	0x0500001b


	//   ....[25]....
        /*05fc*/ 	.word	0x0500001b


	//----- nvinfo : EIATTR_COOP_GROUP_INSTR_OFFSETS
	.align		4
.L_401:
        /*0600*/ 	.byte	0x04, 0x28
        /*0602*/ 	.short	(.L_403 - .L_402)


	//   ....[0]....
.L_402:
        /*0604*/ 	.word	0x00004990


	//   ....[1]....
        /*0608*/ 	.word	0x000049a0


	//   ....[2]....
        /*060c*/ 	.word	0x00005140


	//   ....[3]....
        /*0610*/ 	.word	0x00005150


	//   ....[4]....
        /*0614*/ 	.word	0x00005180


	//   ....[5]....
        /*0618*/ 	.word	0x00005190


	//   ....[6]....
        /*061c*/ 	.word	0x000051c0


	//   ....[7]....
        /*0620*/ 	.word	0x000051d0


	//   ....[8]....
        /*0624*/ 	.word	0x00005200


	//   ....[9]....
        /*0628*/ 	.word	0x00005210


	//   ....[10]....
        /*062c*/ 	.word	0x00007030


	//   ....[11]....
        /*0630*/ 	.word	0x00007060


	//   ....[12]....
        /*0634*/ 	.word	0x000070b0


	//   ....[13]....
        /*0638*/ 	.word	0x000070d0


	//   ....[14]....
        /*063c*/ 	.word	0x00007100


	//   ....[15]....
        /*0640*/ 	.word	0x00007110


	//   ....[16]....
        /*0644*/ 	.word	0x00007140


	//   ....[17]....
        /*0648*/ 	.word	0x00007150


	//   ....[18]....
        /*064c*/ 	.word	0x00007320


	//   ....[19]....
        /*0650*/ 	.word	0x000073b0


	//   ....[20]....
        /*0654*/ 	.word	0x00007420


	//   ....[21]....
        /*0658*/ 	.word	0x00007480


	//   ....[22]....
        /*065c*/ 	.word	0x000074f0


	//   ....[23]....
        /*0660*/ 	.word	0x00007550


	//   ....[24]....
        /*0664*/ 	.word	0x000075c0


	//   ....[25]....
        /*0668*/ 	.word	0x00007620


	//----- nvinfo : EIATTR_VRC_CTA_INIT_COUNT
	.align		4
.L_403:
        /*066c*/ 	.byte	0x02, 0x4a
	.zero		1
	.zero		1


	//----- nvinfo : EIATTR_EXIT_INSTR_OFFSETS
	.align		4
        /*0670*/ 	.byte	0x04, 0x1c
        /*0672*/ 	.short	(.L_405 - .L_404)


	//   ....[0]....
.L_404:
        /*0674*/ 	.word	0x000064c0


	//   ....[1]....
        /*0678*/ 	.word	0x000072b0


	//----- nvinfo : EIATTR_MAX_THREADS
	.align		4
.L_405:
        /*067c*/ 	.byte	0x04, 0x05
        /*067e*/ 	.short	(.L_407 - .L_406)
.L_406:
        /*0680*/ 	.word	0x000001e0
        /*0684*/ 	.word	0x00000001
        /*0688*/ 	.word	0x00000001


	//----- nvinfo : EIATTR_CRS_STACK_SIZE
	.align		4
.L_407:
        /*068c*/ 	.byte	0x04, 0x1e
        /*068e*/ 	.short	(.L_409 - .L_408)
.L_408:
        /*0690*/ 	.word	0x00000000


	//----- nvinfo : EIATTR_CBANK_PARAM_SIZE
	.align		4
.L_409:
        /*0694*/ 	.byte	0x03, 0x19
        /*0696*/ 	.short	0x0060


	//----- nvinfo : EIATTR_PARAM_CBANK
	.align		4
        /*0698*/ 	.byte	0x04, 0x0a
        /*069a*/ 	.short	(.L_411 - .L_410)
	.align		4
.L_410:
        /*069c*/ 	.word	index@(.nv.constant0._ZN13group_norm_v218gn_bwd_cuda_kernelI13__nv_bfloat16Li480ELi1ELi32ELi60ELi1024ELb0ELb1ELi32ELi960ELi960ELi4ELb1ELi4ELb0ELb0ELNS_15WgradSyncMethodE3ENS_16CompileConditionILi1000EEEEEvPT_S6_S6_PKS5_S8_S8_S8_PKfflPfPj)
        /*06a0*/ 	.short	0x0380
        /*06a2*/ 	.short	0x0060


	//----- nvinfo : EIATTR_SW_WAR
	.align		4
.L_411:
        /*06a4*/ 	.byte	0x04, 0x36
        /*06a6*/ 	.short	(.L_413 - .L_412)
.L_412:
        /*06a8*/ 	.word	0x00000008
.L_413:


//--------------------- .nv.info._ZN13group_norm_v218gn_bwd_cuda_kernelI13__nv_bfloat16Li480ELi2ELi32ELi60ELi1024ELb0ELb1ELi16ELi960ELi960ELi4ELb1ELi3ELb0ELb0ELNS_15WgradSyncMethodE2ENS_16CompileConditionILi1000EEEEEvPT_S6_S6_PKS5_S8_S8_S8_PKfflPfPj --------------------------
	.section	.nv.info._ZN13group_norm_v218gn_bwd_cuda_kernelI13__nv_bfloat16Li480ELi2ELi32ELi60ELi1024ELb0ELb1ELi16ELi960ELi960ELi4ELb1ELi3ELb0ELb0ELNS_15WgradSyncMethodE2ENS_16CompileConditionILi1000EEEEEvPT_S6_S6_PKS5_S8_S8_S8_PKfflPfPj,"",@"SHT_CUDA_INFO"
	.sectionflags	@""
	.align	4


	//----- nvinfo : EIATTR_CUDA_API_VERSION
	.align		4
        /*0000*/ 	.byte	0x04, 0x37
        /*0002*/ 	.short	(.L_415 - .L_414)
.L_414:
        /*0004*/ 	.word	0x00000082


	//----- nvinfo : EIATTR_KPARAM_INFO
	.align		4
.L_415:
        /*0008*/ 	.byte	0x04, 0x17
        /*000a*/ 	.short	(.L_417 - .L_416)
.L_416:
        /*000c*/ 	.word	0x00000000
        /*0010*/ 	.short	0x000b
        /*0012*/ 	.short	0x0058
        /*0014*/ 	.byte	0x00, 0xf5, 0x21, 0x00


	//----- nvinfo : EIATTR_KPARAM_INFO
	.align		4
.L_417:
        /*0018*/ 	.byte	0x04, 0x17
        /*001a*/ 	.short	(.L_419 - .L_418)
.L_418:
        /*001c*/ 	.word	0x00000000
        /*0020*/ 	.short	0x000a
        /*0022*/ 	.short	0x0050
        /*0024*/ 	.byte	0x00, 0xf5, 0x21, 0x00


	//----- nvinfo : EIATTR_KPARAM_INFO
	.align		4
.L_419:
        /*0028*/ 	.byte	0x04, 0x17
        /*002a*/ 	.short	(.L_421 - .L_420)
.L_420:
        /*002c*/ 	.word	0x00000000
        /*0030*/ 	.short	0x0009
        /*0032*/ 	.short	0x0048
        /*0034*/ 	.byte	0x00, 0xf0, 0x21, 0x00


	//----- nvinfo : EIATTR_KPARAM_INFO
	.align		4
.L_421:
        /*0038*/ 	.byte	0x04, 0x17
        /*003a*/ 	.short	(.L_423 - .L_422)
.L_422:
        /*003c*/ 	.word	0x00000000
        /*0040*/ 	.short	0x0008
        /*0042*/ 	.short	0x0040
        /*0044*/ 	.byte	0x00, 0xf0, 0x11, 0x00


	//----- nvinfo : EIATTR_KPARAM_INFO
	.align		4
.L_423:
        /*0048*/ 	.byte	0x04, 0x17
        /*004a*/ 	.short	(.L_425 - .L_424)
.L_424:
        /*004c*/ 	.word	0x00000000
        /*0050*/ 	.short	0x0007
        /*0052*/ 	.short	0x0038
        /*0054*/ 	.byte	0x00, 0xf5, 0x21, 0x00


	//----- nvinfo : EIATTR_KPARAM_INFO
	.align		4
.L_425:
        /*0058*/ 	.byte	0x04, 0x17
        /*005a*/ 	.short	(.L_427 - .L_426)
.L_426:
        /*005c*/ 	.word	0x00000000
        /*0060*/ 	.short	0x0006
        /*0062*/ 	.short	0x0030
        /*0064*/ 	.byte	0x00, 0xf5, 0x21, 0x00


	//----- nvinfo : EIATTR_KPARAM_INFO
	.align		4
.L_427:
        /*0068*/ 	.byte	0x04, 0x17
        /*006a*/ 	.short	(.L_429 - .L_428)
.L_428:
        /*006c*/ 	.word	0x00000000
        /*0070*/ 	.short	0x0005
        /*0072*/ 	.short	0x0028
        /*0074*/ 	.byte	0x00, 0xf5, 0x21, 0x00


	//----- nvinfo : EIATTR_KPARAM_INFO
	.align		4
.L_429:
        /*0078*/ 	.byte	0x04, 0x17
        /*007a*/ 	.short	(.L_431 - .L_430)
.L_430:
        /*007c*/ 	.word	0x00000000
        /*0080*/ 	.short	0x0004
        /*0082*/ 	.short	0x0020
        /*0084*/ 	.byte	0x00, 0xf5, 0x21, 0x00


	//----- nvinfo : EIATTR_KPARAM_INFO
	.align		4
.L_431:
        /*0088*/ 	.byte	0x04, 0x17
        /*008a*/ 	.short	(.L_433 - .L_432)
.L_432:
        /*008c*/ 	.word	0x00000000
        /*0090*/ 	.short	0x0003
        /*0092*/ 	.short	0x0018
        /*0094*/ 	.byte	0x00, 0xf5, 0x21, 0x00


	//----- nvinfo : EIATTR_KPARAM_INFO
	.align		4
.L_433:
        /*0098*/ 	.byte	0x04, 0x17
        /*009a*/ 	.short	(.L_435 - .L_434)
.L_434:
        /*009c*/ 	.word	0x00000000
        /*00a0*/ 	.short	0x0002
        /*00a2*/ 	.short	0x0010
        /*00a4*/ 	.byte	0x00, 0xf5, 0x21, 0x00


	//----- nvinfo : EIATTR_KPARAM_INFO
	.align		4
.L_435:
        /*00a8*/ 	.byte	0x04, 0x17
        /*00aa*/ 	.short	(.L_437 - .L_436)
.L_436:
        /*00ac*/ 	.word	0x00000000
        /*00b0*/ 	.short	0x0001
        /*00b2*/ 	.short	0x0008
        /*00b4*/ 	.byte	0x00, 0xf5, 0x21, 0x00


	//----- nvinfo : EIATTR_KPARAM_INFO
	.align		4
.L_437:
        /*00b8*/ 	.byte	0x04, 0x17
        /*00ba*/ 	.short	(.L_439 - .L_438)
.L_438:
        /*00bc*/ 	.word	0x00000000
        /*00c0*/ 	.short	0x0000
        /*00c2*/ 	.short	0x0000
        /*00c4*/ 	.byte	0x00, 0xf5, 0x21, 0x00


	//----- nvinfo : EIATTR_SPARSE_MMA_MASK
	.align		4
.L_439:
        /*00c8*/ 	.byte	0x03, 0x50
        /*00ca*/ 	.short	0x0000


	//----- nvinfo : EIATTR_MAXREG_COUNT
	.align		4
        /*00cc*/ 	.byte	0x03, 0x1b
        /*00ce*/ 	.short	0x0040


	//----- nvinfo : EIATTR_NUM_BARRIERS
	.align		4
        /*00d0*/ 	.byte	0x02, 0x4c
        /*00d2*/ 	.byte	0x01
	.zero		1


	//----- nvinfo : EIATTR_ANNOTATIONS
	.align		4
        /*00d4*/ 	.byte	0x04, 0x55
        /*00d6*/ 	.short	(.L_441 - .L_440)


	//   ....[0]....
.L_440:
        /* <DEDUP_REMOVED lines=61> */


	//----- nvinfo : EIATTR_MERCURY_ISA_VERSION
	.align		4
.L_441:
        /*0498*/ 	.byte	0x03, 0x5f
        /*049a*/ 	.short	0x0101


	//----- nvinfo : EIATTR_COOP_GROUP_MASK_REGIDS
	.align		4
        /*049c*/ 	.byte	0x04, 0x29
        /*049e*/ 	.short	(.L_443 - .L_442)


	//   ....[0]....
.L_442:
        /*04a0*/ 	.word	0xffffffff


	//   ....[1]....
        /*04a4*/ 	.word	0xffffffff


	//   ....[2]....
        /*04a8*/ 	.word	0xffffffff


	//   ....[3]....
        /*04ac*/ 	.word	0xffffffff


	//   ....[4]....
        /*04b0*/ 	.word	0xffffffff


	//   ....[5]....
        /*04b4*/ 	.word	0xffffffff


	//   ....[6]....
        /*04b8*/ 	.word	0xffffffff


	//   ....[7]....
        /*04bc*/ 	.word	0xffffffff


	//   ....[8]....
        /*04c0*/ 	.word	0xffffffff


	//   ....[9]....
        /*04c4*/ 	.word	0xffffffff


	//   ....[10]....
        /*04c8*/ 	.word	0x0500000f


	//   ....[11]....
        /*04cc*/ 	.word	0x05000011


	//   ....[12]....
        /*04d0*/ 	.word	0x05000010


	//   ....[13]....
        /*04d4*/ 	.word	0x05000012


	//   ....[14]....
        /*04d8*/ 	.word	0x05000013


	//   ....[15]....
        /*04dc*/ 	.word	0x05000015


	//   ....[16]....
        /*04e0*/ 	.word	0x05000014


	//   ....[17]....
        /*04e4*/ 	.word	0x0500000a


	//   ....[18]....
        /*04e8*/ 	.word	0x05000010


	//   ....[19]....
        /*04ec*/ 	.word	0x05000010


	//   ....[20]....
        /*04f0*/ 	.word	0x05000010


	//   ....[21]....
        /*04f4*/ 	.word	0x05000010


	//   ....[22]....
        /*04f8*/ 	.word	0x05000010


	//   ....[23]....
        /*04fc*/ 	.word	0x05000010


	//   ....[24]....
        /*0500*/ 	.word	0x05000010


	//   ....[25]....
        /*0504*/ 	.word	0x05000010


	//----- nvinfo : EIATTR_COOP_GROUP_INSTR_OFFSETS
	.align		4
.L_443:
        /*0508*/ 	.byte	0x04, 0x28
        /*050a*/ 	.short	(.L_445 - .L_444)


	//   ....[0]....
.L_444:
        /*050c*/ 	.word	0x00003100


	//   ....[1]....
        /*0510*/ 	.word	0x00003130


	//   ....[2]....
        /*0514*/ 	.word	0x00003920


	//   ....[3]....
        /*0518*/ 	.word	0x00003950


	//   ....[4]....
        /*051c*/ 	.word	0x00003970


	//   ....[5]....
        /*0520*/ 	.word	0x00003990


	//   ....[6]....
        /*0524*/ 	.word	0x000039b0


	//   ....[7]....
        /*0528*/ 	.word	0x000039d0


	//   ....[8]....
        /*052c*/ 	.word	0x000039f0


	//   ....[9]....
        /*0530*/ 	.word	0x00003a10


	//   ....[10]....
        /*0534*/ 	.word	0x00004f10


	//   ....[11]....
        /*0538*/ 	.word	0x00004f40


	//   ....[12]....
        /*053c*/ 	.word	0x00004f90


	//   ....[13]....
        /*0540*/ 	.word	0x00004fb0


	//   ....[14]....
        /*0544*/ 	.word	0x00004fe0


	//   ....[15]....
        /*0548*/ 	.word	0x00004ff0


	//   ....[16]....
        /*054c*/ 	.word	0x00005020


	//   ....[17]....
        /*0550*/ 	.word	0x00005030


	//   ....[18]....
        /*0554*/ 	.word	0x000051f0


	//   ....[19]....
        /*0558*/ 	.word	0x00005280


	//   ....[20]....
        /*055c*/ 	.word	0x000052f0


	//   ....[21]....
        /*0560*/ 	.word	0x00005350


	//   ....[22]....
        /*0564*/ 	.word	0x000053c0


	//   ....[23]....
        /*0568*/ 	.word	0x00005420


	//   ....[24]....
        /*056c*/ 	.word	0x00005490


	//   ....[25]....
        /*0570*/ 	.word	0x000054f0


	//----- nvinfo : EIATTR_VRC_CTA_INIT_COUNT
	.align		4
.L_445:
        /*0574*/ 	.byte	0x02, 0x4a
	.zero		1
	.zero		1


	//----- nvinfo : EIATTR_EXIT_INSTR_OFFSETS
	.align		4
        /*0578*/ 	.byte	0x04, 0x1c
        /*057a*/ 	.short	(.L_447 - .L_446)


	//   ....[0]....
.L_446:
        /*057c*/ 	.word	0x000043e0


	//   ....[1]....
        /*0580*/ 	.word	0x00005180


	//----- nvinfo : EIATTR_MAX_THREADS
	.align		4
.L_447:
        /*0584*/ 	.byte	0x04, 0x05
        /*0586*/ 	.short	(.L_449 - .L_448)
.L_448:
        /*0588*/ 	.word	0x000001e0
        /*058c*/ 	.word	0x00000001
        /*0590*/ 	.word	0x00000001


	//----- nvinfo : EIATTR_CRS_STACK_SIZE
	.align		4
.L_449:
        /*0594*/ 	.byte	0x04, 0x1e
        /*0596*/ 	.short	(.L_451 - .L_450)
.L_450:
        /*0598*/ 	.word	0x00000000


	//----- nvinfo : EIATTR_CBANK_PARAM_SIZE
	.align		4
.L_451:
        /*059c*/ 	.byte	0x03, 0x19
        /*059e*/ 	.short	0x0060


	//----- nvinfo : EIATTR_PARAM_CBANK
	.align		4
        /*05a0*/ 	.byte	0x04, 0x0a
        /*05a2*/ 	.short	(.L_453 - .L_452)
	.align		4
.L_452:
        /*05a4*/ 	.word	index@(.nv.constant0._ZN13group_norm_v218gn_bwd_cuda_kernelI13__nv_bfloat16Li480ELi2ELi32ELi60ELi1024ELb0ELb1ELi16ELi960ELi960ELi4ELb1ELi3ELb0ELb0ELNS_15WgradSyncMethodE2ENS_16CompileConditionILi1000EEEEEvPT_S6_S6_PKS5_S8_S8_S8_PKfflPfPj)
        /*05a8*/ 	.short	0x0380
        /*05aa*/ 	.short	0x0060


	//----- nvinfo : EIATTR_SW_WAR
	.align		4
.L_453:
        /*05ac*/ 	.byte	0x04, 0x36
        /*05ae*/ 	.short	(.L_455 - .L_454)
.L_454:
        /*05b0*/ 	.word	0x00000008
.L_455:


//--------------------- .nv.info._ZN13group_norm_v218gn_bwd_cuda_kernelI13__nv_bfloat16Li480ELi2ELi32ELi60ELi1024ELb0ELb1ELi16ELi960ELi960ELi4ELb1ELi4ELb0ELb0ELNS_15WgradSyncMethodE3ENS_16CompileConditionILi1000EEEEEvPT_S6_S6_PKS5_S8_S8_S8_PKfflPfPj --------------------------
	.section	.nv.info._ZN13group_norm_v218gn_bwd_cuda_kernelI13__nv_bfloat16Li480ELi2ELi32ELi60ELi1024ELb0ELb1ELi16ELi960ELi960ELi4ELb1ELi4ELb0ELb0ELNS_15WgradSyncMethodE3ENS_16CompileConditionILi1000EEEEEvPT_S6_S6_PKS5_S8_S8_S8_PKfflPfPj,"",@"SHT_CUDA_INFO"
	.sectionflags	@""
	.align	4


	//----- nvinfo : EIATTR_CUDA_API_VERSION
	.align		4
        /*0000*/ 	.byte	0x04, 0x37
        /*0002*/ 	.short	(.L_457 - .L_456)
.L_456:
        /*0004*/ 	.word	0x00000082


	//----- nvinfo : EIATTR_KPARAM_INFO
	.align		4
.L_457:
        /*0008*/ 	.byte	0x04, 0x17
        /*000a*/ 	.short	(.L_459 - .L_458)
.L_458:
        /*000c*/ 	.word	0x00000000
        /*0010*/ 	.short	0x000b
        /*0012*/ 	.short	0x0058
        /*0014*/ 	.byte	0x00, 0xf5, 0x21, 0x00


	//----- nvinfo : EIATTR_KPARAM_INFO
	.align		4
.L_459:
        /*0018*/ 	.byte	0x04, 0x17
        /*001a*/ 	.short	(.L_461 - .L_460)
.L_460:
        /*001c*/ 	.word	0x00000000
        /*0020*/ 	.short	0x000a
        /*0022*/ 	.short	0x0050
        /*0024*/ 	.byte	0x00, 0xf5, 0x21, 0x00


	//----- nvinfo : EIATTR_KPARAM_INFO
	.align		4
.L_461:
        /*0028*/ 	.byte	0x04, 0x17
        /*002a*/ 	.short	(.L_463 - .L_462)
.L_462:
        /*002c*/ 	.word	0x00000000
        /*0030*/ 	.short	0x0009
        /*0032*/ 	.short	0x0048
        /*0034*/ 	.byte	0x00, 0xf0, 0x21, 0x00


	//----- nvinfo : EIATTR_KPARAM_INFO
	.align		4
.L_463:
        /*0038*/ 	.byte	0x04, 0x17
        /*003a*/ 	.short	(.L_465 - .L_464)
.L_464:
        /*003c*/ 	.word	0x00000000
        /*0040*/ 	.short	0x0008
        /*0042*/ 	.short	0x0040
        /*0044*/ 	.byte	0x00, 0xf0, 0x11, 0x00


	//----- nvinfo : EIATTR_KPARAM_INFO
	.align		4
.L_465:
        /*0048*/ 	.byte	0x04, 0x17
        /*004a*/ 	.short	(.L_467 - .L_466)
.L_466:
        /*004c*/ 	.word	0x00000000
        /*0050*/ 	.short	0x0007
        /*0052*/ 	.short	0x0038
        /*0054*/ 	.byte	0x00, 0xf5, 0x21, 0x00


	//----- nvinfo : EIATTR_KPARAM_INFO
	.align		4
.L_467:
        /*0058*/ 	.byte	0x04, 0x17
        /*005a*/ 	.short	(.L_469 - .L_468)
.L_468:
        /*005c*/ 	.word	0x00000000
        /*0060*/ 	.short	0x0006
        /*0062*/ 	.short	0x0030
        /*0064*/ 	.byte	0x00, 0xf5, 0x21, 0x00


	//----- nvinfo : EIATTR_KPARAM_INFO
	.align		4
.L_469:
        /*0068*/ 	.byte	0x04, 0x17
        /*006a*/ 	.short	(.L_471 - .L_470)
.L_470:
        /*006c*/ 	.word	0x00000000
        /*0070*/ 	.short	0x0005
        /*0072*/ 	.short	0x0028
        /*0074*/ 	.byte	0x00, 0xf5, 0x21, 0x00


	//----- nvinfo : EIATTR_KPARAM_INFO
	.align		4
.L_471:
        /*0078*/ 	.byte	0x04, 0x17
        /*007a*/ 	.short	(.L_473 - .L_472)
.L_472:
        /*007c*/ 	.word	0x00000000
        /*0080*/ 	.short	0x0004
        /*0082*/ 	.short	0x0020
        /*0084*/ 	.byte	0x00, 0xf5, 0x21, 0x00


	//----- nvinfo : EIATTR_KPARAM_INFO
	.align		4
.L_473:
        /*0088*/ 	.byte	0x04, 0x17
        /*008a*/ 	.short	(.L_475 - .L_474)
.L_474:
        /*008c*/ 	.word	0x00000000
        /*0090*/ 	.short	0x0003
        /*0092*/ 	.short	0x0018
        /*0094*/ 	.byte	0x00, 0xf5, 0x21, 0x00


	//----- nvinfo : EIATTR_KPARAM_INFO
	.align		4
.L_475:
        /*0098*/ 	.byte	0x04, 0x17
        /*009a*/ 	.short	(.L_477 - .L_476)
.L_476:
        /*009c*/ 	.word	0x00000000
        /*00a0*/ 	.short	0x0002
        /*00a2*/ 	.short	0x0010
        /*00a4*/ 	.byte	0x00, 0xf5, 0x21, 0x00


	//----- nvinfo : EIATTR_KPARAM_INFO
	.align		4
.L_477:
        /*00a8*/ 	.byte	0x04, 0x17
        /*00aa*/ 	.short	(.L_479 - .L_478)
.L_478:
        /*00ac*/ 	.word	0x00000000
        /*00b0*/ 	.short	0x0001
        /*00b2*/ 	.short	0x0008
        /*00b4*/ 	.byte	0x00, 0xf5, 0x21, 0x00


	//----- nvinfo : EIATTR_KPARAM_INFO
	.align		4
.L_479:
        /*00b8*/ 	.byte	0x04, 0x17
        /*00ba*/ 	.short	(.L_481 - .L_480)
.L_480:
        /*00bc*/ 	.word	0x00000000
        /*00c0*/ 	.short	0x0000
        /*00c2*/ 	.short	0x0000
        /*00c4*/ 	.byte	0x00, 0xf5, 0x21, 0x00


	//----- nvinfo : EIATTR_SPARSE_MMA_MASK
	.align		4
.L_481:
        /*00c8*/ 	.byte	0x03, 0x50
        /*00ca*/ 	.short	0x0000


	//----- nvinfo : EIATTR_MAXREG_COUNT
	.align		4
        /*00cc*/ 	.byte	0x03, 0x1b
        /*00ce*/ 	.short	0x0040


	//----- nvinfo : EIATTR_NUM_BARRIERS
	.align		4
        /*00d0*/ 	.byte	0x02, 0x4c
        /*00d2*/ 	.byte	0x01
	.zero		1


	//----- nvinfo : EIATTR_ANNOTATIONS
	.align		4
        /*00d4*/ 	.byte	0x04, 0x55
        /*00d6*/ 	.short	(.L_483 - .L_482)


	//   ....[0]....
.L_482:
        /* <DEDUP_REMOVED lines=75> */


	//----- nvinfo : EIATTR_MERCURY_ISA_VERSION
	.align		4
.L_483:
        /*0578*/ 	.byte	0x03, 0x5f
        /*057a*/ 	.short	0x0101


	//----- nvinfo : EIATTR_COOP_GROUP_MASK_REGIDS
	.align		4
        /*057c*/ 	.byte	0x04, 0x29
        /*057e*/ 	.short	(.L_485 - .L_484)


	//   ....[0]....
.L_484:
        /*0580*/ 	.word	0xffffffff


	//   ....[1]....
        /*0584*/ 	.word	0xffffffff


	//   ....[2]....
        /*0588*/ 	.word	0xffffffff


	//   ....[3]....
        /*058c*/ 	.word	0xffffffff


	//   ....[4]....
        /*0590*/ 	.word	0xffffffff


	//   ....[5]....
        /*0594*/ 	.word	0xffffffff


	//   ....[6]....
        /*0598*/ 	.word	0xffffffff


	//   ....[7]....
        /*059c*/ 	.word	0xffffffff


	//   ....[8]....
        /*05a0*/ 	.word	0xffffffff


	//   ....[9]....
        /*05a4*/ 	.word	0xffffffff


	//   ....[10]....
        /*05a8*/ 	.word	0x05000010


	//   ....[11]....
        /*05ac*/ 	.word	0x0500000f


	//   ....[12]....
        /*05b0*/ 	.word	0x05000011


	//   ....[13]....
        /*05b4*/ 	.word	0x05000012


	//   ....[14]....
        /*05b8*/ 	.word	0x05000014


	//   ....[15]....
        /*05bc*/ 	.word	0x05000013


	//   ....[16]....
        /*05c0*/ 	.word	0x05000015


	//   ....[17]....
        /*05c4*/ 	.word	0x0500000a


	//   ....[18]....
        /*05c8*/ 	.word	0x05000011


	//   ....[19]....
        /*05cc*/ 	.word	0x05000011


	//   ....[20]....
        /*05d0*/ 	.word	0x05000011


	//   ....[21]....
        /*05d4*/ 	.word	0x05000011


	//   ....[22]....
        /*05d8*/ 	.word	0x05000011


	//   ....[23]....
        /*05dc*/ 	.word	0x05000011


	//   ....[24]....
        /*05e0*/ 	.word	0x05000011


	//   ....[25]....
        /*05e4*/ 	.word	0x05000011


	//----- nvinfo : EIATTR_COOP_GROUP_INSTR_OFFSETS
	.align		4
.L_485:
        /*05e8*/ 	.byte	0x04, 0x28
        /*05ea*/ 	.short	(.L_487 - .L_486)


	//   ....[0]....
.L_486:
        /*05ec*/ 	.word	0x00002ec0


	//   ....[1]....
        /*05f0*/ 	.word	0x00002ef0


	//   ....[2]....
        /*05f4*/ 	.word	0x00003670


	//   ....[3]....
        /*05f8*/ 	.word	0x00003730


	//   ....[4]....
        /*05fc*/ 	.word	0x00003780


	//   ....[5]....
        /*0600*/ 	.word	0x000037a0


	//   ....[6]....
        /*0604*/ 	.word	0x000037c0


	//   ....[7]....
        /*0608*/ 	.word	0x000037e0


	//   ....[8]....
        /*060c*/ 	.word	0x00003800


	//   ....[9]....
        /*0610*/ 	.word	0x00003820


	//   ....[10]....
        /*0614*/ 	.word	0x00004e60


	//   ....[11]....
        /*0618*/ 	.word	0x00004e90


	//   ....[12]....
        /*061c*/ 	.word	0x00004ee0


	//   ....[13]....
        /*0620*/ 	.word	0x00004f00


	//   ....[14]....
        /*0624*/ 	.word	0x00004f30


	//   ....[15]....
        /*0628*/ 	.word	0x00004f40


	//   ....[16]....
        /*062c*/ 	.word	0x00004f70


	//   ....[17]....
        /*0630*/ 	.word	0x00004f80


	//   ....[18]....
        /*0634*/ 	.word	0x00005140


	//   ....[19]....
        /*0638*/ 	.word	0x000051d0


	//   ....[20]....
        /*063c*/ 	.word	0x00005240


	//   ....[21]....
        /*0640*/ 	.word	0x000052a0


	//   ....[22]....
        /*0644*/ 	.word	0x00005310


	//   ....[23]....
        /*0648*/ 	.word	0x00005370


	//   ....[24]....
        /*064c*/ 	.word	0x000053e0


	//   ....[25]....
        /*0650*/ 	.word	0x00005440


	//----- nvinfo : EIATTR_VRC_CTA_INIT_COUNT
	.align		4
.L_487:
        /*0654*/ 	.byte	0x02, 0x4a
	.zero		1
	.zero		1


	//----- nvinfo : EIATTR_EXIT_INSTR_OFFSETS
	.align		4
        /*0658*/ 	.byte	0x04, 0x1c
        /*065a*/ 	.short	(.L_489 - .L_488)


	//   ....[0]....
.L_488:
        /*065c*/ 	.word	0x000042e0


	//   ....[1]....
        /*0660*/ 	.word	0x000050d0


	//----- nvinfo : EIATTR_MAX_THREADS
	.align		4
.L_489:
        /*0664*/ 	.byte	0x04, 0x05
        /*0666*/ 	.short	(.L_491 - .L_490)
.L_490:
        /*0668*/ 	.word	0x000001e0
        /*066c*/ 	.word	0x00000001
        /*0670*/ 	.word	0x00000001


	//----- nvinfo : EIATTR_CRS_STACK_SIZE
	.align		4
.L_491:
        /*0674*/ 	.byte	0x04, 0x1e
        /*0676*/ 	.short	(.L_493 - .L_492)
.L_492:
        /*0678*/ 	.word	0x00000000


	//----- nvinfo : EIATTR_CBANK_PARAM_SIZE
	.align		4
.L_493:
        /*067c*/ 	.byte	0x03, 0x19
        /*067e*/ 	.short	0x0060


	//----- nvinfo : EIATTR_PARAM_CBANK
	.align		4
        /*0680*/ 	.byte	0x04, 0x0a
        /*0682*/ 	.short	(.L_495 - .L_494)
	.align		4
.L_494:
        /*0684*/ 	.word	index@(.nv.constant0._ZN13group_norm_v218gn_bwd_cuda_kernelI13__nv_bfloat16Li480ELi2ELi32ELi60ELi1024ELb0ELb1ELi16ELi960ELi960ELi4ELb1ELi4ELb0ELb0ELNS_15WgradSyncMethodE3ENS_16CompileConditionILi1000EEEEEvPT_S6_S6_PKS5_S8_S8_S8_PKfflPfPj)
        /*0688*/ 	.short	0x0380
        /*068a*/ 	.short	0x0060


	//----- nvinfo : EIATTR_SW_WAR
	.align		4
.L_495:
        /*068c*/ 	.byte	0x04, 0x36
        /*068e*/ 	.short	(.L_497 - .L_496)
.L_496:
        /*0690*/ 	.word	0x00000008
.L_497:


//--------------------- .nv.info._ZN13group_norm_v218gn_bwd_cuda_kernelI13__nv_bfloat16Li480ELi3ELi16ELi120ELi1024ELb1ELb1ELi8ELi960ELi960ELi4ELb1ELi2ELb0ELb0ELNS_15WgradSyncMethodE3ENS_16CompileConditionILi1000EEEEEvPT_S6_S6_PKS5_S8_S8_S8_PKfflPfPj --------------------------
	.section	.nv.info._ZN13group_norm_v218gn_bwd_cuda_kernelI13__nv_bfloat16Li480ELi3ELi16ELi120ELi1024ELb1ELb1ELi8ELi960ELi960ELi4ELb1ELi2ELb0ELb0ELNS_15WgradSyncMethodE3ENS_16CompileConditionILi1000EEEEEvPT_S6_S6_PKS5_S8_S8_S8_PKfflPfPj,"",@"SHT_CUDA_INFO"
	.sectionflags	@""
	.align	4


	//----- nvinfo : EIATTR_CUDA_API_VERSION
	.align		4
        /*0000*/ 	.byte	0x04, 0x37
        /*0002*/ 	.short	(.L_499 - .L_498)
.L_498:
        /*0004*/ 	.word	0x00000082


	//----- nvinfo : EIATTR_KPARAM_INFO
	.align		4
.L_499:
        /*0008*/ 	.byte	0x04, 0x17
        /*000a*/ 	.short	(.L_501 - .L_500)
.L_500:
        /*000c*/ 	.word	0x00000000
        /*0010*/ 	.short	0x000b
        /*0012*/ 	.short	0x0058
        /*0014*/ 	.byte	0x00, 0xf5, 0x21, 0x00


	//----- nvinfo : EIATTR_KPARAM_INFO
	.align		4
.L_501:
        /*0018*/ 	.byte	0x04, 0x17
        /*001a*/ 	.short	(.L_503 - .L_502)
.L_502:
        /*001c*/ 	.word	0x00000000
        /*0020*/ 	.short	0x000a
        /*0022*/ 	.short	0x0050
        /*0024*/ 	.byte	0x00, 0xf5, 0x21, 0x00


	//----- nvinfo : EIATTR_KPARAM_INFO
	.align		4
.L_503:
        /*0028*/ 	.byte	0x04, 0x17
        /*002a*/ 	.short	(.L_505 - .L_504)
.L_504:
        /*002c*/ 	.word	0x00000000
        /*0030*/ 	.short	0x0009
        /*0032*/ 	.short	0x0048
        /*0034*/ 	.byte	0x00, 0xf0, 0x21, 0x00


	//----- nvinfo : EIATTR_KPARAM_INFO
	.align		4
.L_505:
        /*0038*/ 	.byte	0x04, 0x17
        /*003a*/ 	.short	(.L_507 - .L_506)
.L_506:
        /*003c*/ 	.word	0x00000000
        /*0040*/ 	.short	0x0008
        /*0042*/ 	.short	0x0040
        /*0044*/ 	.byte	0x00, 0xf0, 0x11, 0x00


	//----- nvinfo : EIATTR_KPARAM_INFO
	.align		4
.L_507:
        /*0048*/ 	.byte	0x04, 0x17
        /*004a*/ 	.short	(.L_509 - .L_508)
.L_508:
        /*004c*/ 	.word	0x00000000
        /*0050*/ 	.short	0x0007
        /*0052*/ 	.short	0x0038
        /*0054*/ 	.byte	0x00, 0xf5, 0x21, 0x00


	//----- nvinfo : EIATTR_KPARAM_INFO
	.align		4
.L_509:
        /*0058*/ 	.byte	0x04, 0x17
        /*005a*/ 	.short	(.L_511 - .L_510)
.L_510:
        /*005c*/ 	.word	0x00000000
        /*0060*/ 	.short	0x0006
        /*0062*/ 	.short	0x0030
        /*0064*/ 	.byte	0x00, 0xf5, 0x21, 0x00


	//----- nvinfo : EIATTR_KPARAM_INFO
	.align		4
.L_511:
        /*0068*/ 	.byte	0x04, 0x17
        /*006a*/ 	.short	(.L_513 - .L_512)
.L_512:
        /*006c*/ 	.word	0x00000000
        /*0070*/ 	.short	0x0005
        /*0072*/ 	.short	0x0028
        /*0074*/ 	.byte	0x00, 0xf5, 0x21, 0x00


	//----- nvinfo : EIATTR_KPARAM_INFO
	.align		4
.L_513:
        /*0078*/ 	.byte	0x04, 0x17
        /*007a*/ 	.short	(.L_515 - .L_514)
.L_514:
        /*007c*/ 	.word	0x00000000
        /*0080*/ 	.short	0x0004
        /*0082*/ 	.short	0x0020
        /*0084*/ 	.byte	0x00, 0xf5, 0x21, 0x00


	//----- nvinfo : EIATTR_KPARAM_INFO
	.align		4
.L_515:
        /*0088*/ 	.byte	0x04, 0x17
        /*008a*/ 	.short	(.L_517 - .L_516)
.L_516:
        /*008c*/ 	.word	0x00000000
        /*0090*/ 	.short	0x0003
        /*0092*/ 	.short	0x0018
        /*0094*/ 	.byte	0x00, 0xf5, 0x21, 0x00


	//----- nvinfo : EIATTR_KPARAM_INFO
	.align		4
.L_517:
        /*0098*/ 	.byte	0x04, 0x17
        /*009a*/ 	.short	(.L_519 - .L_518)
.L_518:
        /*009c*/ 	.word	0x00000000
        /*00a0*/ 	.short	0x0002
        /*00a2*/ 	.short	0x0010
        /*00a4*/ 	.byte	0x00, 0xf5, 0x21, 0x00


	//----- nvinfo : EIATTR_KPARAM_INFO
	.align		4
.L_519:
        /*00a8*/ 	.byte	0x04, 0x17
        /*00aa*/ 	.short	(.L_521 - .L_520)
.L_520:
        /*00ac*/ 	.word	0x00000000
        /*00b0*/ 	.short	0x0001
        /*00b2*/ 	.short	0x0008
        /*00b4*/ 	.byte	0x00, 0xf5, 0x21, 0x00


	//----- nvinfo : EIATTR_KPARAM_INFO
	.align		4
.L_521:
        /*00b8*/ 	.byte	0x04, 0x17
        /*00ba*/ 	.short	(.L_523 - .L_522)
.L_522:
        /*00bc*/ 	.word	0x00000000
        /*00c0*/ 	.short	0x0000
        /*00c2*/ 	.short	0x0000
        /*00c4*/ 	.byte	0x00, 0xf5, 0x21, 0x00


	//----- nvinfo : EIATTR_SPARSE_MMA_MASK
	.align		4
.L_523:
        /*00c8*/ 	.byte	0x03, 0x50
        /*00ca*/ 	.short	0x0000


	//----- nvinfo : EIATTR_MAXREG_COUNT
	.align		4
        /*00cc*/ 	.byte	0x03, 0x1b
        /*00ce*/ 	.short	0x0028


	//----- nvinfo : EIATTR_NUM_BARRIERS
	.align		4
        /*00d0*/ 	.byte	0x02, 0x4c
        /*00d2*/ 	.byte	0x01
	.zero		1


	//----- nvinfo : EIATTR_ANNOTATIONS
	.align		4
        /*00d4*/ 	.byte	0x04, 0x55
        /*00d6*/ 	.short	(.L_525 - .L_524)


	//   ....[0]....
.L_524:
        /* <DEDUP_REMOVED lines=58> */


	//----- nvinfo : EIATTR_MERCURY_ISA_VERSION
	.align		4
.L_525:
        /*0468*/ 	.byte	0x03, 0x5f
        /*046a*/ 	.short	0x0101


	//----- nvinfo : EIATTR_COOP_GROUP_MASK_REGIDS
	.align		4
        /*046c*/ 	.byte	0x04, 0x29
        /*046e*/ 	.short	(.L_527 - .L_526)


	//   ....[0]....
.L_526:
        /*0470*/ 	.word	0xffffffff


	//   ....[1]....
        /*0474*/ 	.word	0xffffffff


	//   ....[2]....
        /*0478*/ 	.word	0xffffffff


	//   ....[3]....
        /*047c*/ 	.word	0xffffffff


	//   ....[4]....
        /*0480*/ 	.word	0xffffffff


	//   ....[5]....
        /*0484*/ 	.word	0xffffffff


	//   ....[6]....
        /*0488*/ 	.word	0xffffffff


	//   ....[7]....
        /*048c*/ 	.word	0xffffffff


	//   ....[8]....
        /*0490*/ 	.word	0xffffffff


	//   ....[9]....
        /*0494*/ 	.word	0xffffffff


	//   ....[10]....
        /*0498*/ 	.word	0xffffffff


	//   ....[11]....
        /*049c*/ 	.word	0xffffffff


	//   ....[12]....
        /*04a0*/ 	.word	0x05000015


	//   ....[13]....
        /*04a4*/ 	.word	0x05000017


	//   ....[14]....
        /*04a8*/ 	.word	0x05000016


	//   ....[15]....
        /*04ac*/ 	.word	0x05000018


	//   ....[16]....
        /*04b0*/ 	.word	0x05000019


	//   ....[17]....
        /*04b4*/ 	.word	0x0500001b


	//   ....[18]....
        /*04b8*/ 	.word	0x0500001a


	//   ....[19]....
        /*04bc*/ 	.word	0x05000010


	//   ....[20]....
        /*04c0*/ 	.word	0x05000016


	//   ....[21]....
        /*04c4*/ 	.word	0x05000016


	//   ....[22]....
        /*04c8*/ 	.word	0x05000016


	//   ....[23]....
        /*04cc*/ 	.word	0x05000016


	//   ....[24]....
        /*04d0*/ 	.word	0x05000016


	//   ....[25]....
        /*04d4*/ 	.word	0x05000016


	//   ....[26]....
        /*04d8*/ 	.word	0x05000016


	//   ....[27]....
        /*04dc*/ 	.word	0x05000016


	//----- nvinfo : EIATTR_COOP_GROUP_INSTR_OFFSETS
	.align		4
.L_527:
        /*04e0*/ 	.byte	0x04, 0x28
        /*04e2*/ 	.short	(.L_529 - .L_528)


	//   ....[0]....
.L_528:
        /*04e4*/ 	.word	0x000033e0


	//   ....[1]....
        /*04e8*/ 	.word	0x00003410


	//   ....[2]....
        /*04ec*/ 	.word	0x00003a70


	//   ....[3]....
        /*04f0*/ 	.word	0x00003af0


	//   ....[4]....
        /*04f4*/ 	.word	0x00003ba0


	//   ....[5]....
        /*04f8*/ 	.word	0x00003c00


	//   ....[6]....
        /*04fc*/ 	.word	0x00003c20


	//   ....[7]....
        /*0500*/ 	.word	0x00003c40


	//   ....[8]....
        /*0504*/ 	.word	0x00003c60


	//   ....[9]....
        /*0508*/ 	.word	0x00003c80


	//   ....[10]....
        /*050c*/ 	.word	0x00003ca0


	//   ....[11]....
        /*0510*/ 	.word	0x00003cc0


	//   ....[12]....
        /*0514*/ 	.word	0x00004da0


	//   ....[13]....
        /*0518*/ 	.word	0x00004dd0


	//   ....[14]....
        /*051c*/ 	.word	0x00004e20


	//   ....[15]....
        /*0520*/ 	.word	0x00004e40


	//   ....[16]....
        /*0524*/ 	.word	0x00004e70


	//   ....[17]....
        /*0528*/ 	.word	0x00004e80


	//   ....[18]....
        /*052c*/ 	.word	0x00004eb0


	//   ....[19]....
        /*0530*/ 	.word	0x00004ec0


	//   ....[20]....
        /*0534*/ 	.word	0x00005080


	//   ....[21]....
        /*0538*/ 	.word	0x00005110


	//   ....[22]....
        /*053c*/ 	.word	0x00005180


	//   ....[23]....
        /*0540*/ 	.word	0x000051e0


	//   ....[24]....
        /*0544*/ 	.word	0x00005250


	//   ....[25]....
        /*0548*/ 	.word	0x000052b0


	//   ....[26]....
        /*054c*/ 	.word	0x00005320


	//   ....[27]....
        /*0550*/ 	.word	0x00005380


	//----- nvinfo : EIATTR_VRC_CTA_INIT_COUNT
	.align		4
.L_529:
        /*0554*/ 	.byte	0x02, 0x4a
	.zero		1
	.zero		1


	//----- nvinfo : EIATTR_EXIT_INSTR_OFFSETS
	.align		4
        /*0558*/ 	.byte	0x04, 0x1c
        /*055a*/ 	.short	(.L_531 - .L_530)


	//   ....[0]....
.L_530:
        /*055c*/ 	.word	0x000042b0


	//   ....[1]....
        /*0560*/ 	.word	0x00005010


	//----- nvinfo : EIATTR_MAX_THREADS
	.align		4
.L_531:
        /*0564*/ 	.byte	0x04, 0x05
        /*0566*/ 	.short	(.L_533 - .L_532)
.L_532:
        /*0568*/ 	.word	0x000001e0
        /*056c*/ 	.word	0x00000001
        /*0570*/ 	.word	0x00000001


	//----- nvinfo : EIATTR_CRS_STACK_SIZE
	.align		4
.L_533:
        /*0574*/ 	.byte	0x04, 0x1e
        /*0576*/ 	.short	(.L_535 - .L_534)
.L_534:
        /*0578*/ 	.word	0x00000000


	//----- nvinfo : EIATTR_CBANK_PARAM_SIZE
	.align		4
.L_535:
        /*057c*/ 	.byte	0x03, 0x19
        /*057e*/ 	.short	0x0060


	//----- nvinfo : EIATTR_PARAM_CBANK
	.align		4
        /*0580*/ 	.byte	0x04, 0x0a
        /*0582*/ 	.short	(.L_537 - .L_536)
	.align		4
.L_536:
        /*0584*/ 	.word	index@(.nv.constant0._ZN13group_norm_v218gn_bwd_cuda_kernelI13__nv_bfloat16Li480ELi3ELi16ELi120ELi1024ELb1ELb1ELi8ELi960ELi960ELi4ELb1ELi2ELb0ELb0ELNS_15WgradSyncMethodE3ENS_16CompileConditionILi1000EEEEEvPT_S6_S6_PKS5_S8_S8_S8_PKfflPfPj)
        /*0588*/ 	.short	0x0380
        /*058a*/ 	.short	0x0060


	//----- nvinfo : EIATTR_SW_WAR
	.align		4
.L_537:
        /*058c*/ 	.byte	0x04, 0x36
        /*058e*/ 	.short	(.L_539 - .L_538)
.L_538:
        /*0590*/ 	.word	0x00000008
.L_539:


//--------------------- .nv.info._ZN13group_norm_v218gn_bwd_cuda_kernelI13__nv_bfloat16Li480ELi1ELi16ELi120ELi1024ELb1ELb1ELi16ELi960ELi960ELi4ELb1ELi2ELb0ELb0ELNS_15WgradSyncMethodE3ENS_16CompileConditionILi1000EEEEEvPT_S6_S6_PKS5_S8_S8_S8_PKfflPfPj --------------------------
	.section	.nv.info._ZN13group_norm_v218gn_bwd_cuda_kernelI13__nv_bfloat16Li480ELi1ELi16ELi120ELi1024ELb1ELb1ELi16ELi960ELi960ELi4ELb1ELi2ELb0ELb0ELNS_15WgradSyncMethodE3ENS_16CompileConditionILi1000EEEEEvPT_S6_S6_PKS5_S8_S8_S8_PKfflPfPj,"",@"SHT_CUDA_INFO"
	.sectionflags	@""
	.align	4


	//----- nvinfo : EIATTR_CUDA_API_VERSION
	.align		4
        /*0000*/ 	.byte	0x04, 0x37
        /*0002*/ 	.short	(.L_541 - .L_540)
.L_540:
        /*0004*/ 	.word	0x00000082


	//----- nvinfo : EIATTR_KPARAM_INFO
	.align		4
.L_541:
        /*0008*/ 	.byte	0x04, 0x17
        /*000a*/ 	.short	(.L_543 - .L_542)
.L_542:
        /*000c*/ 	.word	0x00000000
        /*0010*/ 	.short	0x000b
        /*0012*/ 	.short	0x0058
        /*0014*/ 	.byte	0x00, 0xf5, 0x21, 0x00


	//----- nvinfo : EIATTR_KPARAM_INFO
	.align		4
.L_543:
        /*0018*/ 	.byte	0x04, 0x17
        /*001a*/ 	.short	(.L_545 - .L_544)
.L_544:
        /*001c*/ 	.word	0x00000000
        /*0020*/ 	.short	0x000a
        /*0022*/ 	.short	0x0050
        /*0024*/ 	.byte	0x00, 0xf5, 0x21, 0x00


	//----- nvinfo : EIATTR_KPARAM_INFO
	.align		4
.L_545:
        /*0028*/ 	.byte	0x04, 0x17
        /*002a*/ 	.short	(.L_547 - .L_546)
.L_546:
        /*002c*/ 	.word	0x00000000
        /*0030*/ 	.short	0x0009
        /*0032*/ 	.short	0x0048
        /*0034*/ 	.byte	0x00, 0xf0, 0x21, 0x00


	//----- nvinfo : EIATTR_KPARAM_INFO
	.align		4
.L_547:
        /*0038*/ 	.byte	0x04, 0x17
        /*003a*/ 	.short	(.L_549 - .L_548)
.L_548:
        /*003c*/ 	.word	0x00000000
        /*0040*/ 	.short	0x0008
        /*0042*/ 	.short	0x0040
        /*0044*/ 	.byte	0x00, 0xf0, 0x11, 0x00


	//----- nvinfo : EIATTR_KPARAM_INFO
	.align		4
.L_549:
        /*0048*/ 	.byte	0x04, 0x17
        /*004a*/ 	.short	(.L_551 - .L_550)
.L_550:
        /*004c*/ 	.word	0x00000000
        /*0050*/ 	.short	0x0007
        /*0052*/ 	.short	0x0038
        /*0054*/ 	.byte	0x00, 0xf5, 0x21, 0x00


	//----- nvinfo : EIATTR_KPARAM_INFO
	.align		4
.L_551:
        /*0058*/ 	.byte	0x04, 0x17
        /*005a*/ 	.short	(.L_553 - .L_552)
.L_552:
        /*005c*/ 	.word	0x00000000
        /*0060*/ 	.short	0x0006
        /*0062*/ 	.short	0x0030
        /*0064*/ 	.byte	0x00, 0xf5, 0x21, 0x00


	//----- nvinfo : EIATTR_KPARAM_INFO
	.align		4
.L_553:
        /*0068*/ 	.byte	0x04, 0x17
        /*006a*/ 	.short	(.L_555 - .L_554)
.L_554:
        /*006c*/ 	.word	0x00000000
        /*0070*/ 	.short	0x0005
        /*0072*/ 	.short	0x0028
        /*0074*/ 	.byte	0x00, 0xf5, 0x21, 0x00


	//----- nvinfo : EIATTR_KPARAM_INFO
	.align		4
.L_555:
        /*0078*/ 	.byte	0x04, 0x17
        /*007a*/ 	.short	(.L_557 - .L_556)
.L_556:
        /*007c*/ 	.word	0x00000000
        /*0080*/ 	.short	0x0004
        /*0082*/ 	.short	0x0020
        /*0084*/ 	.byte	0x00, 0xf5, 0x21, 0x00


	//----- nvinfo : EIATTR_KPARAM_INFO
	.align		4
.L_557:
        /*0088*/ 	.byte	0x04, 0x17
        /*008a*/ 	.short	(.L_559 - .L_558)
.L_558:
        /*008c*/ 	.word	0x00000000
        /*0090*/ 	.short	0x0003
        /*0092*/ 	.short	0x0018
        /*0094*/ 	.byte	0x00, 0xf5, 0x21, 0x00


	//----- nvinfo : EIATTR_KPARAM_INFO
	.align		4
.L_559:
        /*0098*/ 	.byte	0x04, 0x17
        /*009a*/ 	.short	(.L_561 - .L_560)
.L_560:
        /*009c*/ 	.word	0x00000000
        /*00a0*/ 	.short	0x0002
        /*00a2*/ 	.short	0x0010
        /*00a4*/ 	.byte	0x00, 0xf5, 0x21, 0x00


	//----- nvinfo : EIATTR_KPARAM_INFO
	.align		4
.L_561:
        /*00a8*/ 	.byte	0x04, 0x17
        /*00aa*/ 	.short	(.L_563 - .L_562)
.L_562:
        /*00ac*/ 	.word	0x00000000
        /*00b0*/ 	.short	0x0001
        /*00b2*/ 	.short	0x0008
        /*00b4*/ 	.byte	0x00, 0xf5, 0x21, 0x00


	//----- nvinfo : EIATTR_KPARAM_INFO
	.align		4
.L_563:
        /*00b8*/ 	.byte	0x04, 0x17
        /*00ba*/ 	.short	(.L_565 - .L_564)
.L_564:
        /*00bc*/ 	.word	0x00000000
        /*00c0*/ 	.short	0x0000
        /*00c2*/ 	.short	0x0000
        /*00c4*/ 	.byte	0x00, 0xf5, 0x21, 0x00


	//----- nvinfo : EIATTR_SPARSE_MMA_MASK
	.align		4
.L_565:
        /*00c8*/ 	.byte	0x03, 0x50
        /*00ca*/ 	.short	0x0000


	//----- nvinfo : EIATTR_MAXREG_COUNT
	.align		4
        /*00cc*/ 	.byte	0x03, 0x1b
        /*00ce*/ 	.short	0x0080


	//----- nvinfo : EIATTR_NUM_BARRIERS
	.align		4
        /*00d0*/ 	.byte	0x02, 0x4c
        /*00d2*/ 	.byte	0x01
	.zero		1


	//----- nvinfo : EIATTR_MERCURY_ISA_VERSION
	.align		4
        /*00d4*/ 	.byte	0x03, 0x5f
        /*00d6*/ 	.short	0x0101


	//----- nvinfo : EIATTR_COOP_GROUP_MASK_REGIDS
	.align		4
        /*00d8*/ 	.byte	0x04, 0x29
        /*00da*/ 	.short	(.L_567 - .L_566)


	//   ....[0]....
.L_566:
        /*00dc*/ 	.word	0xffffffff


	//   ....[1]....
        /*00e0*/ 	.word	0xffffffff


	//   ....[2]....
        /*00e4*/ 	.word	0xffffffff


	//   ....[3]....
        /*00e8*/ 	.word	0xffffffff


	//   ....[4]....
        /*00ec*/ 	.word	0xffffffff


	//   ....[5]....
        /*00f0*/ 	.word	0xffffffff


	//   ....[6]....
        /*00f4*/ 	.word	0xffffffff


	//   ....[7]....
        /*00f8*/ 	.word	0xffffffff


	//   ....[8]....
        /*00fc*/ 	.word	0xffffffff


	//   ....[9]....
        /*0100*/ 	.word	0xffffffff


	//   ....[10]....
        /*0104*/ 	.word	0xffffffff


	//   ....[11]....
        /*0108*/ 	.word	0xffffffff


	//   ....[12]....
        /*010c*/ 	.word	0x0500001d


	//   ....[13]....
        /*0110*/ 	.word	0x0500001e


	//   ....[14]....
        /*0114*/ 	.word	0x05000020


	//   ....[15]....
        /*0118*/ 	.word	0x0500001f


	//   ....[16]....
        /*011c*/ 	.word	0x05000021


	//   ....[17]....
        /*0120*/ 	.word	0x05000022


	//   ....[18]....
        /*0124*/ 	.word	0x05000024


	//   ....[19]....
        /*0128*/ 	.word	0x05000017


	//   ....[20]....
        /*012c*/ 	.word	0x0500001f


	//   ....[21]....
        /*0130*/ 	.word	0x0500001f


	//   ....[22]....
        /*0134*/ 	.word	0x0500001f


	//   ....[23]....
        /*0138*/ 	.word	0x0500001f


	//   ....[24]....
        /*013c*/ 	.word	0x0500001f


	//   ....[25]....
        /*0140*/ 	.word	0x0500001f


	//   ....[26]....
        /*0144*/ 	.word	0x0500001f


	//   ....[27]....
        /*0148*/ 	.word	0x0500001f


	//----- nvinfo : EIATTR_COOP_GROUP_INSTR_OFFSETS
	.align		4
.L_567:
        /*014c*/ 	.byte	0x04, 0x28
        /*014e*/ 	.short	(.L_569 - .L_568)


	//   ....[0]....
.L_568:
        /*0150*/ 	.word	0x000041e0


	//   ....[1]....
        /*0154*/ 	.word	0x00004200


	//   ....[2]....
        /*0158*/ 	.word	0x000046d0


	//   ....[3]....
        /*015c*/ 	.word	0x000046e0


	//   ....[4]....
        /*0160*/ 	.word	0x00004710


	//   ....[5]....
        /*0164*/ 	.word	0x00004720


	//   ....[6]....
        /*0168*/ 	.word	0x00004750


	//   ....[7]....
        /*016c*/ 	.word	0x00004760


	//   ....[8]....
        /*0170*/ 	.word	0x00004790


	//   ....[9]....
        /*0174*/ 	.word	0x000047a0


	//   ....[10]....
        /*0178*/ 	.word	0x000047e0


	//   ....[11]....
        /*017c*/ 	.word	0x00004810


	//   ....[12]....
        /*0180*/ 	.word	0x00005cd0


	//   ....[13]....
        /*0184*/ 	.word	0x00005d00


	//   ....[14]....
        /*0188*/ 	.word	0x00005d50


	//   ....[15]....
        /*018c*/ 	.word	0x00005d70


	//   ....[16]....
        /*0190*/ 	.word	0x00005da0


	//   ....[17]....
        /*0194*/ 	.word	0x00005db0


	//   ....[18]....
        /*0198*/ 	.word	0x00005de0


	//   ....[19]....
        /*019c*/ 	.word	0x00005df0


	//   ....[20]....
        /*01a0*/ 	.word	0x00005fc0


	//   ....[21]....
        /*01a4*/ 	.word	0x00006050


	//   ....[22]....
        /*01a8*/ 	.word	0x000060c0


	//   ....[23]....
        /*01ac*/ 	.word	0x00006120


	//   ....[24]....
        /*01b0*/ 	.word	0x00006190


	//   ....[25]....
        /*01b4*/ 	.word	0x000061f0


	//   ....[26]....
        /*01b8*/ 	.word	0x00006260


	//   ....[27]....
        /*01bc*/ 	.word	0x000062c0


	//----- nvinfo : EIATTR_VRC_CTA_INIT_COUNT
	.align		4
.L_569:
        /*01c0*/ 	.byte	0x02, 0x4a
	.zero		1
	.zero		1


	//----- nvinfo : EIATTR_EXIT_INSTR_OFFSETS
	.align		4
        /*01c4*/ 	.byte	0x04, 0x1c
        /*01c6*/ 	.short	(.L_571 - .L_570)


	//   ....[0]....
.L_570:
        /*01c8*/ 	.word	0x00005190


	//   ....[1]....
        /*01cc*/ 	.word	0x00005f50


	//----- nvinfo : EIATTR_MAX_THREADS
	.align		4
.L_571:
        /*01d0*/ 	.byte	0x04, 0x05
        /*01d2*/ 	.short	(.L_573 - .L_572)
.L_572:
        /*01d4*/ 	.word	0x000001e0
        /*01d8*/ 	.word	0x00000001
        /*01dc*/ 	.word	0x00000001


	//----- nvinfo : EIATTR_CRS_STACK_SIZE
	.align		4
.L_573:
        /*01e0*/ 	.byte	0x04, 0x1e
        /*01e2*/ 	.short	(.L_575 - .L_574)
.L_574:
        /*01e4*/ 	.word	0x00000000


	//----- nvinfo : EIATTR_CBANK_PARAM_SIZE
	.align		4
.L_575:
        /*01e8*/ 	.byte	0x03, 0x19
        /*01ea*/ 	.short	0x0060


	//----- nvinfo : EIATTR_PARAM_CBANK
	.align		4
        /*01ec*/ 	.byte	0x04, 0x0a
        /*01ee*/ 	.short	(.L_577 - .L_576)
	.align		4
.L_576:
        /*01f0*/ 	.word	index@(.nv.constant0._ZN13group_norm_v218gn_bwd_cuda_kernelI13__nv_bfloat16Li480ELi1ELi16ELi120ELi1024ELb1ELb1ELi16ELi960ELi960ELi4ELb1ELi2ELb0ELb0ELNS_15WgradSyncMethodE3ENS_16CompileConditionILi1000EEEEEvPT_S6_S6_PKS5_S8_S8_S8_PKfflPfPj)
        /*01f4*/ 	.short	0x0380
        /*01f6*/ 	.short	0x0060


	//----- nvinfo : EIATTR_SW_WAR
	.align		4
.L_577:
        /*01f8*/ 	.byte	0x04, 0x36
        /*01fa*/ 	.short	(.L_579 - .L_578)
.L_578:
        /*01fc*/ 	.word	0x00000008
.L_579:


//--------------------- .nv.info._ZN13group_norm_v218gn_bwd_cuda_kernelI13__nv_bfloat16Li480ELi1ELi16ELi120ELi1024ELb1ELb1ELi32ELi960ELi960ELi4ELb1ELi4ELb0ELb0ELNS_15WgradSyncMethodE3ENS_16CompileConditionILi1000EEEEEvPT_S6_S6_PKS5_S8_S8_S8_PKfflPfPj --------------------------
	.section	.nv.info._ZN13group_norm_v218gn_bwd_cuda_kernelI13__nv_bfloat16Li480ELi1ELi16ELi120ELi1024ELb1ELb1ELi32ELi960ELi960ELi4ELb1ELi4ELb0ELb0ELNS_15WgradSyncMethodE3ENS_16CompileConditionILi1000EEEEEvPT_S6_S6_PKS5_S8_S8_S8_PKfflPfPj,"",@"SHT_CUDA_INFO"
	.sectionflags	@""
	.align	4


	//----- nvinfo : EIATTR_CUDA_API_VERSION
	.align		4
        /*0000*/ 	.byte	0x04, 0x37
        /*0002*/ 	.short	(.L_581 - .L_580)
.L_580:
        /*0004*/ 	.word	0x00000082


	//----- nvinfo : EIATTR_KPARAM_INFO
	.align		4
.L_581:
        /*0008*/ 	.byte	0x04, 0x17
        /*000a*/ 	.short	(.L_583 - .L_582)
.L_582:
        /*000c*/ 	.word	0x00000000
        /*0010*/ 	.short	0x000b
        /*0012*/ 	.short	0x0058
        /*0014*/ 	.byte	0x00, 0xf5, 0x21, 0x00


	//----- nvinfo : EIATTR_KPARAM_INFO
	.align		4
.L_583:
        /*0018*/ 	.byte	0x04, 0x17
        /*001a*/ 	.short	(.L_585 - .L_584)
.L_584:
        /*001c*/ 	.word	0x00000000
        /*0020*/ 	.short	0x000a
        /*0022*/ 	.short	0x0050
        /*0024*/ 	.byte	0x00, 0xf5, 0x21, 0x00


	//----- nvinfo : EIATTR_KPARAM_INFO
	.align		4
.L_585:
        /*0028*/ 	.byte	0x04, 0x17
        /*002a*/ 	.short	(.L_587 - .L_586)
.L_586:
        /*002c*/ 	.word	0x00000000
        /*0030*/ 	.short	0x0009
        /*0032*/ 	.short	0x0048
        /*0034*/ 	.byte	0x00, 0xf0, 0x21, 0x00


	//----- nvinfo : EIATTR_KPARAM_INFO
	.align		4
.L_587:
        /*0038*/ 	.byte	0x04, 0x17
        /*003a*/ 	.short	(.L_589 - .L_588)
.L_588:
        /*003c*/ 	.word	0x00000000
        /*0040*/ 	.short	0x0008
        /*0042*/ 	.short	0x0040
        /*0044*/ 	.byte	0x00, 0xf0, 0x11, 0x00


	//----- nvinfo : EIATTR_KPARAM_INFO
	.align		4
.L_589:
        /*0048*/ 	.byte	0x04, 0x17
        /*004a*/ 	.short	(.L_591 - .L_590)
.L_590:
        /*004c*/ 	.word	0x00000000
        /*0050*/ 	.short	0x0007
        /*0052*/ 	.short	0x0038
        /*0054*/ 	.byte	0x00, 0xf5, 0x21, 0x00


	//----- nvinfo : EIATTR_KPARAM_INFO
	.align		4
.L_591:
        /*0058*/ 	.byte	0x04, 0x17
        /*005a*/ 	.short	(.L_593 - .L_592)
.L_592:
        /*005c*/ 	.word	0x00000000
        /*0060*/ 	.short	0x0006
        /*0062*/ 	.short	0x0030
        /*0064*/ 	.byte	0x00, 0xf5, 0x21, 0x00


	//----- nvinfo : EIATTR_KPARAM_INFO
	.align		4
.L_593:
        /*0068*/ 	.byte	0x04, 0x17
        /*006a*/ 	.short	(.L_595 - .L_594)
.L_594:
        /*006c*/ 	.word	0x00000000
        /*0070*/ 	.short	0x0005
        /*0072*/ 	.short	0x0028
        /*0074*/ 	.byte	0x00, 0xf5, 0x21, 0x00


	//----- nvinfo : EIATTR_KPARAM_INFO
	.align		4
.L_595:
        /*0078*/ 	.byte	0x04, 0x17
        /*007a*/ 	.short	(.L_597 - .L_596)
.L_596:
        /*007c*/ 	.word	0x00000000
        /*0080*/ 	.short	0x0004
        /*0082*/ 	.short	0x0020
        /*0084*/ 	.byte	0x00, 0xf5, 0x21, 0x00


	//----- nvinfo : EIATTR_KPARAM_INFO
	.align		4
.L_597:
        /*0088*/ 	.byte	0x04, 0x17
        /*008a*/ 	.short	(.L_599 - .L_598)
.L_598:
        /*008c*/ 	.word	0x00000000
        /*0090*/ 	.short	0x0003
        /*0092*/ 	.short	0x0018
        /*0094*/ 	.byte	0x00, 0xf5, 0x21, 0x00


	//----- nvinfo : EIATTR_KPARAM_INFO
	.align		4
.L_599:
        /*0098*/ 	.byte	0x04, 0x17
        /*009a*/ 	.short	(.L_601 - .L_600)
.L_600:
        /*009c*/ 	.word	0x00000000
        /*00a0*/ 	.short	0x0002
        /*00a2*/ 	.short	0x0010
        /*00a4*/ 	.byte	0x00, 0xf5, 0x21, 0x00


	//----- nvinfo : EIATTR_KPARAM_INFO
	.align		4
.L_601:
        /*00a8*/ 	.byte	0x04, 0x17
        /*00aa*/ 	.short	(.L_603 - .L_602)
.L_602:
        /*00ac*/ 	.word	0x00000000
        /*00b0*/ 	.short	0x0001
        /*00b2*/ 	.short	0x0008
        /*00b4*/ 	.byte	0x00, 0xf5, 0x21, 0x00


	//----- nvinfo : EIATTR_KPARAM_INFO
	.align		4
.L_603:
        /*00b8*/ 	.byte	0x04, 0x17
        /*00ba*/ 	.short	(.L_605 - .L_604)
.L_604:
        /*00bc*/ 	.word	0x00000000
        /*00c0*/ 	.short	0x0000
        /*00c2*/ 	.short	0x0000
        /*00c4*/ 	.byte	0x00, 0xf5, 0x21, 0x00


	//----- nvinfo : EIATTR_SPARSE_MMA_MASK
	.align		4
.L_605:
        /*00c8*/ 	.byte	0x03, 0x50
        /*00ca*/ 	.short	0x0000


	//----- nvinfo : EIATTR_MAXREG_COUNT
	.align		4
        /*00cc*/ 	.byte	0x03, 0x1b
        /*00ce*/ 	.short	0x0080


	//----- nvinfo : EIATTR_NUM_BARRIERS
	.align		4
        /*00d0*/ 	.byte	0x02, 0x4c
        /*00d2*/ 	.byte	0x01
	.zero		1


	//----- nvinfo : EIATTR_ANNOTATIONS
	.align		4
        /*00d4*/ 	.byte	0x04, 0x55
        /*00d6*/ 	.short	(.L_607 - .L_606)


	//   ....[0]....
.L_606:
        /* <DEDUP_REMOVED lines=81> */


	//----- nvinfo : EIATTR_MERCURY_ISA_VERSION
	.align		4
.L_607:
        /*05d0*/ 	.byte	0x03, 0x5f
        /*05d2*/ 	.short	0x0101


	//----- nvinfo : EIATTR_COOP_GROUP_MASK_REGIDS
	.align		4
        /*05d4*/ 	.byte	0x04, 0x29
        /*05d6*/ 	.short	(.L_609 - .L_608)


	//   ....[0]....
.L_608:
        /*05d8*/ 	.word	0xffffffff


	//   ....[1]....
        /*05dc*/ 	.word	0xffffffff


	//   ....[2]....
        /*05e0*/ 	.word	0xffffffff


	//   ....[3]....
        /*05e4*/ 	.word	0xffffffff


	//   ....[4]....
        /*05e8*/ 	.word	0xffffffff


	//   ....[5]....
        /*05ec*/ 	.word	0xffffffff


	//   ....[6]....
        /*05f0*/ 	.word	0xffffffff


	//   ....[7]....
        /*05f4*/ 	.word	0xffffffff


	//   ....[8]....
        /*05f8*/ 	.word	0xffffffff


	//   ....[9]....
        /*05fc*/ 	.word	0xffffffff


	//   ....[10]....
        /*0600*/ 	.word	0xffffffff


	//   ....[11]....
        /*0604*/ 	.word	0xffffffff


	//   ....[12]....
        /*0608*/ 	.word	0x05000019


	//   ....[13]....
        /*060c*/ 	.word	0x0500001a


	//   ....[14]....
        /*0610*/ 	.word	0x0500001c


	//   ....[15]....
        /*0614*/ 	.word	0x0500001b


	//   ....[16]....
        /*0618*/ 	.word	0x0500001d


	//   ....[17]....
        /*061c*/ 	.word	0x0500001e


	//   ....[18]....
        /*0620*/ 	.word	0x05000020


	//   ....[19]....
        /*0624*/ 	.word	0x0500000b


	//   ....[20]....
        /*0628*/ 	.word	0x0500001b


	//   ....[21]....
        /*062c*/ 	.word	0x0500001b


	//   ....[22]....
        /*0630*/ 	.word	0x0500001b


	//   ....[23]....
        /*0634*/ 	.word	0x0500001b


	//   ....[24]....
        /*0638*/ 	.word	0x0500001b


	//   ....[25]....
        /*063c*/ 	.word	0x0500001b


	//   ....[26]....
        /*0640*/ 	.word	0x0500001b


	//   ....[27]....
        /*0644*/ 	.word	0x0500001b


	//----- nvinfo : EIATTR_COOP_GROUP_INSTR_OFFSETS
	.align		4
.L_609:
        /*0648*/ 	.byte	0x04, 0x28
        /*064a*/ 	.short	(.L_611 - .L_610)


	//   ....[0]....
.L_610:
        /*064c*/ 	.word	0x00006fc0


	//   ....[1]....
        /*0650*/ 	.word	0x00006ff0


	//   ....[2]....
        /*0654*/ 	.word	0x00007620


	//   ....[3]....
        /*0658*/ 	.word	0x00007640


	//   ....[4]....
        /*065c*/ 	.word	0x00007660


	//   ....[5]....
        /*0660*/ 	.word	0x00007680


	//   ....[6]....
        /*0664*/ 	.word	0x000076a0


	//   ....[7]....
        /*0668*/ 	.word	0x000076c0


	//   ....[8]....
        /*066c*/ 	.word	0x000076e0


	//   ....[9]....
        /*0670*/ 	.word	0x00007700


	//   ....[10]....
        /*0674*/ 	.word	0x00007720


	//   ....[11]....
        /*0678*/ 	.word	0x00007750


	//   ....[12]....
        /*067c*/ 	.word	0x00009550


	//   ....[13]....
        /*0680*/ 	.word	0x00009580


	//   ....[14]....
        /*0684*/ 	.word	0x000095d0


	//   ....[15]....
        /*0688*/ 	.word	0x000095f0


	//   ....[16]....
        /*068c*/ 	.word	0x00009620


	//   ....[17]....
        /*0690*/ 	.word	0x00009630


	//   ....[18]....
        /*0694*/ 	.word	0x00009660


	//   ....[19]....
        /*0698*/ 	.word	0x00009670


	//   ....[20]....
        /*069c*/ 	.word	0x00009840


	//   ....[21]....
        /*06a0*/ 	.word	0x000098d0


	//   ....[22]....
        /*06a4*/ 	.word	0x00009940


	//   ....[23]....
        /*06a8*/ 	.word	0x000099a0


	//   ....[24]....
        /*06ac*/ 	.word	0x00009a10


	//   ....[25]....
        /*06b0*/ 	.word	0x00009a70


	//   ....[26]....
        /*06b4*/ 	.word	0x00009ae0


	//   ....[27]....
        /*06b8*/ 	.word	0x00009b40


	//----- nvinfo : EIATTR_VRC_CTA_INIT_COUNT
	.align		4
.L_611:
        /*06bc*/ 	.byte	0x02, 0x4a
	.zero		1
	.zero		1


	//----- nvinfo : EIATTR_EXIT_INSTR_OFFSETS
	.align		4
        /*06c0*/ 	.byte	0x04, 0x1c
        /*06c2*/ 	.short	(.L_613 - .L_612)


	//   ....[0]....
.L_612:
        /*06c4*/ 	.word	0x00008a10


	//   ....[1]....
        /*06c8*/ 	.word	0x000097d0


	//----- nvinfo : EIATTR_MAX_THREADS
	.align		4
.L_613:
        /*06cc*/ 	.byte	0x04, 0x05
        /*06ce*/ 	.short	(.L_615 - .L_614)
.L_614:
        /*06d0*/ 	.word	0x000001e0
        /*06d4*/ 	.word	0x00000001
        /*06d8*/ 	.word	0x00000001


	//----- nvinfo : EIATTR_CRS_STACK_SIZE
	.align		4
.L_615:
        /*06dc*/ 	.byte	0x04, 0x1e
        /*06de*/ 	.short	(.L_617 - .L_616)
.L_616:
        /*06e0*/ 	.word	0x00000000


	//----- nvinfo : EIATTR_CBANK_PARAM_SIZE
	.align		4
.L_617:
        /*06e4*/ 	.byte	0x03, 0x19
        /*06e6*/ 	.short	0x0060


	//----- nvinfo : EIATTR_PARAM_CBANK
	.align		4
        /*06e8*/ 	.byte	0x04, 0x0a
        /*06ea*/ 	.short	(.L_619 - .L_618)
	.align		4
.L_618:
        /*06ec*/ 	.word	index@(.nv.constant0._ZN13group_norm_v218gn_bwd_cuda_kernelI13__nv_bfloat16Li480ELi1ELi16ELi120ELi1024ELb1ELb1ELi32ELi960ELi960ELi4ELb1ELi4ELb0ELb0ELNS_15WgradSyncMethodE3ENS_16CompileConditionILi1000EEEEEvPT_S6_S6_PKS5_S8_S8_S8_PKfflPfPj)
        /*06f0*/ 	.short	0x0380
        /*06f2*/ 	.short	0x0060


	//----- nvinfo : EIATTR_SW_WAR
	.align		4
.L_619:
        /*06f4*/ 	.byte	0x04, 0x36
        /*06f6*/ 	.short	(.L_621 - .L_620)
.L_620:
        /*06f8*/ 	.word	0x00000008
.L_621:


//--------------------- .nv.info._ZN13group_norm_v218gn_bwd_cuda_kernelI13__nv_bfloat16Li480ELi2ELi16ELi120ELi1024ELb1ELb1ELi16ELi960ELi960ELi4ELb1ELi3ELb0ELb0ELNS_15WgradSyncMethodE2ENS_16CompileConditionILi1000EEEEEvPT_S6_S6_PKS5_S8_S8_S8_PKfflPfPj --------------------------
	.section	.nv.info._ZN13group_norm_v218gn_bwd_cuda_kernelI13__nv_bfloat16Li480ELi2ELi16ELi120ELi1024ELb1ELb1ELi16ELi960ELi960ELi4ELb1ELi3ELb0ELb0ELNS_15WgradSyncMethodE2ENS_16CompileConditionILi1000EEEEEvPT_S6_S6_PKS5_S8_S8_S8_PKfflPfPj,"",@"SHT_CUDA_INFO"
	.sectionflags	@""
	.align	4


	//----- nvinfo : EIATTR_CUDA_API_VERSION
	.align		4
        /*0000*/ 	.byte	0x04, 0x37
        /*0002*/ 	.short	(.L_623 - .L_622)
.L_622:
        /*0004*/ 	.word	0x00000082


	//----- nvinfo : EIATTR_KPARAM_INFO
	.align		4
.L_623:
        /*0008*/ 	.byte	0x04, 0x17
        /*000a*/ 	.short	(.L_625 - .L_624)
.L_624:
        /*000c*/ 	.word	0x00000000
        /*0010*/ 	.short	0x000b
        /*0012*/ 	.short	0x0058
        /*0014*/ 	.byte	0x00, 0xf5, 0x21, 0x00


	//----- nvinfo : EIATTR_KPARAM_INFO
	.align		4
.L_625:
        /*0018*/ 	.byte	0x04, 0x17
        /*001a*/ 	.short	(.L_627 - .L_626)
.L_626:
        /*001c*/ 	.word	0x00000000
        /*0020*/ 	.short	0x000a
        /*0022*/ 	.short	0x0050
        /*0024*/ 	.byte	0x00, 0xf5, 0x21, 0x00


	//----- nvinfo : EIATTR_KPARAM_INFO
	.align		4
.L_627:
        /*0028*/ 	.byte	0x04, 0x17
        /*002a*/ 	.short	(.L_629 - .L_628)
.L_628:
        /*002c*/ 	.word	0x00000000
        /*0030*/ 	.short	0x0009
        /*0032*/ 	.short	0x0048
        /*0034*/ 	.byte	0x00, 0xf0, 0x21, 0x00


	//----- nvinfo : EIATTR_KPARAM_INFO
	.align		4
.L_629:
        /*0038*/ 	.byte	0x04, 0x17
        /*003a*/ 	.short	(.L_631 - .L_630)
.L_630:
        /*003c*/ 	.word	0x00000000
        /*0040*/ 	.short	0x0008
        /*0042*/ 	.short	0x0040
        /*0044*/ 	.byte	0x00, 0xf0, 0x11, 0x00


	//----- nvinfo : EIATTR_KPARAM_INFO
	.align		4
.L_631:
        /*0048*/ 	.byte	0x04, 0x17
        /*004a*/ 	.short	(.L_633 - .L_632)
.L_632:
        /*004c*/ 	.word	0x00000000
        /*0050*/ 	.short	0x0007
        /*0052*/ 	.short	0x0038
        /*0054*/ 	.byte	0x00, 0xf5, 0x21, 0x00


	//----- nvinfo : EIATTR_KPARAM_INFO
	.align		4
.L_633:
        /*0058*/ 	.byte	0x04, 0x17
        /*005a*/ 	.short	(.L_635 - .L_634)
.L_634:
        /*005c*/ 	.word	0x00000000
        /*0060*/ 	.short	0x0006
        /*0062*/ 	.short	0x0030
        /*0064*/ 	.byte	0x00, 0xf5, 0x21, 0x00


	//----- nvinfo : EIATTR_KPARAM_INFO
	.align		4
.L_635:
        /*0068*/ 	.byte	0x04, 0x17
        /*006a*/ 	.short	(.L_637 - .L_636)
.L_636:
        /*006c*/ 	.word	0x00000000
        /*0070*/ 	.short	0x0005
        /*0072*/ 	.short	0x0028
        /*0074*/ 	.byte	0x00, 0xf5, 0x21, 0x00


	//----- nvinfo : EIATTR_KPARAM_INFO
	.align		4
.L_637:
        /*0078*/ 	.byte	0x04, 0x17
        /*007a*/ 	.short	(.L_639 - .L_638)
.L_638:
        /*007c*/ 	.word	0x00000000
        /*0080*/ 	.short	0x0004
        /*0082*/ 	.short	0x0020
        /*0084*/ 	.byte	0x00, 0xf5, 0x21, 0x00


	//----- nvinfo : EIATTR_KPARAM_INFO
	.align		4
.L_639:
        /*0088*/ 	.byte	0x04, 0x17
        /*008a*/ 	.short	(.L_641 - .L_640)
.L_640:
        /*008c*/ 	.word	0x00000000
        /*0090*/ 	.short	0x0003
        /*0092*/ 	.short	0x0018
        /*0094*/ 	.byte	0x00, 0xf5, 0x21, 0x00


	//----- nvinfo : EIATTR_KPARAM_INFO
	.align		4
.L_641:
        /*0098*/ 	.byte	0x04, 0x17
        /*009a*/ 	.short	(.L_643 - .L_642)
.L_642:
        /*009c*/ 	.word	0x00000000
        /*00a0*/ 	.short	0x0002
        /*00a2*/ 	.short	0x0010
        /*00a4*/ 	.byte	0x00, 0xf5, 0x21, 0x00


	//----- nvinfo : EIATTR_KPARAM_INFO
	.align		4
.L_643:
        /*00a8*/ 	.byte	0x04, 0x17
        /*00aa*/ 	.short	(.L_645 - .L_644)
.L_644:
        /*00ac*/ 	.word	0x00000000
        /*00b0*/ 	.short	0x0001
        /*00b2*/ 	.short	0x0008
        /*00b4*/ 	.byte	0x00, 0xf5, 0x21, 0x00


	//----- nvinfo : EIATTR_KPARAM_INFO
	.align		4
.L_645:
        /*00b8*/ 	.byte	0x04, 0x17
        /*00ba*/ 	.short	(.L_647 - .L_646)
.L_646:
        /*00bc*/ 	.word	0x00000000
        /*00c0*/ 	.short	0x0000
        /*00c2*/ 	.short	0x0000
        /*00c4*/ 	.byte	0x00, 0xf5, 0x21, 0x00


	//----- nvinfo : EIATTR_SPARSE_MMA_MASK
	.align		4
.L_647:
        /*00c8*/ 	.byte	0x03, 0x50
        /*00ca*/ 	.short	0x0000


	//----- nvinfo : EIATTR_MAXREG_COUNT
	.align		4
        /*00cc*/ 	.byte	0x03, 0x1b
        /*00ce*/ 	.short	0x0040


	//----- nvinfo : EIATTR_NUM_BARRIERS
	.align		4
        /*00d0*/ 	.byte	0x02, 0x4c
        /*00d2*/ 	.byte	0x01
	.zero		1


	//----- nvinfo : EIATTR_ANNOTATIONS
	.align		4
        /*00d4*/ 	.byte	0x04, 0x55
        /*00d6*/ 	.short	(.L_649 - .L_648)


	//   ....[0]....
.L_648:
        /* <DEDUP_REMOVED lines=68> */


	//----- nvinfo : EIATTR_MERCURY_ISA_VERSION
	.align		4
.L_649:
        /*0508*/ 	.byte	0x03, 0x5f
        /*050a*/ 	.short	0x0101


	//----- nvinfo : EIATTR_COOP_GROUP_MASK_REGIDS
	.align		4
        /*050c*/ 	.byte	0x04, 0x29
        /*050e*/ 	.short	(.L_651 - .L_650)


	//   ....[0]....
.L_650:
        /*0510*/ 	.word	0xffffffff


	//   ....[1]....
        /*0514*/ 	.word	0xffffffff


	//   ....[2]....
        /*0518*/ 	.word	0xffffffff


	//   ....[3]....
        /*051c*/ 	.word	0xffffffff


	//   ....[4]....
        /*0520*/ 	.word	0xffffffff


	//   ....[5]....
        /*0524*/ 	.word	0xffffffff


	//   ....[6]....
        /*0528*/ 	.word	0xffffffff


	//   ....[7]....
        /*052c*/ 	.word	0xffffffff


	//   ....[8]....
        /*0530*/ 	.word	0xffffffff


	//   ....[9]....
        /*0534*/ 	.word	0xffffffff


	//   ....[10]....
        /*0538*/ 	.word	0xffffffff


	//   ....[11]....
        /*053c*/ 	.word	0xffffffff


	//   ....[12]....
        /*0540*/ 	.word	0x0500000f


	//   ....[13]....
        /*0544*/ 	.word	0x05000011


	//   ....[14]....
        /*0548*/ 	.word	0x05000010


	//   ....[15]....
        /*054c*/ 	.word	0x05000012


	//   ....[16]....
        /*0550*/ 	.word	0x05000013


	//   ....[17]....
        /*0554*/ 	.word	0x05000015


	//   ....[18]....
        /*0558*/ 	.word	0x05000014


	//   ....[19]....
        /*055c*/ 	.word	0x0500000a


	//   ....[20]....
        /*0560*/ 	.word	0x05000010


	//   ....[21]....
        /*0564*/ 	.word	0x05000010


	//   ....[22]....
        /*0568*/ 	.word	0x05000010


	//   ....[23]....
        /*056c*/ 	.word	0x05000010


	//   ....[24]....
        /*0570*/ 	.word	0x05000010


	//   ....[25]....
        /*0574*/ 	.word	0x05000010


	//   ....[26]....
        /*0578*/ 	.word	0x05000010


	//   ....[27]....
        /*057c*/ 	.word	0x05000010


	//----- nvinfo : EIATTR_COOP_GROUP_INSTR_OFFSETS
	.align		4
.L_651:
        /*0580*/ 	.byte	0x04, 0x28
        /*0582*/ 	.short	(.L_653 - .L_652)


	//   ....[0]....
.L_652:
        /*0584*/ 	.word	0x000049f0


	//   ....[1]....
        /*0588*/ 	.word	0x00004a30


	//   ....[2]....
        /*058c*/ 	.word	0x00005090


	//   ....[3]....
        /*0590*/ 	.word	0x000050a0


	//   ....[4]....
        /*0594*/ 	.word	0x000050f0


	//   ....[5]....
        /*0598*/ 	.word	0x00005100


	//   ....[6]....
        /*059c*/ 	.word	0x00005130


	//   ....[7]....
        /*05a0*/ 	.word	0x00005140


	//   ....[8]....
        /*05a4*/ 	.word	0x00005170


	//   ....[9]....
        /*05a8*/ 	.word	0x00005180


	//   ....[10]....
        /*05ac*/ 	.word	0x000051b0


	//   ....[11]....
        /*05b0*/ 	.word	0x000051c0


	//   ....[12]....
        /*05b4*/ 	.word	0x00006750


	//   ....[13]....
        /*05b8*/ 	.word	0x00006780


	//   ....[14]....
        /*05bc*/ 	.word	0x000067d0


	//   ....[15]....
        /*05c0*/ 	.word	0x000067f0


	//   ....[16]....
        /*05c4*/ 	.word	0x00006820


	//   ....[17]....
        /*05c8*/ 	.word	0x00006830


	//   ....[18]....
        /*05cc*/ 	.word	0x00006860


	//   ....[19]....
        /*05d0*/ 	.word	0x00006870


	//   ....[20]....
        /*05d4*/ 	.word	0x00006a30


	//   ....[21]....
        /*05d8*/ 	.word	0x00006ac0


	//   ....[22]....
        /*05dc*/ 	.word	0x00006b30


	//   ....[23]....
        /*05e0*/ 	.word	0x00006b90


	//   ....[24]....
        /*05e4*/ 	.word	0x00006c00


	//   ....[25]....
        /*05e8*/ 	.word	0x00006c60


	//   ....[26]....
        /*05ec*/ 	.word	0x00006cd0


	//   ....[27]....
        /*05f0*/ 	.word	0x00006d30


	//----- nvinfo : EIATTR_VRC_CTA_INIT_COUNT
	.align		4
.L_653:
        /*05f4*/ 	.byte	0x02, 0x4a
	.zero		1
	.zero		1


	//----- nvinfo : EIATTR_EXIT_INSTR_OFFSETS
	.align		4
        /*05f8*/ 	.byte	0x04, 0x1c
        /*05fa*/ 	.short	(.L_655 - .L_654)


	//   ....[0]....
.L_654:
        /*05fc*/ 	.word	0x00005c20


	//   ....[1]....
        /*0600*/ 	.word	0x000069c0


	//----- nvinfo : EIATTR_MAX_THREADS
	.align		4
.L_655:
        /*0604*/ 	.byte	0x04, 0x05
        /*0606*/ 	.short	(.L_657 - .L_656)
.L_656:
        /*0608*/ 	.word	0x000001e0
        /*060c*/ 	.word	0x00000001
        /*0610*/ 	.word	0x00000001


	//----- nvinfo : EIATTR_CRS_STACK_SIZE
	.align		4
.L_657:
        /*0614*/ 	.byte	0x04, 0x1e
        /*0616*/ 	.short	(.L_659 - .L_658)
.L_658:
        /*0618*/ 	.word	0x00000000


	//----- nvinfo : EIATTR_CBANK_PARAM_SIZE
	.align		4
.L_659:
        /*061c*/ 	.byte	0x03, 0x19
        /*061e*/ 	.short	0x0060


	//----- nvinfo : EIATTR_PARAM_CBANK
	.align		4
        /*0620*/ 	.byte	0x04, 0x0a
        /*0622*/ 	.short	(.L_661 - .L_660)
	.align		4
.L_660:
        /*0624*/ 	.word	index@(.nv.constant0._ZN13group_norm_v218gn_bwd_cuda_kernelI13__nv_bfloat16Li480ELi2ELi16ELi120ELi1024ELb1ELb1ELi16ELi960ELi960ELi4ELb1ELi3ELb0ELb0ELNS_15WgradSyncMethodE2ENS_16CompileConditionILi1000EEEEEvPT_S6_S6_PKS5_S8_S8_S8_PKfflPfPj)
        /*0628*/ 	.short	0x0380
        /*062a*/ 	.short	0x0060


	//----- nvinfo : EIATTR_SW_WAR
	.align		4
.L_661:
        /*062c*/ 	.byte	0x04, 0x36
        /*062e*/ 	.short	(.L_663 - .L_662)
.L_662:
        /*0630*/ 	.word	0x00000008
.L_663:


//--------------------- .nv.info._ZN13group_norm_v218gn_bwd_cuda_kernelI13__nv_bfloat16Li480ELi2ELi16ELi120ELi1024ELb1ELb1ELi16ELi960ELi960ELi4ELb1ELi4ELb0ELb0ELNS_15WgradSyncMethodE3ENS_16CompileConditionILi1000EEEEEvPT_S6_S6_PKS5_S8_S8_S8_PKfflPfPj --------------------------
	.section	.nv.info._ZN13group_norm_v218gn_bwd_cuda_kernelI13__nv_bfloat16Li480ELi2ELi16ELi120ELi1024ELb1ELb1ELi16ELi960ELi960ELi4ELb1ELi4ELb0ELb0ELNS_15WgradSyncMethodE3ENS_16CompileConditionILi1000EEEEEvPT_S6_S6_PKS5_S8_S8_S8_PKfflPfPj,"",@"SHT_CUDA_INFO"
	.sectionflags	@""
	.align	4


	//----- nvinfo : EIATTR_CUDA_API_VERSION
	.align		4
        /*0000*/ 	.byte	0x04, 0x37
        /*0002*/ 	.short	(.L_665 - .L_664)
.L_664:
        /*0004*/ 	.word	0x00000082


	//----- nvinfo : EIATTR_KPARAM_INFO
	.align		4
.L_665:
        /*0008*/ 	.byte	0x04, 0x17
        /*000a*/ 	.short	(.L_667 - .L_666)
.L_666:
        /*000c*/ 	.word	0x00000000
        /*0010*/ 	.short	0x000b
        /*0012*/ 	.short	0x0058
        /*0014*/ 	.byte	0x00, 0xf5, 0x21, 0x00


	//----- nvinfo : EIATTR_KPARAM_INFO
	.align		4
.L_667:
        /*0018*/ 	.byte	0x04, 0x17
        /*001a*/ 	.short	(.L_669 - .L_668)
.L_668:
        /*001c*/ 	.word	0x00000000
        /*0020*/ 	.short	0x000a
        /*0022*/ 	.short	0x0050
        /*0024*/ 	.byte	0x00, 0xf5, 0x21, 0x00


	//----- nvinfo : EIATTR_KPARAM_INFO
	.align		4
.L_669:
        /*0028*/ 	.byte	0x04, 0x17
        /*002a*/ 	.short	(.L_671 - .L_670)
.L_670:
        /*002c*/ 	.word	0x00000000
        /*0030*/ 	.short	0x0009
        /*0032*/ 	.short	0x0048
        /*0034*/ 	.byte	0x00, 0xf0, 0x21, 0x00


	//----- nvinfo : EIATTR_KPARAM_INFO
	.align		4
.L_671:
        /*0038*/ 	.byte	0x04, 0x17
        /*003a*/ 	.short	(.L_673 - .L_672)
.L_672:
        /*003c*/ 	.word	0x00000000
        /*0040*/ 	.short	0x0008
        /*0042*/ 	.short	0x0040
        /*0044*/ 	.byte	0x00, 0xf0, 0x11, 0x00


	//----- nvinfo : EIATTR_KPARAM_INFO
	.align		4
.L_673:
        /*0048*/ 	.byte	0x04, 0x17
        /*004a*/ 	.short	(.L_675 - .L_674)
.L_674:
        /*004c*/ 	.word	0x00000000
        /*0050*/ 	.short	0x0007
        /*0052*/ 	.short	0x0038
        /*0054*/ 	.byte	0x00, 0xf5, 0x21, 0x00


	//----- nvinfo : EIATTR_KPARAM_INFO
	.align		4
.L_675:
        /*0058*/ 	.byte	0x04, 0x17
        /*005a*/ 	.short	(.L_677 - .L_676)
.L_676:
        /*005c*/ 	.word	0x00000000
        /*0060*/ 	.short	0x0006
        /*0062*/ 	.short	0x0030
        /*0064*/ 	.byte	0x00, 0xf5, 0x21, 0x00


	//----- nvinfo : EIATTR_KPARAM_INFO
	.align		4
.L_677:
        /*0068*/ 	.byte	0x04, 0x17
        /*006a*/ 	.short	(.L_679 - .L_678)
.L_678:
        /*006c*/ 	.word	0x00000000
        /*0070*/ 	.short	0x0005
        /*0072*/ 	.short	0x0028
        /*0074*/ 	.byte	0x00, 0xf5, 0x21, 0x00


	//----- nvinfo : EIATTR_KPARAM_INFO
	.align		4
.L_679:
        /*0078*/ 	.byte	0x04, 0x17
        /*007a*/ 	.short	(.L_681 - .L_680)
.L_680:
        /*007c*/ 	.word	0x00000000
        /*0080*/ 	.short	0x0004
        /*0082*/ 	.short	0x0020
        /*0084*/ 	.byte	0x00, 0xf5, 0x21, 0x00


	//----- nvinfo : EIATTR_KPARAM_INFO
	.align		4
.L_681:
        /*0088*/ 	.byte	0x04, 0x17
        /*008a*/ 	.short	(.L_683 - .L_682)
.L_682:
        /*008c*/ 	.word	0x00000000
        /*0090*/ 	.short	0x0003
        /*0092*/ 	.short	0x0018
        /*0094*/ 	.byte	0x00, 0xf5, 0x21, 0x00


	//----- nvinfo : EIATTR_KPARAM_INFO
	.align		4
.L_683:
        /*0098*/ 	.byte	0x04, 0x17
        /*009a*/ 	.short	(.L_685 - .L_684)
.L_684:
        /*009c*/ 	.word	0x00000000
        /*00a0*/ 	.short	0x0002
        /*00a2*/ 	.short	0x0010
        /*00a4*/ 	.byte	0x00, 0xf5, 0x21, 0x00


	//----- nvinfo : EIATTR_KPARAM_INFO
	.align		4
.L_685:
        /*00a8*/ 	.byte	0x04, 0x17
        /*00aa*/ 	.short	(.L_687 - .L_686)
.L_686:
        /*00ac*/ 	.word	0x00000000
        /*00b0*/ 	.short	0x0001
        /*00b2*/ 	.short	0x0008
        /*00b4*/ 	.byte	0x00, 0xf5, 0x21, 0x00


	//----- nvinfo : EIATTR_KPARAM_INFO
	.align		4
.L_687:
        /*00b8*/ 	.byte	0x04, 0x17
        /*00ba*/ 	.short	(.L_689 - .L_688)
.L_688:
        /*00bc*/ 	.word	0x00000000
        /*00c0*/ 	.short	0x0000
        /*00c2*/ 	.short	0x0000
        /*00c4*/ 	.byte	0x00, 0xf5, 0x21, 0x00


	//----- nvinfo : EIATTR_SPARSE_MMA_MASK
	.align		4
.L_689:
        /*00c8*/ 	.byte	0x03, 0x50
        /*00ca*/ 	.short	0x0000


	//----- nvinfo : EIATTR_MAXREG_COUNT
	.align		4
        /*00cc*/ 	.byte	0x03, 0x1b
        /*00ce*/ 	.short	0x0040


	//----- nvinfo : EIATTR_NUM_BARRIERS
	.align		4
        /*00d0*/ 	.byte	0x02, 0x4c
        /*00d2*/ 	.byte	0x01
	.zero		1


	//----- nvinfo : EIATTR_ANNOTATIONS
	.align		4
        /*00d4*/ 	.byte	0x04, 0x55
        /*00d6*/ 	.short	(.L_691 - .L_690)


	//   ....[0]....
.L_690:
        /* <DEDUP_REMOVED lines=81> */


	//----- nvinfo : EIATTR_MERCURY_ISA_VERSION
	.align		4
.L_691:
        /*05d8*/ 	.byte	0x03, 0x5f
        /*05da*/ 	.short	0x0101


	//----- nvinfo : EIATTR_COOP_GROUP_MASK_REGIDS
	.align		4
        /*05dc*/ 	.byte	0x04, 0x29
        /*05de*/ 	.short	(.L_693 - .L_692)


	//   ....[0]....
.L_692:
        /*05e0*/ 	.word	0xffffffff


	//   ....[1]....
        /*05e4*/ 	.word	0xffffffff


	//   ....[2]....
        /*05e8*/ 	.word	0xffffffff


	//   ....[3]....
        /*05ec*/ 	.word	0xffffffff


	//   ....[4]....
        /*05f0*/ 	.word	0xffffffff


	//   ....[5]....
        /*05f4*/ 	.word	0xffffffff


	//   ....[6]....
        /*05f8*/ 	.word	0xffffffff


	//   ....[7]....
        /*05fc*/ 	.word	0xffffffff


	//   ....[8]....
        /*0600*/ 	.word	0xffffffff


	//   ....[9]....
        /*0604*/ 	.word	0xffffffff


	//   ....[10]....
        /*0608*/ 	.word	0xffffffff


	//   ....[11]....
        /*060c*/ 	.word	0xffffffff


	//   ....[12]....
        /*0610*/ 	.word	0x05000010


	//   ....[13]....
        /*0614*/ 	.word	0x0500000f


	//   ....[14]....
        /*0618*/ 	.word	0x05000011


	//   ....[15]....
        /*061c*/ 	.word	0x05000012


	//   ....[16]....
        /*0620*/ 	.word	0x05000014


	//   ....[17]....
        /*0624*/ 	.word	0x05000013


	//   ....[18]....
        /*0628*/ 	.word	0x05000015


	//   ....[19]....
        /*062c*/ 	.word	0x0500000a


	//   ....[20]....
        /*0630*/ 	.word	0x05000011


	//   ....[21]....
        /*0634*/ 	.word	0x05000011


	//   ....[22]....
        /*0638*/ 	.word	0x05000011


	//   ....[23]....
        /*063c*/ 	.word	0x05000011


	//   ....[24]....
        /*0640*/ 	.word	0x05000011


	//   ....[25]....
        /*0644*/ 	.word	0x05000011


	//   ....[26]....
        /*0648*/ 	.word	0x05000011


	//   ....[27]....
        /*064c*/ 	.word	0x05000011


	//----- nvinfo : EIATTR_COOP_GROUP_INSTR_OFFSETS
	.align		4
.L_693:
        /*0650*/ 	.byte	0x04, 0x28
        /*0652*/ 	.short	(.L_695 - .L_694)


	//   ....[0]....
.L_694:
        /*0654*/ 	.word	0x00004990


	//   ....[1]....
        /*0658*/ 	.word	0x000049c0


	//   ....[2]....
        /*065c*/ 	.word	0x00005090


	//   ....[3]....
        /*0660*/ 	.word	0x000050a0


	//   ....[4]....
        /*0664*/ 	.word	0x000050d0


	//   ....[5]....
        /*0668*/ 	.word	0x000050e0


	//   ....[6]....
        /*066c*/ 	.word	0x00005110


	//   ....[7]....
        /*0670*/ 	.word	0x00005120


	//   ....[8]....
        /*0674*/ 	.word	0x00005150


	//   ....[9]....
        /*0678*/ 	.word	0x00005160


	//   ....[10]....
        /*067c*/ 	.word	0x00005190


	//   ....[11]....
        /*0680*/ 	.word	0x000051a0


	//   ....[12]....
        /*0684*/ 	.word	0x000067e0


	//   ....[13]....
        /*0688*/ 	.word	0x00006810


	//   ....[14]....
        /*068c*/ 	.word	0x00006860


	//   ....[15]....
        /*0690*/ 	.word	0x00006880


	//   ....[16]....
        /*0694*/ 	.word	0x000068b0


	//   ....[17]....
        /*0698*/ 	.word	0x000068c0


	//   ....[18]....
        /*069c*/ 	.word	0x000068f0


	//   ....[19]....
        /*06a0*/ 	.word	0x00006900


	//   ....[20]....
        /*06a4*/ 	.word	0x00006ac0


	//   ....[21]....
        /*06a8*/ 	.word	0x00006b50


	//   ....[22]....
        /*06ac*/ 	.word	0x00006bc0


	//   ....[23]....
        /*06b0*/ 	.word	0x00006c20


	//   ....[24]....
        /*06b4*/ 	.word	0x00006c90


	//   ....[25]....
        /*06b8*/ 	.word	0x00006cf0


	//   ....[26]....
        /*06bc*/ 	.word	0x00006d60


	//   ....[27]....
        /*06c0*/ 	.word	0x00006dc0


	//----- nvinfo : EIATTR_VRC_CTA_INIT_COUNT
	.align		4
.L_695:
        /*06c4*/ 	.byte	0x02, 0x4a
	.zero		1
	.zero		1


	//----- nvinfo : EIATTR_EXIT_INSTR_OFFSETS
	.align		4
        /*06c8*/ 	.byte	0x04, 0x1c
        /*06ca*/ 	.short	(.L_697 - .L_696)


	//   ....[0]....
.L_696:
        /*06cc*/ 	.word	0x00005c70


	//   ....[1]....
        /*06d0*/ 	.word	0x00006a50


	//----- nvinfo : EIATTR_MAX_THREADS
	.align		4
.L_697:
        /*06d4*/ 	.byte	0x04, 0x05
        /*06d6*/ 	.short	(.L_699 - .L_698)
.L_698:
        /*06d8*/ 	.word	0x000001e0
        /*06dc*/ 	.word	0x00000001
        /*06e0*/ 	.word	0x00000001


	//----- nvinfo : EIATTR_CRS_STACK_SIZE
	.align		4
.L_699:
        /*06e4*/ 	.byte	0x04, 0x1e
        /*06e6*/ 	.short	(.L_701 - .L_700)
.L_700:
        /*06e8*/ 	.word	0x00000000


	//----- nvinfo : EIATTR_CBANK_PARAM_SIZE
	.align		4
.L_701:
        /*06ec*/ 	.byte	0x03, 0x19
        /*06ee*/ 	.short	0x0060


	//----- nvinfo : EIATTR_PARAM_CBANK
	.align		4
        /*06f0*/ 	.byte	0x04, 0x0a
        /*06f2*/ 	.short	(.L_703 - .L_702)
	.align		4
.L_702:
        /*06f4*/ 	.word	index@(.nv.constant0._ZN13group_norm_v218gn_bwd_cuda_kernelI13__nv_bfloat16Li480ELi2ELi16ELi120ELi1024ELb1ELb1ELi16ELi960ELi960ELi4ELb1ELi4ELb0ELb0ELNS_15WgradSyncMethodE3ENS_16CompileConditionILi1000EEEEEvPT_S6_S6_PKS5_S8_S8_S8_PKfflPfPj)
        /*06f8*/ 	.short	0x0380
        /*06fa*/ 	.short	0x0060


	//----- nvinfo : EIATTR_SW_WAR
	.align		4
.L_703:
        /*06fc*/ 	.byte	0x04, 0x36
        /*06fe*/ 	.short	(.L_705 - .L_704)
.L_704:
        /*0700*/ 	.word	0x00000008
.L_705:


//--------------------- .nv.info._ZN13group_norm_v214gn_cuda_kernelI13__nv_bfloat16Li480ELi3ELi32ELi60ELi1024ELb0ELi8ELi960ELi960ELi4ELb1ELi2ELb0ELb0ENS_16CompileConditionILi1000EEEEEvPT_PKS4_S7_S7_flPfS8_Pj --------------------------
	.section	.nv.info._ZN13group_norm_v214gn_cuda_kernelI13__nv_bfloat16Li480ELi3ELi32ELi60ELi1024ELb0ELi8ELi960ELi960ELi4ELb1ELi2ELb0ELb0ENS_16CompileConditionILi1000EEEEEvPT_PKS4_S7_S7_flPfS8_Pj,"",@"SHT_CUDA_INFO"
	.sectionflags	@""
	.align	4


	//----- nvinfo : EIATTR_CUDA_API_VERSION
	.align		4
        /*0000*/ 	.byte	0x04, 0x37
        /*0002*/ 	.short	(.L_707 - .L_706)
.L_706:
        /*0004*/ 	.word	0x00000082


	//----- nvinfo : EIATTR_KPARAM_INFO
	.align		4
.L_707:
        /*0008*/ 	.byte	0x04, 0x17
        /*000a*/ 	.short	(.L_709 - .L_708)
.L_708:
        /*000c*/ 	.word	0x00000000
        /*0010*/ 	.short	0x0008
        /*0012*/ 	.short	0x0040
        /*0014*/ 	.byte	0x00, 0xf5, 0x21, 0x00


	//----- nvinfo : EIATTR_KPARAM_INFO
	.align		4
.L_709:
        /*0018*/ 	.byte	0x04, 0x17
        /*001a*/ 	.short	(.L_711 - .L_710)
.L_710:
        /*001c*/ 	.word	0x00000000
        /*0020*/ 	.short	0x0007
        /*0022*/ 	.short	0x0038
        /*0024*/ 	.byte	0x00, 0xf5, 0x21, 0x00


	//----- nvinfo : EIATTR_KPARAM_INFO
	.align		4
.L_711:
        /*0028*/ 	.byte	0x04, 0x17
        /*002a*/ 	.short	(.L_713 - .L_712)
.L_712:
        /*002c*/ 	.word	0x00000000
        /*0030*/ 	.short	0x0006
        /*0032*/ 	.short	0x0030
        /*0034*/ 	.byte	0x00, 0xf5, 0x21, 0x00


	//----- nvinfo : EIATTR_KPARAM_INFO
	.align		4
.L_713:
        /*0038*/ 	.byte	0x04, 0x17
        /*003a*/ 	.short	(.L_715 - .L_714)
.L_714:
        /*003c*/ 	.word	0x00000000
        /*0040*/ 	.short	0x0005
        /*0042*/ 	.short	0x0028
        /*0044*/ 	.byte	0x00, 0xf0, 0x21, 0x00


	//----- nvinfo : EIATTR_KPARAM_INFO
	.align		4
.L_715:
        /*0048*/ 	.byte	0x04, 0x17
        /*004a*/ 	.short	(.L_717 - .L_716)
.L_716:
        /*004c*/ 	.word	0x00000000
        /*0050*/ 	.short	0x0004
        /*0052*/ 	.short	0x0020
        /*0054*/ 	.byte	0x00, 0xf0, 0x11, 0x00


	//----- nvinfo : EIATTR_KPARAM_INFO
	.align		4
.L_717:
        /*0058*/ 	.byte	0x04, 0x17
        /*005a*/ 	.short	(.L_719 - .L_718)
.L_718:
        /*005c*/ 	.word	0x00000000
        /*0060*/ 	.short	0x0003
        /*0062*/ 	.short	0x0018
        /*0064*/ 	.byte	0x00, 0xf5, 0x21, 0x00


	//----- nvinfo : EIATTR_KPARAM_INFO
	.align		4
.L_719:
        /*0068*/ 	.byte	0x04, 0x17
        /*006a*/ 	.short	(.L_721 - .L_720)
.L_720:
        /*006c*/ 	.word	0x00000000
        /*0070*/ 	.short	0x0002
        /*0072*/ 	.short	0x0010
        /*0074*/ 	.byte	0x00, 0xf5, 0x21, 0x00


	//----- nvinfo : EIATTR_KPARAM_INFO
	.align		4
.L_721:
        /*0078*/ 	.byte	0x04, 0x17
        /*007a*/ 	.short	(.L_723 - .L_722)
.L_722:
        /*007c*/ 	.word	0x00000000
        /*0080*/ 	.short	0x0001
        /*0082*/ 	.short	0x0008
        /*0084*/ 	.byte	0x00, 0xf5, 0x21, 0x00


	//----- nvinfo : EIATTR_KPARAM_INFO
	.align		4
.L_723:
        /*0088*/ 	.byte	0x04, 0x17
        /*008a*/ 	.short	(.L_725 - .L_724)
.L_724:
        /*008c*/ 	.word	0x00000000
        /*0090*/ 	.short	0x0000
        /*0092*/ 	.short	0x0000
        /*0094*/ 	.byte	0x00, 0xf5, 0x21, 0x00


	//----- nvinfo : EIATTR_SPARSE_MMA_MASK
	.align		4
.L_725:
        /*0098*/ 	.byte	0x03, 0x50
        /*009a*/ 	.short	0x0000


	//----- nvinfo : EIATTR_MAXREG_COUNT
	.align		4
        /*009c*/ 	.byte	0x03, 0x1b
        /*009e*/ 	.short	0x0028


	//----- nvinfo : EIATTR_NUM_BARRIERS
	.align		4
        /*00a0*/ 	.byte	0x02, 0x4c
        /*00a2*/ 	.byte	0x01
	.zero		1


	//----- nvinfo : EIATTR_MERCURY_ISA_VERSION
	.align		4
        /*00a4*/ 	.byte	0x03, 0x5f
        /*00a6*/ 	.short	0x0101


	//----- nvinfo : EIATTR_COOP_GROUP_MASK_REGIDS
	.align		4
        /*00a8*/ 	.byte	0x04, 0x29
        /*00aa*/ 	.short	(.L_727 - .L_726)


	//   ....[0]....
.L_726:
        /*00ac*/ 	.word	0xffffffff


	//   ....[1]....
        /*00b0*/ 	.word	0xffffffff


	//   ....[2]....
        /*00b4*/ 	.word	0xffffffff


	//   ....[3]....
        /*00b8*/ 	.word	0xffffffff


	//   ....[4]....
        /*00bc*/ 	.word	0xffffffff


	//   ....[5]....
        /*00c0*/ 	.word	0xffffffff


	//   ....[6]....
        /*00c4*/ 	.word	0xffffffff


	//   ....[7]....
        /*00c8*/ 	.word	0xffffffff


	//   ....[8]....
        /*00cc*/ 	.word	0xffffffff


	//   ....[9]....
        /*00d0*/ 	.word	0xffffffff


	//----- nvinfo : EIATTR_COOP_GROUP_INSTR_OFFSETS
	.align		4
.L_727:
        /*00d4*/ 	.byte	0x04, 0x28
        /*00d6*/ 	.short	(.L_729 - .L_728)


	//   ....[0]....
.L_728:
        /*00d8*/ 	.word	0x00000f90


	//   ....[1]....
        /*00dc*/ 	.word	0x00000fa0


	//   ....[2]....
        /*00e0*/ 	.word	0x00001570


	//   ....[3]....
        /*00e4*/ 	.word	0x000015a0


	//   ....[4]....
        /*00e8*/ 	.word	0x000015d0


	//   ....[5]....
        /*00ec*/ 	.word	0x000015e0


	//   ....[6]....
        /*00f0*/ 	.word	0x00001610


	//   ....[7]....
        /*00f4*/ 	.word	0x00001620


	//   ....[8]....
        /*00f8*/ 	.word	0x00001650


	//   ....[9]....
        /*00fc*/ 	.word	0x00001660


	//----- nvinfo : EIATTR_VRC_CTA_INIT_COUNT
	.align		4
.L_729:
        /*0100*/ 	.byte	0x02, 0x4a
	.zero		1
	.zero		1


	//----- nvinfo : EIATTR_EXIT_INSTR_OFFSETS
	.align		4
        /*0104*/ 	.byte	0x04, 0x1c
        /*0106*/ 	.short	(.L_731 - .L_730)


	//   ....[0]....
.L_730:
        /*0108*/ 	.word	0x00000060


	//   ....[1]....
        /*010c*/ 	.word	0x00001e40


	//----- nvinfo : EIATTR_MAX_THREADS
	.align		4
.L_731:
        /*0110*/ 	.byte	0x04, 0x05
        /*0112*/ 	.short	(.L_733 - .L_732)
.L_732:
        /*0114*/ 	.word	0x000001e0
        /*0118*/ 	.word	0x00000001
        /*011c*/ 	.word	0x00000001


	//----- nvinfo : EIATTR_CRS_STACK_SIZE
	.align		4
.L_733:
        /*0120*/ 	.byte	0x04, 0x1e
        /*0122*/ 	.short	(.L_735 - .L_734)
.L_734:
        /*0124*/ 	.word	0x00000000


	//----- nvinfo : EIATTR_CBANK_PARAM_SIZE
	.align		4
.L_735:
        /*0128*/ 	.byte	0x03, 0x19
        /*012a*/ 	.short	0x0048


	//----- nvinfo : EIATTR_PARAM_CBANK
	.align		4
        /*012c*/ 	.byte	0x04, 0x0a
        /*012e*/ 	.short	(.L_737 - .L_736)
	.align		4
.L_736:
        /*0130*/ 	.word	index@(.nv.constant0._ZN13group_norm_v214gn_cuda_kernelI13__nv_bfloat16Li480ELi3ELi32ELi60ELi1024ELb0ELi8ELi960ELi960ELi4ELb1ELi2ELb0ELb0ENS_16CompileConditionILi1000EEEEEvPT_PKS4_S7_S7_flPfS8_Pj)
        /*0134*/ 	.short	0x0380
        /*0136*/ 	.short	0x0048


	//----- nvinfo : EIATTR_SW_WAR
	.align		4
.L_737:
        /*0138*/ 	.byte	0x04, 0x36
        /*013a*/ 	.short	(.L_739 - .L_738)
.L_738:
        /*013c*/ 	.word	0x00000008
.L_739:


//--------------------- .nv.info._ZN13group_norm_v214gn_cuda_kernelI13__nv_bfloat16Li480ELi1ELi32ELi60ELi1024ELb0ELi16ELi960ELi960ELi4ELb1ELi2ELb0ELb0ENS_16CompileConditionILi1000EEEEEvPT_PKS4_S7_S7_flPfS8_Pj --------------------------
	.section	.nv.info._ZN13group_norm_v214gn_cuda_kernelI13__nv_bfloat16Li480ELi1ELi32ELi60ELi1024ELb0ELi16ELi960ELi960ELi4ELb1ELi2ELb0ELb0ENS_16CompileConditionILi1000EEEEEvPT_PKS4_S7_S7_flPfS8_Pj,"",@"SHT_CUDA_INFO"
	.sectionflags	@""
	.align	4


	//----- nvinfo : EIATTR_CUDA_API_VERSION
	.align		4
        /*0000*/ 	.byte	0x04, 0x37
        /*0002*/ 	.short	(.L_741 - .L_740)
.L_740:
        /*0004*/ 	.word	0x00000082


	//----- nvinfo : EIATTR_KPARAM_INFO
	.align		4
.L_741:
        /*0008*/ 	.byte	0x04, 0x17
        /*000a*/ 	.short	(.L_743 - .L_742)
.L_742:
        /*000c*/ 	.word	0x00000000
        /*0010*/ 	.short	0x0008
        /*0012*/ 	.short	0x0040
        /*0014*/ 	.byte	0x00, 0xf5, 0x21, 0x00


	//----- nvinfo : EIATTR_KPARAM_INFO
	.align		4
.L_743:
        /*0018*/ 	.byte	0x04, 0x17
        /*001a*/ 	.short	(.L_745 - .L_744)
.L_744:
        /*001c*/ 	.word	0x00000000
        /*0020*/ 	.short	0x0007
        /*0022*/ 	.short	0x0038
        /*0024*/ 	.byte	0x00, 0xf5, 0x21, 0x00


	//----- nvinfo : EIATTR_KPARAM_INFO
	.align		4
.L_745:
        /*0028*/ 	.byte	0x04, 0x17
        /*002a*/ 	.short	(.L_747 - .L_746)
.L_746:
        /*002c*/ 	.word	0x00000000
        /*0030*/ 	.short	0x0006
        /*0032*/ 	.short	0x0030
        /*0034*/ 	.byte	0x00, 0xf5, 0x21, 0x00


	//----- nvinfo : EIATTR_KPARAM_INFO
	.align		4
.L_747:
        /*0038*/ 	.byte	0x04, 0x17
        /*003a*/ 	.short	(.L_749 - .L_748)
.L_748:
        /*003c*/ 	.word	0x00000000
        /*0040*/ 	.short	0x0005
        /*0042*/ 	.short	0x0028
        /*0044*/ 	.byte	0x00, 0xf0, 0x21, 0x00


	//----- nvinfo : EIATTR_KPARAM_INFO
	.align		4
.L_749:
        /*0048*/ 	.byte	0x04, 0x17
        /*004a*/ 	.short	(.L_751 - .L_750)
.L_750:
        /*004c*/ 	.word	0x00000000
        /*0050*/ 	.short	0x0004
        /*0052*/ 	.short	0x0020
        /*0054*/ 	.byte	0x00, 0xf0, 0x11, 0x00


	//----- nvinfo : EIATTR_KPARAM_INFO
	.align		4
.L_751:
        /*0058*/ 	.byte	0x04, 0x17
        /*005a*/ 	.short	(.L_753 - .L_752)
.L_752:
        /*005c*/ 	.word	0x00000000
        /*0060*/ 	.short	0x0003
        /*0062*/ 	.short	0x0018
        /*0064*/ 	.byte	0x00, 0xf5, 0x21, 0x00


	//----- nvinfo : EIATTR_KPARAM_INFO
	.align		4
.L_753:
        /*0068*/ 	.byte	0x04, 0x17
        /*006a*/ 	.short	(.L_755 - .L_754)
.L_754:
        /*006c*/ 	.word	0x00000000
        /*0070*/ 	.short	0x0002
        /*0072*/ 	.short	0x0010
        /*0074*/ 	.byte	0x00, 0xf5, 0x21, 0x00


	//----- nvinfo : EIATTR_KPARAM_INFO
	.align		4
.L_755:
        /*0078*/ 	.byte	0x04, 0x17
        /*007a*/ 	.short	(.L_757 - .L_756)
.L_756:
        /*007c*/ 	.word	0x00000000
        /*0080*/ 	.short	0x0001
        /*0082*/ 	.short	0x0008
        /*0084*/ 	.byte	0x00, 0xf5, 0x21, 0x00


	//----- nvinfo : EIATTR_KPARAM_INFO
	.align		4
.L_757:
        /*0088*/ 	.byte	0x04, 0x17
        /*008a*/ 	.short	(.L_759 - .L_758)
.L_758:
        /*008c*/ 	.word	0x00000000
        /*0090*/ 	.short	0x0000
        /*0092*/ 	.short	0x0000
        /*0094*/ 	.byte	0x00, 0xf5, 0x21, 0x00


	//----- nvinfo : EIATTR_SPARSE_MMA_MASK
	.align		4
.L_759:
        /*0098*/ 	.byte	0x03, 0x50
        /*009a*/ 	.short	0x0000


	//----- nvinfo : EIATTR_MAXREG_COUNT
	.align		4
        /*009c*/ 	.byte	0x03, 0x1b
        /*009e*/ 	.short	0x0080


	//----- nvinfo : EIATTR_NUM_BARRIERS
	.align		4
        /*00a0*/ 	.byte	0x02, 0x4c
        /*00a2*/ 	.byte	0x01
	.zero		1


	//----- nvinfo : EIATTR_MERCURY_ISA_VERSION
	.align		4
        /*00a4*/ 	.byte	0x03, 0x5f
        /*00a6*/ 	.short	0x0101


	//----- nvinfo : EIATTR_COOP_GROUP_MASK_REGIDS
	.align		4
        /*00a8*/ 	.byte	0x04, 0x29
        /*00aa*/ 	.short	(.L_761 - .L_760)


	//   ....[0]....
.L_760:
        /*00ac*/ 	.word	0xffffffff


	//   ....[1]....
        /*00b0*/ 	.word	0xffffffff


	//   ....[2]....
        /*00b4*/ 	.word	0xffffffff


	//   ....[3]....
        /*00b8*/ 	.word	0xffffffff


	//   ....[4]....
        /*00bc*/ 	.word	0xffffffff


	//   ....[5]....
        /*00c0*/ 	.word	0xffffffff


	//   ....[6]....
        /*00c4*/ 	.word	0xffffffff


	//   ....[7]....
        /*00c8*/ 	.word	0xffffffff


	//   ....[8]....
        /*00cc*/ 	.word	0xffffffff


	//   ....[9]....
        /*00d0*/ 	.word	0xffffffff


	//----- nvinfo : EIATTR_COOP_GROUP_INSTR_OFFSETS
	.align		4
.L_761:
        /*00d4*/ 	.byte	0x04, 0x28
        /*00d6*/ 	.short	(.L_763 - .L_762)


	//   ....[0]....
.L_762:
        /*00d8*/ 	.word	0x000013b0


	//   ....[1]....
        /*00dc*/ 	.word	0x000013e0


	//   ....[2]....
        /*00e0*/ 	.word	0x00001750


	//   ....[3]....
        /*00e4*/ 	.word	0x00001790


	//   ....[4]....
        /*00e8*/ 	.word	0x00001820


	//   ....[5]....
        /*00ec*/ 	.word	0x00001830


	//   ....[6]....
        /*00f0*/ 	.word	0x00001860


	//   ....[7]....
        /*00f4*/ 	.word	0x00001870


	//   ....[8]....
        /*00f8*/ 	.word	0x000018a0


	//   ....[9]....
        /*00fc*/ 	.word	0x000018c0


	//----- nvinfo : EIATTR_VRC_CTA_INIT_COUNT
	.align		4
.L_763:
        /*0100*/ 	.byte	0x02, 0x4a
	.zero		1
	.zero		1


	//----- nvinfo : EIATTR_EXIT_INSTR_OFFSETS
	.align		4
        /*0104*/ 	.byte	0x04, 0x1c
        /*0106*/ 	.short	(.L_765 - .L_764)


	//   ....[0]....
.L_764:
        /*0108*/ 	.word	0x00000060


	//   ....[1]....
        /*010c*/ 	.word	0x00002210


	//----- nvinfo : EIATTR_MAX_THREADS
	.align		4
.L_765:
        /*0110*/ 	.byte	0x04, 0x05
        /*0112*/ 	.short	(.L_767 - .L_766)
.L_766:
        /*0114*/ 	.word	0x000001e0
        /*0118*/ 	.word	0x00000001
        /*011c*/ 	.word	0x00000001


	//----- nvinfo : EIATTR_CRS_STACK_SIZE
	.align		4
.L_767:
        /*0120*/ 	.byte	0x04, 0x1e
        /*0122*/ 	.short	(.L_769 - .L_768)
.L_768:
        /*0124*/ 	.word	0x00000000


	//----- nvinfo : EIATTR_CBANK_PARAM_SIZE
	.align		4
.L_769:
        /*0128*/ 	.byte	0x03, 0x19
        /*012a*/ 	.short	0x0048


	//----- nvinfo : EIATTR_PARAM_CBANK
	.align		4
        /*012c*/ 	.byte	0x04, 0x0a
        /*012e*/ 	.short	(.L_771 - .L_770)
	.align		4
.L_770:
        /*0130*/ 	.word	index@(.nv.constant0._ZN13group_norm_v214gn_cuda_kernelI13__nv_bfloat16Li480ELi1ELi32ELi60ELi1024ELb0ELi16ELi960ELi960ELi4ELb1ELi2ELb0ELb0ENS_16CompileConditionILi1000EEEEEvPT_PKS4_S7_S7_flPfS8_Pj)
        /*0134*/ 	.short	0x0380
        /*0136*/ 	.short	0x0048


	//----- nvinfo : EIATTR_SW_WAR
	.align		4
.L_771:
        /*0138*/ 	.byte	0x04, 0x36
        /*013a*/ 	.short	(.L_773 - .L_772)
.L_772:
        /*013c*/ 	.word	0x00000008
.L_773:


//--------------------- .nv.info._ZN13group_norm_v214gn_cuda_kernelI13__nv_bfloat16Li480ELi3ELi32ELi60ELi1024ELb0ELi16ELi960ELi960ELi4ELb1ELi5ELb0ELb0ENS_16CompileConditionILi1000EEEEEvPT_PKS4_S7_S7_flPfS8_Pj --------------------------
	.section	.nv.info._ZN13group_norm_v214gn_cuda_kernelI13__nv_bfloat16Li480ELi3ELi32ELi60ELi1024ELb0ELi16ELi960ELi960ELi4ELb1ELi5ELb0ELb0ENS_16CompileConditionILi1000EEEEEvPT_PKS4_S7_S7_flPfS8_Pj,"",@"SHT_CUDA_INFO"
	.sectionflags	@""
	.align	4


	//----- nvinfo : EIATTR_CUDA_API_VERSION
	.align		4
        /*0000*/ 	.byte	0x04, 0x37
        /*0002*/ 	.short	(.L_775 - .L_774)
.L_774:
        /*0004*/ 	.word	0x00000082


	//----- nvinfo : EIATTR_KPARAM_INFO
	.align		4
.L_775:
        /*0008*/ 	.byte	0x04, 0x17
        /*000a*/ 	.short	(.L_777 - .L_776)
.L_776:
        /*000c*/ 	.word	0x00000000
        /*0010*/ 	.short	0x0008
        /*0012*/ 	.short	0x0040
        /*0014*/ 	.byte	0x00, 0xf5, 0x21, 0x00


	//----- nvinfo : EIATTR_KPARAM_INFO
	.align		4
.L_777:
        /*0018*/ 	.byte	0x04, 0x17
        /*001a*/ 	.short	(.L_779 - .L_778)
.L_778:
        /*001c*/ 	.word	0x00000000
        /*0020*/ 	.short	0x0007
        /*0022*/ 	.short	0x0038
        /*0024*/ 	.byte	0x00, 0xf5, 0x21, 0x00


	//----- nvinfo : EIATTR_KPARAM_INFO
	.align		4
.L_779:
        /*0028*/ 	.byte	0x04, 0x17
        /*002a*/ 	.short	(.L_781 - .L_780)
.L_780:
        /*002c*/ 	.word	0x00000000
        /*0030*/ 	.short	0x0006
        /*0032*/ 	.short	0x0030
        /*0034*/ 	.byte	0x00, 0xf5, 0x21, 0x00


	//----- nvinfo : EIATTR_KPARAM_INFO
	.align		4
.L_781:
        /*0038*/ 	.byte	0x04, 0x17
        /*003a*/ 	.short	(.L_783 - .L_782)
.L_782:
        /*003c*/ 	.word	0x00000000
        /*0040*/ 	.short	0x0005
        /*0042*/ 	.short	0x0028
        /*0044*/ 	.byte	0x00, 0xf0, 0x21, 0x00


	//----- nvinfo : EIATTR_KPARAM_INFO
	.align		4
.L_783:
        /*0048*/ 	.byte	0x04, 0x17
        /*004a*/ 	.short	(.L_785 - .L_784)
.L_784:
        /*004c*/ 	.word	0x00000000
        /*0050*/ 	.short	0x0004
        /*0052*/ 	.short	0x0020
        /*0054*/ 	.byte	0x00, 0xf0, 0x11, 0x00


	//----- nvinfo : EIATTR_KPARAM_INFO
	.align		4
.L_785:
        /*0058*/ 	.byte	0x04, 0x17
        /*005a*/ 	.short	(.L_787 - .L_786)
.L_786:
        /*005c*/ 	.word	0x00000000
        /*0060*/ 	.short	0x0003
        /*0062*/ 	.short	0x0018
        /*0064*/ 	.byte	0x00, 0xf5, 0x21, 0x00


	//----- nvinfo : EIATTR_KPARAM_INFO
	.align		4
.L_787:
        /*0068*/ 	.byte	0x04, 0x17
        /*006a*/ 	.short	(.L_789 - .L_788)
.L_788:
        /*006c*/ 	.word	0x00000000
        /*0070*/ 	.short	0x0002
        /*0072*/ 	.short	0x0010
        /*0074*/ 	.byte	0x00, 0xf5, 0x21, 0x00


	//----- nvinfo : EIATTR_KPARAM_INFO
	.align		4
.L_789:
        /*0078*/ 	.byte	0x04, 0x17
        /*007a*/ 	.short	(.L_791 - .L_790)
.L_790:
        /*007c*/ 	.word	0x00000000
        /*0080*/ 	.short	0x0001
        /*0082*/ 	.short	0x0008
        /*0084*/ 	.byte	0x00, 0xf5, 0x21, 0x00


	//----- nvinfo : EIATTR_KPARAM_INFO
	.align		4
.L_791:
        /*0088*/ 	.byte	0x04, 0x17
        /*008a*/ 	.short	(.L_793 - .L_792)
.L_792:
        /*008c*/ 	.word	0x00000000
        /*0090*/ 	.short	0x0000
        /*0092*/ 	.short	0x0000
        /*0094*/ 	.byte	0x00, 0xf5, 0x21, 0x00


	//----- nvinfo : EIATTR_SPARSE_MMA_MASK
	.align		4
.L_793:
        /*0098*/ 	.byte	0x03, 0x50
        /*009a*/ 	.short	0x0000


	//----- nvinfo : EIATTR_MAXREG_COUNT
	.align		4
        /*009c*/ 	.byte	0x03, 0x1b
        /*009e*/ 	.short	0x0028


	//----- nvinfo : EIATTR_NUM_BARRIERS
	.align		4
        /*00a0*/ 	.byte	0x02, 0x4c
        /*00a2*/ 	.byte	0x01
	.zero		1


	//----- nvinfo : EIATTR_ANNOTATIONS
	.align		4
        /*00a4*/ 	.byte	0x04, 0x55
        /*00a6*/ 	.short	(.L_795 - .L_794)


	//   ....[0]....
.L_794:
        /* <DEDUP_REMOVED lines=17> */


	//----- nvinfo : EIATTR_MERCURY_ISA_VERSION
	.align		4
.L_795:
        /*01a8*/ 	.byte	0x03, 0x5f
        /*01aa*/ 	.short	0x0101


	//----- nvinfo : EIATTR_COOP_GROUP_MASK_REGIDS
	.align		4
        /*01ac*/ 	.byte	0x04, 0x29
        /*01ae*/ 	.short	(.L_797 - .L_796)


	//   ....[0]....
.L_796:
        /*01b0*/ 	.word	0xffffffff


	//   ....[1]....
        /*01b4*/ 	.word	0xffffffff


	//   ....[2]....
        /*01b8*/ 	.word	0xffffffff


	//   ....[3]....
        /*01bc*/ 	.word	0xffffffff


	//   ....[4]....
        /*01c0*/ 	.word	0xffffffff


	//   ....[5]....
        /*01c4*/ 	.word	0xffffffff


	//   ....[6]....
        /*01c8*/ 	.word	0xffffffff


	//   ....[7]....
        /*01cc*/ 	.word	0xffffffff


	//   ....[8]....
        /*01d0*/ 	.word	0xffffffff


	//   ....[9]....
        /*01d4*/ 	.word	0xffffffff


	//----- nvinfo : EIATTR_COOP_GROUP_INSTR_OFFSETS
	.align		4
.L_797:
        /*01d8*/ 	.byte	0x04, 0x28
        /*01da*/ 	.short	(.L_799 - .L_798)


	//   ....[0]....
.L_798:
        /*01dc*/ 	.word	0x00001450


	//   ....[1]....
        /*01e0*/ 	.word	0x00001460


	//   ....[2]....
        /*01e4*/ 	.word	0x00001930


	//   ....[3]....
        /*01e8*/ 	.word	0x00001950


	//   ....[4]....
        /*01ec*/ 	.word	0x00001990


	//   ....[5]....
        /*01f0*/ 	.word	0x000019a0


	//   ....[6]....
        /*01f4*/ 	.word	0x000019e0


	//   ....[7]....
        /*01f8*/ 	.word	0x000019f0


	//   ....[8]....
        /*01fc*/ 	.word	0x00001a20


	//   ....[9]....
        /*0200*/ 	.word	0x00001a30


	//----- nvinfo : EIATTR_VRC_CTA_INIT_COUNT
	.align		4
.L_799:
        /*0204*/ 	.byte	0x02, 0x4a
	.zero		1
	.zero		1


	//----- nvinfo : EIATTR_EXIT_INSTR_OFFSETS
	.align		4
        /*0208*/ 	.byte	0x04, 0x1c
        /*020a*/ 	.short	(.L_801 - .L_800)


	//   ....[0]....
.L_800:
        /*020c*/ 	.word	0x00000080


	//   ....[1]....
        /*0210*/ 	.word	0x000026e0


	//----- nvinfo : EIATTR_MAX_THREADS
	.align		4
.L_801:
        /*0214*/ 	.byte	0x04, 0x05
        /*0216*/ 	.short	(.L_803 - .L_802)
.L_802:
        /*0218*/ 	.word	0x000001e0
        /*021c*/ 	.word	0x00000001
        /*0220*/ 	.word	0x00000001


	//----- nvinfo : EIATTR_CRS_STACK_SIZE
	.align		4
.L_803:
        /*0224*/ 	.byte	0x04, 0x1e
        /*0226*/ 	.short	(.L_805 - .L_804)
.L_804:
        /*0228*/ 	.word	0x00000000


	//----- nvinfo : EIATTR_CBANK_PARAM_SIZE
	.align		4
.L_805:
        /*022c*/ 	.byte	0x03, 0x19
        /*022e*/ 	.short	0x0048


	//----- nvinfo : EIATTR_PARAM_CBANK
	.align		4
        /*0230*/ 	.byte	0x04, 0x0a
        /*0232*/ 	.short	(.L_807 - .L_806)
	.align		4
.L_806:
        /*0234*/ 	.word	index@(.nv.constant0._ZN13group_norm_v214gn_cuda_kernelI13__nv_bfloat16Li480ELi3ELi32ELi60ELi1024ELb0ELi16ELi960ELi960ELi4ELb1ELi5ELb0ELb0ENS_16CompileConditionILi1000EEEEEvPT_PKS4_S7_S7_flPfS8_Pj)
        /*0238*/ 	.short	0x0380
        /*023a*/ 	.short	0x0048


	//----- nvinfo : EIATTR_SW_WAR
	.align		4
.L_807:
        /*023c*/ 	.byte	0x04, 0x36
        /*023e*/ 	.short	(.L_809 - .L_808)
.L_808:
        /*0240*/ 	.word	0x00000008
.L_809:


//--------------------- .nv.info._ZN13group_norm_v214gn_cuda_kernelI13__nv_bfloat16Li480ELi1ELi32ELi60ELi1024ELb0ELi32ELi960ELi960ELi4ELb1ELi4ELb0ELb0ENS_16CompileConditionILi1000EEEEEvPT_PKS4_S7_S7_flPfS8_Pj --------------------------
	.section	.nv.info._ZN13group_norm_v214gn_cuda_kernelI13__nv_bfloat16Li480ELi1ELi32ELi60ELi1024ELb0ELi32ELi960ELi960ELi4ELb1ELi4ELb0ELb0ENS_16CompileConditionILi1000EEEEEvPT_PKS4_S7_S7_flPfS8_Pj,"",@"SHT_CUDA_INFO"
	.sectionflags	@""
	.align	4


	//----- nvinfo : EIATTR_CUDA_API_VERSION
	.align		4
        /*0000*/ 	.byte	0x04, 0x37
        /*0002*/ 	.short	(.L_811 - .L_810)
.L_810:
        /*0004*/ 	.word	0x00000082


	//----- nvinfo : EIATTR_KPARAM_INFO
	.align		4
.L_811:
        /*0008*/ 	.byte	0x04, 0x17
        /*000a*/ 	.short	(.L_813 - .L_812)
.L_812:
        /*000c*/ 	.word	0x00000000
        /*0010*/ 	.short	0x0008
        /*0012*/ 	.short	0x0040
        /*0014*/ 	.byte	0x00, 0xf5, 0x21, 0x00


	//----- nvinfo : EIATTR_KPARAM_INFO
	.align		4
.L_813:
        /*0018*/ 	.byte	0x04, 0x17
        /*001a*/ 	.short	(.L_815 - .L_814)
.L_814:
        /*001c*/ 	.word	0x00000000
        /*0020*/ 	.short	0x0007
        /*0022*/ 	.short	0x0038
        /*0024*/ 	.byte	0x00, 0xf5, 0x21, 0x00


	//----- nvinfo : EIATTR_KPARAM_INFO
	.align		4
.L_815:
        /*0028*/ 	.byte	0x04, 0x17
        /*002a*/ 	.short	(.L_817 - .L_816)
.L_816:
        /*002c*/ 	.word	0x00000000
        /*0030*/ 	.short	0x0006
        /*0032*/ 	.short	0x0030
        /*0034*/ 	.byte	0x00, 0xf5, 0x21, 0x00


	//----- nvinfo : EIATTR_KPARAM_INFO
	.align		4
.L_817:
        /*0038*/ 	.byte	0x04, 0x17
        /*003a*/ 	.short	(.L_819 - .L_818)
.L_818:
        /*003c*/ 	.word	0x00000000
        /*0040*/ 	.short	0x0005
        /*0042*/ 	.short	0x0028
        /*0044*/ 	.byte	0x00, 0xf0, 0x21, 0x00


	//----- nvinfo : EIATTR_KPARAM_INFO
	.align		4
.L_819:
        /*0048*/ 	.byte	0x04, 0x17
        /*004a*/ 	.short	(.L_821 - .L_820)
.L_820:
        /*004c*/ 	.word	0x00000000
        /*0050*/ 	.short	0x0004
        /*0052*/ 	.short	0x0020
        /*0054*/ 	.byte	0x00, 0xf0, 0x11, 0x00


	//----- nvinfo : EIATTR_KPARAM_INFO
	.align		4
.L_821:
        /*0058*/ 	.byte	0x04, 0x17
        /*005a*/ 	.short	(.L_823 - .L_822)
.L_822:
        /*005c*/ 	.word	0x00000000
        /*0060*/ 	.short	0x0003
        /*0062*/ 	.short	0x0018
        /*0064*/ 	.byte	0x00, 0xf5, 0x21, 0x00


	//----- nvinfo : EIATTR_KPARAM_INFO
	.align		4
.L_823:
        /*0068*/ 	.byte	0x04, 0x17
        /*006a*/ 	.short	(.L_825 - .L_824)
.L_824:
        /*006c*/ 	.word	0x00000000
        /*0070*/ 	.short	0x0002
        /*0072*/ 	.short	0x0010
        /*0074*/ 	.byte	0x00, 0xf5, 0x21, 0x00


	//----- nvinfo : EIATTR_KPARAM_INFO
	.align		4
.L_825:
        /*0078*/ 	.byte	0x04, 0x17
        /*007a*/ 	.short	(.L_827 - .L_826)
.L_826:
        /*007c*/ 	.word	0x00000000
        /*0080*/ 	.short	0x0001
        /*0082*/ 	.short	0x0008
        /*0084*/ 	.byte	0x00, 0xf5, 0x21, 0x00


	//----- nvinfo : EIATTR_KPARAM_INFO
	.align		4
.L_827:
        /*0088*/ 	.byte	0x04, 0x17
        /*008a*/ 	.short	(.L_829 - .L_828)
.L_828:
        /*008c*/ 	.word	0x00000000
        /*0090*/ 	.short	0x0000
        /*0092*/ 	.short	0x0000
        /*0094*/ 	.byte	0x00, 0xf5, 0x21, 0x00


	//----- nvinfo : EIATTR_SPARSE_MMA_MASK
	.align		4
.L_829:
        /*0098*/ 	.byte	0x03, 0x50
        /*009a*/ 	.short	0x0000


	//----- nvinfo : EIATTR_MAXREG_COUNT
	.align		4
        /*009c*/ 	.byte	0x03, 0x1b
        /*009e*/ 	.short	0x0080


	//----- nvinfo : EIATTR_NUM_BARRIERS
	.align		4
        /*00a0*/ 	.byte	0x02, 0x4c
        /*00a2*/ 	.byte	0x01
	.zero		1


	//----- nvinfo : EIATTR_MERCURY_ISA_VERSION
	.align		4
        /*00a4*/ 	.byte	0x03, 0x5f
        /*00a6*/ 	.short	0x0101


	//----- nvinfo : EIATTR_INT_WARP_WIDE_INSTR_OFFSETS
	.align		4
        /*00a8*/ 	.byte	0x04, 0x31
        /*00aa*/ 	.short	(.L_831 - .L_830)


	//   ....[0]....
.L_830:
        /*00ac*/ 	.word	0x00001bb0


	//----- nvinfo : EIATTR_COOP_GROUP_MASK_REGIDS
	.align		4
.L_831:
        /*00b0*/ 	.byte	0x04, 0x29
        /*00b2*/ 	.short	(.L_833 - .L_832)


	//   ....[0]....
.L_832:
        /*00b4*/ 	.word	0xffffffff


	//   ....[1]....
        /*00b8*/ 	.word	0xffffffff


	//   ....[2]....
        /*00bc*/ 	.word	0xffffffff


	//   ....[3]....
        /*00c0*/ 	.word	0xffffffff


	//   ....[4]....
        /*00c4*/ 	.word	0xffffffff


	//   ....[5]....
        /*00c8*/ 	.word	0xffffffff


	//   ....[6]....
        /*00cc*/ 	.word	0xffffffff


	//   ....[7]....
        /*00d0*/ 	.word	0xffffffff


	//   ....[8]....
        /*00d4*/ 	.word	0xffffffff


	//   ....[9]....
        /*00d8*/ 	.word	0xffffffff


	//----- nvinfo : EIATTR_COOP_GROUP_INSTR_OFFSETS
	.align		4
.L_833:
        /*00dc*/ 	.byte	0x04, 0x28
        /*00de*/ 	.short	(.L_835 - .L_834)


	//   ....[0]....
.L_834:
        /*00e0*/ 	.word	0x00001ba0


	//   ....[1]....
        /*00e4*/ 	.word	0x00001bd0


	//   ....[2]....
        /*00e8*/ 	.word	0x00001ef0


	//   ....[3]....
        /*00ec*/ 	.word	0x00001f30


	//   ....[4]....
        /*00f0*/ 	.word	0x00001fb0


	//   ....[5]....
        /*00f4*/ 	.word	0x00001fc0


	//   ....[6]....
        /*00f8*/ 	.word	0x00001ff0


	//   ....[7]....
        /*00fc*/ 	.word	0x00002000


	//   ....[8]....
        /*0100*/ 	.word	0x00002030


	//   ....[9]....
        /*0104*/ 	.word	0x00002040


	//----- nvinfo : EIATTR_VRC_CTA_INIT_COUNT
	.align		4
.L_835:
        /*0108*/ 	.byte	0x02, 0x4a
	.zero		1
	.zero		1


	//----- nvinfo : EIATTR_EXIT_INSTR_OFFSETS
	.align		4
        /*010c*/ 	.byte	0x04, 0x1c
        /*010e*/ 	.short	(.L_837 - .L_836)


	//   ....[0]....
.L_836:
        /*0110*/ 	.word	0x00000070


	//   ....[1]....
        /*0114*/ 	.word	0x00003160


	//----- nvinfo : EIATTR_MAX_THREADS
	.align		4
.L_837:
        /*0118*/ 	.byte	0x04, 0x05
        /*011a*/ 	.short	(.L_839 - .L_838)
.L_838:
        /*011c*/ 	.word	0x000001e0
        /*0120*/ 	.word	0x00000001
        /*0124*/ 	.word	0x00000001


	//----- nvinfo : EIATTR_CRS_STACK_SIZE
	.align		4
.L_839:
        /*0128*/ 	.byte	0x04, 0x1e
        /*012a*/ 	.short	(.L_841 - .L_840)
.L_840:
        /*012c*/ 	.word	0x00000000


	//----- nvinfo : EIATTR_CBANK_PARAM_SIZE
	.align		4
.L_841:
        /*0130*/ 	.byte	0x03, 0x19
        /*0132*/ 	.short	0x0048


	//----- nvinfo : EIATTR_PARAM_CBANK
	.align		4
        /*0134*/ 	.byte	0x04, 0x0a
        /*0136*/ 	.short	(.L_843 - .L_842)
	.align		4
.L_842:
        /*0138*/ 	.word	index@(.nv.constant0._ZN13group_norm_v214gn_cuda_kernelI13__nv_bfloat16Li480ELi1ELi32ELi60ELi1024ELb0ELi32ELi960ELi960ELi4ELb1ELi4ELb0ELb0ENS_16CompileConditionILi1000EEEEEvPT_PKS4_S7_S7_flPfS8_Pj)
        /*013c*/ 	.short	0x0380
        /*013e*/ 	.short	0x0048


	//----- nvinfo : EIATTR_SW_WAR
	.align		4
.L_843:
        /*0140*/ 	.byte	0x04, 0x36
        /*0142*/ 	.short	(.L_845 - .L_844)
.L_844:
        /*0144*/ 	.word	0x00000008
.L_845:


//--------------------- .nv.info._ZN13group_norm_v214gn_cuda_kernelI13__nv_bfloat16Li480ELi1ELi32ELi60ELi1024ELb0ELi64ELi960ELi960ELi4ELb1ELi9ELb0ELb0ENS_16CompileConditionILi1000EEEEEvPT_PKS4_S7_S7_flPfS8_Pj --------------------------
	.section	.nv.info._ZN13group_norm_v214gn_cuda_kernelI13__nv_bfloat16Li480ELi1ELi32ELi60ELi1024ELb0ELi64ELi960ELi960ELi4ELb1ELi9ELb0ELb0ENS_16CompileConditionILi1000EEEEEvPT_PKS4_S7_S7_flPfS8_Pj,"",@"SHT_CUDA_INFO"
	.sectionflags	@""
	.align	4


	//----- nvinfo : EIATTR_CUDA_API_VERSION
	.align		4
        /*0000*/ 	.byte	0x04, 0x37
        /*0002*/ 	.short	(.L_847 - .L_846)
.L_846:
        /*0004*/ 	.word	0x00000082


	//----- nvinfo : EIATTR_KPARAM_INFO
	.align		4
.L_847:
        /*0008*/ 	.byte	0x04, 0x17
        /*000a*/ 	.short	(.L_849 - .L_848)
.L_848:
        /*000c*/ 	.word	0x00000000
        /*0010*/ 	.short	0x0008
        /*0012*/ 	.short	0x0040
        /*0014*/ 	.byte	0x00, 0xf5, 0x21, 0x00


	//----- nvinfo : EIATTR_KPARAM_INFO
	.align		4
.L_849:
        /*0018*/ 	.byte	0x04, 0x17
        /*001a*/ 	.short	(.L_851 - .L_850)
.L_850:
        /*001c*/ 	.word	0x00000000
        /*0020*/ 	.short	0x0007
        /*0022*/ 	.short	0x0038
        /*0024*/ 	.byte	0x00, 0xf5, 0x21, 0x00


	//----- nvinfo : EIATTR_KPARAM_INFO
	.align		4
.L_851:
        /*0028*/ 	.byte	0x04, 0x17
        /*002a*/ 	.short	(.L_853 - .L_852)
.L_852:
        /*002c*/ 	.word	0x00000000
        /*0030*/ 	.short	0x0006
        /*0032*/ 	.short	0x0030
        /*0034*/ 	.byte	0x00, 0xf5, 0x21, 0x00


	//----- nvinfo : EIATTR_KPARAM_INFO
	.align		4
.L_853:
        /*0038*/ 	.byte	0x04, 0x17
        /*003a*/ 	.short	(.L_855 - .L_854)
.L_854:
        /*003c*/ 	.word	0x00000000
        /*0040*/ 	.short	0x0005
        /*0042*/ 	.short	0x0028
        /*0044*/ 	.byte	0x00, 0xf0, 0x21, 0x00


	//----- nvinfo : EIATTR_KPARAM_INFO
	.align		4
.L_855:
        /*0048*/ 	.byte	0x04, 0x17
        /*004a*/ 	.short	(.L_857 - .L_856)
.L_856:
        /*004c*/ 	.word	0x00000000
        /*0050*/ 	.short	0x0004
        /*0052*/ 	.short	0x0020
        /*0054*/ 	.byte	0x00, 0xf0, 0x11, 0x00


	//----- nvinfo : EIATTR_KPARAM_INFO
	.align		4
.L_857:
        /*0058*/ 	.byte	0x04, 0x17
        /*005a*/ 	.short	(.L_859 - .L_858)
.L_858:
        /*005c*/ 	.word	0x00000000
        /*0060*/ 	.short	0x0003
        /*0062*/ 	.short	0x0018
        /*0064*/ 	.byte	0x00, 0xf5, 0x21, 0x00


	//----- nvinfo : EIATTR_KPARAM_INFO
	.align		4
.L_859:
        /*0068*/ 	.byte	0x04, 0x17
        /*006a*/ 	.short	(.L_861 - .L_860)
.L_860:
        /*006c*/ 	.word	0x00000000
        /*0070*/ 	.short	0x0002
        /*0072*/ 	.short	0x0010
        /*0074*/ 	.byte	0x00, 0xf5, 0x21, 0x00


	//----- nvinfo : EIATTR_KPARAM_INFO
	.align		4
.L_861:
        /*0078*/ 	.byte	0x04, 0x17
        /*007a*/ 	.short	(.L_863 - .L_862)
.L_862:
        /*007c*/ 	.word	0x00000000
        /*0080*/ 	.short	0x0001
        /*0082*/ 	.short	0x0008
        /*0084*/ 	.byte	0x00, 0xf5, 0x21, 0x00


	//----- nvinfo : EIATTR_KPARAM_INFO
	.align		4
.L_863:
        /*0088*/ 	.byte	0x04, 0x17
        /*008a*/ 	.short	(.L_865 - .L_864)
.L_864:
        /*008c*/ 	.word	0x00000000
        /*0090*/ 	.short	0x0000
        /*0092*/ 	.short	0x0000
        /*0094*/ 	.byte	0x00, 0xf5, 0x21, 0x00


	//----- nvinfo : EIATTR_SPARSE_MMA_MASK
	.align		4
.L_865:
        /*0098*/ 	.byte	0x03, 0x50
        /*009a*/ 	.short	0x0000


	//----- nvinfo : EIATTR_MAXREG_COUNT
	.align		4
        /*009c*/ 	.byte	0x03, 0x1b
        /*009e*/ 	.short	0x0080


	//----- nvinfo : EIATTR_NUM_BARRIERS
	.align		4
        /*00a0*/ 	.byte	0x02, 0x4c
        /*00a2*/ 	.byte	0x01
	.zero		1


	//----- nvinfo : EIATTR_ANNOTATIONS
	.align		4
        /*00a4*/ 	.byte	0x04, 0x55
        /*00a6*/ 	.short	(.L_867 - .L_866)


	//   ....[0]....
.L_866:
        /* <DEDUP_REMOVED lines=43> */


	//----- nvinfo : EIATTR_MERCURY_ISA_VERSION
	.align		4
.L_867:
        /*0348*/ 	.byte	0x03, 0x5f
        /*034a*/ 	.short	0x0101


	//----- nvinfo : EIATTR_COOP_GROUP_MASK_REGIDS
	.align		4
        /*034c*/ 	.byte	0x04, 0x29
        /*034e*/ 	.short	(.L_869 - .L_868)


	//   ....[0]....
.L_868:
        /*0350*/ 	.word	0xffffffff


	//   ....[1]....
        /*0354*/ 	.word	0xffffffff


	//   ....[2]....
        /*0358*/ 	.word	0xffffffff


	//   ....[3]....
        /*035c*/ 	.word	0xffffffff


	//   ....[4]....
        /*0360*/ 	.word	0xffffffff


	//   ....[5]....
        /*0364*/ 	.word	0xffffffff


	//   ....[6]....
        /*0368*/ 	.word	0xffffffff


	//   ....[7]....
        /*036c*/ 	.word	0xffffffff


	//   ....[8]....
        /*0370*/ 	.word	0xffffffff


	//   ....[9]....
        /*0374*/ 	.word	0xffffffff


	//----- nvinfo : EIATTR_COOP_GROUP_INSTR_OFFSETS
	.align		4
.L_869:
        /*0378*/ 	.byte	0x04, 0x28
        /*037a*/ 	.short	(.L_871 - .L_870)


	//   ....[0]....
.L_870:
        /*037c*/ 	.word	0x00002ab0


	//   ....[1]....
        /*0380*/ 	.word	0x00002ac0


	//   ....[2]....
        /*0384*/ 	.word	0x00002e70


	//   ....[3]....
        /*0388*/ 	.word	0x00002ea0


	//   ....[4]....
        /*038c*/ 	.word	0x00002ec0


	//   ....[5]....
        /*0390*/ 	.word	0x00002ee0


	//   ....[6]....
        /*0394*/ 	.word	0x00002f00


	//   ....[7]....
        /*0398*/ 	.word	0x00002f40


	//   ....[8]....
        /*039c*/ 	.word	0x00002f60


	//   ....[9]....
        /*03a0*/ 	.word	0x00002f90


	//----- nvinfo : EIATTR_VRC_CTA_INIT_COUNT
	.align		4
.L_871:
        /*03a4*/ 	.byte	0x02, 0x4a
	.zero		1
	.zero		1


	//----- nvinfo : EIATTR_EXIT_INSTR_OFFSETS
	.align		4
        /*03a8*/ 	.byte	0x04, 0x1c
        /*03aa*/ 	.short	(.L_873 - .L_872)


	//   ....[0]....
.L_872:
        /*03ac*/ 	.word	0x00000080


	//   ....[1]....
        /*03b0*/ 	.word	0x000055b0


	//----- nvinfo : EIATTR_MAX_THREADS
	.align		4
.L_873:
        /*03b4*/ 	.byte	0x04, 0x05
        /*03b6*/ 	.short	(.L_875 - .L_874)
.L_874:
        /*03b8*/ 	.word	0x000001e0
        /*03bc*/ 	.word	0x00000001
        /*03c0*/ 	.word	0x00000001


	//----- nvinfo : EIATTR_CRS_STACK_SIZE
	.align		4
.L_875:
        /*03c4*/ 	.byte	0x04, 0x1e
        /*03c6*/ 	.short	(.L_877 - .L_876)
.L_876:
        /*03c8*/ 	.word	0x00000000


	//----- nvinfo : EIATTR_CBANK_PARAM_SIZE
	.align		4
.L_877:
        /*03cc*/ 	.byte	0x03, 0x19
        /*03ce*/ 	.short	0x0048


	//----- nvinfo : EIATTR_PARAM_CBANK
	.align		4
        /*03d0*/ 	.byte	0x04, 0x0a
        /*03d2*/ 	.short	(.L_879 - .L_878)
	.align		4
.L_878:
        /*03d4*/ 	.word	index@(.nv.constant0._ZN13group_norm_v214gn_cuda_kernelI13__nv_bfloat16Li480ELi1ELi32ELi60ELi1024ELb0ELi64ELi960ELi960ELi4ELb1ELi9ELb0ELb0ENS_16CompileConditionILi1000EEEEEvPT_PKS4_S7_S7_flPfS8_Pj)
        /*03d8*/ 	.short	0x0380
        /*03da*/ 	.short	0x0048


	//----- nvinfo : EIATTR_SW_WAR
	.align		4
.L_879:
        /*03dc*/ 	.byte	0x04, 0x36
        /*03de*/ 	.short	(.L_881 - .L_880)
.L_880:
        /*03e0*/ 	.word	0x00000008
.L_881:


//--------------------- .nv.info._ZN13group_norm_v214gn_cuda_kernelI13__nv_bfloat16Li480ELi2ELi32ELi60ELi1024ELb0ELi32ELi960ELi960ELi4ELb1ELi7ELb0ELb0ENS_16CompileConditionILi1000EEEEEvPT_PKS4_S7_S7_flPfS8_Pj --------------------------
	.section	.nv.info._ZN13group_norm_v214gn_cuda_kernelI13__nv_bfloat16Li480ELi2ELi32ELi60ELi1024ELb0ELi32ELi960ELi960ELi4ELb1ELi7ELb0ELb0ENS_16CompileConditionILi1000EEEEEvPT_PKS4_S7_S7_flPfS8_Pj,"",@"SHT_CUDA_INFO"
	.sectionflags	@""
	.align	4


	//----- nvinfo : EIATTR_CUDA_API_VERSION
	.align		4
        /*0000*/ 	.byte	0x04, 0x37
        /*0002*/ 	.short	(.L_883 - .L_882)
.L_882:
        /*0004*/ 	.word	0x00000082


	//----- nvinfo : EIATTR_KPARAM_INFO
	.align		4
.L_883:
        /*0008*/ 	.byte	0x04, 0x17
        /*000a*/ 	.short	(.L_885 - .L_884)
.L_884:
        /*000c*/ 	.word	0x00000000
        /*0010*/ 	.short	0x0008
        /*0012*/ 	.short	0x0040
        /*0014*/ 	.byte	0x00, 0xf5, 0x21, 0x00


	//----- nvinfo : EIATTR_KPARAM_INFO
	.align		4
.L_885:
        /*0018*/ 	.byte	0x04, 0x17
        /*001a*/ 	.short	(.L_887 - .L_886)
.L_886:
        /*001c*/ 	.word	0x00000000
        /*0020*/ 	.short	0x0007
        /*0022*/ 	.short	0x0038
        /*0024*/ 	.byte	0x00, 0xf5, 0x21, 0x00


	//----- nvinfo : EIATTR_KPARAM_INFO
	.align		4
.L_887:
        /*0028*/ 	.byte	0x04, 0x17
        /*002a*/ 	.short	(.L_889 - .L_888)
.L_888:
        /*002c*/ 	.word	0x00000000
        /*0030*/ 	.short	0x0006
        /*0032*/ 	.short	0x0030
        /*0034*/ 	.byte	0x00, 0xf5, 0x21, 0x00


	//----- nvinfo : EIATTR_KPARAM_INFO
	.align		4
.L_889:
        /*0038*/ 	.byte	0x04, 0x17
        /*003a*/ 	.short	(.L_891 - .L_890)
.L_890:
        /*003c*/ 	.word	0x00000000
        /*0040*/ 	.short	0x0005
        /*0042*/ 	.short	0x0028
        /*0044*/ 	.byte	0x00, 0xf0, 0x21, 0x00


	//----- nvinfo : EIATTR_KPARAM_INFO
	.align		4
.L_891:
        /*0048*/ 	.byte	0x04, 0x17
        /*004a*/ 	.short	(.L_893 - .L_892)
.L_892:
        /*004c*/ 	.word	0x00000000
        /*0050*/ 	.short	0x0004
        /*0052*/ 	.short	0x0020
        /*0054*/ 	.byte	0x00, 0xf0, 0x11, 0x00


	//----- nvinfo : EIATTR_KPARAM_INFO
	.align		4
.L_893:
        /*0058*/ 	.byte	0x04, 0x17
        /*005a*/ 	.short	(.L_895 - .L_894)
.L_894:
        /*005c*/ 	.word	0x00000000
        /*0060*/ 	.short	0x0003
        /*0062*/ 	.short	0x0018
        /*0064*/ 	.byte	0x00, 0xf5, 0x21, 0x00


	//----- nvinfo : EIATTR_KPARAM_INFO
	.align		4
.L_895:
        /*0068*/ 	.byte	0x04, 0x17
        /*006a*/ 	.short	(.L_897 - .L_896)
.L_896:
        /*006c*/ 	.word	0x00000000
        /*0070*/ 	.short	0x0002
        /*0072*/ 	.short	0x0010
        /*0074*/ 	.byte	0x00, 0xf5, 0x21, 0x00


	//----- nvinfo : EIATTR_KPARAM_INFO
	.align		4
.L_897:
        /*0078*/ 	.byte	0x04, 0x17
        /*007a*/ 	.short	(.L_899 - .L_898)
.L_898:
        /*007c*/ 	.word	0x00000000
        /*0080*/ 	.short	0x0001
        /*0082*/ 	.short	0x0008
        /*0084*/ 	.byte	0x00, 0xf5, 0x21, 0x00


	//----- nvinfo : EIATTR_KPARAM_INFO
	.align		4
.L_899:
        /*0088*/ 	.byte	0x04, 0x17
        /*008a*/ 	.short	(.L_901 - .L_900)
.L_900:
        /*008c*/ 	.word	0x00000000
        /*0090*/ 	.short	0x0000
        /*0092*/ 	.short	0x0000
        /*0094*/ 	.byte	0x00, 0xf5, 0x21, 0x00


	//----- nvinfo : EIATTR_SPARSE_MMA_MASK
	.align		4
.L_901:
        /*0098*/ 	.byte	0x03, 0x50
        /*009a*/ 	.short	0x0000


	//----- nvinfo : EIATTR_MAXREG_COUNT
	.align		4
        /*009c*/ 	.byte	0x03, 0x1b
        /*009e*/ 	.short	0x0040


	//----- nvinfo : EIATTR_NUM_BARRIERS
	.align		4
        /*00a0*/ 	.byte	0x02, 0x4c
        /*00a2*/ 	.byte	0x01
	.zero		1


	//----- nvinfo : EIATTR_ANNOTATIONS
	.align		4
        /*00a4*/ 	.byte	0x04, 0x55
        /*00a6*/ 	.short	(.L_903 - .L_902)


	//   ....[0]....
.L_902:
        /* <DEDUP_REMOVED lines=35> */


	//----- nvinfo : EIATTR_MERCURY_ISA_VERSION
	.align		4
.L_903:
        /*02c8*/ 	.byte	0x03, 0x5f
        /*02ca*/ 	.short	0x0101


	//----- nvinfo : EIATTR_COOP_GROUP_MASK_REGIDS
	.align		4
        /*02cc*/ 	.byte	0x04, 0x29
        /*02ce*/ 	.short	(.L_905 - .L_904)


	//   ....[0]....
.L_904:
        /*02d0*/ 	.word	0xffffffff


	//   ....[1]....
        /*02d4*/ 	.word	0xffffffff


	//   ....[2]....
        /*02d8*/ 	.word	0xffffffff


	//   ....[3]....
        /*02dc*/ 	.word	0xffffffff


	//   ....[4]....
        /*02e0*/ 	.word	0xffffffff


	//   ....[5]....
        /*02e4*/ 	.word	0xffffffff


	//   ....[6]....
        /*02e8*/ 	.word	0xffffffff


	//   ....[7]....
        /*02ec*/ 	.word	0xffffffff


	//   ....[8]....
        /*02f0*/ 	.word	0xffffffff


	//   ....[9]....
        /*02f4*/ 	.word	0xffffffff


	//----- nvinfo : EIATTR_COOP_GROUP_INSTR_OFFSETS
	.align		4
.L_905:
        /*02f8*/ 	.byte	0x04, 0x28
        /*02fa*/ 	.short	(.L_907 - .L_906)


	//   ....[0]....
.L_906:
        /*02fc*/ 	.word	0x00001bd0


	//   ....[1]....
        /*0300*/ 	.word	0x00001be0


	//   ....[2]....
        /*0304*/ 	.word	0x00002020


	//   ....[3]....
        /*0308*/ 	.word	0x00002030


	//   ....[4]....
        /*030c*/ 	.word	0x00002050


	//   ....[5]....
        /*0310*/ 	.word	0x00002070


	//   ....[6]....
        /*0314*/ 	.word	0x00002090


	//   ....[7]....
        /*0318*/ 	.word	0x000020b0


	//   ....[8]....
        /*031c*/ 	.word	0x000020e0


	//   ....[9]....
        /*0320*/ 	.word	0x00002100


	//----- nvinfo : EIATTR_VRC_CTA_INIT_COUNT
	.align		4
.L_907:
        /*0324*/ 	.byte	0x02, 0x4a
	.zero		1
	.zero		1


	//----- nvinfo : EIATTR_EXIT_INSTR_OFFSETS
	.align		4
        /*0328*/ 	.byte	0x04, 0x1c
        /*032a*/ 	.short	(.L_909 - .L_908)


	//   ....[0]....
.L_908:
        /*032c*/ 	.word	0x00000080


	//   ....[1]....
        /*0330*/ 	.word	0x00003720


	//----- nvinfo : EIATTR_MAX_THREADS
	.align		4
.L_909:
        /*0334*/ 	.byte	0x04, 0x05
        /*0336*/ 	.short	(.L_911 - .L_910)
.L_910:
        /*0338*/ 	.word	0x000001e0
        /*033c*/ 	.word	0x00000001
        /*0340*/ 	.word	0x00000001


	//----- nvinfo : EIATTR_CRS_STACK_SIZE
	.align		4
.L_911:
        /*0344*/ 	.byte	0x04, 0x1e
        /*0346*/ 	.short	(.L_913 - .L_912)
.L_912:
        /*0348*/ 	.word	0x00000000


	//----- nvinfo : EIATTR_CBANK_PARAM_SIZE
	.align		4
.L_913:
        /*034c*/ 	.byte	0x03, 0x19
        /*034e*/ 	.short	0x0048


	//----- nvinfo : EIATTR_PARAM_CBANK
	.align		4
        /*0350*/ 	.byte	0x04, 0x0a
        /*0352*/ 	.short	(.L_915 - .L_914)
	.align		4
.L_914:
        /*0354*/ 	.word	index@(.nv.constant0._ZN13group_norm_v214gn_cuda_kernelI13__nv_bfloat16Li480ELi2ELi32ELi60ELi1024ELb0ELi32ELi960ELi960ELi4ELb1ELi7ELb0ELb0ENS_16CompileConditionILi1000EEEEEvPT_PKS4_S7_S7_flPfS8_Pj)
        /*0358*/ 	.short	0x0380
        /*035a*/ 	.short	0x0048


	//----- nvinfo : EIATTR_SW_WAR
	.align		4
.L_915:
        /*035c*/ 	.byte	0x04, 0x36
        /*035e*/ 	.short	(.L_917 - .L_916)
.L_916:
        /*0360*/ 	.word	0x00000008
.L_917:


//--------------------- .nv.info._ZN13group_norm_v214gn_cuda_kernelI13__nv_bfloat16Li480ELi2ELi32ELi60ELi1024ELb0ELi32ELi960ELi960ELi4ELb1ELi9ELb0ELb0ENS_16CompileConditionILi1000EEEEEvPT_PKS4_S7_S7_flPfS8_Pj --------------------------
	.section	.nv.info._ZN13group_norm_v214gn_cuda_kernelI13__nv_bfloat16Li480ELi2ELi32ELi60ELi1024ELb0ELi32ELi960ELi960ELi4ELb1ELi9ELb0ELb0ENS_16CompileConditionILi1000EEEEEvPT_PKS4_S7_S7_flPfS8_Pj,"",@"SHT_CUDA_INFO"
	.sectionflags	@""
	.align	4


	//----- nvinfo : EIATTR_CUDA_API_VERSION
	.align		4
        /*0000*/ 	.byte	0x04, 0x37
        /*0002*/ 	.short	(.L_919 - .L_918)
.L_918:
        /*0004*/ 	.word	0x00000082


	//----- nvinfo : EIATTR_KPARAM_INFO
	.align		4
.L_919:
        /*0008*/ 	.byte	0x04, 0x17
        /*000a*/ 	.short	(.L_921 - .L_920)
.L_920:
        /*000c*/ 	.word	0x00000000
        /*0010*/ 	.short	0x0008
        /*0012*/ 	.short	0x0040
        /*0014*/ 	.byte	0x00, 0xf5, 0x21, 0x00


	//----- nvinfo : EIATTR_KPARAM_INFO
	.align		4
.L_921:
        /*0018*/ 	.byte	0x04, 0x17
        /*001a*/ 	.short	(.L_923 - .L_922)
.L_922:
        /*001c*/ 	.word	0x00000000
        /*0020*/ 	.short	0x0007
        /*0022*/ 	.short	0x0038
        /*0024*/ 	.byte	0x00, 0xf5, 0x21, 0x00


	//----- nvinfo : EIATTR_KPARAM_INFO
	.align		4
.L_923:
        /*0028*/ 	.byte	0x04, 0x17
        /*002a*/ 	.short	(.L_925 - .L_924)
.L_924:
        /*002c*/ 	.word	0x00000000
        /*0030*/ 	.short	0x0006
        /*0032*/ 	.short	0x0030
        /*0034*/ 	.byte	0x00, 0xf5, 0x21, 0x00


	//----- nvinfo : EIATTR_KPARAM_INFO
	.align		4
.L_925:
        /*0038*/ 	.byte	0x04, 0x17
        /*003a*/ 	.short	(.L_927 - .L_926)
.L_926:
        /*003c*/ 	.word	0x00000000
        /*0040*/ 	.short	0x0005
        /*0042*/ 	.short	0x0028
        /*0044*/ 	.byte	0x00, 0xf0, 0x21, 0x00


	//----- nvinfo : EIATTR_KPARAM_INFO
	.align		4
.L_927:
        /*0048*/ 	.byte	0x04, 0x17
        /*004a*/ 	.short	(.L_929 - .L_928)
.L_928:
        /*004c*/ 	.word	0x00000000
        /*0050*/ 	.short	0x0004
        /*0052*/ 	.short	0x0020
        /*0054*/ 	.byte	0x00, 0xf0, 0x11, 0x00


	//----- nvinfo : EIATTR_KPARAM_INFO
	.align		4
.L_929:
        /*0058*/ 	.byte	0x04, 0x17
        /*005a*/ 	.short	(.L_931 - .L_930)
.L_930:
        /*005c*/ 	.word	0x00000000
        /*0060*/ 	.short	0x0003
        /*0062*/ 	.short	0x0018
        /*0064*/ 	.byte	0x00, 0xf5, 0x21, 0x00


	//----- nvinfo : EIATTR_KPARAM_INFO
	.align		4
.L_931:
        /*0068*/ 	.byte	0x04, 0x17
        /*006a*/ 	.short	(.L_933 - .L_932)
.L_932:
        /*006c*/ 	.word	0x00000000
        /*0070*/ 	.short	0x0002
        /*0072*/ 	.short	0x0010
        /*0074*/ 	.byte	0x00, 0xf5, 0x21, 0x00


	//----- nvinfo : EIATTR_KPARAM_INFO
	.align		4
.L_933:
        /*0078*/ 	.byte	0x04, 0x17
        /*007a*/ 	.short	(.L_935 - .L_934)
.L_934:
        /*007c*/ 	.word	0x00000000
        /*0080*/ 	.short	0x0001
        /*0082*/ 	.short	0x0008
        /*0084*/ 	.byte	0x00, 0xf5, 0x21, 0x00


	//----- nvinfo : EIATTR_KPARAM_INFO
	.align		4
.L_935:
        /*0088*/ 	.byte	0x04, 0x17
        /*008a*/ 	.short	(.L_937 - .L_936)
.L_936:
        /*008c*/ 	.word	0x00000000
        /*0090*/ 	.short	0x0000
        /*0092*/ 	.short	0x0000
        /*0094*/ 	.byte	0x00, 0xf5, 0x21, 0x00


	//----- nvinfo : EIATTR_SPARSE_MMA_MASK
	.align		4
.L_937:
        /*0098*/ 	.byte	0x03, 0x50
        /*009a*/ 	.short	0x0000


	//----- nvinfo : EIATTR_MAXREG_COUNT
	.align		4
        /*009c*/ 	.byte	0x03, 0x1b
        /*009e*/ 	.short	0x0040


	//----- nvinfo : EIATTR_NUM_BARRIERS
	.align		4
        /*00a0*/ 	.byte	0x02, 0x4c
        /*00a2*/ 	.byte	0x01
	.zero		1


	//----- nvinfo : EIATTR_ANNOTATIONS
	.align		4
        /*00a4*/ 	.byte	0x04, 0x55
        /*00a6*/ 	.short	(.L_939 - .L_938)


	//   ....[0]....
.L_938:
        /* <DEDUP_REMOVED lines=35> */


	//----- nvinfo : EIATTR_MERCURY_ISA_VERSION
	.align		4
.L_939:
        /*02c8*/ 	.byte	0x03, 0x5f
        /*02ca*/ 	.short	0x0101


	//----- nvinfo : EIATTR_COOP_GROUP_MASK_REGIDS
	.align		4
        /*02cc*/ 	.byte	0x04, 0x29
        /*02ce*/ 	.short	(.L_941 - .L_940)


	//   ....[0]....
.L_940:
        /*02d0*/ 	.word	0xffffffff


	//   ....[1]....
        /*02d4*/ 	.word	0xffffffff


	//   ....[2]....
        /*02d8*/ 	.word	0xffffffff


	//   ....[3]....
        /*02dc*/ 	.word	0xffffffff


	//   ....[4]....
        /*02e0*/ 	.word	0xffffffff


	//   ....[5]....
        /*02e4*/ 	.word	0xffffffff


	//   ....[6]....
        /*02e8*/ 	.word	0xffffffff


	//   ....[7]....
        /*02ec*/ 	.word	0xffffffff


	//   ....[8]....
        /*02f0*/ 	.word	0xffffffff


	//   ....[9]....
        /*02f4*/ 	.word	0xffffffff


	//----- nvinfo : EIATTR_COOP_GROUP_INSTR_OFFSETS
	.align		4
.L_941:
        /*02f8*/ 	.byte	0x04, 0x28
        /*02fa*/ 	.short	(.L_943 - .L_942)


	//   ....[0]....
.L_942:
        /*02fc*/ 	.word	0x00001bd0


	//   ....[1]....
        /*0300*/ 	.word	0x00001be0


	//   ....[2]....
        /*0304*/ 	.word	0x00002020


	//   ....[3]....
        /*0308*/ 	.word	0x00002030


	//   ....[4]....
        /*030c*/ 	.word	0x00002050


	//   ....[5]....
        /*0310*/ 	.word	0x00002070


	//   ....[6]....
        /*0314*/ 	.word	0x00002090


	//   ....[7]....
        /*0318*/ 	.word	0x000020b0


	//   ....[8]....
        /*031c*/ 	.word	0x000020e0


	//   ....[9]....
        /*0320*/ 	.word	0x00002100


	//----- nvinfo : EIATTR_VRC_CTA_INIT_COUNT
	.align		4
.L_943:
        /*0324*/ 	.byte	0x02, 0x4a
	.zero		1
	.zero		1


	//----- nvinfo : EIATTR_EXIT_INSTR_OFFSETS
	.align		4
        /*0328*/ 	.byte	0x04, 0x1c
        /*032a*/ 	.short	(.L_945 - .L_944)


	//   ....[0]....
.L_944:
        /*032c*/ 	.word	0x00000080


	//   ....[1]....
        /*0330*/ 	.word	0x00003720


	//----- nvinfo : EIATTR_MAX_THREADS
	.align		4
.L_945:
        /*0334*/ 	.byte	0x04, 0x05
        /*0336*/ 	.short	(.L_947 - .L_946)
.L_946:
        /*0338*/ 	.word	0x000001e0
        /*033c*/ 	.word	0x00000001
        /*0340*/ 	.word	0x00000001


	//----- nvinfo : EIATTR_CRS_STACK_SIZE
	.align		4
.L_947:
        /*0344*/ 	.byte	0x04, 0x1e
        /*0346*/ 	.short	(.L_949 - .L_948)
.L_948:
        /*0348*/ 	.word	0x00000000


	//----- nvinfo : EIATTR_CBANK_PARAM_SIZE
	.align		4
.L_949:
        /*034c*/ 	.byte	0x03, 0x19
        /*034e*/ 	.short	0x0048


	//----- nvinfo : EIATTR_PARAM_CBANK
	.align		4
        /*0350*/ 	.byte	0x04, 0x0a
        /*0352*/ 	.short	(.L_951 - .L_950)
	.align		4
.L_950:
        /*0354*/ 	.word	index@(.nv.constant0._ZN13group_norm_v214gn_cuda_kernelI13__nv_bfloat16Li480ELi2ELi32ELi60ELi1024ELb0ELi32ELi960ELi960ELi4ELb1ELi9ELb0ELb0ENS_16CompileConditionILi1000EEEEEvPT_PKS4_S7_S7_flPfS8_Pj)
        /*0358*/ 	.short	0x0380
        /*035a*/ 	.short	0x0048


	//----- nvinfo : EIATTR_SW_WAR
	.align		4
.L_951:
        /*035c*/ 	.byte	0x04, 0x36
        /*035e*/ 	.short	(.L_953 - .L_952)
.L_952:
        /*0360*/ 	.word	0x00000008
.L_953:


//--------------------- .nv.info._ZN13group_norm_v214gn_cuda_kernelI13__nv_bfloat16Li480ELi3ELi16ELi120ELi1024ELb1ELi8ELi960ELi960ELi4ELb1ELi2ELb0ELb0ENS_16CompileConditionILi1000EEEEEvPT_PKS4_S7_S7_flPfS8_Pj --------------------------
	.section	.nv.info._ZN13group_norm_v214gn_cuda_kernelI13__nv_bfloat16Li480ELi3ELi16ELi120ELi1024ELb1ELi8ELi960ELi960ELi4ELb1ELi2ELb0ELb0ENS_16CompileConditionILi1000EEEEEvPT_PKS4_S7_S7_flPfS8_Pj,"",@"SHT_CUDA_INFO"
	.sectionflags	@""
	.align	4


	//----- nvinfo : EIATTR_CUDA_API_VERSION
	.align		4
        /*0000*/ 	.byte	0x04, 0x37
        /*0002*/ 	.short	(.L_955 - .L_954)
.L_954:
        /*0004*/ 	.word	0x00000082


	//----- nvinfo : EIATTR_KPARAM_INFO
	.align		4
.L_955:
        /*0008*/ 	.byte	0x04, 0x17
        /*000a*/ 	.short	(.L_957 - .L_956)
.L_956:
        /*000c*/ 	.word	0x00000000
        /*0010*/ 	.short	0x0008
        /*0012*/ 	.short	0x0040
        /*0014*/ 	.byte	0x00, 0xf5, 0x21, 0x00


	//----- nvinfo : EIATTR_KPARAM_INFO
	.align		4
.L_957:
        /*0018*/ 	.byte	0x04, 0x17
        /*001a*/ 	.short	(.L_959 - .L_958)
.L_958:
        /*001c*/ 	.word	0x00000000
        /*0020*/ 	.short	0x0007
        /*0022*/ 	.short	0x0038
        /*0024*/ 	.byte	0x00, 0xf5, 0x21, 0x00


	//----- nvinfo : EIATTR_KPARAM_INFO
	.align		4
.L_959:
        /*0028*/ 	.byte	0x04, 0x17
        /*002a*/ 	.short	(.L_961 - .L_960)
.L_960:
        /*002c*/ 	.word	0x00000000
        /*0030*/ 	.short	0x0006
        /*0032*/ 	.short	0x0030
        /*0034*/ 	.byte	0x00, 0xf5, 0x21, 0x00


	//----- nvinfo : EIATTR_KPARAM_INFO
	.align		4
.L_961:
        /*0038*/ 	.byte	0x04, 0x17
        /*003a*/ 	.short	(.L_963 - .L_962)
.L_962:
        /*003c*/ 	.word	0x00000000
        /*0040*/ 	.short	0x0005
        /*0042*/ 	.short	0x0028
        /*0044*/ 	.byte	0x00, 0xf0, 0x21, 0x00


	//----- nvinfo : EIATTR_KPARAM_INFO
	.align		4
.L_963:
        /*0048*/ 	.byte	0x04, 0x17
        /*004a*/ 	.short	(.L_965 - .L_964)
.L_964:
        /*004c*/ 	.word	0x00000000
        /*0050*/ 	.short	0x0004
        /*0052*/ 	.short	0x0020
        /*0054*/ 	.byte	0x00, 0xf0, 0x11, 0x00


	//----- nvinfo : EIATTR_KPARAM_INFO
	.align		4
.L_965:
        /*0058*/ 	.byte	0x04, 0x17
        /*005a*/ 	.short	(.L_967 - .L_966)
.L_966:
        /*005c*/ 	.word	0x00000000
        /*0060*/ 	.short	0x0003
        /*0062*/ 	.short	0x0018
        /*0064*/ 	.byte	0x00, 0xf5, 0x21, 0x00


	//----- nvinfo : EIATTR_KPARAM_INFO
	.align		4
.L_967:
        /*0068*/ 	.byte	0x04, 0x17
        /*006a*/ 	.short	(.L_969 - .L_968)
.L_968:
        /*006c*/ 	.word	0x00000000
        /*0070*/ 	.short	0x0002
        /*0072*/ 	.short	0x0010
        /*0074*/ 	.byte	0x00, 0xf5, 0x21, 0x00


	//----- nvinfo : EIATTR_KPARAM_INFO
	.align		4
.L_969:
        /*0078*/ 	.byte	0x04, 0x17
        /*007a*/ 	.short	(.L_971 - .L_970)
.L_970:
        /*007c*/ 	.word	0x00000000
        /*0080*/ 	.short	0x0001
        /*0082*/ 	.short	0x0008
        /*0084*/ 	.byte	0x00, 0xf5, 0x21, 0x00


	//----- nvinfo : EIATTR_KPARAM_INFO
	.align		4
.L_971:
        /*0088*/ 	.byte	0x04, 0x17
        /*008a*/ 	.short	(.L_973 - .L_972)
.L_972:
        /*008c*/ 	.word	0x00000000
        /*0090*/ 	.short	0x0000
        /*0092*/ 	.short	0x0000
        /*0094*/ 	.byte	0x00, 0xf5, 0x21, 0x00


	//----- nvinfo : EIATTR_SPARSE_MMA_MASK
	.align		4
.L_973:
        /*0098*/ 	.byte	0x03, 0x50
        /*009a*/ 	.short	0x0000


	//----- nvinfo : EIATTR_MAXREG_COUNT
	.align		4
        /*009c*/ 	.byte	0x03, 0x1b
        /*009e*/ 	.short	0x0028


	//----- nvinfo : EIATTR_NUM_BARRIERS
	.align		4
        /*00a0*/ 	.byte	0x02, 0x4c
        /*00a2*/ 	.byte	0x01
	.zero		1


	//----- nvinfo : EIATTR_MERCURY_ISA_VERSION
	.align		4
        /*00a4*/ 	.byte	0x03, 0x5f
        /*00a6*/ 	.short	0x0101


	//----- nvinfo : EIATTR_COOP_GROUP_MASK_REGIDS
	.align		4
        /*00a8*/ 	.byte	0x04, 0x29
        /*00aa*/ 	.short	(.L_975 - .L_974)


	//   ....[0]....
.L_974:
        /*00ac*/ 	.word	0xffffffff


	//   ....[1]....
        /*00b0*/ 	.word	0xffffffff


	//   ....[2]....
        /*00b4*/ 	.word	0xffffffff


	//   ....[3]....
        /*00b8*/ 	.word	0xffffffff


	//   ....[4]....
        /*00bc*/ 	.word	0xffffffff


	//   ....[5]....
        /*00c0*/ 	.word	0xffffffff


	//   ....[6]....
        /*00c4*/ 	.word	0xffffffff


	//   ....[7]....
        /*00c8*/ 	.word	0xffffffff


	//   ....[8]....
        /*00cc*/ 	.word	0xffffffff


	//   ....[9]....
        /*00d0*/ 	.word	0xffffffff


	//   ....[10]....
        /*00d4*/ 	.word	0xffffffff


	//   ....[11]....
        /*00d8*/ 	.word	0xffffffff


	//----- nvinfo : EIATTR_COOP_GROUP_INSTR_OFFSETS
	.align		4
.L_975:
        /*00dc*/ 	.byte	0x04, 0x28
        /*00de*/ 	.short	(.L_977 - .L_976)


	//   ....[0]....
.L_976:
        /*00e0*/ 	.word	0x00001660


	//   ....[1]....
        /*00e4*/ 	.word	0x00001670


	//   ....[2]....
        /*00e8*/ 	.word	0x00001b10


	//   ....[3]....
        /*00ec*/ 	.word	0x00001b40


	//   ....[4]....
        /*00f0*/ 	.word	0x00001b70


	//   ....[5]....
        /*00f4*/ 	.word	0x00001b80


	//   ....[6]....
        /*00f8*/ 	.word	0x00001bb0


	//   ....[7]....
        /*00fc*/ 	.word	0x00001bc0


	//   ....[8]....
        /*0100*/ 	.word	0x00001bf0


	//   ....[9]....
        /*0104*/ 	.word	0x00001c00


	//   ....[10]....
        /*0108*/ 	.word	0x00001c30


	//   ....[11]....
        /*010c*/ 	.word	0x00001c40


	//----- nvinfo : EIATTR_VRC_CTA_INIT_COUNT
	.align		4
.L_977:
        /*0110*/ 	.byte	0x02, 0x4a
	.zero		1
	.zero		1


	//----- nvinfo : EIATTR_EXIT_INSTR_OFFSETS
	.align		4
        /*0114*/ 	.byte	0x04, 0x1c
        /*0116*/ 	.short	(.L_979 - .L_978)


	//   ....[0]....
.L_978:
        /*0118*/ 	.word	0x00000070


	//   ....[1]....
        /*011c*/ 	.word	0x00002910


	//----- nvinfo : EIATTR_MAX_THREADS
	.align		4
.L_979:
        /*0120*/ 	.byte	0x04, 0x05
        /*0122*/ 	.short	(.L_981 - .L_980)
.L_980:
        /*0124*/ 	.word	0x000001e0
        /*0128*/ 	.word	0x00000001
        /*012c*/ 	.word	0x00000001


	//----- nvinfo : EIATTR_CRS_STACK_SIZE
	.align		4
.L_981:
        /*0130*/ 	.byte	0x04, 0x1e
        /*0132*/ 	.short	(.L_983 - .L_982)
.L_982:
        /*0134*/ 	.word	0x00000000


	//----- nvinfo : EIATTR_CBANK_PARAM_SIZE
	.align		4
.L_983:
        /*0138*/ 	.byte	0x03, 0x19
        /*013a*/ 	.short	0x0048


	//----- nvinfo : EIATTR_PARAM_CBANK
	.align		4
        /*013c*/ 	.byte	0x04, 0x0a
        /*013e*/ 	.short	(.L_985 - .L_984)
	.align		4
.L_984:
        /*0140*/ 	.word	index@(.nv.constant0._ZN13group_norm_v214gn_cuda_kernelI13__nv_bfloat16Li480ELi3ELi16ELi120ELi1024ELb1ELi8ELi960ELi960ELi4ELb1ELi2ELb0ELb0ENS_16CompileConditionILi1000EEEEEvPT_PKS4_S7_S7_flPfS8_Pj)
        /*0144*/ 	.short	0x0380
        /*0146*/ 	.short	0x0048


	//----- nvinfo : EIATTR_SW_WAR
	.align		4
.L_985:
        /*0148*/ 	.byte	0x04, 0x36
        /*014a*/ 	.short	(.L_987 - .L_986)
.L_986:
        /*014c*/ 	.word	0x00000008
.L_987:


//--------------------- .nv.info._ZN13group_norm_v214gn_cuda_kernelI13__nv_bfloat16Li480ELi1ELi16ELi120ELi1024ELb1ELi16ELi960ELi960ELi4ELb1ELi2ELb0ELb0ENS_16CompileConditionILi1000EEEEEvPT_PKS4_S7_S7_flPfS8_Pj --------------------------
	.section	.nv.info._ZN13group_norm_v214gn_cuda_kernelI13__nv_bfloat16Li480ELi1ELi16ELi120ELi1024ELb1ELi16ELi960ELi960ELi4ELb1ELi2ELb0ELb0ENS_16CompileConditionILi1000EEEEEvPT_PKS4_S7_S7_flPfS8_Pj,"",@"SHT_CUDA_INFO"
	.sectionflags	@""
	.align	4


	//----- nvinfo : EIATTR_CUDA_API_VERSION
	.align		4
        /*0000*/ 	.byte	0x04, 0x37
        /*0002*/ 	.short	(.L_989 - .L_988)
.L_988:
        /*0004*/ 	.word	0x00000082


	//----- nvinfo : EIATTR_KPARAM_INFO
	.align		4
.L_989:
        /*0008*/ 	.byte	0x04, 0x17
        /*000a*/ 	.short	(.L_991 - .L_990)
.L_990:
        /*000c*/ 	.word	0x00000000
        /*0010*/ 	.short	0x0008
        /*0012*/ 	.short	0x0040
        /*0014*/ 	.byte	0x00, 0xf5, 0x21, 0x00


	//----- nvinfo : EIATTR_KPARAM_INFO
	.align		4
.L_991:
        /*0018*/ 	.byte	0x04, 0x17
        /*001a*/ 	.short	(.L_993 - .L_992)
.L_992:
        /*001c*/ 	.word	0x00000000
        /*0020*/ 	.short	0x0007
        /*0022*/ 	.short	0x0038
        /*0024*/ 	.byte	0x00, 0xf5, 0x21, 0x00


	//----- nvinfo : EIATTR_KPARAM_INFO
	.align		4
.L_993:
        /*0028*/ 	.byte	0x04, 0x17
        /*002a*/ 	.short	(.L_995 - .L_994)
.L_994:
        /*002c*/ 	.word	0x00000000
        /*0030*/ 	.short	0x0006
        /*0032*/ 	.short	0x0030
        /*0034*/ 	.byte	0x00, 0xf5, 0x21, 0x00


	//----- nvinfo : EIATTR_KPARAM_INFO
	.align		4
.L_995:
        /*0038*/ 	.byte	0x04, 0x17
        /*003a*/ 	.short	(.L_997 - .L_996)
.L_996:
        /*003c*/ 	.word	0x00000000
        /*0040*/ 	.short	0x0005
        /*0042*/ 	.short	0x0028
        /*0044*/ 	.byte	0x00, 0xf0, 0x21, 0x00


	//----- nvinfo : EIATTR_KPARAM_INFO
	.align		4
.L_997:
        /*0048*/ 	.byte	0x04, 0x17
        /*004a*/ 	.short	(.L_999 - .L_998)
.L_998:
        /*004c*/ 	.word	0x00000000
        /*0050*/ 	.short	0x0004
        /*0052*/ 	.short	0x0020
        /*0054*/ 	.byte	0x00, 0xf0, 0x11, 0x00


	//----- nvinfo : EIATTR_KPARAM_INFO
	.align		4
.L_999:
        /*0058*/ 	.byte	0x04, 0x17
        /*005a*/ 	.short	(.L_1001 - .L_1000)
.L_1000:
        /*005c*/ 	.word	0x00000000
        /*0060*/ 	.short	0x0003
        /*0062*/ 	.short	0x0018
        /*0064*/ 	.byte	0x00, 0xf5, 0x21, 0x00


	//----- nvinfo : EIATTR_KPARAM_INFO
	.align		4
.L_1001:
        /*0068*/ 	.byte	0x04, 0x17
        /*006a*/ 	.short	(.L_1003 - .L_1002)
.L_1002:
        /*006c*/ 	.word	0x00000000
        /*0070*/ 	.short	0x0002
        /*0072*/ 	.short	0x0010
        /*0074*/ 	.byte	0x00, 0xf5, 0x21, 0x00


	//----- nvinfo : EIATTR_KPARAM_INFO
	.align		4
.L_1003:
        /*0078*/ 	.byte	0x04, 0x17
        /*007a*/ 	.short	(.L_1005 - .L_1004)
.L_1004:
        /*007c*/ 	.word	0x00000000
        /*0080*/ 	.short	0x0001
        /*0082*/ 	.short	0x0008
        /*0084*/ 	.byte	0x00, 0xf5, 0x21, 0x00


	//----- nvinfo : EIATTR_KPARAM_INFO
	.align		4
.L_1005:
        /*0088*/ 	.byte	0x04, 0x17
        /*008a*/ 	.short	(.L_1007 - .L_1006)
.L_1006:
        /*008c*/ 	.word	0x00000000
        /*0090*/ 	.short	0x0000
        /*0092*/ 	.short	0x0000
        /*0094*/ 	.byte	0x00, 0xf5, 0x21, 0x00


	//----- nvinfo : EIATTR_SPARSE_MMA_MASK
	.align		4
.L_1007:
        /*0098*/ 	.byte	0x03, 0x50
        /*009a*/ 	.short	0x0000


	//----- nvinfo : EIATTR_MAXREG_COUNT
	.align		4
        /*009c*/ 	.byte	0x03, 0x1b
        /*009e*/ 	.short	0x0080


	//----- nvinfo : EIATTR_NUM_BARRIERS
	.align		4
        /*00a0*/ 	.byte	0x02, 0x4c
        /*00a2*/ 	.byte	0x01
	.zero		1


	//----- nvinfo : EIATTR_MERCURY_ISA_VERSION
	.align		4
        /*00a4*/ 	.byte	0x03, 0x5f
        /*00a6*/ 	.short	0x0101


	//----- nvinfo : EIATTR_COOP_GROUP_MASK_REGIDS
	.align		4
        /*00a8*/ 	.byte	0x04, 0x29
        /*00aa*/ 	.short	(.L_1009 - .L_1008)


	//   ....[0]....
.L_1008:
        /*00ac*/ 	.word	0xffffffff


	//   ....[1]....
        /*00b0*/ 	.word	0xffffffff


	//   ....[2]....
        /*00b4*/ 	.word	0xffffffff


	//   ....[3]....
        /*00b8*/ 	.word	0xffffffff


	//   ....[4]....
        /*00bc*/ 	.word	0xffffffff


	//   ....[5]....
        /*00c0*/ 	.word	0xffffffff


	//   ....[6]....
        /*00c4*/ 	.word	0xffffffff


	//   ....[7]....
        /*00c8*/ 	.word	0xffffffff


	//   ....[8]....
        /*00cc*/ 	.word	0xffffffff


	//   ....[9]....
        /*00d0*/ 	.word	0xffffffff


	//   ....[10]....
        /*00d4*/ 	.word	0xffffffff


	//   ....[11]....
        /*00d8*/ 	.word	0xffffffff


	//----- nvinfo : EIATTR_COOP_GROUP_INSTR_OFFSETS
	.align		4
.L_1009:
        /*00dc*/ 	.byte	0x04, 0x28
        /*00de*/ 	.short	(.L_1011 - .L_1010)


	//   ....[0]....
.L_1010:
        /*00e0*/ 	.word	0x00001a40


	//   ....[1]....
        /*00e4*/ 	.word	0x00001a70


	//   ....[2]....
        /*00e8*/ 	.word	0x00001d50


	//   ....[3]....
        /*00ec*/ 	.word	0x00001d90


	//   ....[4]....
        /*00f0*/ 	.word	0x00001e00


	//   ....[5]....
        /*00f4*/ 	.word	0x00001e10


	//   ....[6]....
        /*00f8*/ 	.word	0x00001e40


	//   ....[7]....
        /*00fc*/ 	.word	0x00001e50


	//   ....[8]....
        /*0100*/ 	.word	0x00001e80


	//   ....[9]....
        /*0104*/ 	.word	0x00001e90


	//   ....[10]....
        /*0108*/ 	.word	0x00001ec0


	//   ....[11]....
        /*010c*/ 	.word	0x00001ed0


	//----- nvinfo : EIATTR_VRC_CTA_INIT_COUNT
	.align		4
.L_1011:
        /*0110*/ 	.byte	0x02, 0x4a
	.zero		1
	.zero		1


	//----- nvinfo : EIATTR_EXIT_INSTR_OFFSETS
	.align		4
        /*0114*/ 	.byte	0x04, 0x1c
        /*0116*/ 	.short	(.L_1013 - .L_1012)


	//   ....[0]....
.L_1012:
        /*0118*/ 	.word	0x00000060


	//   ....[1]....
        /*011c*/ 	.word	0x00003250


	//----- nvinfo : EIATTR_MAX_THREADS
	.align		4
.L_1013:
        /*0120*/ 	.byte	0x04, 0x05
        /*0122*/ 	.short	(.L_1015 - .L_1014)
.L_1014:
        /*0124*/ 	.word	0x000001e0
        /*0128*/ 	.word	0x00000001
        /*012c*/ 	.word	0x00000001


	//----- nvinfo : EIATTR_CRS_STACK_SIZE
	.align		4
.L_1015:
        /*0130*/ 	.byte	0x04, 0x1e
        /*0132*/ 	.short	(.L_1017 - .L_1016)
.L_1016:
        /*0134*/ 	.word	0x00000000


	//----- nvinfo : EIATTR_CBANK_PARAM_SIZE
	.align		4
.L_1017:
        /*0138*/ 	.byte	0x03, 0x19
        /*013a*/ 	.short	0x0048


	//----- nvinfo : EIATTR_PARAM_CBANK
	.align		4
        /*013c*/ 	.byte	0x04, 0x0a
        /*013e*/ 	.short	(.L_1019 - .L_1018)
	.align		4
.L_1018:
        /*0140*/ 	.word	index@(.nv.constant0._ZN13group_norm_v214gn_cuda_kernelI13__nv_bfloat16Li480ELi1ELi16ELi120ELi1024ELb1ELi16ELi960ELi960ELi4ELb1ELi2ELb0ELb0ENS_16CompileConditionILi1000EEEEEvPT_PKS4_S7_S7_flPfS8_Pj)
        /*0144*/ 	.short	0x0380
        /*0146*/ 	.short	0x0048


	//----- nvinfo : EIATTR_SW_WAR
	.align		4
.L_1019:
        /*0148*/ 	.byte	0x04, 0x36
        /*014a*/ 	.short	(.L_1021 - .L_1020)
.L_1020:
        /*014c*/ 	.word	0x00000008
.L_1021:


//--------------------- .nv.info._ZN13group_norm_v214gn_cuda_kernelI13__nv_bfloat16Li480ELi3ELi16ELi120ELi1024ELb1ELi16ELi960ELi960ELi4ELb1ELi5ELb0ELb0ENS_16CompileConditionILi1000EEEEEvPT_PKS4_S7_S7_flPfS8_Pj --------------------------
	.section	.nv.info._ZN13group_norm_v214gn_cuda_kernelI13__nv_bfloat16Li480ELi3ELi16ELi120ELi1024ELb1ELi16ELi960ELi960ELi4ELb1ELi5ELb0ELb0ENS_16CompileConditionILi1000EEEEEvPT_PKS4_S7_S7_flPfS8_Pj,"",@"SHT_CUDA_INFO"
	.sectionflags	@""
	.align	4


	//----- nvinfo : EIATTR_CUDA_API_VERSION
	.align		4
        /*0000*/ 	.byte	0x04, 0x37
        /*0002*/ 	.short	(.L_1023 - .L_1022)
.L_1022:
        /*0004*/ 	.word	0x00000082


	//----- nvinfo : EIATTR_KPARAM_INFO
	.align		4
.L_1023:
        /*0008*/ 	.byte	0x04, 0x17
        /*000a*/ 	.short	(.L_1025 - .L_1024)
.L_1024:
        /*000c*/ 	.word	0x00000000
        /*0010*/ 	.short	0x0008
        /*0012*/ 	.short	0x0040
        /*0014*/ 	.byte	0x00, 0xf5, 0x21, 0x00


	//----- nvinfo : EIATTR_KPARAM_INFO
	.align		4
.L_1025:
        /*0018*/ 	.byte	0x04, 0x17
        /*001a*/ 	.short	(.L_1027 - .L_1026)
.L_1026:
        /*001c*/ 	.word	0x00000000
        /*0020*/ 	.short	0x0007
        /*0022*/ 	.short	0x0038
        /*0024*/ 	.byte	0x00, 0xf5, 0x21, 0x00


	//----- nvinfo : EIATTR_KPARAM_INFO
	.align		4
.L_1027:
        /*0028*/ 	.byte	0x04, 0x17
        /*002a*/ 	.short	(.L_1029 - .L_1028)
.L_1028:
        /*002c*/ 	.word	0x00000000
        /*0030*/ 	.short	0x0006
        /*0032*/ 	.short	0x0030
        /*0034*/ 	.byte	0x00, 0xf5, 0x21, 0x00


	//----- nvinfo : EIATTR_KPARAM_INFO
	.align		4
.L_1029:
        /*0038*/ 	.byte	0x04, 0x17
        /*003a*/ 	.short	(.L_1031 - .L_1030)
.L_1030:
        /*003c*/ 	.word	0x00000000
        /*0040*/ 	.short	0x0005
        /*0042*/ 	.short	0x0028
        /*0044*/ 	.byte	0x00, 0xf0, 0x21, 0x00


	//----- nvinfo : EIATTR_KPARAM_INFO
	.align		4
.L_1031:
        /*0048*/ 	.byte	0x04, 0x17
        /*004a*/ 	.short	(.L_1033 - .L_1032)
.L_1032:
        /*004c*/ 	.word	0x00000000
        /*0050*/ 	.short	0x0004
        /*0052*/ 	.short	0x0020
        /*0054*/ 	.byte	0x00, 0xf0, 0x11, 0x00


	//----- nvinfo : EIATTR_KPARAM_INFO
	.align		4
.L_1033:
        /*0058*/ 	.byte	0x04, 0x17
        /*005a*/ 	.short	(.L_1035 - .L_1034)
.L_1034:
        /*005c*/ 	.word	0x00000000
        /*0060*/ 	.short	0x0003
        /*0062*/ 	.short	0x0018
        /*0064*/ 	.byte	0x00, 0xf5, 0x21, 0x00


	//----- nvinfo : EIATTR_KPARAM_INFO
	.align		4
.L_1035:
        /*0068*/ 	.byte	0x04, 0x17
        /*006a*/ 	.short	(.L_1037 - .L_1036)
.L_1036:
        /*006c*/ 	.word	0x00000000
        /*0070*/ 	.short	0x0002
        /*0072*/ 	.short	0x0010
        /*0074*/ 	.byte	0x00, 0xf5, 0x21, 0x00


	//----- nvinfo : EIATTR_KPARAM_INFO
	.align		4
.L_1037:
        /*0078*/ 	.byte	0x04, 0x17
        /*007a*/ 	.short	(.L_1039 - .L_1038)
.L_1038:
        /*007c*/ 	.word	0x00000000
        /*0080*/ 	.short	0x0001
        /*0082*/ 	.short	0x0008
        /*0084*/ 	.byte	0x00, 0xf5, 0x21, 0x00


	//----- nvinfo : EIATTR_KPARAM_INFO
	.align		4
.L_1039:
        /*0088*/ 	.byte	0x04, 0x17
        /*008a*/ 	.short	(.L_1041 - .L_1040)
.L_1040:
        /*008c*/ 	.word	0x00000000
        /*0090*/ 	.short	0x0000
        /*0092*/ 	.short	0x0000
        /*0094*/ 	.byte	0x00, 0xf5, 0x21, 0x00


	//----- nvinfo : EIATTR_SPARSE_MMA_MASK
	.align		4
.L_1041:
        /*0098*/ 	.byte	0x03, 0x50
        /*009a*/ 	.short	0x0000


	//----- nvinfo : EIATTR_MAXREG_COUNT
	.align		4
        /*009c*/ 	.byte	0x03, 0x1b
        /*009e*/ 	.short	0x0028


	//----- nvinfo : EIATTR_NUM_BARRIERS
	.align		4
        /*00a0*/ 	.byte	0x02, 0x4c
        /*00a2*/ 	.byte	0x01
	.zero		1


	//----- nvinfo : EIATTR_ANNOTATIONS
	.align		4
        /*00a4*/ 	.byte	0x04, 0x55
        /*00a6*/ 	.short	(.L_1043 - .L_1042)


	//   ....[0]....
.L_1042:
        /* <DEDUP_REMOVED lines=22> */


	//----- nvinfo : EIATTR_MERCURY_ISA_VERSION
	.align		4
.L_1043:
        /*01f0*/ 	.byte	0x03, 0x5f
        /*01f2*/ 	.short	0x0101


	//----- nvinfo : EIATTR_COOP_GROUP_MASK_REGIDS
	.align		4
        /*01f4*/ 	.byte	0x04, 0x29
        /*01f6*/ 	.short	(.L_1045 - .L_1044)


	//   ....[0]....
.L_1044:
        /*01f8*/ 	.word	0xffffffff


	//   ....[1]....
        /*01fc*/ 	.word	0xffffffff


	//   ....[2]....
        /*0200*/ 	.word	0xffffffff


	//   ....[3]....
        /*0204*/ 	.word	0xffffffff


	//   ....[4]....
        /*0208*/ 	.word	0xffffffff


	//   ....[5]....
        /*020c*/ 	.word	0xffffffff


	//   ....[6]....
        /*0210*/ 	.word	0xffffffff


	//   ....[7]....
        /*0214*/ 	.word	0xffffffff


	//   ....[8]....
        /*0218*/ 	.word	0xffffffff


	//   ....[9]....
        /*021c*/ 	.word	0xffffffff


	//   ....[10]....
        /*0220*/ 	.word	0xffffffff


	//   ....[11]....
        /*0224*/ 	.word	0xffffffff


	//----- nvinfo : EIATTR_COOP_GROUP_INSTR_OFFSETS
	.align		4
.L_1045:
        /*0228*/ 	.byte	0x04, 0x28
        /*022a*/ 	.short	(.L_1047 - .L_1046)


	//   ....[0]....
.L_1046:
        /*022c*/ 	.word	0x00001a80


	//   ....[1]....
        /*0230*/ 	.word	0x00001a90


	//   ....[2]....
        /*0234*/ 	.word	0x00001eb0


	//   ....[3]....
        /*0238*/ 	.word	0x00001ef0


	//   ....[4]....
        /*023c*/ 	.word	0x00001f10


	//   ....[5]....
        /*0240*/ 	.word	0x00001f30


	//   ....[6]....
        /*0244*/ 	.word	0x00001f50


	//   ....[7]....
        /*0248*/ 	.word	0x00001f70


	//   ....[8]....
        /*024c*/ 	.word	0x00001f90


	//   ....[9]....
        /*0250*/ 	.word	0x00001fb0


	//   ....[10]....
        /*0254*/ 	.word	0x00001fe0


	//   ....[11]....
        /*0258*/ 	.word	0x00002010


	//----- nvinfo : EIATTR_VRC_CTA_INIT_COUNT
	.align		4
.L_1047:
        /*025c*/ 	.byte	0x02, 0x4a
	.zero		1
	.zero		1


	//----- nvinfo : EIATTR_EXIT_INSTR_OFFSETS
	.align		4
        /*0260*/ 	.byte	0x04, 0x1c
        /*0262*/ 	.short	(.L_1049 - .L_1048)


	//   ....[0]....
.L_1048:
        /*0264*/ 	.word	0x00000080


	//   ....[1]....
        /*0268*/ 	.word	0x00003730


	//----- nvinfo : EIATTR_MAX_THREADS
	.align		4
.L_1049:
        /*026c*/ 	.byte	0x04, 0x05
        /*026e*/ 	.short	(.L_1051 - .L_1050)
.L_1050:
        /*0270*/ 	.word	0x000001e0
        /*0274*/ 	.word	0x00000001
        /*0278*/ 	.word	0x00000001


	//----- nvinfo : EIATTR_CRS_STACK_SIZE
	.align		4
.L_1051:
        /*027c*/ 	.byte	0x04, 0x1e
        /*027e*/ 	.short	(.L_1053 - .L_1052)
.L_1052:
        /*0280*/ 	.word	0x00000000


	//----- nvinfo : EIATTR_CBANK_PARAM_SIZE
	.align		4
.L_1053:
        /*0284*/ 	.byte	0x03, 0x19
        /*0286*/ 	.short	0x0048


	//----- nvinfo : EIATTR_PARAM_CBANK
	.align		4
        /*0288*/ 	.byte	0x04, 0x0a
        /*028a*/ 	.short	(.L_1055 - .L_1054)
	.align		4
.L_1054:
        /*028c*/ 	.word	index@(.nv.constant0._ZN13group_norm_v214gn_cuda_kernelI13__nv_bfloat16Li480ELi3ELi16ELi120ELi1024ELb1ELi16ELi960ELi960ELi4ELb1ELi5ELb0ELb0ENS_16CompileConditionILi1000EEEEEvPT_PKS4_S7_S7_flPfS8_Pj)
        /*0290*/ 	.short	0x0380
        /*0292*/ 	.short	0x0048


	//----- nvinfo : EIATTR_SW_WAR
	.align		4
.L_1055:
        /*0294*/ 	.byte	0x04, 0x36
        /*0296*/ 	.short	(.L_1057 - .L_1056)
.L_1056:
        /*0298*/ 	.word	0x00000008
.L_1057:


//--------------------- .nv.info._ZN13group_norm_v214gn_cuda_kernelI13__nv_bfloat16Li480ELi1ELi16ELi120ELi1024ELb1ELi32ELi960ELi960ELi4ELb1ELi4ELb0ELb0ENS_16CompileConditionILi1000EEEEEvPT_PKS4_S7_S7_flPfS8_Pj --------------------------
	.section	.nv.info._ZN13group_norm_v214gn_cuda_kernelI13__nv_bfloat16Li480ELi1ELi16ELi120ELi1024ELb1ELi32ELi960ELi960ELi4ELb1ELi4ELb0ELb0ENS_16CompileConditionILi1000EEEEEvPT_PKS4_S7_S7_flPfS8_Pj,"",@"SHT_CUDA_INFO"
	.sectionflags	@""
	.align	4


	//----- nvinfo : EIATTR_CUDA_API_VERSION
	.align		4
        /*0000*/ 	.byte	0x04, 0x37
        /*0002*/ 	.short	(.L_1059 - .L_1058)
.L_1058:
        /*0004*/ 	.word	0x00000082


	//----- nvinfo : EIATTR_KPARAM_INFO
	.align		4
.L_1059:
        /*0008*/ 	.byte	0x04, 0x17
        /*000a*/ 	.short	(.L_1061 - .L_1060)
.L_1060:
        /*000c*/ 	.word	0x00000000
        /*0010*/ 	.short	0x0008
        /*0012*/ 	.short	0x0040
        /*0014*/ 	.byte	0x00, 0xf5, 0x21, 0x00


	//----- nvinfo : EIATTR_KPARAM_INFO
	.align		4
.L_1061:
        /*0018*/ 	.byte	0x04, 0x17
        /*001a*/ 	.short	(.L_1063 - .L_1062)
.L_1062:
        /*001c*/ 	.word	0x00000000
        /*0020*/ 	.short	0x0007
        /*0022*/ 	.short	0x0038
        /*0024*/ 	.byte	0x00, 0xf5, 0x21, 0x00


	//----- nvinfo : EIATTR_KPARAM_INFO
	.align		4
.L_1063:
        /*0028*/ 	.byte	0x04, 0x17
        /*002a*/ 	.short	(.L_1065 - .L_1064)
.L_1064:
        /*002c*/ 	.word	0x00000000
        /*0030*/ 	.short	0x0006
        /*0032*/ 	.short	0x0030
        /*0034*/ 	.byte	0x00, 0xf5, 0x21, 0x00


	//----- nvinfo : EIATTR_KPARAM_INFO
	.align		4
.L_1065:
        /*0038*/ 	.byte	0x04, 0x17
        /*003a*/ 	.short	(.L_1067 - .L_1066)
.L_1066:
        /*003c*/ 	.word	0x00000000
        /*0040*/ 	.short	0x0005
        /*0042*/ 	.short	0x0028
        /*0044*/ 	.byte	0x00, 0xf0, 0x21, 0x00


	//----- nvinfo : EIATTR_KPARAM_INFO
	.align		4
.L_1067:
        /*0048*/ 	.byte	0x04, 0x17
        /*004a*/ 	.short	(.L_1069 - .L_1068)
.L_1068:
        /*004c*/ 	.word	0x00000000
        /*0050*/ 	.short	0x0004
        /*0052*/ 	.short	0x0020
        /*0054*/ 	.byte	0x00, 0xf0, 0x11, 0x00


	//----- nvinfo : EIATTR_KPARAM_INFO
	.align		4
.L_1069:
        /*0058*/ 	.byte	0x04, 0x17
        /*005a*/ 	.short	(.L_1071 - .L_1070)
.L_1070:
        /*005c*/ 	.word	0x00000000
        /*0060*/ 	.short	0x0003
        /*0062*/ 	.short	0x0018
        /*0064*/ 	.byte	0x00, 0xf5, 0x21, 0x00


	//----- nvinfo : EIATTR_KPARAM_INFO
	.align		4
.L_1071:
        /*0068*/ 	.byte	0x04, 0x17
        /*006a*/ 	.short	(.L_1073 - .L_1072)
.L_1072:
        /*006c*/ 	.word	0x00000000
        /*0070*/ 	.short	0x0002
        /*0072*/ 	.short	0x0010
        /*0074*/ 	.byte	0x00, 0xf5, 0x21, 0x00


	//----- nvinfo : EIATTR_KPARAM_INFO
	.align		4
.L_1073:
        /*0078*/ 	.byte	0x04, 0x17
        /*007a*/ 	.short	(.L_1075 - .L_1074)
.L_1074:
        /*007c*/ 	.word	0x00000000
        /*0080*/ 	.short	0x0001
        /*0082*/ 	.short	0x0008
        /*0084*/ 	.byte	0x00, 0xf5, 0x21, 0x00


	//----- nvinfo : EIATTR_KPARAM_INFO
	.align		4
.L_1075:
        /*0088*/ 	.byte	0x04, 0x17
        /*008a*/ 	.short	(.L_1077 - .L_1076)
.L_1076:
        /*008c*/ 	.word	0x00000000
        /*0090*/ 	.short	0x0000
        /*0092*/ 	.short	0x0000
        /*0094*/ 	.byte	0x00, 0xf5, 0x21, 0x00


	//----- nvinfo : EIATTR_SPARSE_MMA_MASK
	.align		4
.L_1077:
        /*0098*/ 	.byte	0x03, 0x50
        /*009a*/ 	.short	0x0000


	//----- nvinfo : EIATTR_MAXREG_COUNT
	.align		4
        /*009c*/ 	.byte	0x03, 0x1b
        /*009e*/ 	.short	0x0080


	//----- nvinfo : EIATTR_NUM_BARRIERS
	.align		4
        /*00a0*/ 	.byte	0x02, 0x4c
        /*00a2*/ 	.byte	0x01
	.zero		1


	//----- nvinfo : EIATTR_MERCURY_ISA_VERSION
	.align		4
        /*00a4*/ 	.byte	0x03, 0x5f
        /*00a6*/ 	.short	0x0101


	//----- nvinfo : EIATTR_INT_WARP_WIDE_INSTR_OFFSETS
	.align		4
        /*00a8*/ 	.byte	0x04, 0x31
        /*00aa*/ 	.short	(.L_1079 - .L_1078)


	//   ....[0]....
.L_1078:
        /*00ac*/ 	.word	0x000021d0


	//   ....[1]....
        /*00b0*/ 	.word	0x000023a0


	//----- nvinfo : EIATTR_COOP_GROUP_MASK_REGIDS
	.align		4
.L_1079:
        /*00b4*/ 	.byte	0x04, 0x29
        /*00b6*/ 	.short	(.L_1081 - .L_1080)


	//   ....[0]....
.L_1080:
        /*00b8*/ 	.word	0xffffffff


	//   ....[1]....
        /*00bc*/ 	.word	0xffffffff


	//   ....[2]....
        /*00c0*/ 	.word	0xffffffff


	//   ....[3]....
        /*00c4*/ 	.word	0xffffffff


	//   ....[4]....
        /*00c8*/ 	.word	0xffffffff


	//   ....[5]....
        /*00cc*/ 	.word	0xffffffff


	//   ....[6]....
        /*00d0*/ 	.word	0xffffffff


	//   ....[7]....
        /*00d4*/ 	.word	0xffffffff


	//   ....[8]....
        /*00d8*/ 	.word	0xffffffff


	//   ....[9]....
        /*00dc*/ 	.word	0xffffffff


	//   ....[10]....
        /*00e0*/ 	.word	0xffffffff


	//   ....[11]....
        /*00e4*/ 	.word	0xffffffff


	//----- nvinfo : EIATTR_COOP_GROUP_INSTR_OFFSETS
	.align		4
.L_1081:
        /*00e8*/ 	.byte	0x04, 0x28
        /*00ea*/ 	.short	(.L_1083 - .L_1082)


	//   ....[0]....
.L_1082:
        /*00ec*/ 	.word	0x000021a0


	//   ....[1]....
        /*00f0*/ 	.word	0x000021e0


	//   ....[2]....
        /*00f4*/ 	.word	0x000024b0


	//   ....[3]....
        /*00f8*/ 	.word	0x000024c0


	//   ....[4]....
        /*00fc*/ 	.word	0x000024e0


	//   ....[5]....
        /*0100*/ 	.word	0x00002500


	//   ....[6]....
        /*0104*/ 	.word	0x00002520


	//   ....[7]....
        /*0108*/ 	.word	0x00002540


	//   ....[8]....
        /*010c*/ 	.word	0x00002560


	//   ....[9]....
        /*0110*/ 	.word	0x00002580


	//   ....[10]....
        /*0114*/ 	.word	0x000025a0


	//   ....[11]....
        /*0118*/ 	.word	0x000025c0


	//----- nvinfo : EIATTR_VRC_CTA_INIT_COUNT
	.align		4
.L_1083:
        /*011c*/ 	.byte	0x02, 0x4a
	.zero		1
	.zero		1


	//----- nvinfo : EIATTR_EXIT_INSTR_OFFSETS
	.align		4
        /*0120*/ 	.byte	0x04, 0x1c
        /*0122*/ 	.short	(.L_1085 - .L_1084)


	//   ....[0]....
.L_1084:
        /*0124*/ 	.word	0x00000070


	//   ....[1]....
        /*0128*/ 	.word	0x00004c80


	//----- nvinfo : EIATTR_MAX_THREADS
	.align		4
.L_1085:
        /*012c*/ 	.byte	0x04, 0x05
        /*012e*/ 	.short	(.L_1087 - .L_1086)
.L_1086:
        /*0130*/ 	.word	0x000001e0
        /*0134*/ 	.word	0x00000001
        /*0138*/ 	.word	0x00000001


	//----- nvinfo : EIATTR_CRS_STACK_SIZE
	.align		4
.L_1087:
        /*013c*/ 	.byte	0x04, 0x1e
        /*013e*/ 	.short	(.L_1089 - .L_1088)
.L_1088:
        /*0140*/ 	.word	0x00000000


	//----- nvinfo : EIATTR_CBANK_PARAM_SIZE
	.align		4
.L_1089:
        /*0144*/ 	.byte	0x03, 0x19
        /*0146*/ 	.short	0x0048


	//----- nvinfo : EIATTR_PARAM_CBANK
	.align		4
        /*0148*/ 	.byte	0x04, 0x0a
        /*014a*/ 	.short	(.L_1091 - .L_1090)
	.align		4
.L_1090:
        /*014c*/ 	.word	index@(.nv.constant0._ZN13group_norm_v214gn_cuda_kernelI13__nv_bfloat16Li480ELi1ELi16ELi120ELi1024ELb1ELi32ELi960ELi960ELi4ELb1ELi4ELb0ELb0ENS_16CompileConditionILi1000EEEEEvPT_PKS4_S7_S7_flPfS8_Pj)
        /*0150*/ 	.short	0x0380
        /*0152*/ 	.short	0x0048


	//----- nvinfo : EIATTR_SW_WAR
	.align		4
.L_1091:
        /*0154*/ 	.byte	0x04, 0x36
        /*0156*/ 	.short	(.L_1093 - .L_1092)
.L_1092:
        /*0158*/ 	.word	0x00000008
.L_1093:


//--------------------- .nv.info._ZN13group_norm_v214gn_cuda_kernelI13__nv_bfloat16Li480ELi1ELi16ELi120ELi1024ELb1ELi64ELi960ELi960ELi4ELb1ELi9ELb0ELb0ENS_16CompileConditionILi1000EEEEEvPT_PKS4_S7_S7_flPfS8_Pj --------------------------
	.section	.nv.info._ZN13group_norm_v214gn_cuda_kernelI13__nv_bfloat16Li480ELi1ELi16ELi120ELi1024ELb1ELi64ELi960ELi960ELi4ELb1ELi9ELb0ELb0ENS_16CompileConditionILi1000EEEEEvPT_PKS4_S7_S7_flPfS8_Pj,"",@"SHT_CUDA_INFO"
	.sectionflags	@""
	.align	4


	//----- nvinfo : EIATTR_CUDA_API_VERSION
	.align		4
        /*0000*/ 	.byte	0x04, 0x37
        /*0002*/ 	.short	(.L_1095 - .L_1094)
.L_1094:
        /*0004*/ 	.word	0x00000082


	//----- nvinfo : EIATTR_KPARAM_INFO
	.align		4
.L_1095:
        /*0008*/ 	.byte	0x04, 0x17
        /*000a*/ 	.short	(.L_1097 - .L_1096)
.L_1096:
        /*000c*/ 	.word	0x00000000
        /*0010*/ 	.short	0x0008
        /*0012*/ 	.short	0x0040
        /*0014*/ 	.byte	0x00, 0xf5, 0x21, 0x00


	//----- nvinfo : EIATTR_KPARAM_INFO
	.align		4
.L_1097:
        /*0018*/ 	.byte	0x04, 0x17
        /*001a*/ 	.short	(.L_1099 - .L_1098)
.L_1098:
        /*001c*/ 	.word	0x00000000
        /*0020*/ 	.short	0x0007
        /*0022*/ 	.short	0x0038
        /*0024*/ 	.byte	0x00, 0xf5, 0x21, 0x00


	//----- nvinfo : EIATTR_KPARAM_INFO
	.align		4
.L_1099:
        /*0028*/ 	.byte	0x04, 0x17
        /*002a*/ 	.short	(.L_1101 - .L_1100)
.L_1100:
        /*002c*/ 	.word	0x00000000
        /*0030*/ 	.short	0x0006
        /*0032*/ 	.short	0x0030
        /*0034*/ 	.byte	0x00, 0xf5, 0x21, 0x00


	//----- nvinfo : EIATTR_KPARAM_INFO
	.align		4
.L_1101:
        /*0038*/ 	.byte	0x04, 0x17
        /*003a*/ 	.short	(.L_1103 - .L_1102)
.L_1102:
        /*003c*/ 	.word	0x00000000
        /*0040*/ 	.short	0x0005
        /*0042*/ 	.short	0x0028
        /*0044*/ 	.byte	0x00, 0xf0, 0x21, 0x00


	//----- nvinfo : EIATTR_KPARAM_INFO
	.align		4
.L_1103:
        /*0048*/ 	.byte	0x04, 0x17
        /*004a*/ 	.short	(.L_1105 - .L_1104)
.L_1104:
        /*004c*/ 	.word	0x00000000
        /*0050*/ 	.short	0x0004
        /*0052*/ 	.short	0x0020
        /*0054*/ 	.byte	0x00, 0xf0, 0x11, 0x00


	//----- nvinfo : EIATTR_KPARAM_INFO
	.align		4
.L_1105:
        /*0058*/ 	.byte	0x04, 0x17
        /*005a*/ 	.short	(.L_1107 - .L_1106)
.L_1106:
        /*005c*/ 	.word	0x00000000
        /*0060*/ 	.short	0x0003
        /*0062*/ 	.short	0x0018
        /*0064*/ 	.byte	0x00, 0xf5, 0x21, 0x00


	//----- nvinfo : EIATTR_KPARAM_INFO
	.align		4
.L_1107:
        /*0068*/ 	.byte	0x04, 0x17
        /*006a*/ 	.short	(.L_1109 - .L_1108)
.L_1108:
        /*006c*/ 	.word	0x00000000
        /*0070*/ 	.short	0x0002
        /*0072*/ 	.short	0x0010
        /*0074*/ 	.byte	0x00, 0xf5, 0x21, 0x00


	//----- nvinfo : EIATTR_KPARAM_INFO
	.align		4
.L_1109:
        /*0078*/ 	.byte	0x04, 0x17
        /*007a*/ 	.short	(.L_1111 - .L_1110)
.L_1110:
        /*007c*/ 	.word	0x00000000
        /*0080*/ 	.short	0x0001
        /*0082*/ 	.short	0x0008
        /*0084*/ 	.byte	0x00, 0xf5, 0x21, 0x00


	//----- nvinfo : EIATTR_KPARAM_INFO
	.align		4
.L_1111:
        /*0088*/ 	.byte	0x04, 0x17
        /*008a*/ 	.short	(.L_1113 - .L_1112)
.L_1112:
        /*008c*/ 	.word	0x00000000
        /*0090*/ 	.short	0x0000
        /*0092*/ 	.short	0x0000
        /*0094*/ 	.byte	0x00, 0xf5, 0x21, 0x00


	//----- nvinfo : EIATTR_SPARSE_MMA_MASK
	.align		4
.L_1113:
        /*0098*/ 	.byte	0x03, 0x50
        /*009a*/ 	.short	0x0000


	//----- nvinfo : EIATTR_MAXREG_COUNT
	.align		4
        /*009c*/ 	.byte	0x03, 0x1b
        /*009e*/ 	.short	0x0080


	//----- nvinfo : EIATTR_NUM_BARRIERS
	.align		4
        /*00a0*/ 	.byte	0x02, 0x4c
        /*00a2*/ 	.byte	0x01
	.zero		1


	//----- nvinfo : EIATTR_ANNOTATIONS
	.align		4
        /*00a4*/ 	.byte	0x04, 0x55
        /*00a6*/ 	.short	(.L_1115 - .L_1114)


	//   ....[0]....
.L_1114:
        /* <DEDUP_REMOVED lines=68> */


	//----- nvinfo : EIATTR_MERCURY_ISA_VERSION
	.align		4
.L_1115:
        /*04d8*/ 	.byte	0x03, 0x5f
        /*04da*/ 	.short	0x0101


	//----- nvinfo : EIATTR_COOP_GROUP_MASK_REGIDS
	.align		4
        /*04dc*/ 	.byte	0x04, 0x29
        /*04de*/ 	.short	(.L_1117 - .L_1116)


	//   ....[0]....
.L_1116:
        /*04e0*/ 	.word	0xffffffff


	//   ....[1]....
        /*04e4*/ 	.word	0xffffffff


	//   ....[2]....
        /*04e8*/ 	.word	0xffffffff


	//   ....[3]....
        /*04ec*/ 	.word	0xffffffff


	//   ....[4]....
        /*04f0*/ 	.word	0xffffffff


	//   ....[5]....
        /*04f4*/ 	.word	0xffffffff


	//   ....[6]....
        /*04f8*/ 	.word	0xffffffff


	//   ....[7]....
        /*04fc*/ 	.word	0xffffffff


	//   ....[8]....
        /*0500*/ 	.word	0xffffffff


	//   ....[9]....
        /*0504*/ 	.word	0xffffffff


	//----- nvinfo : EIATTR_COOP_GROUP_INSTR_OFFSETS
	.align		4
.L_1117:
        /*0508*/ 	.byte	0x04, 0x28
        /*050a*/ 	.short	(.L_1119 - .L_1118)


	//   ....[0]....
.L_1118:
        /*050c*/ 	.word	0x00003150


	//   ....[1]....
        /*0510*/ 	.word	0x00003160


	//   ....[2]....
        /*0514*/ 	.word	0x00003510


	//   ....[3]....
        /*0518*/ 	.word	0x00003540


	//   ....[4]....
        /*051c*/ 	.word	0x00003560


	//   ....[5]....
        /*0520*/ 	.word	0x00003580


	//   ....[6]....
        /*0524*/ 	.word	0x000035a0


	//   ....[7]....
        /*0528*/ 	.word	0x000035c0


	//   ....[8]....
        /*052c*/ 	.word	0x000035e0


	//   ....[9]....
        /*0530*/ 	.word	0x00003650


	//----- nvinfo : EIATTR_VRC_CTA_INIT_COUNT
	.align		4
.L_1119:
        /*0534*/ 	.byte	0x02, 0x4a
	.zero		1
	.zero		1


	//----- nvinfo : EIATTR_EXIT_INSTR_OFFSETS
	.align		4
        /*0538*/ 	.byte	0x04, 0x1c
        /*053a*/ 	.short	(.L_1121 - .L_1120)


	//   ....[0]....
.L_1120:
        /*053c*/ 	.word	0x00000080


	//   ....[1]....
        /*0540*/ 	.word	0x00008800


	//----- nvinfo : EIATTR_MAX_THREADS
	.align		4
.L_1121:
        /*0544*/ 	.byte	0x04, 0x05
        /*0546*/ 	.short	(.L_1123 - .L_1122)
.L_1122:
        /*0548*/ 	.word	0x000001e0
        /*054c*/ 	.word	0x00000001
        /*0550*/ 	.word	0x00000001


	//----- nvinfo : EIATTR_CRS_STACK_SIZE
	.align		4
.L_1123:
        /*0554*/ 	.byte	0x04, 0x1e
        /*0556*/ 	.short	(.L_1125 - .L_1124)
.L_1124:
        /*0558*/ 	.word	0x00000000


	//----- nvinfo : EIATTR_CBANK_PARAM_SIZE
	.align		4
.L_1125:
        /*055c*/ 	.byte	0x03, 0x19
        /*055e*/ 	.short	0x0048


	//----- nvinfo : EIATTR_PARAM_CBANK
	.align		4
        /*0560*/ 	.byte	0x04, 0x0a
        /*0562*/ 	.short	(.L_1127 - .L_1126)
	.align		4
.L_1126:
        /*0564*/ 	.word	index@(.nv.constant0._ZN13group_norm_v214gn_cuda_kernelI13__nv_bfloat16Li480ELi1ELi16ELi120ELi1024ELb1ELi64ELi960ELi960ELi4ELb1ELi9ELb0ELb0ENS_16CompileConditionILi1000EEEEEvPT_PKS4_S7_S7_flPfS8_Pj)
        /*0568*/ 	.short	0x0380
        /*056a*/ 	.short	0x0048


	//----- nvinfo : EIATTR_SW_WAR
	.align		4
.L_1127:
        /*056c*/ 	.byte	0x04, 0x36
        /*056e*/ 	.short	(.L_1129 - .L_1128)
.L_1128:
        /*0570*/ 	.word	0x00000008
.L_1129:


//--------------------- .nv.info._ZN13group_norm_v214gn_cuda_kernelI13__nv_bfloat16Li480ELi2ELi16ELi120ELi1024ELb1ELi32ELi960ELi960ELi4ELb1ELi7ELb0ELb0ENS_16CompileConditionILi1000EEEEEvPT_PKS4_S7_S7_flPfS8_Pj --------------------------
	.section	.nv.info._ZN13group_norm_v214gn_cuda_kernelI13__nv_bfloat16Li480ELi2ELi16ELi120ELi1024ELb1ELi32ELi960ELi960ELi4ELb1ELi7ELb0ELb0ENS_16CompileConditionILi1000EEEEEvPT_PKS4_S7_S7_flPfS8_Pj,"",@"SHT_CUDA_INFO"
	.sectionflags	@""
	.align	4


	//----- nvinfo : EIATTR_CUDA_API_VERSION
	.align		4
        /*0000*/ 	.byte	0x04, 0x37
        /*0002*/ 	.short	(.L_1131 - .L_1130)
.L_1130:
        /*0004*/ 	.word	0x00000082


	//----- nvinfo : EIATTR_KPARAM_INFO
	.align		4
.L_1131:
        /*0008*/ 	.byte	0x04, 0x17
        /*000a*/ 	.short	(.L_1133 - .L_1132)
.L_1132:
        /*000c*/ 	.word	0x00000000
        /*0010*/ 	.short	0x0008
        /*0012*/ 	.short	0x0040
        /*0014*/ 	.byte	0x00, 0xf5, 0x21, 0x00


	//----- nvinfo : EIATTR_KPARAM_INFO
	.align		4
.L_1133:
        /*0018*/ 	.byte	0x04, 0x17
        /*001a*/ 	.short	(.L_1135 - .L_1134)
.L_1134:
        /*001c*/ 	.word	0x00000000
        /*0020*/ 	.short	0x0007
        /*0022*/ 	.short	0x0038
        /*0024*/ 	.byte	0x00, 0xf5, 0x21, 0x00


	//----- nvinfo : EIATTR_KPARAM_INFO
	.align		4
.L_1135:
        /*0028*/ 	.byte	0x04, 0x17
        /*002a*/ 	.short	(.L_1137 - .L_1136)
.L_1136:
        /*002c*/ 	.word	0x00000000
        /*0030*/ 	.short	0x0006
        /*0032*/ 	.short	0x0030
        /*0034*/ 	.byte	0x00, 0xf5, 0x21, 0x00


	//----- nvinfo : EIATTR_KPARAM_INFO
	.align		4
.L_1137:
        /*0038*/ 	.byte	0x04, 0x17
        /*003a*/ 	.short	(.L_1139 - .L_1138)
.L_1138:
        /*003c*/ 	.word	0x00000000
        /*0040*/ 	.short	0x0005
        /*0042*/ 	.short	0x0028
        /*0044*/ 	.byte	0x00, 0xf0, 0x21, 0x00


	//----- nvinfo : EIATTR_KPARAM_INFO
	.align		4
.L_1139:
        /*0048*/ 	.byte	0x04, 0x17
        /*004a*/ 	.short	(.L_1141 - .L_1140)
.L_1140:
        /*004c*/ 	.word	0x00000000
        /*0050*/ 	.short	0x0004
        /*0052*/ 	.short	0x0020
        /*0054*/ 	.byte	0x00, 0xf0, 0x11, 0x00


	//----- nvinfo : EIATTR_KPARAM_INFO
	.align		4
.L_1141:
        /*0058*/ 	.byte	0x04, 0x17
        /*005a*/ 	.short	(.L_1143 - .L_1142)
.L_1142:
        /*005c*/ 	.word	0x00000000
        /*0060*/ 	.short	0x0003
        /*0062*/ 	.short	0x0018
        /*0064*/ 	.byte	0x00, 0xf5, 0x21, 0x00


	//----- nvinfo : EIATTR_KPARAM_INFO
	.align		4
.L_1143:
        /*0068*/ 	.byte	0x04, 0x17
        /*006a*/ 	.short	(.L_1145 - .L_1144)
.L_1144:
        /*006c*/ 	.word	0x00000000
        /*0070*/ 	.short	0x0002
        /*0072*/ 	.short	0x0010
        /*0074*/ 	.byte	0x00, 0xf5, 0x21, 0x00


	//----- nvinfo : EIATTR_KPARAM_INFO
	.align		4
.L_1145:
        /*0078*/ 	.byte	0x04, 0x17
        /*007a*/ 	.short	(.L_1147 - .L_1146)
.L_1146:
        /*007c*/ 	.word	0x00000000
        /*0080*/ 	.short	0x0001
        /*0082*/ 	.short	0x0008
        /*0084*/ 	.byte	0x00, 0xf5, 0x21, 0x00


	//----- nvinfo : EIATTR_KPARAM_INFO
	.align		4
.L_1147:
        /*0088*/ 	.byte	0x04, 0x17
        /*008a*/ 	.short	(.L_1149 - .L_1148)
.L_1148:
        /*008c*/ 	.word	0x00000000
        /*0090*/ 	.short	0x0000
        /*0092*/ 	.short	0x0000
        /*0094*/ 	.byte	0x00, 0xf5, 0x21, 0x00


	//----- nvinfo : EIATTR_SPARSE_MMA_MASK
	.align		4
.L_1149:
        /*0098*/ 	.byte	0x03, 0x50
        /*009a*/ 	.short	0x0000


	//----- nvinfo : EIATTR_MAXREG_COUNT
	.align		4
        /*009c*/ 	.byte	0x03, 0x1b
        /*009e*/ 	.short	0x0040


	//----- nvinfo : EIATTR_NUM_BARRIERS
	.align		4
        /*00a0*/ 	.byte	0x02, 0x4c
        /*00a2*/ 	.byte	0x01
	.zero		1


	//----- nvinfo : EIATTR_ANNOTATIONS
	.align		4
        /*00a4*/ 	.byte	0x04, 0x55
        /*00a6*/ 	.short	(.L_1151 - .L_1150)


	//   ....[0]....
.L_1150:
        /* <DEDUP_REMOVED lines=52> */


	//----- nvinfo : EIATTR_MERCURY_ISA_VERSION
	.align		4
.L_1151:
        /*03d0*/ 	.byte	0x03, 0x5f
        /*03d2*/ 	.short	0x0101


	//----- nvinfo : EIATTR_COOP_GROUP_MASK_REGIDS
	.align		4
        /*03d4*/ 	.byte	0x04, 0x29
        /*03d6*/ 	.short	(.L_1153 - .L_1152)


	//   ....[0]....
.L_1152:
        /*03d8*/ 	.word	0xffffffff


	//   ....[1]....
        /*03dc*/ 	.word	0xffffffff


	//   ....[2]....
        /*03e0*/ 	.word	0xffffffff


	//   ....[3]....
        /*03e4*/ 	.word	0xffffffff


	//   ....[4]....
        /*03e8*/ 	.word	0xffffffff


	//   ....[5]....
        /*03ec*/ 	.word	0xffffffff


	//   ....[6]....
        /*03f0*/ 	.word	0xffffffff


	//   ....[7]....
        /*03f4*/ 	.word	0xffffffff


	//   ....[8]....
        /*03f8*/ 	.word	0xffffffff


	//   ....[9]....
        /*03fc*/ 	.word	0xffffffff


	//   ....[10]....
        /*0400*/ 	.word	0xffffffff


	//   ....[11]....
        /*0404*/ 	.word	0xffffffff


	//----- nvinfo : EIATTR_COOP_GROUP_INSTR_OFFSETS
	.align		4
.L_1153:
        /*0408*/ 	.byte	0x04, 0x28
        /*040a*/ 	.short	(.L_1155 - .L_1154)


	//   ....[0]....
.L_1154:
        /*040c*/ 	.word	0x00002280


	//   ....[1]....
        /*0410*/ 	.word	0x00002290


	//   ....[2]....
        /*0414*/ 	.word	0x00002640


	//   ....[3]....
        /*0418*/ 	.word	0x00002670


	//   ....[4]....
        /*041c*/ 	.word	0x00002690


	//   ....[5]....
        /*0420*/ 	.word	0x000026b0


	//   ....[6]....
        /*0424*/ 	.word	0x000026d0


	//   ....[7]....
        /*0428*/ 	.word	0x000026f0


	//   ....[8]....
        /*042c*/ 	.word	0x00002710


	//   ....[9]....
        /*0430*/ 	.word	0x00002730


	//   ....[10]....
        /*0434*/ 	.word	0x00002760


	//   ....[11]....
        /*0438*/ 	.word	0x00002790


	//----- nvinfo : EIATTR_VRC_CTA_INIT_COUNT
	.align		4
.L_1155:
        /*043c*/ 	.byte	0x02, 0x4a
	.zero		1
	.zero		1


	//----- nvinfo : EIATTR_EXIT_INSTR_OFFSETS
	.align		4
        /*0440*/ 	.byte	0x04, 0x1c
        /*0442*/ 	.short	(.L_1157 - .L_1156)


	//   ....[0]....
.L_1156:
        /*0444*/ 	.word	0x00000080


	//   ....[1]....
        /*0448*/ 	.word	0x00005380


	//----- nvinfo : EIATTR_MAX_THREADS
	.align		4
.L_1157:
        /*044c*/ 	.byte	0x04, 0x05
        /*044e*/ 	.short	(.L_1159 - .L_1158)
.L_1158:
        /*0450*/ 	.word	0x000001e0
        /*0454*/ 	.word	0x00000001
        /*0458*/ 	.word	0x00000001


	//----- nvinfo : EIATTR_CRS_STACK_SIZE
	.align		4
.L_1159:
        /*045c*/ 	.byte	0x04, 0x1e
        /*045e*/ 	.short	(.L_1161 - .L_1160)
.L_1160:
        /*0460*/ 	.word	0x00000000


	//----- nvinfo : EIATTR_CBANK_PARAM_SIZE
	.align		4
.L_1161:
        /*0464*/ 	.byte	0x03, 0x19
        /*0466*/ 	.short	0x0048


	//----- nvinfo : EIATTR_PARAM_CBANK
	.align		4
        /*0468*/ 	.byte	0x04, 0x0a
        /*046a*/ 	.short	(.L_1163 - .L_1162)
	.align		4
.L_1162:
        /*046c*/ 	.word	index@(.nv.constant0._ZN13group_norm_v214gn_cuda_kernelI13__nv_bfloat16Li480ELi2ELi16ELi120ELi1024ELb1ELi32ELi960ELi960ELi4ELb1ELi7ELb0ELb0ENS_16CompileConditionILi1000EEEEEvPT_PKS4_S7_S7_flPfS8_Pj)
        /*0470*/ 	.short	0x0380
        /*0472*/ 	.short	0x0048


	//----- nvinfo : EIATTR_SW_WAR
	.align		4
.L_1163:
        /*0474*/ 	.byte	0x04, 0x36
        /*0476*/ 	.short	(.L_1165 - .L_1164)
.L_1164:
        /*0478*/ 	.word	0x00000008
.L_1165:


//--------------------- .nv.info._ZN13group_norm_v214gn_cuda_kernelI13__nv_bfloat16Li480ELi2ELi16ELi120ELi1024ELb1ELi32ELi960ELi960ELi4ELb1ELi9ELb0ELb0ENS_16CompileConditionILi1000EEEEEvPT_PKS4_S7_S7_flPfS8_Pj --------------------------
	.section	.nv.info._ZN13group_norm_v214gn_cuda_kernelI13__nv_bfloat16Li480ELi2ELi16ELi120ELi1024ELb1ELi32ELi960ELi960ELi4ELb1ELi9ELb0ELb0ENS_16CompileConditionILi1000EEEEEvPT_PKS4_S7_S7_flPfS8_Pj,"",@"SHT_CUDA_INFO"
	.sectionflags	@""
	.align	4


	//----- nvinfo : EIATTR_CUDA_API_VERSION
	.align		4
        /*0000*/ 	.byte	0x04, 0x37
        /*0002*/ 	.short	(.L_1167 - .L_1166)
.L_1166:
        /*0004*/ 	.word	0x00000082


	//----- nvinfo : EIATTR_KPARAM_INFO
	.align		4
.L_1167:
        /*0008*/ 	.byte	0x04, 0x17
        /*000a*/ 	.short	(.L_1169 - .L_1168)
.L_1168:
        /*000c*/ 	.word	0x00000000
        /*0010*/ 	.short	0x0008
        /*0012*/ 	.short	0x0040
        /*0014*/ 	.byte	0x00, 0xf5, 0x21, 0x00


	//----- nvinfo : EIATTR_KPARAM_INFO
	.align		4
.L_1169:
        /*0018*/ 	.byte	0x04, 0x17
        /*001a*/ 	.short	(.L_1171 - .L_1170)
.L_1170:
        /*001c*/ 	.word	0x00000000
        /*0020*/ 	.short	0x0007
        /*0022*/ 	.short	0x0038
        /*0024*/ 	.byte	0x00, 0xf5, 0x21, 0x00


	//----- nvinfo : EIATTR_KPARAM_INFO
	.align		4
.L_1171:
        /*0028*/ 	.byte	0x04, 0x17
        /*002a*/ 	.short	(.L_1173 - .L_1172)
.L_1172:
        /*002c*/ 	.word	0x00000000
        /*0030*/ 	.short	0x0006
        /*0032*/ 	.short	0x0030
        /*0034*/ 	.byte	0x00, 0xf5, 0x21, 0x00


	//----- nvinfo : EIATTR_KPARAM_INFO
	.align		4
.L_1173:
        /*0038*/ 	.byte	0x04, 0x17
        /*003a*/ 	.short	(.L_1175 - .L_1174)
.L_1174:
        /*003c*/ 	.word	0x00000000
        /*0040*/ 	.short	0x0005
        /*0042*/ 	.short	0x0028
        /*0044*/ 	.byte	0x00, 0xf0, 0x21, 0x00


	//----- nvinfo : EIATTR_KPARAM_INFO
	.align		4
.L_1175:
        /*0048*/ 	.byte	0x04, 0x17
        /*004a*/ 	.short	(.L_1177 - .L_1176)
.L_1176:
        /*004c*/ 	.word	0x00000000
        /*0050*/ 	.short	0x0004
        /*0052*/ 	.short	0x0020
        /*0054*/ 	.byte	0x00, 0xf0, 0x11, 0x00


	//----- nvinfo : EIATTR_KPARAM_INFO
	.align		4
.L_1177:
        /*0058*/ 	.byte	0x04, 0x17
        /*005a*/ 	.short	(.L_1179 - .L_1178)
.L_1178:
        /*005c*/ 	.word	0x00000000
        /*0060*/ 	.short	0x0003
        /*0062*/ 	.short	0x0018
        /*0064*/ 	.byte	0x00, 0xf5, 0x21, 0x00


	//----- nvinfo : EIATTR_KPARAM_INFO
	.align		4
.L_1179:
        /*0068*/ 	.byte	0x04, 0x17
        /*006a*/ 	.short	(.L_1181 - .L_1180)
.L_1180:
        /*006c*/ 	.word	0x00000000
        /*0070*/ 	.short	0x0002
        /*0072*/ 	.short	0x0010
        /*0074*/ 	.byte	0x00, 0xf5, 0x21, 0x00


	//----- nvinfo : EIATTR_KPARAM_INFO
	.align		4
.L_1181:
        /*0078*/ 	.byte	0x04, 0x17
        /*007a*/ 	.short	(.L_1183 - .L_1182)
.L_1182:
        /*007c*/ 	.word	0x00000000
        /*0080*/ 	.short	0x0001
        /*0082*/ 	.short	0x0008
        /*0084*/ 	.byte	0x00, 0xf5, 0x21, 0x00


	//----- nvinfo : EIATTR_KPARAM_INFO
	.align		4
.L_1183:
        /*0088*/ 	.byte	0x04, 0x17
        /*008a*/ 	.short	(.L_1185 - .L_1184)
.L_1184:
        /*008c*/ 	.word	0x00000000
        /*0090*/ 	.short	0x0000
        /*0092*/ 	.short	0x0000
        /*0094*/ 	.byte	0x00, 0xf5, 0x21, 0x00


	//----- nvinfo : EIATTR_SPARSE_MMA_MASK
	.align		4
.L_1185:
        /*0098*/ 	.byte	0x03, 0x50
        /*009a*/ 	.short	0x0000


	//----- nvinfo : EIATTR_MAXREG_COUNT
	.align		4
        /*009c*/ 	.byte	0x03, 0x1b
        /*009e*/ 	.short	0x0040


	//----- nvinfo : EIATTR_NUM_BARRIERS
	.align		4
        /*00a0*/ 	.byte	0x02, 0x4c
        /*00a2*/ 	.byte	0x01
	.zero		1


	//----- nvinfo : EIATTR_ANNOTATIONS
	.align		4
        /*00a4*/ 	.byte	0x04, 0x55
        /*00a6*/ 	.short	(.L_1187 - .L_1186)


	//   ....[0]....
.L_1186:
        /* <DEDUP_REMOVED lines=52> */


	//----- nvinfo : EIATTR_MERCURY_ISA_VERSION
	.align		4
.L_1187:
        /*03d0*/ 	.byte	0x03, 0x5f
        /*03d2*/ 	.short	0x0101


	//----- nvinfo : EIATTR_COOP_GROUP_MASK_REGIDS
	.align		4
        /*03d4*/ 	.byte	0x04, 0x29
        /*03d6*/ 	.short	(.L_1189 - .L_1188)


	//   ....[0]....
.L_1188:
        /*03d8*/ 	.word	0xffffffff


	//   ....[1]....
        /*03dc*/ 	.word	0xffffffff


	//   ....[2]....
        /*03e0*/ 	.word	0xffffffff


	//   ....[3]....
        /*03e4*/ 	.word	0xffffffff


	//   ....[4]....
        /*03e8*/ 	.word	0xffffffff


	//   ....[5]....
        /*03ec*/ 	.word	0xffffffff


	//   ....[6]....
        /*03f0*/ 	.word	0xffffffff


	//   ....[7]....
        /*03f4*/ 	.word	0xffffffff


	//   ....[8]....
        /*03f8*/ 	.word	0xffffffff


	//   ....[9]....
        /*03fc*/ 	.word	0xffffffff


	//   ....[10]....
        /*0400*/ 	.word	0xffffffff


	//   ....[11]....
        /*0404*/ 	.word	0xffffffff


	//----- nvinfo : EIATTR_COOP_GROUP_INSTR_OFFSETS
	.align		4
.L_1189:
        /*0408*/ 	.byte	0x04, 0x28
        /*040a*/ 	.short	(.L_1191 - .L_1190)


	//   ....[0]....
.L_1190:
        /*040c*/ 	.word	0x00002280


	//   ....[1]....
        /*0410*/ 	.word	0x00002290


	//   ....[2]....
        /*0414*/ 	.word	0x00002640


	//   ....[3]....
        /*0418*/ 	.word	0x00002670


	//   ....[4]....
        /*041c*/ 	.word	0x00002690


	//   ....[5]....
        /*0420*/ 	.word	0x000026b0


	//   ....[6]....
        /*0424*/ 	.word	0x000026d0


	//   ....[7]....
        /*0428*/ 	.word	0x000026f0


	//   ....[8]....
        /*042c*/ 	.word	0x00002710


	//   ....[9]....
        /*0430*/ 	.word	0x00002730


	//   ....[10]....
        /*0434*/ 	.word	0x00002760


	//   ....[11]....
        /*0438*/ 	.word	0x00002790


	//----- nvinfo : EIATTR_VRC_CTA_INIT_COUNT
	.align		4
.L_1191:
        /*043c*/ 	.byte	0x02, 0x4a
	.zero		1
	.zero		1


	//----- nvinfo : EIATTR_EXIT_INSTR_OFFSETS
	.align		4
        /*0440*/ 	.byte	0x04, 0x1c
        /*0442*/ 	.short	(.L_1193 - .L_1192)


	//   ....[0]....
.L_1192:
        /*0444*/ 	.word	0x00000080


	//   ....[1]....
        /*0448*/ 	.word	0x00005380


	//----- nvinfo : EIATTR_MAX_THREADS
	.align		4
.L_1193:
        /*044c*/ 	.byte	0x04, 0x05
        /*044e*/ 	.short	(.L_1195 - .L_1194)
.L_1194:
        /*0450*/ 	.word	0x000001e0
        /*0454*/ 	.word	0x00000001
        /*0458*/ 	.word	0x00000001


	//----- nvinfo : EIATTR_CRS_STACK_SIZE
	.align		4
.L_1195:
        /*045c*/ 	.byte	0x04, 0x1e
        /*045e*/ 	.short	(.L_1197 - .L_1196)
.L_1196:
        /*0460*/ 	.word	0x00000000


	//----- nvinfo : EIATTR_CBANK_PARAM_SIZE
	.align		4
.L_1197:
        /*0464*/ 	.byte	0x03, 0x19
        /*0466*/ 	.short	0x0048


	//----- nvinfo : EIATTR_PARAM_CBANK
	.align		4
        /*0468*/ 	.byte	0x04, 0x0a
        /*046a*/ 	.short	(.L_1199 - .L_1198)
	.align		4
.L_1198:
        /*046c*/ 	.word	index@(.nv.constant0._ZN13group_norm_v214gn_cuda_kernelI13__nv_bfloat16Li480ELi2ELi16ELi120ELi1024ELb1ELi32ELi960ELi960ELi4ELb1ELi9ELb0ELb0ENS_16CompileConditionILi1000EEEEEvPT_PKS4_S7_S7_flPfS8_Pj)
        /*0470*/ 	.short	0x0380
        /*0472*/ 	.short	0x0048


	//----- nvinfo : EIATTR_SW_WAR
	.align		4
.L_1199:
        /*0474*/ 	.byte	0x04, 0x36
        /*0476*/ 	.short	(.L_1201 - .L_1200)
.L_1200:
        /*0478*/ 	.word	0x00000008
.L_1201:


//--------------------- .nv.info._ZN13group_norm_v218gn_bwd_cuda_kernelI6__halfLi480ELi3ELi32ELi60ELi1024ELb0ELb1ELi8ELi960ELi960ELi4ELb1ELi2ELb0ELb0ELNS_15WgradSyncMethodE3ENS_16CompileConditionILi1000EEEEEvPT_S6_S6_PKS5_S8_S8_S8_PKfflPfPj --------------------------
	.section	.nv.info._ZN13group_norm_v218gn_bwd_cuda_kernelI6__halfLi480ELi3ELi32ELi60ELi1024ELb0ELb1ELi8ELi960ELi960ELi4ELb1ELi2ELb0ELb0ELNS_15WgradSyncMethodE3ENS_16CompileConditionILi1000EEEEEvPT_S6_S6_PKS5_S8_S8_S8_PKfflPfPj,"",@"SHT_CUDA_INFO"
	.sectionflags	@""
	.align	4


	//----- nvinfo : EIATTR_CUDA_API_VERSION
	.align		4
        /*0000*/ 	.byte	0x04, 0x37
        /*0002*/ 	.short	(.L_1203 - .L_1202)
.L_1202:
        /*0004*/ 	.word	0x00000082


	//----- nvinfo : EIATTR_KPARAM_INFO
	.align		4
.L_1203:
        /*0008*/ 	.byte	0x04, 0x17
        /*000a*/ 	.short	(.L_1205 - .L_1204)
.L_1204:
        /*000c*/ 	.word	0x00000000
        /*0010*/ 	.short	0x000b
        /*0012*/ 	.short	0x0058
        /*0014*/ 	.byte	0x00, 0xf5, 0x21, 0x00


	//----- nvinfo : EIATTR_KPARAM_INFO
	.align		4
.L_1205:
        /*0018*/ 	.byte	0x04, 0x17
        /*001a*/ 	.short	(.L_1207 - .L_1206)
.L_1206:
        /*001c*/ 	.word	0x00000000
        /*0020*/ 	.short	0x000a
        /*0022*/ 	.short	0x0050
        /*0024*/ 	.byte	0x00, 0xf5, 0x21, 0x00


	//----- nvinfo : EIATTR_KPARAM_INFO
	.align		4
.L_1207:
        /*0028*/ 	.byte	0x04, 0x17
        /*002a*/ 	.short	(.L_1209 - .L_1208)
.L_1208:
        /*002c*/ 	.word	0x00000000
        /*0030*/ 	.short	0x0009
        /*0032*/ 	.short	0x0048
        /*0034*/ 	.byte	0x00, 0xf0, 0x21, 0x00


	//----- nvinfo : EIATTR_KPARAM_INFO
	.align		4
.L_1209:
        /*0038*/ 	.byte	0x04, 0x17
        /*003a*/ 	.short	(.L_1211 - .L_1210)
.L_1210:
        /*003c*/ 	.word	0x00000000
        /*0040*/ 	.short	0x0008
        /*0042*/ 	.short	0x0040
        /*0044*/ 	.byte	0x00, 0xf0, 0x11, 0x00


	//----- nvinfo : EIATTR_KPARAM_INFO
	.align		4
.L_1211:
        /*0048*/ 	.byte	0x04, 0x17
        /*004a*/ 	.short	(.L_1213 - .L_1212)
.L_1212:
        /*004c*/ 	.word	0x00000000
        /*0050*/ 	.short	0x0007
        /*0052*/ 	.short	0x0038
        /*0054*/ 	.byte	0x00, 0xf5, 0x21, 0x00


	//----- nvinfo : EIATTR_KPARAM_INFO
	.align		4
.L_1213:
        /*0058*/ 	.byte	0x04, 0x17
        /*005a*/ 	.short	(.L_1215 - .L_1214)
.L_1214:
        /*005c*/ 	.word	0x00000000
        /*0060*/ 	.short	0x0006
        /*0062*/ 	.short	0x0030
        /*0064*/ 	.byte	0x00, 0xf5, 0x21, 0x00


	//----- nvinfo : EIATTR_KPARAM_INFO
	.align		4
.L_1215:
        /*0068*/ 	.byte	0x04, 0x17
        /*006a*/ 	.short	(.L_1217 - .L_1216)
.L_1216:
        /*006c*/ 	.word	0x00000000
        /*0070*/ 	.short	0x0005
        /*0072*/ 	.short	0x0028
        /*0074*/ 	.byte	0x00, 0xf5, 0x21, 0x00


	//----- nvinfo : EIATTR_KPARAM_INFO
	.align		4
.L_1217:
        /*0078*/ 	.byte	0x04, 0x17
        /*007a*/ 	.short	(.L_1219 - .L_1218)
.L_1218:
        /*007c*/ 	.word	0x00000000
        /*0080*/ 	.short	0x0004
        /*0082*/ 	.short	0x0020
        /*0084*/ 	.byte	0x00, 0xf5, 0x21, 0x00


	//----- nvinfo : EIATTR_KPARAM_INFO
	.align		4
.L_1219:
        /*0088*/ 	.byte	0x04, 0x17
        /*008a*/ 	.short	(.L_1221 - .L_1220)
.L_1220:
        /*008c*/ 	.word	0x00000000
        /*0090*/ 	.short	0x0003
        /*0092*/ 	.short	0x0018
        /*0094*/ 	.byte	0x00, 0xf5, 0x21, 0x00


	//----- nvinfo : EIATTR_KPARAM_INFO
	.align		4
.L_1221:
        /*0098*/ 	.byte	0x04, 0x17
        /*009a*/ 	.short	(.L_1223 - .L_1222)
.L_1222:
        /*009c*/ 	.word	0x00000000
        /*00a0*/ 	.short	0x0002
        /*00a2*/ 	.short	0x0010
        /*00a4*/ 	.byte	0x00, 0xf5, 0x21, 0x00


	//----- nvinfo : EIATTR_KPARAM_INFO
	.align		4
.L_1223:
        /*00a8*/ 	.byte	0x04, 0x17
        /*00aa*/ 	.short	(.L_1225 - .L_1224)
.L_1224:
        /*00ac*/ 	.word	0x00000000
        /*00b0*/ 	.short	0x0001
        /*00b2*/ 	.short	0x0008
        /*00b4*/ 	.byte	0x00, 0xf5, 0x21, 0x00


	//----- nvinfo : EIATTR_KPARAM_INFO
	.align		4
.L_1225:
        /*00b8*/ 	.byte	0x04, 0x17
        /*00ba*/ 	.short	(.L_1227 - .L_1226)
.L_1226:
        /*00bc*/ 	.word	0x00000000
        /*00c0*/ 	.short	0x0000
        /*00c2*/ 	.short	0x0000
        /*00c4*/ 	.byte	0x00, 0xf5, 0x21, 0x00


	//----- nvinfo : EIATTR_SPARSE_MMA_MASK
	.align		4
.L_1227:
        /*00c8*/ 	.byte	0x03, 0x50
        /*00ca*/ 	.short	0x0000


	//----- nvinfo : EIATTR_MAXREG_COUNT
	.align		4
        /*00cc*/ 	.byte	0x03, 0x1b
        /*00ce*/ 	.short	0x0028


	//----- nvinfo : EIATTR_NUM_BARRIERS
	.align		4
        /*00d0*/ 	.byte	0x02, 0x4c
        /*00d2*/ 	.byte	0x01
	.zero		1


	//----- nvinfo : EIATTR_ANNOTATIONS
	.align		4
        /*00d4*/ 	.byte	0x04, 0x55
        /*00d6*/ 	.short	(.L_1229 - .L_1228)


	//   ....[0]....
.L_1228:
        /* <DEDUP_REMOVED lines=43> */


	//----- nvinfo : EIATTR_MERCURY_ISA_VERSION
	.align		4
.L_1229:
        /*0370*/ 	.byte	0x03, 0x5f
        /*0372*/ 	.short	0x0101


	//----- nvinfo : EIATTR_COOP_GROUP_MASK_REGIDS
	.align		4
        /*0374*/ 	.byte	0x04, 0x29
        /*0376*/ 	.short	(.L_1231 - .L_1230)


	//   ....[0]....
.L_1230:
        /*0378*/ 	.word	0xffffffff


	//   ....[1]....
        /*037c*/ 	.word	0xffffffff


	//   ....[2]....
        /*0380*/ 	.word	0xffffffff


	//   ....[3]....
        /*0384*/ 	.word	0xffffffff


	//   ....[4]....
        /*0388*/ 	.word	0xffffffff


	//   ....[5]....
        /*038c*/ 	.word	0xffffffff


	//   ....[6]....
        /*0390*/ 	.word	0xffffffff


	//   ....[7]....
        /*0394*/ 	.word	0xffffffff


	//   ....[8]....
        /*0398*/ 	.word	0xffffffff


	//   ....[9]....
        /*039c*/ 	.word	0xffffffff


	//   ....[10]....
        /*03a0*/ 	.word	0x05000016


	//   ....[11]....
        /*03a4*/ 	.word	0x05000018


	//   ....[12]....
        /*03a8*/ 	.word	0x05000017


	//   ....[13]....
        /*03ac*/ 	.word	0x05000019


	//   ....[14]....
        /*03b0*/ 	.word	0x0500001a


	//   ....[15]....
        /*03b4*/ 	.word	0x0500001c


	//   ....[16]....
        /*03b8*/ 	.word	0x0500001b


	//   ....[17]....
        /*03bc*/ 	.word	0x05000011


	//   ....[18]....
        /*03c0*/ 	.word	0x05000017


	//   ....[19]....
        /*03c4*/ 	.word	0x05000017


	//   ....[20]....
        /*03c8*/ 	.word	0x05000017


	//   ....[21]....
        /*03cc*/ 	.word	0x05000017


	//   ....[22]....
        /*03d0*/ 	.word	0x05000017


	//   ....[23]....
        /*03d4*/ 	.word	0x05000017


	//   ....[24]....
        /*03d8*/ 	.word	0x05000017


	//   ....[25]....
        /*03dc*/ 	.word	0x05000017


	//----- nvinfo : EIATTR_COOP_GROUP_INSTR_OFFSETS
	.align		4
.L_1231:
        /*03e0*/ 	.byte	0x04, 0x28
        /*03e2*/ 	.short	(.L_1233 - .L_1232)


	//   ....[0]....
.L_1232:
        /*03e4*/ 	.word	0x00002070


	//   ....[1]....
        /*03e8*/ 	.word	0x000020a0


	//   ....[2]....
        /*03ec*/ 	.word	0x00002960


	//   ....[3]....
        /*03f0*/ 	.word	0x000029c0


	//   ....[4]....
        /*03f4*/ 	.word	0x000029f0


	//   ....[5]....
        /*03f8*/ 	.word	0x00002a10


	//   ....[6]....
        /*03fc*/ 	.word	0x00002a30


	//   ....[7]....
        /*0400*/ 	.word	0x00002a50


	//   ....[8]....
        /*0404*/ 	.word	0x00002a70


	//   ....[9]....
        /*0408*/ 	.word	0x00002a90


	//   ....[10]....
        /*040c*/ 	.word	0x00003bb0


	//   ....[11]....
        /*0410*/ 	.word	0x00003be0


	//   ....[12]....
        /*0414*/ 	.word	0x00003c30


	//   ....[13]....
        /*0418*/ 	.word	0x00003c50


	//   ....[14]....
        /*041c*/ 	.word	0x00003c80


	//   ....[15]....
        /*0420*/ 	.word	0x00003c90


	//   ....[16]....
        /*0424*/ 	.word	0x00003cc0


	//   ....[17]....
        /*0428*/ 	.word	0x00003cd0


	//   ....[18]....
        /*042c*/ 	.word	0x00003e90


	//   ....[19]....
        /*0430*/ 	.word	0x00003f20


	//   ....[20]....
        /*0434*/ 	.word	0x00003f90


	//   ....[21]....
        /*0438*/ 	.word	0x00003ff0


	//   ....[22]....
        /*043c*/ 	.word	0x00004060


	//   ....[23]....
        /*0440*/ 	.word	0x000040c0


	//   ....[24]....
        /*0444*/ 	.word	0x00004130


	//   ....[25]....
        /*0448*/ 	.word	0x00004190


	//----- nvinfo : EIATTR_VRC_CTA_INIT_COUNT
	.align		4
.L_1233:
        /*044c*/ 	.byte	0x02, 0x4a
	.zero		1
	.zero		1


	//----- nvinfo : EIATTR_EXIT_INSTR_OFFSETS
	.align		4
        /*0450*/ 	.byte	0x04, 0x1c
        /*0452*/ 	.short	(.L_1235 - .L_1234)


	//   ....[0]....
.L_1234:
        /*0454*/ 	.word	0x000030b0


	//   ....[1]....
        /*0458*/ 	.word	0x00003e20


	//----- nvinfo : EIATTR_MAX_THREADS
	.align		4
.L_1235:
        /*045c*/ 	.byte	0x04, 0x05
        /*045e*/ 	.short	(.L_1237 - .L_1236)
.L_1236:
        /*0460*/ 	.word	0x000001e0
        /*0464*/ 	.word	0x00000001
        /*0468*/ 	.word	0x00000001


	//----- nvinfo : EIATTR_CRS_STACK_SIZE
	.align		4
.L_1237:
        /*046c*/ 	.byte	0x04, 0x1e
        /*046e*/ 	.short	(.L_1239 - .L_1238)
.L_1238:
        /*0470*/ 	.word	0x00000000


	//----- nvinfo : EIATTR_CBANK_PARAM_SIZE
	.align		4
.L_1239:
        /*0474*/ 	.byte	0x03, 0x19
        /*0476*/ 	.short	0x0060


	//----- nvinfo : EIATTR_PARAM_CBANK
	.align		4
        /*0478*/ 	.byte	0x04, 0x0a
        /*047a*/ 	.short	(.L_1241 - .L_1240)
	.align		4
.L_1240:
        /*047c*/ 	.word	index@(.nv.constant0._ZN13group_norm_v218gn_bwd_cuda_kernelI6__halfLi480ELi3ELi32ELi60ELi1024ELb0ELb1ELi8ELi960ELi960ELi4ELb1ELi2ELb0ELb0ELNS_15WgradSyncMethodE3ENS_16CompileConditionILi1000EEEEEvPT_S6_S6_PKS5_S8_S8_S8_PKfflPfPj)
        /*0480*/ 	.short	0x0380
        /*0482*/ 	.short	0x0060


	//----- nvinfo : EIATTR_SW_WAR
	.align		4
.L_1241:
        /*0484*/ 	.byte	0x04, 0x36
        /*0486*/ 	.short	(.L_1243 - .L_1242)
.L_1242:
        /*0488*/ 	.word	0x00000008
.L_1243:


//--------------------- .nv.info._ZN13group_norm_v218gn_bwd_cuda_kernelI6__halfLi480ELi1ELi32ELi60ELi1024ELb0ELb1ELi16ELi960ELi960ELi4ELb1ELi2ELb0ELb0ELNS_15WgradSyncMethodE3ENS_16CompileConditionILi1000EEEEEvPT_S6_S6_PKS5_S8_S8_S8_PKfflPfPj --------------------------
	.section	.nv.info._ZN13group_norm_v218gn_bwd_cuda_kernelI6__halfLi480ELi1ELi32ELi60ELi1024ELb0ELb1ELi16ELi960ELi960ELi4ELb1ELi2ELb0ELb0ELNS_15WgradSyncMethodE3ENS_16CompileConditionILi1000EEEEEvPT_S6_S6_PKS5_S8_S8_S8_PKfflPfPj,"",@"SHT_CUDA_INFO"
	.sectionflags	@""
	.align	4


	//----- nvinfo : EIATTR_CUDA_API_VERSION
	.align		4
        /*0000*/ 	.byte	0x04, 0x37
        /*0002*/ 	.short	(.L_1245 - .L_1244)
.L_1244:
        /*0004*/ 	.word	0x00000082


	//----- nvinfo : EIATTR_KPARAM_INFO
	.align		4
.L_1245:
        /*0008*/ 	.byte	0x04, 0x17
        /*000a*/ 	.short	(.L_1247 - .L_1246)
.L_1246:
        /*000c*/ 	.word	0x00000000
        /*0010*/ 	.short	0x000b
        /*0012*/ 	.short	0x0058
        /*0014*/ 	.byte	0x00, 0xf5, 0x21, 0x00


	//----- nvinfo : EIATTR_KPARAM_INFO
	.align		4
.L_1247:
        /*0018*/ 	.byte	0x04, 0x17
        /*001a*/ 	.short	(.L_1249 - .L_1248)
.L_1248:
        /*001c*/ 	.word	0x00000000
        /*0020*/ 	.short	0x000a
        /*0022*/ 	.short	0x0050
        /*0024*/ 	.byte	0x00, 0xf5, 0x21, 0x00


	//----- nvinfo : EIATTR_KPARAM_INFO
	.align		4
.L_1249:
        /*0028*/ 	.byte	0x04, 0x17
        /*002a*/ 	.short	(.L_1251 - .L_1250)
.L_1250:
        /*002c*/ 	.word	0x00000000
        /*0030*/ 	.short	0x0009
        /*0032*/ 	.short	0x0048
        /*0034*/ 	.byte	0x00, 0xf0, 0x21, 0x00


	//----- nvinfo : EIATTR_KPARAM_INFO
	.align		4
.L_1251:
        /*0038*/ 	.byte	0x04, 0x17
        /*003a*/ 	.short	(.L_1253 - .L_1252)
.L_1252:
        /*003c*/ 	.word	0x00000000
        /*0040*/ 	.short	0x0008
        /*0042*/ 	.short	0x0040
        /*0044*/ 	.byte	0x00, 0xf0, 0x11, 0x00


	//----- nvinfo : EIATTR_KPARAM_INFO
	.align		4
.L_1253:
        /*0048*/ 	.byte	0x04, 0x17
        /*004a*/ 	.short	(.L_1255 - .L_1254)
.L_1254:
        /*004c*/ 	.word	0x00000000
        /*0050*/ 	.short	0x0007
        /*0052*/ 	.short	0x0038
        /*0054*/ 	.byte	0x00, 0xf5, 0x21, 0x00


	//----- nvinfo : EIATTR_KPARAM_INFO
	.align		4
.L_1255:
        /*0058*/ 	.byte	0x04, 0x17
        /*005a*/ 	.short	(.L_1257 - .L_1256)
.L_1256:
        /*005c*/ 	.word	0x00000000
        /*0060*/ 	.short	0x0006
        /*0062*/ 	.short	0x0030
        /*0064*/ 	.byte	0x00, 0xf5, 0x21, 0x00


	//----- nvinfo : EIATTR_KPARAM_INFO
	.align		4
.L_1257:
        /*0068*/ 	.byte	0x04, 0x17
        /*006a*/ 	.short	(.L_1259 - .L_1258)
.L_1258:
        /*006c*/ 	.word	0x00000000
        /*0070*/ 	.short	0x0005
        /*0072*/ 	.short	0x0028
        /*0074*/ 	.byte	0x00, 0xf5, 0x21, 0x00


	//----- nvinfo : EIATTR_KPARAM_INFO
	.align		4
.L_1259:
        /*0078*/ 	.byte	0x04, 0x17
        /*007a*/ 	.short	(.L_1261 - .L_1260)
.L_1260:
        /*007c*/ 	.word	0x00000000
        /*0080*/ 	.short	0x0004
        /*0082*/ 	.short	0x0020
        /*0084*/ 	.byte	0x00, 0xf5, 0x21, 0x00


	//----- nvinfo : EIATTR_KPARAM_INFO
	.align		4
.L_1261:
        /*0088*/ 	.byte	0x04, 0x17
        /*008a*/ 	.short	(.L_1263 - .L_1262)
.L_1262:
        /*008c*/ 	.word	0x00000000
        /*0090*/ 	.short	0x0003
        /*0092*/ 	.short	0x0018
        /*0094*/ 	.byte	0x00, 0xf5, 0x21, 0x00


	//----- nvinfo : EIATTR_KPARAM_INFO
	.align		4
.L_1263:
        /*0098*/ 	.byte	0x04, 0x17
        /*009a*/ 	.short	(.L_1265 - .L_1264)
.L_1264:
        /*009c*/ 	.word	0x00000000
        /*00a0*/ 	.short	0x0002
        /*00a2*/ 	.short	0x0010
        /*00a4*/ 	.byte	0x00, 0xf5, 0x21, 0x00


	//----- nvinfo : EIATTR_KPARAM_INFO
	.align		4
.L_1265:
        /*00a8*/ 	.byte	0x04, 0x17
        /*00aa*/ 	.short	(.L_1267 - .L_1266)
.L_1266:
        /*00ac*/ 	.word	0x00000000
        /*00b0*/ 	.short	0x0001
        /*00b2*/ 	.short	0x0008
        /*00b4*/ 	.byte	0x00, 0xf5, 0x21, 0x00


	//----- nvinfo : EIATTR_KPARAM_INFO
	.align		4
.L_1267:
        /*00b8*/ 	.byte	0x04, 0x17
        /*00ba*/ 	.short	(.L_1269 - .L_1268)
.L_1268:
        /*00bc*/ 	.word	0x00000000
        /*00c0*/ 	.short	0x0000
        /*00c2*/ 	.short	0x0000
        /*00c4*/ 	.byte	0x00, 0xf5, 0x21, 0x00


	//----- nvinfo : EIATTR_SPARSE_MMA_MASK
	.align		4
.L_1269:
        /*00c8*/ 	.byte	0x03, 0x50
        /*00ca*/ 	.short	0x0000


	//----- nvinfo : EIATTR_MAXREG_COUNT
	.align		4
        /*00cc*/ 	.byte	0x03, 0x1b
        /*00ce*/ 	.short	0x0080


	//----- nvinfo : EIATTR_NUM_BARRIERS
	.align		4
        /*00d0*/ 	.byte	0x02, 0x4c
        /*00d2*/ 	.byte	0x01
	.zero		1


	//----- nvinfo : EIATTR_MERCURY_ISA_VERSION
	.align		4
        /*00d4*/ 	.byte	0x03, 0x5f
        /*00d6*/ 	.short	0x0101


	//----- nvinfo : EIATTR_INT_WARP_WIDE_INSTR_OFFSETS
	.align		4
        /*00d8*/ 	.byte	0x04, 0x31
        /*00da*/ 	.short	(.L_1271 - .L_1270)


	//   ....[0]....
.L_1270:
        /*00dc*/ 	.word	0x000025a0


	//----- nvinfo : EIATTR_COOP_GROUP_MASK_REGIDS
	.align		4
.L_1271:
        /*00e0*/ 	.byte	0x04, 0x29
        /*00e2*/ 	.short	(.L_1273 - .L_1272)


	//   ....[0]....
.L_1272:
        /*00e4*/ 	.word	0xffffffff


	//   ....[1]....
        /*00e8*/ 	.word	0xffffffff


	//   ....[2]....
        /*00ec*/ 	.word	0xffffffff


	//   ....[3]....
        /*00f0*/ 	.word	0xffffffff


	//   ....[4]....
        /*00f4*/ 	.word	0xffffffff


	//   ....[5]....
        /*00f8*/ 	.word	0xffffffff


	//   ....[6]....
        /*00fc*/ 	.word	0xffffffff


	//   ....[7]....
        /*0100*/ 	.word	0xffffffff


	//   ....[8]....
        /*0104*/ 	.word	0xffffffff


	//   ....[9]....
        /*0108*/ 	.word	0xffffffff


	//   ....[10]....
        /*010c*/ 	.word	0x0500001d


	//   ....[11]....
        /*0110*/ 	.word	0x0500001c


	//   ....[12]....
        /*0114*/ 	.word	0x0500001e


	//   ....[13]....
        /*0118*/ 	.word	0x0500001f


	//   ....[14]....
        /*011c*/ 	.word	0x05000021


	//   ....[15]....
        /*0120*/ 	.word	0x05000020


	//   ....[16]....
        /*0124*/ 	.word	0x05000022


	//   ....[17]....
        /*0128*/ 	.word	0x0500000b


	//   ....[18]....
        /*012c*/ 	.word	0x0500001e


	//   ....[19]....
        /*0130*/ 	.word	0x0500001e


	//   ....[20]....
        /*0134*/ 	.word	0x0500001e


	//   ....[21]....
        /*0138*/ 	.word	0x0500001e


	//   ....[22]....
        /*013c*/ 	.word	0x0500001e


	//   ....[23]....
        /*0140*/ 	.word	0x0500001e


	//   ....[24]....
        /*0144*/ 	.word	0x0500001e


	//   ....[25]....
        /*0148*/ 	.word	0x0500001e


	//----- nvinfo : EIATTR_COOP_GROUP_INSTR_OFFSETS
	.align		4
.L_1273:
        /*014c*/ 	.byte	0x04, 0x28
        /*014e*/ 	.short	(.L_1275 - .L_1274)


	//   ....[0]....
.L_1274:
        /*0150*/ 	.word	0x00002570


	//   ....[1]....
        /*0154*/ 	.word	0x000025b0


	//   ....[2]....
        /*0158*/ 	.word	0x00002b70


	//   ....[3]....
        /*015c*/ 	.word	0x00002bb0


	//   ....[4]....
        /*0160*/ 	.word	0x00002c40


	//   ....[5]....
        /*0164*/ 	.word	0x00002c50


	//   ....[6]....
        /*0168*/ 	.word	0x00002c90


	//   ....[7]....
        /*016c*/ 	.word	0x00002cb0


	//   ....[8]....
        /*0170*/ 	.word	0x00002d00


	//   ....[9]....
        /*0174*/ 	.word	0x00002d30


	//   ....[10]....
        /*0178*/ 	.word	0x00004150


	//   ....[11]....
        /*017c*/ 	.word	0x00004180


	//   ....[12]....
        /*0180*/ 	.word	0x000041d0


	//   ....[13]....
        /*0184*/ 	.word	0x000041f0


	//   ....[14]....
        /*0188*/ 	.word	0x00004220


	//   ....[15]....
        /*018c*/ 	.word	0x00004230


	//   ....[16]....
        /*0190*/ 	.word	0x00004260


	//   ....[17]....
        /*0194*/ 	.word	0x00004270


	//   ....[18]....
        /*0198*/ 	.word	0x00004440


	//   ....[19]....
        /*019c*/ 	.word	0x000044d0


	//   ....[20]....
        /*01a0*/ 	.word	0x00004540


	//   ....[21]....
        /*01a4*/ 	.word	0x000045a0


	//   ....[22]....
        /*01a8*/ 	.word	0x00004610


	//   ....[23]....
        /*01ac*/ 	.word	0x00004670


	//   ....[24]....
        /*01b0*/ 	.word	0x000046e0


	//   ....[25]....
        /*01b4*/ 	.word	0x00004740


	//----- nvinfo : EIATTR_VRC_CTA_INIT_COUNT
	.align		4
.L_1275:
        /*01b8*/ 	.byte	0x02, 0x4a
	.zero		1
	.zero		1


	//----- nvinfo : EIATTR_EXIT_INSTR_OFFSETS
	.align		4
        /*01bc*/ 	.byte	0x04, 0x1c
        /*01be*/ 	.short	(.L_1277 - .L_1276)


	//   ....[0]....
.L_1276:
        /*01c0*/ 	.word	0x000035f0


	//   ....[1]....
        /*01c4*/ 	.word	0x000043d0


	//----- nvinfo : EIATTR_MAX_THREADS
	.align		4
.L_1277:
        /*01c8*/ 	.byte	0x04, 0x05
        /*01ca*/ 	.short	(.L_1279 - .L_1278)
.L_1278:
        /*01cc*/ 	.word	0x000001e0
        /*01d0*/ 	.word	0x00000001
        /*01d4*/ 	.word	0x00000001


	//----- nvinfo : EIATTR_CRS_STACK_SIZE
	.align		4
.L_1279:
        /*01d8*/ 	.byte	0x04, 0x1e
        /*01da*/ 	.short	(.L_1281 - .L_1280)
.L_1280:
        /*01dc*/ 	.word	0x00000000


	//----- nvinfo : EIATTR_CBANK_PARAM_SIZE
	.align		4
.L_1281:
        /*01e0*/ 	.byte	0x03, 0x19
        /*01e2*/ 	.short	0x0060


	//----- nvinfo : EIATTR_PARAM_CBANK
	.align		4
        /*01e4*/ 	.byte	0x04, 0x0a
        /*01e6*/ 	.short	(.L_1283 - .L_1282)
	.align		4
.L_1282:
        /*01e8*/ 	.word	index@(.nv.constant0._ZN13group_norm_v218gn_bwd_cuda_kernelI6__halfLi480ELi1ELi32ELi60ELi1024ELb0ELb1ELi16ELi960ELi960ELi4ELb1ELi2ELb0ELb0ELNS_15WgradSyncMethodE3ENS_16CompileConditionILi1000EEEEEvPT_S6_S6_PKS5_S8_S8_S8_PKfflPfPj)
        /*01ec*/ 	.short	0x0380
        /*01ee*/ 	.short	0x0060


	//----- nvinfo : EIATTR_SW_WAR
	.align		4
.L_1283:
        /*01f0*/ 	.byte	0x04, 0x36
        /*01f2*/ 	.short	(.L_1285 - .L_1284)
.L_1284:
        /*01f4*/ 	.word	0x00000008
.L_1285:


//--------------------- .nv.info._ZN13group_norm_v218gn_bwd_cuda_kernelI6__halfLi480ELi1ELi32ELi60ELi1024ELb0ELb1ELi32ELi960ELi960ELi4ELb1ELi4ELb0ELb0ELNS_15WgradSyncMethodE3ENS_16CompileConditionILi1000EEEEEvPT_S6_S6_PKS5_S8_S8_S8_PKfflPfPj --------------------------
	.section	.nv.info._ZN13group_norm_v218gn_bwd_cuda_kernelI6__halfLi480ELi1ELi32ELi60ELi1024ELb0ELb1ELi32ELi960ELi960ELi4ELb1ELi4ELb0ELb0ELNS_15WgradSyncMethodE3ENS_16CompileConditionILi1000EEEEEvPT_S6_S6_PKS5_S8_S8_S8_PKfflPfPj,"",@"SHT_CUDA_INFO"
	.sectionflags	@""
	.align	4


	//----- nvinfo : EIATTR_CUDA_API_VERSION
	.align		4
        /*0000*/ 	.byte	0x04, 0x37
        /*0002*/ 	.short	(.L_1287 - .L_1286)
.L_1286:
        /*0004*/ 	.word	0x00000082


	//----- nvinfo : EIATTR_KPARAM_INFO
	.align		4
.L_1287:
        /*0008*/ 	.byte	0x04, 0x17
        /*000a*/ 	.short	(.L_1289 - .L_1288)
.L_1288:
        /*000c*/ 	.word	0x00000000
        /*0010*/ 	.short	0x000b
        /*0012*/ 	.short	0x0058
        /*0014*/ 	.byte	0x00, 0xf5, 0x21, 0x00


	//----- nvinfo : EIATTR_KPARAM_INFO
	.align		4
.L_1289:
        /*0018*/ 	.byte	0x04, 0x17
        /*001a*/ 	.short	(.L_1291 - .L_1290)
.L_1290:
        /*001c*/ 	.word	0x00000000
        /*0020*/ 	.short	0x000a
        /*0022*/ 	.short	0x0050
        /*0024*/ 	.byte	0x00, 0xf5, 0x21, 0x00


	//----- nvinfo : EIATTR_KPARAM_INFO
	.align		4
.L_1291:
        /*0028*/ 	.byte	0x04, 0x17
        /*002a*/ 	.short	(.L_1293 - .L_1292)
.L_1292:
        /*002c*/ 	.word	0x00000000
        /*0030*/ 	.short	0x0009
        /*0032*/ 	.short	0x0048
        /*0034*/ 	.byte	0x00, 0xf0, 0x21, 0x00


	//----- nvinfo : EIATTR_KPARAM_INFO
	.align		4
.L_1293:
        /*0038*/ 	.byte	0x04, 0x17
        /*003a*/ 	.short	(.L_1295 - .L_1294)
.L_1294:
        /*003c*/ 	.word	0x00000000
        /*0040*/ 	.short	0x0008
        /*0042*/ 	.short	0x0040
        /*0044*/ 	.byte	0x00, 0xf0, 0x11, 0x00


	//----- nvinfo : EIATTR_KPARAM_INFO
	.align		4
.L_1295:
        /*0048*/ 	.byte	0x04, 0x17
        /*004a*/ 	.short	(.L_1297 - .L_1296)
.L_1296:
        /*004c*/ 	.word	0x00000000
        /*0050*/ 	.short	0x0007
        /*0052*/ 	.short	0x0038
        /*0054*/ 	.byte	0x00, 0xf5, 0x21, 0x00


	//----- nvinfo : EIATTR_KPARAM_INFO
	.align		4
.L_1297:
        /*0058*/ 	.byte	0x04, 0x17
        /*005a*/ 	.short	(.L_1299 - .L_1298)
.L_1298:
        /*005c*/ 	.word	0x00000000
        /*0060*/ 	.short	0x0006
        /*0062*/ 	.short	0x0030
        /*0064*/ 	.byte	0x00, 0xf5, 0x21, 0x00


	//----- nvinfo : EIATTR_KPARAM_INFO
	.align		4
.L_1299:
        /*0068*/ 	.byte	0x04, 0x17
        /*006a*/ 	.short	(.L_1301 - .L_1300)
.L_1300:
        /*006c*/ 	.word	0x00000000
        /*0070*/ 	.short	0x0005
        /*0072*/ 	.short	0x0028
        /*0074*/ 	.byte	0x00, 0xf5, 0x21, 0x00


	//----- nvinfo : EIATTR_KPARAM_INFO
	.align		4
.L_1301:
        /*0078*/ 	.byte	0x04, 0x17
        /*007a*/ 	.short	(.L_1303 - .L_1302)
.L_1302:
        /*007c*/ 	.word	0x00000000
        /*0080*/ 	.short	0x0004
        /*0082*/ 	.short	0x0020
        /*0084*/ 	.byte	0x00, 0xf5, 0x21, 0x00


	//----- nvinfo : EIATTR_KPARAM_INFO
	.align		4
.L_1303:
        /*0088*/ 	.byte	0x04, 0x17
        /*008a*/ 	.short	(.L_1305 - .L_1304)
.L_1304:
        /*008c*/ 	.word	0x00000000
        /*0090*/ 	.short	0x0003
        /*0092*/ 	.short	0x0018
        /*0094*/ 	.byte	0x00, 0xf5, 0x21, 0x00


	//----- nvinfo : EIATTR_KPARAM_INFO
	.align		4
.L_1305:
        /*0098*/ 	.byte	0x04, 0x17
        /*009a*/ 	.short	(.L_1307 - .L_1306)
.L_1306:
        /*009c*/ 	.word	0x00000000
        /*00a0*/ 	.short	0x0002
        /*00a2*/ 	.short	0x0010
        /*00a4*/ 	.byte	0x00, 0xf5, 0x21, 0x00


	//----- nvinfo : EIATTR_KPARAM_INFO
	.align		4
.L_1307:
        /*00a8*/ 	.byte	0x04, 0x17
        /*00aa*/ 	.short	(.L_1309 - .L_1308)
.L_1308:
        /*00ac*/ 	.word	0x00000000
        /*00b0*/ 	.short	0x0001
        /*00b2*/ 	.short	0x0008
        /*00b4*/ 	.byte	0x00, 0xf5, 0x21, 0x00


	//----- nvinfo : EIATTR_KPARAM_INFO
	.align		4
.L_1309:
        /*00b8*/ 	.byte	0x04, 0x17
        /*00ba*/ 	.short	(.L_1311 - .L_1310)
.L_1310:
        /*00bc*/ 	.word	0x00000000
        /*00c0*/ 	.short	0x0000
        /*00c2*/ 	.short	0x0000
        /*00c4*/ 	.byte	0x00, 0xf5, 0x21, 0x00


	//----- nvinfo : EIATTR_SPARSE_MMA_MASK
	.align		4
.L_1311:
        /*00c8*/ 	.byte	0x03, 0x50
        /*00ca*/ 	.short	0x0000


	//----- nvinfo : EIATTR_MAXREG_COUNT
	.align		4
        /*00cc*/ 	.byte	0x03, 0x1b
        /*00ce*/ 	.short	0x0080


	//----- nvinfo : EIATTR_NUM_BARRIERS
	.align		4
        /*00d0*/ 	.byte	0x02, 0x4c
        /*00d2*/ 	.byte	0x01
	.zero		1


	//----- nvinfo : EIATTR_ANNOTATIONS
	.align		4
        /*00d4*/ 	.byte	0x04, 0x55
        /*00d6*/ 	.short	(.L_1313 - .L_1312)


	//   ....[0]....
.L_1312:
        /* <DEDUP_REMOVED lines=85> */


	//----- nvinfo : EIATTR_MERCURY_ISA_VERSION
	.align		4
.L_1313:
        /*0610*/ 	.byte	0x03, 0x5f
        /*0612*/ 	.short	0x0101


	//----- nvinfo : EIATTR_COOP_GROUP_MASK_REGIDS
	.align		4
        /*0614*/ 	.byte	0x04, 0x29
        /*0616*/ 	.short	(.L_1315 - .L_1314)


	//   ....[0]....
.L_1314:
        /*0618*/ 	.word	0xffffffff


	//   ....[1]....
        /*061c*/ 	.word	0xffffffff


	//   ....[2]....
        /*0620*/ 	.word	0xffffffff


	//   ....[3]....
        /*0624*/ 	.word	0xffffffff


	//   ....[4]....
        /*0628*/ 	.word	0xffffffff


	//   ....[5]....
        /*062c*/ 	.word	0xffffffff


	//   ....[6]....
        /*0630*/ 	.word	0xffffffff


	//   ....[7]....
        /*0634*/ 	.word	0xffffffff


	//   ....[8]....
        /*0638*/ 	.word	0xffffffff


	//   ....[9]....
        /*063c*/ 	.word	0xffffffff


	//   ....[10]....
        /*0640*/ 	.word	0x05000019


	//   ....[11]....
        /*0644*/ 	.word	0x0500001c


	//   ....[12]....
        /*0648*/ 	.word	0x0500001e


	//   ....[13]....
        /*064c*/ 	.word	0x0500001b


	//   ....[14]....
        /*0650*/ 	.word	0x0500001d


	//   ....[15]....
        /*0654*/ 	.word	0x05000020


	//   ....[16]....
        /*0658*/ 	.word	0x05000022


	//   ....[17]....
        /*065c*/ 	.word	0x0500000b


	//   ....[18]....
        /*0660*/ 	.word	0x0500001b


	//   ....[19]....
        /*0664*/ 	.word	0x0500001b


	//   ....[20]....
        /*0668*/ 	.word	0x0500001b


	//   ....[21]....
        /*066c*/ 	.word	0x0500001b


	//   ....[22]....
        /*0670*/ 	.word	0x0500001b


	//   ....[23]....
        /*0674*/ 	.word	0x0500001b


	//   ....[24]....
        /*0678*/ 	.word	0x0500001b


	//   ....[25]....
        /*067c*/ 	.word	0x0500001b


	//----- nvinfo : EIATTR_COOP_GROUP_INSTR_OFFSETS
	.align		4
.L_1315:
        /*0680*/ 	.byte	0x04, 0x28
        /*0682*/ 	.short	(.L_1317 - .L_1316)


	//   ....[0]....
.L_1316:
        /*0684*/ 	.word	0x00004410


	//   ....[1]....
        /*0688*/ 	.word	0x00004420


	//   ....[2]....
        /*068c*/ 	.word	0x00004bb0


	//   ....[3]....
        /*0690*/ 	.word	0x00004bc0


	//   ....[4]....
        /*0694*/ 	.word	0x00004bf0


	//   ....[5]....
        /*0698*/ 	.word	0x00004c00


	//   ....[6]....
        /*069c*/ 	.word	0x00004c30


	//   ....[7]....
        /*06a0*/ 	.word	0x00004c40


	//   ....[8]....
        /*06a4*/ 	.word	0x00004c70


	//   ....[9]....
        /*06a8*/ 	.word	0x00004c80


	//   ....[10]....
        /*06ac*/ 	.word	0x00006a90


	//   ....[11]....
        /*06b0*/ 	.word	0x00006ac0


	//   ....[12]....
        /*06b4*/ 	.word	0x00006b10


	//   ....[13]....
        /*06b8*/ 	.word	0x00006b30


	//   ....[14]....
        /*06bc*/ 	.word	0x00006b60


	//   ....[15]....
        /*06c0*/ 	.word	0x00006b70


	//   ....[16]....
        /*06c4*/ 	.word	0x00006ba0


	//   ....[17]....
        /*06c8*/ 	.word	0x00006bb0


	//   ....[18]....
        /*06cc*/ 	.word	0x00006d80


	//   ....[19]....
        /*06d0*/ 	.word	0x00006e10


	//   ....[20]....
        /*06d4*/ 	.word	0x00006e80


	//   ....[21]....
        /*06d8*/ 	.word	0x00006ee0


	//   ....[22]....
        /*06dc*/ 	.word	0x00006f50


	//   ....[23]....
        /*06e0*/ 	.word	0x00006fb0


	//   ....[24]....
        /*06e4*/ 	.word	0x00007020


	//   ....[25]....
        /*06e8*/ 	.word	0x00007080


	//----- nvinfo : EIATTR_VRC_CTA_INIT_COUNT
	.align		4
.L_1317:
        /*06ec*/ 	.byte	0x02, 0x4a
	.zero		1
	.zero		1


	//----- nvinfo : EIATTR_EXIT_INSTR_OFFSETS
	.align		4
        /*06f0*/ 	.byte	0x04, 0x1c
        /*06f2*/ 	.short	(.L_1319 - .L_1318)


	//   ....[0]....
.L_1318:
        /*06f4*/ 	.word	0x00005f20


	//   ....[1]....
        /*06f8*/ 	.word	0x00006d10


	//----- nvinfo : EIATTR_MAX_THREADS
	.align		4
.L_1319:
        /*06fc*/ 	.byte	0x04, 0x05
        /*06fe*/ 	.short	(.L_1321 - .L_1320)
.L_1320:
        /*0700*/ 	.word	0x000001e0
        /*0704*/ 	.word	0x00000001
        /*0708*/ 	.word	0x00000001


	//----- nvinfo : EIATTR_CRS_STACK_SIZE
	.align		4
.L_1321:
        /*070c*/ 	.byte	0x04, 0x1e
        /*070e*/ 	.short	(.L_1323 - .L_1322)
.L_1322:
        /*0710*/ 	.word	0x00000000


	//----- nvinfo : EIATTR_CBANK_PARAM_SIZE
	.align		4
.L_1323:
        /*0714*/ 	.byte	0x03, 0x19
        /*0716*/ 	.short	0x0060


	//----- nvinfo : EIATTR_PARAM_CBANK
	.align		4
        /*0718*/ 	.byte	0x04, 0x0a
        /*071a*/ 	.short	(.L_1325 - .L_1324)
	.align		4
.L_1324:
        /*071c*/ 	.word	index@(.nv.constant0._ZN13group_norm_v218gn_bwd_cuda_kernelI6__halfLi480ELi1ELi32ELi60ELi1024ELb0ELb1ELi32ELi960ELi960ELi4ELb1ELi4ELb0ELb0ELNS_15WgradSyncMethodE3ENS_16CompileConditionILi1000EEEEEvPT_S6_S6_PKS5_S8_S8_S8_PKfflPfPj)
        /*0720*/ 	.short	0x0380
        /*0722*/ 	.short	0x0060


	//----- nvinfo : EIATTR_SW_WAR
	.align		4
.L_1325:
        /*0724*/ 	.byte	0x04, 0x36
        /*0726*/ 	.short	(.L_1327 - .L_1326)
.L_1326:
        /*0728*/ 	.word	0x00000008
.L_1327:


//--------------------- .nv.info._ZN13group_norm_v218gn_bwd_cuda_kernelI6__halfLi480ELi2ELi32ELi60ELi1024ELb0ELb1ELi16ELi960ELi960ELi4ELb1ELi3ELb0ELb0ELNS_15WgradSyncMethodE2ENS_16CompileConditionILi1000EEEEEvPT_S6_S6_PKS5_S8_S8_S8_PKfflPfPj --------------------------
	.section	.nv.info._ZN13group_norm_v218gn_bwd_cuda_kernelI6__halfLi480ELi2ELi32ELi60ELi1024ELb0ELb1ELi16ELi960ELi960ELi4ELb1ELi3ELb0ELb0ELNS_15WgradSyncMethodE2ENS_16CompileConditionILi1000EEEEEvPT_S6_S6_PKS5_S8_S8_S8_PKfflPfPj,"",@"SHT_CUDA_INFO"
	.sectionflags	@""
	.align	4


	//----- nvinfo : EIATTR_CUDA_API_VERSION
	.align		4
        /*0000*/ 	.byte	0x04, 0x37
        /*0002*/ 	.short	(.L_1329 - .L_1328)
.L_1328:
        /*0004*/ 	.word	0x00000082


	//----- nvinfo : EIATTR_KPARAM_INFO
	.align		4
.L_1329:
        /*0008*/ 	.byte	0x04, 0x17
        /*000a*/ 	.short	(.L_1331 - .L_1330)
.L_1330:
        /*000c*/ 	.word	0x00000000
        /*0010*/ 	.short	0x000b
        /*0012*/ 	.short	0x0058
        /*0014*/ 	.byte	0x00, 0xf5, 0x21, 0x00


	//----- nvinfo : EIATTR_KPARAM_INFO
	.align		4
.L_1331:
        /*0018*/ 	.byte	0x04, 0x17
        /*001a*/ 	.short	(.L_1333 - .L_1332)
.L_1332:
        /*001c*/ 	.word	0x00000000
        /*0020*/ 	.short	0x000a
        /*0022*/ 	.short	0x0050
        /*0024*/ 	.byte	0x00, 0xf5, 0x21, 0x00


	//----- nvinfo : EIATTR_KPARAM_INFO
	.align		4
.L_1333:
        /*0028*/ 	.byte	0x04, 0x17
        /*002a*/ 	.short	(.L_1335 - .L_1334)
.L_1334:
        /*002c*/ 	.word	0x00000000
        /*0030*/ 	.short	0x0009
        /*0032*/ 	.short	0x0048
        /*0034*/ 	.byte	0x00, 0xf0, 0x21, 0x00


	//----- nvinfo : EIATTR_KPARAM_INFO
	.align		4
.L_1335:
        /*0038*/ 	.byte	0x04, 0x17
        /*003a*/ 	.short	(.L_1337 - .L_1336)
.L_1336:
        /*003c*/ 	.word	0x00000000
        /*0040*/ 	.short	0x0008
        /*0042*/ 	.short	0x0040
        /*0044*/ 	.byte	0x00, 0xf0, 0x11, 0x00


	//----- nvinfo : EIATTR_KPARAM_INFO
	.align		4
.L_1337:
        /*0048*/ 	.byte	0x04, 0x17
        /*004a*/ 	.short	(.L_1339 - .L_1338)
.L_1338:
        /*004c*/ 	.word	0x00000000
        /*0050*/ 	.short	0x0007
        /*0052*/ 	.short	0x0038
        /*0054*/ 	.byte	0x00, 0xf5, 0x21, 0x00


	//----- nvinfo : EIATTR_KPARAM_INFO
	.align		4
.L_1339:
        /*0058*/ 	.byte	0x04, 0x17
        /*005a*/ 	.short	(.L_1341 - .L_1340)
.L_1340:
        /*005c*/ 	.word	0x00000000
        /*0060*/ 	.short	0x0006
        /*0062*/ 	.short	0x0030
        /*0064*/ 	.byte	0x00, 0xf5, 0x21, 0x00


	//----- nvinfo : EIATTR_KPARAM_INFO
	.align		4
.L_1341:
        /*0068*/ 	.byte	0x04, 0x17
        /*006a*/ 	.short	(.L_1343 - .L_1342)
.L_1342:
        /*006c*/ 	.word	0x00000000
        /*0070*/ 	.short	0x0005
        /*0072*/ 	.short	0x0028
        /*0074*/ 	.byte	0x00, 0xf5, 0x21, 0x00


	//----- nvinfo : EIATTR_KPARAM_INFO
	.align		4
.L_1343:
        /*0078*/ 	.byte	0x04, 0x17
        /*007a*/ 	.short	(.L_1345 - .L_1344)
.L_1344:
        /*007c*/ 	.word	0x00000000
        /*0080*/ 	.short	0x0004
        /*0082*/ 	.short	0x0020
        /*0084*/ 	.byte	0x00, 0xf5, 0x21, 0x00


	//----- nvinfo : EIATTR_KPARAM_INFO
	.align		4
.L_1345:
        /*0088*/ 	.byte	0x04, 0x17
        /*008a*/ 	.short	(.L_1347 - .L_1346)
.L_1346:
        /*008c*/ 	.word	0x00000000
        /*0090*/ 	.short	0x0003
        /*0092*/ 	.short	0x0018
        /*0094*/ 	.byte	0x00, 0xf5, 0x21, 0x00


	//----- nvinfo : EIATTR_KPARAM_INFO
	.align		4
.L_1347:
        /*0098*/ 	.byte	0x04, 0x17
        /*009a*/ 	.short	(.L_1349 - .L_1348)
.L_1348:
        /*009c*/ 	.word	0x00000000
        /*00a0*/ 	.short	0x0002
        /*00a2*/ 	.short	0x0010
        /*00a4*/ 	.byte	0x00, 0xf5, 0x21, 0x00


	//----- nvinfo : EIATTR_KPARAM_INFO
	.align		4
.L_1349:
        /*00a8*/ 	.byte	0x04, 0x17
        /*00aa*/ 	.short	(.L_1351 - .L_1350)
.L_1350:
        /*00ac*/ 	.word	0x00000000
        /*00b0*/ 	.short	0x0001
        /*00b2*/ 	.short	0x0008
        /*00b4*/ 	.byte	0x00, 0xf5, 0x21, 0x00


	//----- nvinfo : EIATTR_KPARAM_INFO
	.align		4
.L_1351:
        /*00b8*/ 	.byte	0x04, 0x17
        /*00ba*/ 	.short	(.L_1353 - .L_1352)
.L_1352:
        /*00bc*/ 	.word	0x00000000
        /*00c0*/ 	.short	0x0000
        /*00c2*/ 	.short	0x0000
        /*00c4*/ 	.byte	0x00, 0xf5, 0x21, 0x00


	//----- nvinfo : EIATTR_SPARSE_MMA_MASK
	.align		4
.L_1353:
        /*00c8*/ 	.byte	0x03, 0x50
        /*00ca*/ 	.short	0x0000


	//----- nvinfo : EIATTR_MAXREG_COUNT
	.align		4
        /*00cc*/ 	.byte	0x03, 0x1b
        /*00ce*/ 	.short	0x0040


	//----- nvinfo : EIATTR_NUM_BARRIERS
	.align		4
        /*00d0*/ 	.byte	0x02, 0x4c
        /*00d2*/ 	.byte	0x01
	.zero		1


	//----- nvinfo : EIATTR_ANNOTATIONS
	.align		4
        /*00d4*/ 	.byte	0x04, 0x55
        /*00d6*/ 	.short	(.L_1355 - .L_1354)


	//   ....[0]....
.L_1354:
        /* <DEDUP_REMOVED lines=63> */


	//----- nvinfo : EIATTR_MERCURY_ISA_VERSION
	.align		4
.L_1355:
        /*04b8*/ 	.byte	0x03, 0x5f
        /*04ba*/ 	.short	0x0101


	//----- nvinfo : EIATTR_COOP_GROUP_MASK_REGIDS
	.align		4
        /*04bc*/ 	.byte	0x04, 0x29
        /*04be*/ 	.short	(.L_1357 - .L_1356)


	//   ....[0]....
.L_1356:
        /*04c0*/ 	.word	0xffffffff


	//   ....[1]....
        /*04c4*/ 	.word	0xffffffff


	//   ....[2]....
        /*04c8*/ 	.word	0xffffffff


	//   ....[3]....
        /*04cc*/ 	.word	0xffffffff


	//   ....[4]....
        /*04d0*/ 	.word	0xffffffff


	//   ....[5]....
        /*04d4*/ 	.word	0xffffffff


	//   ....[6]....
        /*04d8*/ 	.word	0xffffffff


	//   ....[7]....
        /*04dc*/ 	.word	0xffffffff


	//   ....[8]....
        /*04e0*/ 	.word	0xffffffff


	//   ....[9]....
        /*04e4*/ 	.word	0xffffffff


	//   ....[10]....
        /*04e8*/ 	.word	0x0500000f


	//   ....[11]....
        /*04ec*/ 	.word	0x05000011


	//   ....[12]....
        /*04f0*/ 	.word	0x05000010


	//   ....[13]....
        /*04f4*/ 	.word	0x05000012


	//   ....[14]....
        /*04f8*/ 	.word	0x05000013


	//   ....[15]....
        /*04fc*/ 	.word	0x05000015


	//   ....[16]....
        /*0500*/ 	.word	0x05000014


	//   ....[17]....
        /*0504*/ 	.word	0x0500000a


	//   ....[18]....
        /*0508*/ 	.word	0x05000010


	//   ....[19]....
        /*050c*/ 	.word	0x05000010


	//   ....[20]....
        /*0510*/ 	.word	0x05000010


	//   ....[21]....
        /*0514*/ 	.word	0x05000010


	//   ....[22]....
        /*0518*/ 	.word	0x05000010


	//   ....[23]....
        /*051c*/ 	.word	0x05000010


	//   ....[24]....
        /*0520*/ 	.word	0x05000010


	//   ....[25]....
        /*0524*/ 	.word	0x05000010


	//----- nvinfo : EIATTR_COOP_GROUP_INSTR_OFFSETS
	.align		4
.L_1357:
        /*0528*/ 	.byte	0x04, 0x28
        /*052a*/ 	.short	(.L_1359 - .L_1358)


	//   ....[0]....
.L_1358:
        /*052c*/ 	.word	0x00002ee0


	//   ....[1]....
        /*0530*/ 	.word	0x00002f20


	//   ....[2]....
        /*0534*/ 	.word	0x000036c0


	//   ....[3]....
        /*0538*/ 	.word	0x00003740


	//   ....[4]....
        /*053c*/ 	.word	0x00003770


	//   ....[5]....
        /*0540*/ 	.word	0x00003790


	//   ....[6]....
        /*0544*/ 	.word	0x000037b0


	//   ....[7]....
        /*0548*/ 	.word	0x000037d0


	//   ....[8]....
        /*054c*/ 	.word	0x000037f0


	//   ....[9]....
        /*0550*/ 	.word	0x00003810


	//   ....[10]....
        /*0554*/ 	.word	0x00004cf0


	//   ....[11]....
        /*0558*/ 	.word	0x00004d20


	//   ....[12]....
        /*055c*/ 	.word	0x00004d70


	//   ....[13]....
        /*0560*/ 	.word	0x00004d90


	//   ....[14]....
        /*0564*/ 	.word	0x00004dc0


	//   ....[15]....
        /*0568*/ 	.word	0x00004dd0


	//   ....[16]....
        /*056c*/ 	.word	0x00004e00


	//   ....[17]....
        /*0570*/ 	.word	0x00004e10


	//   ....[18]....
        /*0574*/ 	.word	0x00004fd0


	//   ....[19]....
        /*0578*/ 	.word	0x00005060


	//   ....[20]....
        /*057c*/ 	.word	0x000050d0


	//   ....[21]....
        /*0580*/ 	.word	0x00005130


	//   ....[22]....
        /*0584*/ 	.word	0x000051a0


	//   ....[23]....
        /*0588*/ 	.word	0x00005200


	//   ....[24]....
        /*058c*/ 	.word	0x00005270


	//   ....[25]....
        /*0590*/ 	.word	0x000052d0


	//----- nvinfo : EIATTR_VRC_CTA_INIT_COUNT
	.align		4
.L_1359:
        /*0594*/ 	.byte	0x02, 0x4a
	.zero		1
	.zero		1


	//----- nvinfo : EIATTR_EXIT_INSTR_OFFSETS
	.align		4
        /*0598*/ 	.byte	0x04, 0x1c
        /*059a*/ 	.short	(.L_1361 - .L_1360)


	//   ....[0]....
.L_1360:
        /*059c*/ 	.word	0x000041c0


	//   ....[1]....
        /*05a0*/ 	.word	0x00004f60


	//----- nvinfo : EIATTR_MAX_THREADS
	.align		4
.L_1361:
        /*05a4*/ 	.byte	0x04, 0x05
        /*05a6*/ 	.short	(.L_1363 - .L_1362)
.L_1362:
        /*05a8*/ 	.word	0x000001e0
        /*05ac*/ 	.word	0x00000001
        /*05b0*/ 	.word	0x00000001


	//----- nvinfo : EIATTR_CRS_STACK_SIZE
	.align		4
.L_1363:
        /*05b4*/ 	.byte	0x04, 0x1e
        /*05b6*/ 	.short	(.L_1365 - .L_1364)
.L_1364:
        /*05b8*/ 	.word	0x00000000


	//----- nvinfo : EIATTR_CBANK_PARAM_SIZE
	.align		4
.L_1365:
        /*05bc*/ 	.byte	0x03, 0x19
        /*05be*/ 	.short	0x0060


	//----- nvinfo : EIATTR_PARAM_CBANK
	.align		4
        /*05c0*/ 	.byte	0x04, 0x0a
        /*05c2*/ 	.short	(.L_1367 - .L_1366)
	.align		4
.L_1366:
        /*05c4*/ 	.word	index@(.nv.constant0._ZN13group_norm_v218gn_bwd_cuda_kernelI6__halfLi480ELi2ELi32ELi60ELi1024ELb0ELb1ELi16ELi960ELi960ELi4ELb1ELi3ELb0ELb0ELNS_15WgradSyncMethodE2ENS_16CompileConditionILi1000EEEEEvPT_S6_S6_PKS5_S8_S8_S8_PKfflPfPj)
        /*05c8*/ 	.short	0x0380
        /*05ca*/ 	.short	0x0060


	//----- nvinfo : EIATTR_SW_WAR
	.align		4
.L_1367:
        /*05cc*/ 	.byte	0x04, 0x36
        /*05ce*/ 	.short	(.L_1369 - .L_1368)
.L_1368:
        /*05d0*/ 	.word	0x00000008
.L_1369:


//--------------------- .nv.info._ZN13group_norm_v218gn_bwd_cuda_kernelI6__halfLi480ELi2ELi32ELi60ELi1024ELb0ELb1ELi16ELi960ELi960ELi4ELb1ELi4ELb0ELb0ELNS_15WgradSyncMethodE3ENS_16CompileConditionILi1000EEEEEvPT_S6_S6_PKS5_S8_S8_S8_PKfflPfPj --------------------------
	.section	.nv.info._ZN13group_norm_v218gn_bwd_cuda_kernelI6__halfLi480ELi2ELi32ELi60ELi1024ELb0ELb1ELi16ELi960ELi960ELi4ELb1ELi4ELb0ELb0ELNS_15WgradSyncMethodE3ENS_16CompileConditionILi1000EEEEEvPT_S6_S6_PKS5_S8_S8_S8_PKfflPfPj,"",@"SHT_CUDA_INFO"
	.sectionflags	@""
	.align	4


	//----- nvinfo : EIATTR_CUDA_API_VERSION
	.align		4
        /*0000*/ 	.byte	0x04, 0x37
        /*0002*/ 	.short	(.L_1371 - .L_1370)
.L_1370:
        /*0004*/ 	.word	0x00000082


	//----- nvinfo : EIATTR_KPARAM_INFO
	.align		4
.L_1371:
        /*0008*/ 	.byte	0x04, 0x17
        /*000a*/ 	.short	(.L_1373 - .L_1372)
.L_1372:
        /*000c*/ 	.word	0x00000000
        /*0010*/ 	.short	0x000b
        /*0012*/ 	.short	0x0058
        /*0014*/ 	.byte	0x00, 0xf5, 0x21, 0x00


	//----- nvinfo : EIATTR_KPARAM_INFO
	.align		4
.L_1373:
        /*0018*/ 	.byte	0x04, 0x17
        /*001a*/ 	.short	(.L_1375 - .L_1374)
.L_1374:
        /*001c*/ 	.word	0x00000000
        /*0020*/ 	.short	0x000a
        /*0022*/ 	.short	0x0050
        /*0024*/ 	.byte	0x00, 0xf5, 0x21, 0x00


	//----- nvinfo : EIATTR_KPARAM_INFO
	.align		4
.L_1375:
        /*0028*/ 	.byte	0x04, 0x17
        /*002a*/ 	.short	(.L_1377 - .L_1376)
.L_1376:
        /*002c*/ 	.word	0x00000000
        /*0030*/ 	.short	0x0009
        /*0032*/ 	.short	0x0048
        /*0034*/ 	.byte	0x00, 0xf0, 0x21, 0x00


	//----- nvinfo : EIATTR_KPARAM_INFO
	.align		4
.L_1377:
        /*0038*/ 	.byte	0x04, 0x17
        /*003a*/ 	.short	(.L_1379 - .L_1378)
.L_1378:
        /*003c*/ 	.word	0x00000000
        /*0040*/ 	.short	0x0008
        /*0042*/ 	.short	0x0040
        /*0044*/ 	.byte	0x00, 0xf0, 0x11, 0x00


	//----- nvinfo : EIATTR_KPARAM_INFO
	.align		4
.L_1379:
        /*0048*/ 	.byte	0x04, 0x17
        /*004a*/ 	.short	(.L_1381 - .L_1380)
.L_1380:
        /*004c*/ 	.word	0x00000000
        /*0050*/ 	.short	0x0007
        /*0052*/ 	.short	0x0038
        /*0054*/ 	.byte	0x00, 0xf5, 0x21, 0x00


	//----- nvinfo : EIATTR_KPARAM_INFO
	.align		4
.L_1381:
        /*0058*/ 	.byte	0x04, 0x17
        /*005a*/ 	.short	(.L_1383 - .L_1382)
.L_1382:
        /*005c*/ 	.word	0x00000000
        /*0060*/ 	.short	0x0006
        /*0062*/ 	.short	0x0030
        /*0064*/ 	.byte	0x00, 0xf5, 0x21, 0x00


	//----- nvinfo : EIATTR_KPARAM_INFO
	.align		4
.L_1383:
        /*0068*/ 	.byte	0x04, 0x17
        /*006a*/ 	.short	(.L_1385 - .L_1384)
.L_1384:
        /*006c*/ 	.word	0x00000000
        /*0070*/ 	.short	0x0005
        /*0072*/ 	.short	0x0028
        /*0074*/ 	.byte	0x00, 0xf5, 0x21, 0x00


	//----- nvinfo : EIATTR_KPARAM_INFO
	.align		4
.L_1385:
        /*0078*/ 	.byte	0x04, 0x17
        /*007a*/ 	.short	(.L_1387 - .L_1386)
.L_1386:
        /*007c*/ 	.word	0x00000000
        /*0080*/ 	.short	0x0004
        /*0082*/ 	.short	0x0020
        /*0084*/ 	.byte	0x00, 0xf5, 0x21, 0x00


	//----- nvinfo : EIATTR_KPARAM_INFO
	.align		4
.L_1387:
        /*0088*/ 	.byte	0x04, 0x17
        /*008a*/ 	.short	(.L_1389 - .L_1388)
.L_1388:
        /*008c*/ 	.word	0x00000000
        /*0090*/ 	.short	0x0003
        /*0092*/ 	.short	0x0018
        /*0094*/ 	.byte	0x00, 0xf5, 0x21, 0x00


	//----- nvinfo : EIATTR_KPARAM_INFO
	.align		4
.L_1389:
        /*0098*/ 	.byte	0x04, 0x17
        /*009a*/ 	.short	(.L_1391 - .L_1390)
.L_1390:
        /*009c*/ 	.word	0x00000000
        /*00a0*/ 	.short	0x0002
        /*00a2*/ 	.short	0x0010
        /*00a4*/ 	.byte	0x00, 0xf5, 0x21, 0x00


	//----- nvinfo : EIATTR_KPARAM_INFO
	.align		4
.L_1391:
        /*00a8*/ 	.byte	0x04, 0x17
        /*00aa*/ 	.short	(.L_1393 - .L_1392)
.L_1392:
        /*00ac*/ 	.word	0x00000000
        /*00b0*/ 	.short	0x0001
        /*00b2*/ 	.short	0x0008
        /*00b4*/ 	.byte	0x00, 0xf5, 0x21, 0x00


	//----- nvinfo : EIATTR_KPARAM_INFO
	.align		4
.L_1393:
        /*00b8*/ 	.byte	0x04, 0x17
        /*00ba*/ 	.short	(.L_1395 - .L_1394)
.L_1394:
        /*00bc*/ 	.word	0x00000000
        /*00c0*/ 	.short	0x0000
        /*00c2*/ 	.short	0x0000
        /*00c4*/ 	.byte	0x00, 0xf5, 0x21, 0x00


	//----- nvinfo : EIATTR_SPARSE_MMA_MASK
	.align		4
.L_1395:
        /*00c8*/ 	.byte	0x03, 0x50
        /*00ca*/ 	.short	0x0000


	//----- nvinfo : EIATTR_MAXREG_COUNT
	.align		4
        /*00cc*/ 	.byte	0x03, 0x1b
        /*00ce*/ 	.short	0x0040


	//----- nvinfo : EIATTR_NUM_BARRIERS
	.align		4
        /*00d0*/ 	.byte	0x02, 0x4c
        /*00d2*/ 	.byte	0x01
	.zero		1


	//----- nvinfo : EIATTR_ANNOTATIONS
	.align		4
        /*00d4*/ 	.byte	0x04, 0x55
        /*00d6*/ 	.short	(.L_1397 - .L_1396)


	//   ....[0]....
.L_1396:
        /* <DEDUP_REMOVED lines=76> */


	//----- nvinfo : EIATTR_MERCURY_ISA_VERSION
	.align		4
.L_1397:
        /*0588*/ 	.byte	0x03, 0x5f
        /*058a*/ 	.short	0x0101


	//----- nvinfo : EIATTR_COOP_GROUP_MASK_REGIDS
	.align		4
        /*058c*/ 	.byte	0x04, 0x29
        /*058e*/ 	.short	(.L_1399 - .L_1398)


	//   ....[0]....
.L_1398:
        /*0590*/ 	.word	0xffffffff


	//   ....[1]....
        /*0594*/ 	.word	0xffffffff


	//   ....[2]....
        /*0598*/ 	.word	0xffffffff


	//   ....[3]....
        /*059c*/ 	.word	0xffffffff


	//   ....[4]....
        /*05a0*/ 	.word	0xffffffff


	//   ....[5]....
        /*05a4*/ 	.word	0xffffffff


	//   ....[6]....
        /*05a8*/ 	.word	0xffffffff


	//   ....[7]....
        /*05ac*/ 	.word	0xffffffff


	//   ....[8]....
        /*05b0*/ 	.word	0xffffffff


	//   ....[9]....
        /*05b4*/ 	.word	0xffffffff


	//   ....[10]....
        /*05b8*/ 	.word	0x05000010


	//   ....[11]....
        /*05bc*/ 	.word	0x0500000f


	//   ....[12]....
        /*05c0*/ 	.word	0x05000011


	//   ....[13]....
        /*05c4*/ 	.word	0x05000012


	//   ....[14]....
        /*05c8*/ 	.word	0x05000014


	//   ....[15]....
        /*05cc*/ 	.word	0x05000013


	//   ....[16]....
        /*05d0*/ 	.word	0x05000015


	//   ....[17]....
        /*05d4*/ 	.word	0x0500000a


	//   ....[18]....
        /*05d8*/ 	.word	0x05000011


	//   ....[19]....
        /*05dc*/ 	.word	0x05000011


	//   ....[20]....
        /*05e0*/ 	.word	0x05000011


	//   ....[21]....
        /*05e4*/ 	.word	0x05000011


	//   ....[22]....
        /*05e8*/ 	.word	0x05000011


	//   ....[23]....
        /*05ec*/ 	.word	0x05000011


	//   ....[24]....
        /*05f0*/ 	.word	0x05000011


	//   ....[25]....
        /*05f4*/ 	.word	0x05000011


	//----- nvinfo : EIATTR_COOP_GROUP_INSTR_OFFSETS
	.align		4
.L_1399:
        /*05f8*/ 	.byte	0x04, 0x28
        /*05fa*/ 	.short	(.L_1401 - .L_1400)


	//   ....[0]....
.L_1400:
        /*05fc*/ 	.word	0x00002c80


	//   ....[1]....
        /*0600*/ 	.word	0x00002cb0


	//   ....[2]....
        /*0604*/ 	.word	0x00003500


	//   ....[3]....
        /*0608*/ 	.word	0x00003540


	//   ....[4]....
        /*060c*/ 	.word	0x00003570


	//   ....[5]....
        /*0610*/ 	.word	0x00003590


	//   ....[6]....
        /*0614*/ 	.word	0x000035b0


	//   ....[7]....
        /*0618*/ 	.word	0x000035d0


	//   ....[8]....
        /*061c*/ 	.word	0x000035f0


	//   ....[9]....
        /*0620*/ 	.word	0x00003610


	//   ....[10]....
        /*0624*/ 	.word	0x00004c80


	//   ....[11]....
        /*0628*/ 	.word	0x00004cb0


	//   ....[12]....
        /*062c*/ 	.word	0x00004d00


	//   ....[13]....
        /*0630*/ 	.word	0x00004d20


	//   ....[14]....
        /*0634*/ 	.word	0x00004d50


	//   ....[15]....
        /*0638*/ 	.word	0x00004d60


	//   ....[16]....
        /*063c*/ 	.word	0x00004d90


	//   ....[17]....
        /*0640*/ 	.word	0x00004da0


	//   ....[18]....
        /*0644*/ 	.word	0x00004f60


	//   ....[19]....
        /*0648*/ 	.word	0x00004ff0


	//   ....[20]....
        /*064c*/ 	.word	0x00005060


	//   ....[21]....
        /*0650*/ 	.word	0x000050c0


	//   ....[22]....
        /*0654*/ 	.word	0x00005130


	//   ....[23]....
        /*0658*/ 	.word	0x00005190


	//   ....[24]....
        /*065c*/ 	.word	0x00005200


	//   ....[25]....
        /*0660*/ 	.word	0x00005260


	//----- nvinfo : EIATTR_VRC_CTA_INIT_COUNT
	.align		4
.L_1401:
        /*0664*/ 	.byte	0x02, 0x4a
	.zero		1
	.zero		1


	//----- nvinfo : EIATTR_EXIT_INSTR_OFFSETS
	.align		4
        /*0668*/ 	.byte	0x04, 0x1c
        /*066a*/ 	.short	(.L_1403 - .L_1402)


	//   ....[0]....
.L_1402:
        /*066c*/ 	.word	0x00004100


	//   ....[1]....
        /*0670*/ 	.word	0x00004ef0


	//----- nvinfo : EIATTR_MAX_THREADS
	.align		4
.L_1403:
        /*0674*/ 	.byte	0x04, 0x05
        /*0676*/ 	.short	(.L_1405 - .L_1404)
.L_1404:
        /*0678*/ 	.word	0x000001e0
        /*067c*/ 	.word	0x00000001
        /*0680*/ 	.word	0x00000001


	//----- nvinfo : EIATTR_CRS_STACK_SIZE
	.align		4
.L_1405:
        /*0684*/ 	.byte	0x04, 0x1e
        /*0686*/ 	.short	(.L_1407 - .L_1406)
.L_1406:
        /*0688*/ 	.word	0x00000000


	//----- nvinfo : EIATTR_CBANK_PARAM_SIZE
	.align		4
.L_1407:
        /*068c*/ 	.byte	0x03, 0x19
        /*068e*/ 	.short	0x0060


	//----- nvinfo : EIATTR_PARAM_CBANK
	.align		4
        /*0690*/ 	.byte	0x04, 0x0a
        /*0692*/ 	.short	(.L_1409 - .L_1408)
	.align		4
.L_1408:
        /*0694*/ 	.word	index@(.nv.constant0._ZN13group_norm_v218gn_bwd_cuda_kernelI6__halfLi480ELi2ELi32ELi60ELi1024ELb0ELb1ELi16ELi960ELi960ELi4ELb1ELi4ELb0ELb0ELNS_15WgradSyncMethodE3ENS_16CompileConditionILi1000EEEEEvPT_S6_S6_PKS5_S8_S8_S8_PKfflPfPj)
        /*0698*/ 	.short	0x0380
        /*069a*/ 	.short	0x0060


	//----- nvinfo : EIATTR_SW_WAR
	.align		4
.L_1409:
        /*069c*/ 	.byte	0x04, 0x36
        /*069e*/ 	.short	(.L_1411 - .L_1410)
.L_1410:
        /*06a0*/ 	.word	0x00000008
.L_1411:


//--------------------- .nv.info._ZN13group_norm_v218gn_bwd_cuda_kernelI6__halfLi480ELi3ELi16ELi120ELi1024ELb1ELb1ELi8ELi960ELi960ELi4ELb1ELi2ELb0ELb0ELNS_15WgradSyncMethodE3ENS_16CompileConditionILi1000EEEEEvPT_S6_S6_PKS5_S8_S8_S8_PKfflPfPj --------------------------
	.section	.nv.info._ZN13group_norm_v218gn_bwd_cuda_kernelI6__halfLi480ELi3ELi16ELi120ELi1024ELb1ELb1ELi8ELi960ELi960ELi4ELb1ELi2ELb0ELb0ELNS_15WgradSyncMethodE3ENS_16CompileConditionILi1000EEEEEvPT_S6_S6_PKS5_S8_S8_S8_PKfflPfPj,"",@"SHT_CUDA_INFO"
	.sectionflags	@""
	.align	4


	//----- nvinfo : EIATTR_CUDA_API_VERSION
	.align		4
        /*0000*/ 	.byte	0x04, 0x37
        /*0002*/ 	.short	(.L_1413 - .L_1412)
.L_1412:
        /*0004*/ 	.word	0x00000082


	//----- nvinfo : EIATTR_KPARAM_INFO
	.align		4
.L_1413:
        /*0008*/ 	.byte	0x04, 0x17
        /*000a*/ 	.short	(.L_1415 - .L_1414)
.L_1414:
        /*000c*/ 	.word	0x00000000
        /*0010*/ 	.short	0x000b
        /*0012*/ 	.short	0x0058
        /*0014*/ 	.byte	0x00, 0xf5, 0x21, 0x00


	//----- nvinfo : EIATTR_KPARAM_INFO
	.align		4
.L_1415:
        /*0018*/ 	.byte	0x04, 0x17
        /*001a*/ 	.short	(.L_1417 - .L_1416)
.L_1416:
        /*001c*/ 	.word	0x00000000
        /*0020*/ 	.short	0x000a
        /*0022*/ 	.short	0x0050
        /*0024*/ 	.byte	0x00, 0xf5, 0x21, 0x00


	//----- nvinfo : EIATTR_KPARAM_INFO
	.align		4
.L_1417:
        /*0028*/ 	.byte	0x04, 0x17
        /*002a*/ 	.short	(.L_1419 - .L_1418)
.L_1418:
        /*002c*/ 	.word	0x00000000
        /*0030*/ 	.short	0x0009
        /*0032*/ 	.short	0x0048
        /*0034*/ 	.byte	0x00, 0xf0, 0x21, 0x00


	//----- nvinfo : EIATTR_KPARAM_INFO
	.align		4
.L_1419:
        /*0038*/ 	.byte	0x04, 0x17
        /*003a*/ 	.short	(.L_1421 - .L_1420)
.L_1420:
        /*003c*/ 	.word	0x00000000
        /*0040*/ 	.short	0x0008
        /*0042*/ 	.short	0x0040
        /*0044*/ 	.byte	0x00, 0xf0, 0x11, 0x00


	//----- nvinfo : EIATTR_KPARAM_INFO
	.align		4
.L_1421:
        /*0048*/ 	.byte	0x04, 0x17
        /*004a*/ 	.short	(.L_1423 - .L_1422)
.L_1422:
        /*004c*/ 	.word	0x00000000
        /*0050*/ 	.short	0x0007
        /*0052*/ 	.short	0x0038
        /*0054*/ 	.byte	0x00, 0xf5, 0x21, 0x00


	//----- nvinfo : EIATTR_KPARAM_INFO
	.align		4
.L_1423:
        /*0058*/ 	.byte	0x04, 0x17
        /*005a*/ 	.short	(.L_1425 - .L_1424)
.L_1424:
        /*005c*/ 	.word	0x00000000
        /*0060*/ 	.short	0x0006
        /*0062*/ 	.short	0x0030
        /*0064*/ 	.byte	0x00, 0xf5, 0x21, 0x00


	//----- nvinfo : EIATTR_KPARAM_INFO
	.align		4
.L_1425:
        /*0068*/ 	.byte	0x04, 0x17
        /*006a*/ 	.short	(.L_1427 - .L_1426)
.L_1426:
        /*006c*/ 	.word	0x00000000
        /*0070*/ 	.short	0x0005
        /*0072*/ 	.short	0x0028
        /*0074*/ 	.byte	0x00, 0xf5, 0x21, 0x00


	//----- nvinfo : EIATTR_KPARAM_INFO
	.align		4
.L_1427:
        /*0078*/ 	.byte	0x04, 0x17
        /*007a*/ 	.short	(.L_1429 - .L_1428)
.L_1428:
        /*007c*/ 	.word	0x00000000
        /*0080*/ 	.short	0x0004
        /*0082*/ 	.short	0x0020
        /*0084*/ 	.byte	0x00, 0xf5, 0x21, 0x00


	//----- nvinfo : EIATTR_KPARAM_INFO
	.align		4
.L_1429:
        /*0088*/ 	.byte	0x04, 0x17
        /*008a*/ 	.short	(.L_1431 - .L_1430)
.L_1430:
        /*008c*/ 	.word	0x00000000
        /*0090*/ 	.short	0x0003
        /*0092*/ 	.short	0x0018
        /*0094*/ 	.byte	0x00, 0xf5, 0x21, 0x00


	//----- nvinfo : EIATTR_KPARAM_INFO
	.align		4
.L_1431:
        /*0098*/ 	.byte	0x04, 0x17
        /*009a*/ 	.short	(.L_1433 - .L_1432)
.L_1432:
        /*009c*/ 	.word	0x00000000
        /*00a0*/ 	.short	0x0002
        /*00a2*/ 	.short	0x0010
        /*00a4*/ 	.byte	0x00, 0xf5, 0x21, 0x00


	//----- nvinfo : EIATTR_KPARAM_INFO
	.align		4
.L_1433:
        /*00a8*/ 	.byte	0x04, 0x17
        /*00aa*/ 	.short	(.L_1435 - .L_1434)
.L_1434:
        /*00ac*/ 	.word	0x00000000
        /*00b0*/ 	.short	0x0001
        /*00b2*/ 	.short	0x0008
        /*00b4*/ 	.byte	0x00, 0xf5, 0x21, 0x00


	//----- nvinfo : EIATTR_KPARAM_INFO
	.align		4
.L_1435:
        /*00b8*/ 	.byte	0x04, 0x17
        /*00ba*/ 	.short	(.L_1437 - .L_1436)
.L_1436:
        /*00bc*/ 	.word	0x00000000
        /*00c0*/ 	.short	0x0000
        /*00c2*/ 	.short	0x0000
        /*00c4*/ 	.byte	0x00, 0xf5, 0x21, 0x00


	//----- nvinfo : EIATTR_SPARSE_MMA_MASK
	.align		4
.L_1437:
        /*00c8*/ 	.byte	0x03, 0x50
        /*00ca*/ 	.short	0x0000


	//----- nvinfo : EIATTR_MAXREG_COUNT
	.align		4
        /*00cc*/ 	.byte	0x03, 0x1b
        /*00ce*/ 	.short	0x0028


	//----- nvinfo : EIATTR_NUM_BARRIERS
	.align		4
        /*00d0*/ 	.byte	0x02, 0x4c
        /*00d2*/ 	.byte	0x01
	.zero		1


	//----- nvinfo : EIATTR_ANNOTATIONS
	.align		4
        /*00d4*/ 	.byte	0x04, 0x55
        /*00d6*/ 	.short	(.L_1439 - .L_1438)


	//   ....[0]....
.L_1438:
        /* <DEDUP_REMOVED lines=60> */


	//----- nvinfo : EIATTR_MERCURY_ISA_VERSION
	.align		4
.L_1439:
        /*0488*/ 	.byte	0x03, 0x5f
        /*048a*/ 	.short	0x0101


	//----- nvinfo : EIATTR_COOP_GROUP_MASK_REGIDS
	.align		4
        /*048c*/ 	.byte	0x04, 0x29
        /*048e*/ 	.short	(.L_1441 - .L_1440)


	//   ....[0]....
.L_1440:
        /*0490*/ 	.word	0xffffffff


	//   ....[1]....
        /*0494*/ 	.word	0xffffffff


	//   ....[2]....
        /*0498*/ 	.word	0xffffffff


	//   ....[3]....
        /*049c*/ 	.word	0xffffffff


	//   ....[4]....
        /*04a0*/ 	.word	0xffffffff


	//   ....[5]....
        /*04a4*/ 	.word	0xffffffff


	//   ....[6]....
        /*04a8*/ 	.word	0xffffffff


	//   ....[7]....
        /*04ac*/ 	.word	0xffffffff


	//   ....[8]....
        /*04b0*/ 	.word	0xffffffff


	//   ....[9]....
        /*04b4*/ 	.word	0xffffffff


	//   ....[10]....
        /*04b8*/ 	.word	0xffffffff


	//   ....[11]....
        /*04bc*/ 	.word	0xffffffff


	//   ....[12]....
        /*04c0*/ 	.word	0x05000015


	//   ....[13]....
        /*04c4*/ 	.word	0x05000017


	//   ....[14]....
        /*04c8*/ 	.word	0x05000016


	//   ....[15]....
        /*04cc*/ 	.word	0x05000018


	//   ....[16]....
        /*04d0*/ 	.word	0x05000019


	//   ....[17]....
        /*04d4*/ 	.word	0x0500001b


	//   ....[18]....
        /*04d8*/ 	.word	0x0500001a


	//   ....[19]....
        /*04dc*/ 	.word	0x05000010


	//   ....[20]....
        /*04e0*/ 	.word	0x05000016


	//   ....[21]....
        /*04e4*/ 	.word	0x05000016


	//   ....[22]....
        /*04e8*/ 	.word	0x05000016


	//   ....[23]....
        /*04ec*/ 	.word	0x05000016


	//   ....[24]....
        /*04f0*/ 	.word	0x05000016


	//   ....[25]....
        /*04f4*/ 	.word	0x05000016


	//   ....[26]....
        /*04f8*/ 	.word	0x05000016


	//   ....[27]....
        /*04fc*/ 	.word	0x05000016


	//----- nvinfo : EIATTR_COOP_GROUP_INSTR_OFFSETS
	.align		4
.L_1441:
        /*0500*/ 	.byte	0x04, 0x28
        /*0502*/ 	.short	(.L_1443 - .L_1442)


	//   ....[0]....
.L_1442:
        /*0504*/ 	.word	0x000032f0


	//   ....[1]....
        /*0508*/ 	.word	0x00003320


	//   ....[2]....
        /*050c*/ 	.word	0x00003980


	//   ....[3]....
        /*0510*/ 	.word	0x00003a30


	//   ....[4]....
        /*0514*/ 	.word	0x00003ad0


	//   ....[5]....
        /*0518*/ 	.word	0x00003b00


	//   ....[6]....
        /*051c*/ 	.word	0x00003b20


	//   ....[7]....
        /*0520*/ 	.word	0x00003b40


	//   ....[8]....
        /*0524*/ 	.word	0x00003b60


	//   ....[9]....
        /*0528*/ 	.word	0x00003b80


	//   ....[10]....
        /*052c*/ 	.word	0x00003ba0


	//   ....[11]....
        /*0530*/ 	.word	0x00003bc0


	//   ....[12]....
        /*0534*/ 	.word	0x00004cd0


	//   ....[13]....
        /*0538*/ 	.word	0x00004d00


	//   ....[14]....
        /*053c*/ 	.word	0x00004d50


	//   ....[15]....
        /*0540*/ 	.word	0x00004d70


	//   ....[16]....
        /*0544*/ 	.word	0x00004da0


	//   ....[17]....
        /*0548*/ 	.word	0x00004db0


	//   ....[18]....
        /*054c*/ 	.word	0x00004de0


	//   ....[19]....
        /*0550*/ 	.word	0x00004df0


	//   ....[20]....
        /*0554*/ 	.word	0x00004fb0


	//   ....[21]....
        /*0558*/ 	.word	0x00005040


	//   ....[22]....
        /*055c*/ 	.word	0x000050b0


	//   ....[23]....
        /*0560*/ 	.word	0x00005110


	//   ....[24]....
        /*0564*/ 	.word	0x00005180


	//   ....[25]....
        /*0568*/ 	.word	0x000051e0


	//   ....[26]....
        /*056c*/ 	.word	0x00005250


	//   ....[27]....
        /*0570*/ 	.word	0x000052b0


	//----- nvinfo : EIATTR_VRC_CTA_INIT_COUNT
	.align		4
.L_1443:
        /*0574*/ 	.byte	0x02, 0x4a
	.zero		1
	.zero		1


	//----- nvinfo : EIATTR_EXIT_INSTR_OFFSETS
	.align		4
        /*0578*/ 	.byte	0x04, 0x1c
        /*057a*/ 	.short	(.L_1445 - .L_1444)


	//   ....[0]....
.L_1444:
        /*057c*/ 	.word	0x000041c0


	//   ....[1]....
        /*0580*/ 	.word	0x00004f40


	//----- nvinfo : EIATTR_MAX_THREADS
	.align		4
.L_1445:
        /*0584*/ 	.byte	0x04, 0x05
        /*0586*/ 	.short	(.L_1447 - .L_1446)
.L_1446:
        /*0588*/ 	.word	0x000001e0
        /*058c*/ 	.word	0x00000001
        /*0590*/ 	.word	0x00000001


	//----- nvinfo : EIATTR_CRS_STACK_SIZE
	.align		4
.L_1447:
        /*0594*/ 	.byte	0x04, 0x1e
        /*0596*/ 	.short	(.L_1449 - .L_1448)
.L_1448:
        /*0598*/ 	.word	0x00000000


	//----- nvinfo : EIATTR_CBANK_PARAM_SIZE
	.align		4
.L_1449:
        /*059c*/ 	.byte	0x03, 0x19
        /*059e*/ 	.short	0x0060


	//----- nvinfo : EIATTR_PARAM_CBANK
	.align		4
        /*05a0*/ 	.byte	0x04, 0x0a
        /*05a2*/ 	.short	(.L_1451 - .L_1450)
	.align		4
.L_1450:
        /*05a4*/ 	.word	index@(.nv.constant0._ZN13group_norm_v218gn_bwd_cuda_kernelI6__halfLi480ELi3ELi16ELi120ELi1024ELb1ELb1ELi8ELi960ELi960ELi4ELb1ELi2ELb0ELb0ELNS_15WgradSyncMethodE3ENS_16CompileConditionILi1000EEEEEvPT_S6_S6_PKS5_S8_S8_S8_PKfflPfPj)
        /*05a8*/ 	.short	0x0380
        /*05aa*/ 	.short	0x0060


	//----- nvinfo : EIATTR_SW_WAR
	.align		4
.L_1451:
        /*05ac*/ 	.byte	0x04, 0x36
        /*05ae*/ 	.short	(.L_1453 - .L_1452)
.L_1452:
        /*05b0*/ 	.word	0x00000008
.L_1453:


//--------------------- .nv.info._ZN13group_norm_v218gn_bwd_cuda_kernelI6__halfLi480ELi1ELi16ELi120ELi1024ELb1ELb1ELi16ELi960ELi960ELi4ELb1ELi2ELb0ELb0ELNS_15WgradSyncMethodE3ENS_16CompileConditionILi1000EEEEEvPT_S6_S6_PKS5_S8_S8_S8_PKfflPfPj --------------------------
	.section	.nv.info._ZN13group_norm_v218gn_bwd_cuda_kernelI6__halfLi480ELi1ELi16ELi120ELi1024ELb1ELb1ELi16ELi960ELi960ELi4ELb1ELi2ELb0ELb0ELNS_15WgradSyncMethodE3ENS_16CompileConditionILi1000EEEEEvPT_S6_S6_PKS5_S8_S8_S8_PKfflPfPj,"",@"SHT_CUDA_INFO"
	.sectionflags	@""
	.align	4


	//----- nvinfo : EIATTR_CUDA_API_VERSION
	.align		4
        /*0000*/ 	.byte	0x04, 0x37
        /*0002*/ 	.short	(.L_1455 - .L_1454)
.L_1454:
        /*0004*/ 	.word	0x00000082


	//----- nvinfo : EIATTR_KPARAM_INFO
	.align		4
.L_1455:
        /*0008*/ 	.byte	0x04, 0x17
        /*000a*/ 	.short	(.L_1457 - .L_1456)
.L_1456:
        /*000c*/ 	.word	0x00000000
        /*0010*/ 	.short	0x000b
        /*0012*/ 	.short	0x0058
        /*0014*/ 	.byte	0x00, 0xf5, 0x21, 0x00


	//----- nvinfo : EIATTR_KPARAM_INFO
	.align		4
.L_1457:
        /*0018*/ 	.byte	0x04, 0x17
        /*001a*/ 	.short	(.L_1459 - .L_1458)
.L_1458:
        /*001c*/ 	.word	0x00000000
        /*0020*/ 	.short	0x000a
        /*0022*/ 	.short	0x0050
        /*0024*/ 	.byte	0x00, 0xf5, 0x21, 0x00


	//----- nvinfo : EIATTR_KPARAM_INFO
	.align		4
.L_1459:
        /*0028*/ 	.byte	0x04, 0x17
        /*002a*/ 	.short	(.L_1461 - .L_1460)
.L_1460:
        /*002c*/ 	.word	0x00000000
        /*0030*/ 	.short	0x0009
        /*0032*/ 	.short	0x0048
        /*0034*/ 	.byte	0x00, 0xf0, 0x21, 0x00


	//----- nvinfo : EIATTR_KPARAM_INFO
	.align		4
.L_1461:
        /*0038*/ 	.byte	0x04, 0x17
        /*003a*/ 	.short	(.L_1463 - .L_1462)
.L_1462:
        /*003c*/ 	.word	0x00000000
        /*0040*/ 	.short	0x0008
        /*0042*/ 	.short	0x0040
        /*0044*/ 	.byte	0x00, 0xf0, 0x11, 0x00


	//----- nvinfo : EIATTR_KPARAM_INFO
	.align		4
.L_1463:
        /*0048*/ 	.byte	0x04, 0x17
        /*004a*/ 	.short	(.L_1465 - .L_1464)
.L_1464:
        /*004c*/ 	.word	0x00000000
        /*0050*/ 	.short	0x0007
        /*0052*/ 	.short	0x0038
        /*0054*/ 	.byte	0x00, 0xf5, 0x21, 0x00


	//----- nvinfo : EIATTR_KPARAM_INFO
	.align		4
.L_1465:
        /*0058*/ 	.byte	0x04, 0x17
        /*005a*/ 	.short	(.L_1467 - .L_1466)
.L_1466:
        /*005c*/ 	.word	0x00000000
        /*0060*/ 	.short	0x0006
        /*0062*/ 	.short	0x0030
        /*0064*/ 	.byte	0x00, 0xf5, 0x21, 0x00


	//----- nvinfo : EIATTR_KPARAM_INFO
	.align		4
.L_1467:
        /*0068*/ 	.byte	0x04, 0x17
        /*006a*/ 	.short	(.L_1469 - .L_1468)
.L_1468:
        /*006c*/ 	.word	0x00000000
        /*0070*/ 	.short	0x0005
        /*0072*/ 	.short	0x0028
        /*0074*/ 	.byte	0x00, 0xf5, 0x21, 0x00


	//----- nvinfo : EIATTR_KPARAM_INFO
	.align		4
.L_1469:
        /*0078*/ 	.byte	0x04, 0x17
        /*007a*/ 	.short	(.L_1471 - .L_1470)
.L_1470:
        /*007c*/ 	.word	0x00000000
        /*0080*/ 	.short	0x0004
        /*0082*/ 	.short	0x0020
        /*0084*/ 	.byte	0x00, 0xf5, 0x21, 0x00


	//----- nvinfo : EIATTR_KPARAM_INFO
	.align		4
.L_1471:
        /*0088*/ 	.byte	0x04, 0x17
        /*008a*/ 	.short	(.L_1473 - .L_1472)
.L_1472:
        /*008c*/ 	.word	0x00000000
        /*0090*/ 	.short	0x0003
        /*0092*/ 	.short	0x0018
        /*0094*/ 	.byte	0x00, 0xf5, 0x21, 0x00


	//----- nvinfo : EIATTR_KPARAM_INFO
	.align		4
.L_1473:
        /*0098*/ 	.byte	0x04, 0x17
        /*009a*/ 	.short	(.L_1475 - .L_1474)
.L_1474:
        /*009c*/ 	.word	0x00000000
        /*00a0*/ 	.short	0x0002
        /*00a2*/ 	.short	0x0010
        /*00a4*/ 	.byte	0x00, 0xf5, 0x21, 0x00


	//----- nvinfo : EIATTR_KPARAM_INFO
	.align		4
.L_1475:
        /*00a8*/ 	.byte	0x04, 0x17
        /*00aa*/ 	.short	(.L_1477 - .L_1476)
.L_1476:
        /*00ac*/ 	.word	0x00000000
        /*00b0*/ 	.short	0x0001
        /*00b2*/ 	.short	0x0008
        /*00b4*/ 	.byte	0x00, 0xf5, 0x21, 0x00


	//----- nvinfo : EIATTR_KPARAM_INFO
	.align		4
.L_1477:
        /*00b8*/ 	.byte	0x04, 0x17
        /*00ba*/ 	.short	(.L_1479 - .L_1478)
.L_1478:
        /*00bc*/ 	.word	0x00000000
        /*00c0*/ 	.short	0x0000
        /*00c2*/ 	.short	0x0000
        /*00c4*/ 	.byte	0x00, 0xf5, 0x21, 0x00


	//----- nvinfo : EIATTR_SPARSE_MMA_MASK
	.align		4
.L_1479:
        /*00c8*/ 	.byte	0x03, 0x50
        /*00ca*/ 	.short	0x0000


	//----- nvinfo : EIATTR_MAXREG_COUNT
	.align		4
        /*00cc*/ 	.byte	0x03, 0x1b
        /*00ce*/ 	.short	0x0080


	//----- nvinfo : EIATTR_NUM_BARRIERS
	.align		4
        /*00d0*/ 	.byte	0x02, 0x4c
        /*00d2*/ 	.byte	0x01
	.zero		1


	//----- nvinfo : EIATTR_MERCURY_ISA_VERSION
	.align		4
        /*00d4*/ 	.byte	0x03, 0x5f
        /*00d6*/ 	.short	0x0101


	//----- nvinfo : EIATTR_COOP_GROUP_MASK_REGIDS
	.align		4
        /*00d8*/ 	.byte	0x04, 0x29
        /*00da*/ 	.short	(.L_1481 - .L_1480)


	//   ....[0]....
.L_1480:
        /*00dc*/ 	.word	0xffffffff


	//   ....[1]....
        /*00e0*/ 	.word	0xffffffff


	//   ....[2]....
        /*00e4*/ 	.word	0xffffffff


	//   ....[3]....
        /*00e8*/ 	.word	0xffffffff


	//   ....[4]....
        /*00ec*/ 	.word	0xffffffff


	//   ....[5]....
        /*00f0*/ 	.word	0xffffffff


	//   ....[6]....
        /*00f4*/ 	.word	0xffffffff


	//   ....[7]....
        /*00f8*/ 	.word	0xffffffff


	//   ....[8]....
        /*00fc*/ 	.word	0xffffffff


	//   ....[9]....
        /*0100*/ 	.word	0xffffffff


	//   ....[10]....
        /*0104*/ 	.word	0xffffffff


	//   ....[11]....
        /*0108*/ 	.word	0xffffffff


	//   ....[12]....
        /*010c*/ 	.word	0x0500001d


	//   ....[13]....
        /*0110*/ 	.word	0x0500001e


	//   ....[14]....
        /*0114*/ 	.word	0x05000020


	//   ....[15]....
        /*0118*/ 	.word	0x0500001f


	//   ....[16]....
        /*011c*/ 	.word	0x05000021


	//   ....[17]....
        /*0120*/ 	.word	0x05000022


	//   ....[18]....
        /*0124*/ 	.word	0x05000024


	//   ....[19]....
        /*0128*/ 	.word	0x05000017


	//   ....[20]....
        /*012c*/ 	.word	0x0500001f


	//   ....[21]....
        /*0130*/ 	.word	0x0500001f


	//   ....[22]....
        /*0134*/ 	.word	0x0500001f


	//   ....[23]....
        /*0138*/ 	.word	0x0500001f


	//   ....[24]....
        /*013c*/ 	.word	0x0500001f


	//   ....[25]....
        /*0140*/ 	.word	0x0500001f


	//   ....[26]....
        /*0144*/ 	.word	0x0500001f


	//   ....[27]....
        /*0148*/ 	.word	0x0500001f


	//----- nvinfo : EIATTR_COOP_GROUP_INSTR_OFFSETS
	.align		4
.L_1481:
        /*014c*/ 	.byte	0x04, 0x28
        /*014e*/ 	.short	(.L_1483 - .L_1482)


	//   ....[0]....
.L_1482:
        /*0150*/ 	.word	0x00003f70


	//   ....[1]....
        /*0154*/ 	.word	0x00003ff0


	//   ....[2]....
        /*0158*/ 	.word	0x00004460


	//   ....[3]....
        /*015c*/ 	.word	0x00004470


	//   ....[4]....
        /*0160*/ 	.word	0x000044a0


	//   ....[5]....
        /*0164*/ 	.word	0x000044b0


	//   ....[6]....
        /*0168*/ 	.word	0x000044e0


	//   ....[7]....
        /*016c*/ 	.word	0x000044f0


	//   ....[8]....
        /*0170*/ 	.word	0x00004520


	//   ....[9]....
        /*0174*/ 	.word	0x00004530


	//   ....[10]....
        /*0178*/ 	.word	0x00004570


	//   ....[11]....
        /*017c*/ 	.word	0x000045a0


	//   ....[12]....
        /*0180*/ 	.word	0x00005a60


	//   ....[13]....
        /*0184*/ 	.word	0x00005a90


	//   ....[14]....
        /*0188*/ 	.word	0x00005ae0


	//   ....[15]....
        /*018c*/ 	.word	0x00005b00


	//   ....[16]....
        /*0190*/ 	.word	0x00005b30


	//   ....[17]....
        /*0194*/ 	.word	0x00005b40


	//   ....[18]....
        /*0198*/ 	.word	0x00005b70


	//   ....[19]....
        /*019c*/ 	.word	0x00005b80


	//   ....[20]....
        /*01a0*/ 	.word	0x00005d50


	//   ....[21]....
        /*01a4*/ 	.word	0x00005de0


	//   ....[22]....
        /*01a8*/ 	.word	0x00005e50


	//   ....[23]....
        /*01ac*/ 	.word	0x00005eb0


	//   ....[24]....
        /*01b0*/ 	.word	0x00005f20


	//   ....[25]....
        /*01b4*/ 	.word	0x00005f80


	//   ....[26]....
        /*01b8*/ 	.word	0x00005ff0


	//   ....[27]....
        /*01bc*/ 	.word	0x00006050


	//----- nvinfo : EIATTR_VRC_CTA_INIT_COUNT
	.align		4
.L_1483:
        /*01c0*/ 	.byte	0x02, 0x4a
	.zero		1
	.zero		1


	//----- nvinfo : EIATTR_EXIT_INSTR_OFFSETS
	.align		4
        /*01c4*/ 	.byte	0x04, 0x1c
        /*01c6*/ 	.short	(.L_1485 - .L_1484)


	//   ....[0]....
.L_1484:
        /*01c8*/ 	.word	0x00004f20


	//   ....[1]....
        /*01cc*/ 	.word	0x00005ce0


	//----- nvinfo : EIATTR_MAX_THREADS
	.align		4
.L_1485:
        /*01d0*/ 	.byte	0x04, 0x05
        /*01d2*/ 	.short	(.L_1487 - .L_1486)
.L_1486:
        /*01d4*/ 	.word	0x000001e0
        /*01d8*/ 	.word	0x00000001
        /*01dc*/ 	.word	0x00000001


	//----- nvinfo : EIATTR_CRS_STACK_SIZE
	.align		4
.L_1487:
        /*01e0*/ 	.byte	0x04, 0x1e
        /*01e2*/ 	.short	(.L_1489 - .L_1488)
.L_1488:
        /*01e4*/ 	.word	0x00000000


	//----- nvinfo : EIATTR_CBANK_PARAM_SIZE
	.align		4
.L_1489:
        /*01e8*/ 	.byte	0x03, 0x19
        /*01ea*/ 	.short	0x0060


	//----- nvinfo : EIATTR_PARAM_CBANK
	.align		4
        /*01ec*/ 	.byte	0x04, 0x0a
        /*01ee*/ 	.short	(.L_1491 - .L_1490)
	.align		4
.L_1490:
        /*01f0*/ 	.word	index@(.nv.constant0._ZN13group_norm_v218gn_bwd_cuda_kernelI6__halfLi480ELi1ELi16ELi120ELi1024ELb1ELb1ELi16ELi960ELi960ELi4ELb1ELi2ELb0ELb0ELNS_15WgradSyncMethodE3ENS_16CompileConditionILi1000EEEEEvPT_S6_S6_PKS5_S8_S8_S8_PKfflPfPj)
        /*01f4*/ 	.short	0x0380
        /*01f6*/ 	.short	0x0060


	//----- nvinfo : EIATTR_SW_WAR
	.align		4
.L_1491:
        /*01f8*/ 	.byte	0x04, 0x36
        /*01fa*/ 	.short	(.L_1493 - .L_1492)
.L_1492:
        /*01fc*/ 	.word	0x00000008
.L_1493:


//--------------------- .nv.info._ZN13group_norm_v218gn_bwd_cuda_kernelI6__halfLi480ELi1ELi16ELi120ELi1024ELb1ELb1ELi32ELi960ELi960ELi4ELb1ELi4ELb0ELb0ELNS_15WgradSyncMethodE3ENS_16CompileConditionILi1000EEEEEvPT_S6_S6_PKS5_S8_S8_S8_PKfflPfPj --------------------------
	.section	.nv.info._ZN13group_norm_v218gn_bwd_cuda_kernelI6__halfLi480ELi1ELi16ELi120ELi1024ELb1ELb1ELi32ELi960ELi960ELi4ELb1ELi4ELb0ELb0ELNS_15WgradSyncMethodE3ENS_16CompileConditionILi1000EEEEEvPT_S6_S6_PKS5_S8_S8_S8_PKfflPfPj,"",@"SHT_CUDA_INFO"
	.sectionflags	@""
	.align	4


	//----- nvinfo : EIATTR_CUDA_API_VERSION
	.align		4
        /*0000*/ 	.byte	0x04, 0x37
        /*0002*/ 	.short	(.L_1495 - .L_1494)
.L_1494:
        /*0004*/ 	.word	0x00000082


	//----- nvinfo : EIATTR_KPARAM_INFO
	.align		4
.L_1495:
        /*0008*/ 	.byte	0x04, 0x17
        /*000a*/ 	.short	(.L_1497 - .L_1496)
.L_1496:
        /*000c*/ 	.word	0x00000000
        /*0010*/ 	.short	0x000b
        /*0012*/ 	.short	0x0058
        /*0014*/ 	.byte	0x00, 0xf5, 0x21, 0x00


	//----- nvinfo : EIATTR_KPARAM_INFO
	.align		4
.L_1497:
        /*0018*/ 	.byte	0x04, 0x17
        /*001a*/ 	.short	(.L_1499 - .L_1498)
.L_1498:
        /*001c*/ 	.word	0x00000000
        /*0020*/ 	.short	0x000a
        /*0022*/ 	.short	0x0050
        /*0024*/ 	.byte	0x00, 0xf5, 0x21, 0x00


	//----- nvinfo : EIATTR_KPARAM_INFO
	.align		4
.L_1499:
        /*0028*/ 	.byte	0x04, 0x17
        /*002a*/ 	.short	(.L_1501 - .L_1500)
.L_1500:
        /*002c*/ 	.word	0x00000000
        /*0030*/ 	.short	0x0009
        /*0032*/ 	.short	0x0048
        /*0034*/ 	.byte	0x00, 0xf0, 0x21, 0x00


	//----- nvinfo : EIATTR_KPARAM_INFO
	.align		4
.L_1501:
        /*0038*/ 	.byte	0x04, 0x17
        /*003a*/ 	.short	(.L_1503 - .L_1502)
.L_1502:
        /*003c*/ 	.word	0x00000000
        /*0040*/ 	.short	0x0008
        /*0042*/ 	.short	0x0040
        /*0044*/ 	.byte	0x00, 0xf0, 0x11, 0x00


	//----- nvinfo : EIATTR_KPARAM_INFO
	.align		4
.L_1503:
        /*0048*/ 	.byte	0x04, 0x17
        /*004a*/ 	.short	(.L_1505 - .L_1504)
.L_1504:
        /*004c*/ 	.word	0x00000000
        /*0050*/ 	.short	0x0007
        /*0052*/ 	.short	0x0038
        /*0054*/ 	.byte	0x00, 0xf5, 0x21, 0x00


	//----- nvinfo : EIATTR_KPARAM_INFO
	.align		4
.L_1505:
        /*0058*/ 	.byte	0x04, 0x17
        /*005a*/ 	.short	(.L_1507 - .L_1506)
.L_1506:
        /*005c*/ 	.word	0x00000000
        /*0060*/ 	.short	0x0006
        /*0062*/ 	.short	0x0030
        /*0064*/ 	.byte	0x00, 0xf5, 0x21, 0x00


	//----- nvinfo : EIATTR_KPARAM_INFO
	.align		4
.L_1507:
        /*0068*/ 	.byte	0x04, 0x17
        /*006a*/ 	.short	(.L_1509 - .L_1508)
.L_1508:
        /*006c*/ 	.word	0x00000000
        /*0070*/ 	.short	0x0005
        /*0072*/ 	.short	0x0028
        /*0074*/ 	.byte	0x00, 0xf5, 0x21, 0x00


	//----- nvinfo : EIATTR_KPARAM_INFO
	.align		4
.L_1509:
        /*0078*/ 	.byte	0x04, 0x17
        /*007a*/ 	.short	(.L_1511 - .L_1510)
.L_1510:
        /*007c*/ 	.word	0x00000000
        /*0080*/ 	.short	0x0004
        /*0082*/ 	.short	0x0020
        /*0084*/ 	.byte	0x00, 0xf5, 0x21, 0x00


	//----- nvinfo : EIATTR_KPARAM_INFO
	.align		4
.L_1511:
        /*0088*/ 	.byte	0x04, 0x17
        /*008a*/ 	.short	(.L_1513 - .L_1512)
.L_1512:
        /*008c*/ 	.word	0x00000000
        /*0090*/ 	.short	0x0003
        /*0092*/ 	.short	0x0018
        /*0094*/ 	.byte	0x00, 0xf5, 0x21, 0x00


	//----- nvinfo : EIATTR_KPARAM_INFO
	.align		4
.L_1513:
        /*0098*/ 	.byte	0x04, 0x17
        /*009a*/ 	.short	(.L_1515 - .L_1514)
.L_1514:
        /*009c*/ 	.word	0x00000000
        /*00a0*/ 	.short	0x0002
        /*00a2*/ 	.short	0x0010
        /*00a4*/ 	.byte	0x00, 0xf5, 0x21, 0x00


	//----- nvinfo : EIATTR_KPARAM_INFO
	.align		4
.L_1515:
        /*00a8*/ 	.byte	0x04, 0x17
        /*00aa*/ 	.short	(.L_1517 - .L_1516)
.L_1516:
        /*00ac*/ 	.word	0x00000000
        /*00b0*/ 	.short	0x0001
        /*00b2*/ 	.short	0x0008
        /*00b4*/ 	.byte	0x00, 0xf5, 0x21, 0x00


	//----- nvinfo : EIATTR_KPARAM_INFO
	.align		4
.L_1517:
        /*00b8*/ 	.byte	0x04, 0x17
        /*00ba*/ 	.short	(.L_1519 - .L_1518)
.L_1518:
        /*00bc*/ 	.word	0x00000000
        /*00c0*/ 	.short	0x0000
        /*00c2*/ 	.short	0x0000
        /*00c4*/ 	.byte	0x00, 0xf5, 0x21, 0x00


	//----- nvinfo : EIATTR_SPARSE_MMA_MASK
	.align		4
.L_1519:
        /*00c8*/ 	.byte	0x03, 0x50
        /*00ca*/ 	.short	0x0000


	//----- nvinfo : EIATTR_MAXREG_COUNT
	.align		4
        /*00cc*/ 	.byte	0x03, 0x1b
        /*00ce*/ 	.short	0x0080


	//----- nvinfo : EIATTR_NUM_BARRIERS
	.align		4
        /*00d0*/ 	.byte	0x02, 0x4c
        /*00d2*/ 	.byte	0x01
	.zero		1


	//----- nvinfo : EIATTR_ANNOTATIONS
	.align		4
        /*00d4*/ 	.byte	0x04, 0x55
        /*00d6*/ 	.short	(.L_1521 - .L_1520)


	//   ....[0]....
.L_1520:
        /* <DEDUP_REMOVED lines=78> */


	//----- nvinfo : EIATTR_MERCURY_ISA_VERSION
	.align		4
.L_1521:
        /*05a8*/ 	.byte	0x03, 0x5f
        /*05aa*/ 	.short	0x0101


	//----- nvinfo : EIATTR_COOP_GROUP_MASK_REGIDS
	.align		4
        /*05ac*/ 	.byte	0x04, 0x29
        /*05ae*/ 	.short	(.L_1523 - .L_1522)


	//   ....[0]....
.L_1522:
        /*05b0*/ 	.word	0xffffffff


	//   ....[1]....
        /*05b4*/ 	.word	0xffffffff


	//   ....[2]....
        /*05b8*/ 	.word	0xffffffff


	//   ....[3]....
        /*05bc*/ 	.word	0xffffffff


	//   ....[4]....
        /*05c0*/ 	.word	0xffffffff


	//   ....[5]....
        /*05c4*/ 	.word	0xffffffff


	//   ....[6]....
        /*05c8*/ 	.word	0xffffffff


	//   ....[7]....
        /*05cc*/ 	.word	0xffffffff


	//   ....[8]....
        /*05d0*/ 	.word	0xffffffff


	//   ....[9]....
        /*05d4*/ 	.word	0xffffffff


	//   ....[10]....
        /*05d8*/ 	.word	0xffffffff


	//   ....[11]....
        /*05dc*/ 	.word	0xffffffff


	//   ....[12]....
        /*05e0*/ 	.word	0x05000019


	//   ....[13]....
        /*05e4*/ 	.word	0x0500001c


	//   ....[14]....
        /*05e8*/ 	.word	0x0500001e


	//   ....[15]....
        /*05ec*/ 	.word	0x0500001b


	//   ....[16]....
        /*05f0*/ 	.word	0x0500001d


	//   ....[17]....
        /*05f4*/ 	.word	0x05000020


	//   ....[18]....
        /*05f8*/ 	.word	0x05000022


	//   ....[19]....
        /*05fc*/ 	.word	0x0500000b


	//   ....[20]....
        /*0600*/ 	.word	0x0500001b


	//   ....[21]....
        /*0604*/ 	.word	0x0500001b


	//   ....[22]....
        /*0608*/ 	.word	0x0500001b


	//   ....[23]....
        /*060c*/ 	.word	0x0500001b


	//   ....[24]....
        /*0610*/ 	.word	0x0500001b


	//   ....[25]....
        /*0614*/ 	.word	0x0500001b


	//   ....[26]....
        /*0618*/ 	.word	0x0500001b


	//   ....[27]....
        /*061c*/ 	.word	0x0500001b


	//----- nvinfo : EIATTR_COOP_GROUP_INSTR_OFFSETS
	.align		4
.L_1523:
        /*0620*/ 	.byte	0x04, 0x28
        /*0622*/ 	.short	(.L_1525 - .L_1524)


	//   ....[0]....
.L_1524:
        /*0624*/ 	.word	0x00006ae0


	//   ....[1]....
        /*0628*/ 	.word	0x00006b10


	//   ....[2]....
        /*062c*/ 	.word	0x00007210


	//   ....[3]....
        /*0630*/ 	.word	0x00007230


	//   ....[4]....
        /*0634*/ 	.word	0x00007250


	//   ....[5]....
        /*0638*/ 	.word	0x00007270


	//   ....[6]....
        /*063c*/ 	.word	0x00007290


	//   ....[7]....
        /*0640*/ 	.word	0x000072b0


	//   ....[8]....
        /*0644*/ 	.word	0x000072d0


	//   ....[9]....
        /*0648*/ 	.word	0x000072f0


	//   ....[10]....
        /*064c*/ 	.word	0x00007310


	//   ....[11]....
        /*0650*/ 	.word	0x00007330


	//   ....[12]....
        /*0654*/ 	.word	0x000090e0


	//   ....[13]....
        /*0658*/ 	.word	0x00009110


	//   ....[14]....
        /*065c*/ 	.word	0x00009160


	//   ....[15]....
        /*0660*/ 	.word	0x00009180


	//   ....[16]....
        /*0664*/ 	.word	0x000091b0


	//   ....[17]....
        /*0668*/ 	.word	0x000091c0


	//   ....[18]....
        /*066c*/ 	.word	0x000091f0


	//   ....[19]....
        /*0670*/ 	.word	0x00009200


	//   ....[20]....
        /*0674*/ 	.word	0x000093d0


	//   ....[21]....
        /*0678*/ 	.word	0x00009460


	//   ....[22]....
        /*067c*/ 	.word	0x000094d0


	//   ....[23]....
        /*0680*/ 	.word	0x00009530


	//   ....[24]....
        /*0684*/ 	.word	0x000095a0


	//   ....[25]....
        /*0688*/ 	.word	0x00009600


	//   ....[26]....
        /*068c*/ 	.word	0x00009670


	//   ....[27]....
        /*0690*/ 	.word	0x000096d0


	//----- nvinfo : EIATTR_VRC_CTA_INIT_COUNT
	.align		4
.L_1525:
        /*0694*/ 	.byte	0x02, 0x4a
	.zero		1
	.zero		1


	//----- nvinfo : EIATTR_EXIT_INSTR_OFFSETS
	.align		4
        /*0698*/ 	.byte	0x04, 0x1c
        /*069a*/ 	.short	(.L_1527 - .L_1526)


	//   ....[0]....
.L_1526:
        /*069c*/ 	.word	0x00008580


	//   ....[1]....
        /*06a0*/ 	.word	0x00009360


	//----- nvinfo : EIATTR_MAX_THREADS
	.align		4
.L_1527:
        /*06a4*/ 	.byte	0x04, 0x05
        /*06a6*/ 	.short	(.L_1529 - .L_1528)
.L_1528:
        /*06a8*/ 	.word	0x000001e0
        /*06ac*/ 	.word	0x00000001
        /*06b0*/ 	.word	0x00000001


	//----- nvinfo : EIATTR_CRS_STACK_SIZE
	.align		4
.L_1529:
        /*06b4*/ 	.byte	0x04, 0x1e
        /*06b6*/ 	.short	(.L_1531 - .L_1530)
.L_1530:
        /*06b8*/ 	.word	0x00000000


	//----- nvinfo : EIATTR_CBANK_PARAM_SIZE
	.align		4
.L_1531:
        /*06bc*/ 	.byte	0x03, 0x19
        /*06be*/ 	.short	0x0060


	//----- nvinfo : EIATTR_PARAM_CBANK
	.align		4
        /*06c0*/ 	.byte	0x04, 0x0a
        /*06c2*/ 	.short	(.L_1533 - .L_1532)
	.align		4
.L_1532:
        /*06c4*/ 	.word	index@(.nv.constant0._ZN13group_norm_v218gn_bwd_cuda_kernelI6__halfLi480ELi1ELi16ELi120ELi1024ELb1ELb1ELi32ELi960ELi960ELi4ELb1ELi4ELb0ELb0ELNS_15WgradSyncMethodE3ENS_16CompileConditionILi1000EEEEEvPT_S6_S6_PKS5_S8_S8_S8_PKfflPfPj)
        /*06c8*/ 	.short	0x0380
        /*06ca*/ 	.short	0x0060


	//----- nvinfo : EIATTR_SW_WAR
	.align		4
.L_1533:
        /*06cc*/ 	.byte	0x04, 0x36
        /*06ce*/ 	.short	(.L_1535 - .L_1534)
.L_1534:
        /*06d0*/ 	.word	0x00000008
.L_1535:


//--------------------- .nv.info._ZN13group_norm_v218gn_bwd_cuda_kernelI6__halfLi480ELi2ELi16ELi120ELi1024ELb1ELb1ELi16ELi960ELi960ELi4ELb1ELi3ELb0ELb0ELNS_15WgradSyncMethodE2ENS_16CompileConditionILi1000EEEEEvPT_S6_S6_PKS5_S8_S8_S8_PKfflPfPj --------------------------
	.section	.nv.info._ZN13group_norm_v218gn_bwd_cuda_kernelI6__halfLi480ELi2ELi16ELi120ELi1024ELb1ELb1ELi16ELi960ELi960ELi4ELb1ELi3ELb0ELb0ELNS_15WgradSyncMethodE2ENS_16CompileConditionILi1000EEEEEvPT_S6_S6_PKS5_S8_S8_S8_PKfflPfPj,"",@"SHT_CUDA_INFO"
	.sectionflags	@""
	.align	4


	//----- nvinfo : EIATTR_CUDA_API_VERSION
	.align		4
        /*0000*/ 	.byte	0x04, 0x37
        /*0002*/ 	.short	(.L_1537 - .L_1536)
.L_1536:
        /*0004*/ 	.word	0x00000082


	//----- nvinfo : EIATTR_KPARAM_INFO
	.align		4
.L_1537:
        /*0008*/ 	.byte	0x04, 0x17
        /*000a*/ 	.short	(.L_1539 - .L_1538)
.L_1538:
        /*000c*/ 	.word	0x00000000
        /*0010*/ 	.short	0x000b
        /*0012*/ 	.short	0x0058
        /*0014*/ 	.byte	0x00, 0xf5, 0x21, 0x00


	//----- nvinfo : EIATTR_KPARAM_INFO
	.align		4
.L_1539:
        /*0018*/ 	.byte	0x04, 0x17
        /*001a*/ 	.short	(.L_1541 - .L_1540)
.L_1540:
        /*001c*/ 	.word	0x00000000
        /*0020*/ 	.short	0x000a
        /*0022*/ 	.short	0x0050
        /*0024*/ 	.byte	0x00, 0xf5, 0x21, 0x00


	//----- nvinfo : EIATTR_KPARAM_INFO
	.align		4
.L_1541:
        /*0028*/ 	.byte	0x04, 0x17
        /*002a*/ 	.short	(.L_1543 - .L_1542)
.L_1542:
        /*002c*/ 	.word	0x00000000
        /*0030*/ 	.short	0x0009
        /*0032*/ 	.short	0x0048
        /*0034*/ 	.byte	0x00, 0xf0, 0x21, 0x00


	//----- nvinfo : EIATTR_KPARAM_INFO
	.align		4
.L_1543:
        /*0038*/ 	.byte	0x04, 0x17
        /*003a*/ 	.short	(.L_1545 - .L_1544)
.L_1544:
        /*003c*/ 	.word	0x00000000
        /*0040*/ 	.short	0x0008
        /*0042*/ 	.short	0x0040
        /*0044*/ 	.byte	0x00, 0xf0, 0x11, 0x00


	//----- nvinfo : EIATTR_KPARAM_INFO
	.align		4
.L_1545:
        /*0048*/ 	.byte	0x04, 0x17
        /*004a*/ 	.short	(.L_1547 - .L_1546)
.L_1546:
        /*004c*/ 	.word	0x00000000
        /*0050*/ 	.short	0x0007
        /*0052*/ 	.short	0x0038
        /*0054*/ 	.byte	0x00, 0xf5, 0x21, 0x00


	//----- nvinfo : EIATTR_KPARAM_INFO
	.align		4
.L_1547:
        /*0058*/ 	.byte	0x04, 0x17
        /*005a*/ 	.short	(.L_1549 - .L_1548)
.L_1548:
        /*005c*/ 	.word	0x00000000
        /*0060*/ 	.short	0x0006
        /*0062*/ 	.short	0x0030
        /*0064*/ 	.byte	0x00, 0xf5, 0x21, 0x00


	//----- nvinfo : EIATTR_KPARAM_INFO
	.align		4
.L_1549:
        /*0068*/ 	.byte	0x04, 0x17
        /*006a*/ 	.short	(.L_1551 - .L_1550)
.L_1550:
        /*006c*/ 	.word	0x00000000
        /*0070*/ 	.short	0x0005
        /*0072*/ 	.short	0x0028
        /*0074*/ 	.byte	0x00, 0xf5, 0x21, 0x00


	//----- nvinfo : EIATTR_KPARAM_INFO
	.align		4
.L_1551:
        /*0078*/ 	.byte	0x04, 0x17
        /*007a*/ 	.short	(.L_1553 - .L_1552)
.L_1552:
        /*007c*/ 	.word	0x00000000
        /*0080*/ 	.short	0x0004
        /*0082*/ 	.short	0x0020
        /*0084*/ 	.byte	0x00, 0xf5, 0x21, 0x00


	//----- nvinfo : EIATTR_KPARAM_INFO
	.align		4
.L_1553:
        /*0088*/ 	.byte	0x04, 0x17
        /*008a*/ 	.short	(.L_1555 - .L_1554)
.L_1554:
        /*008c*/ 	.word	0x00000000
        /*0090*/ 	.short	0x0003
        /*0092*/ 	.short	0x0018
        /*0094*/ 	.byte	0x00, 0xf5, 0x21, 0x00


	//----- nvinfo : EIATTR_KPARAM_INFO
	.align		4
.L_1555:
        /*0098*/ 	.byte	0x04, 0x17
        /*009a*/ 	.short	(.L_1557 - .L_1556)
.L_1556:
        /*009c*/ 	.word	0x00000000
        /*00a0*/ 	.short	0x0002
        /*00a2*/ 	.short	0x0010
        /*00a4*/ 	.byte	0x00, 0xf5, 0x21, 0x00


	//----- nvinfo : EIATTR_KPARAM_INFO
	.align		4
.L_1557:
        /*00a8*/ 	.byte	0x04, 0x17
        /*00aa*/ 	.short	(.L_1559 - .L_1558)
.L_1558:
        /*00ac*/ 	.word	0x00000000
        /*00b0*/ 	.short	0x0001
        /*00b2*/ 	.short	0x0008
        /*00b4*/ 	.byte	0x00, 0xf5, 0x21, 0x00


	//----- nvinfo : EIATTR_KPARAM_INFO
	.align		4
.L_1559:
        /*00b8*/ 	.byte	0x04, 0x17
        /*00ba*/ 	.short	(.L_1561 - .L_1560)
.L_1560:
        /*00bc*/ 	.word	0x00000000
        /*00c0*/ 	.short	0x0000
        /*00c2*/ 	.short	0x0000
        /*00c4*/ 	.byte	0x00, 0xf5, 0x21, 0x00


	//----- nvinfo : EIATTR_SPARSE_MMA_MASK
	.align		4
.L_1561:
        /*00c8*/ 	.byte	0x03, 0x50
        /*00ca*/ 	.short	0x0000


	//----- nvinfo : EIATTR_MAXREG_COUNT
	.align		4
        /*00cc*/ 	.byte	0x03, 0x1b
        /*00ce*/ 	.short	0x0040


	//----- nvinfo : EIATTR_NUM_BARRIERS
	.align		4
        /*00d0*/ 	.byte	0x02, 0x4c
        /*00d2*/ 	.byte	0x01
	.zero		1


	//----- nvinfo : EIATTR_ANNOTATIONS
	.align		4
        /*00d4*/ 	.byte	0x04, 0x55
        /*00d6*/ 	.short	(.L_1563 - .L_1562)


	//   ....[0]....
.L_1562:
        /* <DEDUP_REMOVED lines=68> */


	//----- nvinfo : EIATTR_MERCURY_ISA_VERSION
	.align		4
.L_1563:
        /*0500*/ 	.byte	0x03, 0x5f
        /*0502*/ 	.short	0x0101


	//----- nvinfo : EIATTR_COOP_GROUP_MASK_REGIDS
	.align		4
        /*0504*/ 	.byte	0x04, 0x29
        /*0506*/ 	.short	(.L_1565 - .L_1564)


	//   ....[0]....
.L_1564:
        /*0508*/ 	.word	0xffffffff


	//   ....[1]....
        /*050c*/ 	.word	0xffffffff


	//   ....[2]....
        /*0510*/ 	.word	0xffffffff


	//   ....[3]....
        /*0514*/ 	.word	0xffffffff


	//   ....[4]....
        /*0518*/ 	.word	0xffffffff


	//   ....[5]....
        /*051c*/ 	.word	0xffffffff


	//   ....[6]....
        /*0520*/ 	.word	0xffffffff


	//   ....[7]....
        /*0524*/ 	.word	0xffffffff


	//   ....[8]....
        /*0528*/ 	.word	0xffffffff


	//   ....[9]....
        /*052c*/ 	.word	0xffffffff


	//   ....[10]....
        /*0530*/ 	.word	0xffffffff


	//   ....[11]....
        /*0534*/ 	.word	0xffffffff


	//   ....[12]....
        /*0538*/ 	.word	0x0500000f


	//   ....[13]....
        /*053c*/ 	.word	0x05000011


	//   ....[14]....
        /*0540*/ 	.word	0x05000010


	//   ....[15]....
        /*0544*/ 	.word	0x05000012


	//   ....[16]....
        /*0548*/ 	.word	0x05000013


	//   ....[17]....
        /*054c*/ 	.word	0x05000015


	//   ....[18]....
        /*0550*/ 	.word	0x05000014


	//   ....[19]....
        /*0554*/ 	.word	0x0500000a


	//   ....[20]....
        /*0558*/ 	.word	0x05000010


	//   ....[21]....
        /*055c*/ 	.word	0x05000010


	//   ....[22]....
        /*0560*/ 	.word	0x05000010


	//   ....[23]....
        /*0564*/ 	.word	0x05000010


	//   ....[24]....
        /*0568*/ 	.word	0x05000010


	//   ....[25]....
        /*056c*/ 	.word	0x05000010


	//   ....[26]....
        /*0570*/ 	.word	0x05000010


	//   ....[27]....
        /*0574*/ 	.word	0x05000010


	//----- nvinfo : EIATTR_COOP_GROUP_INSTR_OFFSETS
	.align		4
.L_1565:
        /*0578*/ 	.byte	0x04, 0x28
        /*057a*/ 	.short	(.L_1567 - .L_1566)


	//   ....[0]....
.L_1566:
        /*057c*/ 	.word	0x000046f0


	//   ....[1]....
        /*0580*/ 	.word	0x00004730


	//   ....[2]....
        /*0584*/ 	.word	0x00004e10


	//   ....[3]....
        /*0588*/ 	.word	0x00004e20


	//   ....[4]....
        /*058c*/ 	.word	0x00004e50


	//   ....[5]....
        /*0590*/ 	.word	0x00004e60


	//   ....[6]....
        /*0594*/ 	.word	0x00004e90


	//   ....[7]....
        /*0598*/ 	.word	0x00004ea0


	//   ....[8]....
        /*059c*/ 	.word	0x00004ed0


	//   ....[9]....
        /*05a0*/ 	.word	0x00004ee0


	//   ....[10]....
        /*05a4*/ 	.word	0x00004f10


	//   ....[11]....
        /*05a8*/ 	.word	0x00004f20


	//   ....[12]....
        /*05ac*/ 	.word	0x00006480


	//   ....[13]....
        /*05b0*/ 	.word	0x000064b0


	//   ....[14]....
        /*05b4*/ 	.word	0x00006500


	//   ....[15]....
        /*05b8*/ 	.word	0x00006520


	//   ....[16]....
        /*05bc*/ 	.word	0x00006550


	//   ....[17]....
        /*05c0*/ 	.word	0x00006560


	//   ....[18]....
        /*05c4*/ 	.word	0x00006590


	//   ....[19]....
        /*05c8*/ 	.word	0x000065a0


	//   ....[20]....
        /*05cc*/ 	.word	0x00006760


	//   ....[21]....
        /*05d0*/ 	.word	0x000067f0


	//   ....[22]....
        /*05d4*/ 	.word	0x00006860


	//   ....[23]....
        /*05d8*/ 	.word	0x000068c0


	//   ....[24]....
        /*05dc*/ 	.word	0x00006930


	//   ....[25]....
        /*05e0*/ 	.word	0x00006990


	//   ....[26]....
        /*05e4*/ 	.word	0x00006a00


	//   ....[27]....
        /*05e8*/ 	.word	0x00006a60


	//----- nvinfo : EIATTR_VRC_CTA_INIT_COUNT
	.align		4
.L_1567:
        /*05ec*/ 	.byte	0x02, 0x4a
	.zero		1
	.zero		1


	//----- nvinfo : EIATTR_EXIT_INSTR_OFFSETS
	.align		4
        /*05f0*/ 	.byte	0x04, 0x1c
        /*05f2*/ 	.short	(.L_1569 - .L_1568)


	//   ....[0]....
.L_1568:
        /*05f4*/ 	.word	0x00005950


	//   ....[1]....
        /*05f8*/ 	.word	0x000066f0


	//----- nvinfo : EIATTR_MAX_THREADS
	.align		4
.L_1569:
        /*05fc*/ 	.byte	0x04, 0x05
        /*05fe*/ 	.short	(.L_1571 - .L_1570)
.L_1570:
        /*0600*/ 	.word	0x000001e0
        /*0604*/ 	.word	0x00000001
        /*0608*/ 	.word	0x00000001


	//----- nvinfo : EIATTR_CRS_STACK_SIZE
	.align		4
.L_1571:
        /*060c*/ 	.byte	0x04, 0x1e
        /*060e*/ 	.short	(.L_1573 - .L_1572)
.L_1572:
        /*0610*/ 	.word	0x00000000


	//----- nvinfo : EIATTR_CBANK_PARAM_SIZE
	.align		4
.L_1573:
        /*0614*/ 	.byte	0x03, 0x19
        /*0616*/ 	.short	0x0060


	//----- nvinfo : EIATTR_PARAM_CBANK
	.align		4
        /*0618*/ 	.byte	0x04, 0x0a
        /*061a*/ 	.short	(.L_1575 - .L_1574)
	.align		4
.L_1574:
        /*061c*/ 	.word	index@(.nv.constant0._ZN13group_norm_v218gn_bwd_cuda_kernelI6__halfLi480ELi2ELi16ELi120ELi1024ELb1ELb1ELi16ELi960ELi960ELi4ELb1ELi3ELb0ELb0ELNS_15WgradSyncMethodE2ENS_16CompileConditionILi1000EEEEEvPT_S6_S6_PKS5_S8_S8_S8_PKfflPfPj)
        /*0620*/ 	.short	0x0380
        /*0622*/ 	.short	0x0060


	//----- nvinfo : EIATTR_SW_WAR
	.align		4
.L_1575:
        /*0624*/ 	.byte	0x04, 0x36
        /*0626*/ 	.short	(.L_1577 - .L_1576)
.L_1576:
        /*0628*/ 	.word	0x00000008
.L_1577:


//--------------------- .nv.info._ZN13group_norm_v218gn_bwd_cuda_kernelI6__halfLi480ELi2ELi16ELi120ELi1024ELb1ELb1ELi16ELi960ELi960ELi4ELb1ELi4ELb0ELb0ELNS_15WgradSyncMethodE3ENS_16CompileConditionILi1000EEEEEvPT_S6_S6_PKS5_S8_S8_S8_PKfflPfPj --------------------------
	.section	.nv.info._ZN13group_norm_v218gn_bwd_cuda_kernelI6__halfLi480ELi2ELi16ELi120ELi1024ELb1ELb1ELi16ELi960ELi960ELi4ELb1ELi4ELb0ELb0ELNS_15WgradSyncMethodE3ENS_16CompileConditionILi1000EEEEEvPT_S6_S6_PKS5_S8_S8_S8_PKfflPfPj,"",@"SHT_CUDA_INFO"
	.sectionflags	@""
	.align	4


	//----- nvinfo : EIATTR_CUDA_API_VERSION
	.align		4
        /*0000*/ 	.byte	0x04, 0x37
        /*0002*/ 	.short	(.L_1579 - .L_1578)
.L_1578:
        /*0004*/ 	.word	0x00000082


	//----- nvinfo : EIATTR_KPARAM_INFO
	.align		4
.L_1579:
        /*0008*/ 	.byte	0x04, 0x17
        /*000a*/ 	.short	(.L_1581 - .L_1580)
.L_1580:
        /*000c*/ 	.word	0x00000000
        /*0010*/ 	.short	0x000b
        /*0012*/ 	.short	0x0058
        /*0014*/ 	.byte	0x00, 0xf5, 0x21, 0x00


	//----- nvinfo : EIATTR_KPARAM_INFO
	.align		4
.L_1581:
        /*0018*/ 	.byte	0x04, 0x17
        /*001a*/ 	.short	(.L_1583 - .L_1582)
.L_1582:
        /*001c*/ 	.word	0x00000000
        /*0020*/ 	.short	0x000a
        /*0022*/ 	.short	0x0050
        /*0024*/ 	.byte	0x00, 0xf5, 0x21, 0x00


	//----- nvinfo : EIATTR_KPARAM_INFO
	.align		4
.L_1583:
        /*0028*/ 	.byte	0x04, 0x17
        /*002a*/ 	.short	(.L_1585 - .L_1584)
.L_1584:
        /*002c*/ 	.word	0x00000000
        /*0030*/ 	.short	0x0009
        /*0032*/ 	.short	0x0048
        /*0034*/ 	.byte	0x00, 0xf0, 0x21, 0x00


	//----- nvinfo : EIATTR_KPARAM_INFO
	.align		4
.L_1585:
        /*0038*/ 	.byte	0x04, 0x17
        /*003a*/ 	.short	(.L_1587 - .L_1586)
.L_1586:
        /*003c*/ 	.word	0x00000000
        /*0040*/ 	.short	0x0008
        /*0042*/ 	.short	0x0040
        /*0044*/ 	.byte	0x00, 0xf0, 0x11, 0x00


	//----- nvinfo : EIATTR_KPARAM_INFO
	.align		4
.L_1587:
        /*0048*/ 	.byte	0x04, 0x17
        /*004a*/ 	.short	(.L_1589 - .L_1588)
.L_1588:
        /*004c*/ 	.word	0x00000000
        /*0050*/ 	.short	0x0007
        /*0052*/ 	.short	0x0038
        /*0054*/ 	.byte	0x00, 0xf5, 0x21, 0x00


	//----- nvinfo : EIATTR_KPARAM_INFO
	.align		4
.L_1589:
        /*0058*/ 	.byte	0x04, 0x17
        /*005a*/ 	.short	(.L_1591 - .L_1590)
.L_1590:
        /*005c*/ 	.word	0x00000000
        /*0060*/ 	.short	0x0006
        /*0062*/ 	.short	0x0030
        /*0064*/ 	.byte	0x00, 0xf5, 0x21, 0x00


	//----- nvinfo : EIATTR_KPARAM_INFO
	.align		4
.L_1591:
        /*0068*/ 	.byte	0x04, 0x17
        /*006a*/ 	.short	(.L_1593 - .L_1592)
.L_1592:
        /*006c*/ 	.word	0x00000000
        /*0070*/ 	.short	0x0005
        /*0072*/ 	.short	0x0028
        /*0074*/ 	.byte	0x00, 0xf5, 0x21, 0x00


	//----- nvinfo : EIATTR_KPARAM_INFO
	.align		4
.L_1593:
        /*0078*/ 	.byte	0x04, 0x17
        /*007a*/ 	.short	(.L_1595 - .L_1594)
.L_1594:
        /*007c*/ 	.word	0x00000000
        /*0080*/ 	.short	0x0004
        /*0082*/ 	.short	0x0020
        /*0084*/ 	.byte	0x00, 0xf5, 0x21, 0x00


	//----- nvinfo : EIATTR_KPARAM_INFO
	.align		4
.L_1595:
        /*0088*/ 	.byte	0x04, 0x17
        /*008a*/ 	.short	(.L_1597 - .L_1596)
.L_1596:
        /*008c*/ 	.word	0x00000000
        /*0090*/ 	.short	0x0003
        /*0092*/ 	.short	0x0018
        /*0094*/ 	.byte	0x00, 0xf5, 0x21, 0x00


	//----- nvinfo : EIATTR_KPARAM_INFO
	.align		4
.L_1597:
        /*0098*/ 	.byte	0x04, 0x17
        /*009a*/ 	.short	(.L_1599 - .L_1598)
.L_1598:
        /*009c*/ 	.word	0x00000000
        /*00a0*/ 	.short	0x0002
        /*00a2*/ 	.short	0x0010
        /*00a4*/ 	.byte	0x00, 0xf5, 0x21, 0x00


	//----- nvinfo : EIATTR_KPARAM_INFO
	.align		4
.L_1599:
        /*00a8*/ 	.byte	0x04, 0x17
        /*00aa*/ 	.short	(.L_1601 - .L_1600)
.L_1600:
        /*00ac*/ 	.word	0x00000000
        /*00b0*/ 	.short	0x0001
        /*00b2*/ 	.short	0x0008
        /*00b4*/ 	.byte	0x00, 0xf5, 0x21, 0x00


	//----- nvinfo : EIATTR_KPARAM_INFO
	.align		4
.L_1601:
        /*00b8*/ 	.byte	0x04, 0x17
        /*00ba*/ 	.short	(.L_1603 - .L_1602)
.L_1602:
        /*00bc*/ 	.word	0x00000000
        /*00c0*/ 	.short	0x0000
        /*00c2*/ 	.short	0x0000
        /*00c4*/ 	.byte	0x00, 0xf5, 0x21, 0x00


	//----- nvinfo : EIATTR_SPARSE_MMA_MASK
	.align		4
.L_1603:
        /*00c8*/ 	.byte	0x03, 0x50
        /*00ca*/ 	.short	0x0000


	//----- nvinfo : EIATTR_MAXREG_COUNT
	.align		4
        /*00cc*/ 	.byte	0x03, 0x1b
        /*00ce*/ 	.short	0x0040


	//----- nvinfo : EIATTR_NUM_BARRIERS
	.align		4
        /*00d0*/ 	.byte	0x02, 0x4c
        /*00d2*/ 	.byte	0x01
	.zero		1


	//----- nvinfo : EIATTR_ANNOTATIONS
	.align		4
        /*00d4*/ 	.byte	0x04, 0x55
        /*00d6*/ 	.short	(.L_1605 - .L_1604)


	//   ....[0]....
.L_1604:
        /* <DEDUP_REMOVED lines=84> */


	//----- nvinfo : EIATTR_MERCURY_ISA_VERSION
	.align		4
.L_1605:
        /*0608*/ 	.byte	0x03, 0x5f
        /*060a*/ 	.short	0x0101


	//----- nvinfo : EIATTR_COOP_GROUP_MASK_REGIDS
	.align		4
        /*060c*/ 	.byte	0x04, 0x29
        /*060e*/ 	.short	(.L_1607 - .L_1606)


	//   ....[0]....
.L_1606:
        /*0610*/ 	.word	0xffffffff


	//   ....[1]....
        /*0614*/ 	.word	0xffffffff


	//   ....[2]....
        /*0618*/ 	.word	0xffffffff


	//   ....[3]....
        /*061c*/ 	.word	0xffffffff


	//   ....[4]....
        /*0620*/ 	.word	0xffffffff


	//   ....[5]....
        /*0624*/ 	.word	0xffffffff


	//   ....[6]....
        /*0628*/ 	.word	0xffffffff


	//   ....[7]....
        /*062c*/ 	.word	0xffffffff


	//   ....[8]....
        /*0630*/ 	.word	0xffffffff


	//   ....[9]....
        /*0634*/ 	.word	0xffffffff


	//   ....[10]....
        /*0638*/ 	.word	0xffffffff


	//   ....[11]....
        /*063c*/ 	.word	0xffffffff


	//   ....[12]....
        /*0640*/ 	.word	0x05000010


	//   ....[13]....
        /*0644*/ 	.word	0x0500000f


	//   ....[14]....
        /*0648*/ 	.word	0x05000011


	//   ....[15]....
        /*064c*/ 	.word	0x05000012


	//   ....[16]....
        /*0650*/ 	.word	0x05000014


	//   ....[17]....
        /*0654*/ 	.word	0x05000013


	//   ....[18]....
        /*0658*/ 	.word	0x05000015


	//   ....[19]....
        /*065c*/ 	.word	0x0500000a


	//   ....[20]....
        /*0660*/ 	.word	0x05000011


	//   ....[21]....
        /*0664*/ 	.word	0x05000011


	//   ....[22]....
        /*0668*/ 	.word	0x05000011


	//   ....[23]....
        /*066c*/ 	.word	0x05000011


	//   ....[24]....
        /*0670*/ 	.word	0x05000011


	//   ....[25]....
        /*0674*/ 	.word	0x05000011


	//   ....[26]....
        /*0678*/ 	.word	0x05000011


	//   ....[27]....
        /*067c*/ 	.word	0x05000011


	//----- nvinfo : EIATTR_COOP_GROUP_INSTR_OFFSETS
	.align		4
.L_1607:
        /*0680*/ 	.byte	0x04, 0x28
        /*0682*/ 	.short	(.L_1609 - .L_1608)


	//   ....[0]....
.L_1608:
        /*0684*/ 	.word	0x00004760


	//   ....[1]....
        /*0688*/ 	.word	0x00004790


	//   ....[2]....
        /*068c*/ 	.word	0x00004e60


	//   ....[3]....
        /*0690*/ 	.word	0x00004e70


	//   ....[4]....
        /*0694*/ 	.word	0x00004ea0


	//   ....[5]....
        /*0698*/ 	.word	0x00004eb0


	//   ....[6]....
        /*069c*/ 	.word	0x00004ee0


	//   ....[7]....
        /*06a0*/ 	.word	0x00004ef0


	//   ....[8]....
        /*06a4*/ 	.word	0x00004f20


	//   ....[9]....
        /*06a8*/ 	.word	0x00004f30


	//   ....[10]....
        /*06ac*/ 	.word	0x00004f60


	//   ....[11]....
        /*06b0*/ 	.word	0x00004f70


	//   ....[12]....
        /*06b4*/ 	.word	0x000065d0


	//   ....[13]....
        /*06b8*/ 	.word	0x00006600


	//   ....[14]....
        /*06bc*/ 	.word	0x00006650


	//   ....[15]....
        /*06c0*/ 	.word	0x00006670


	//   ....[16]....
        /*06c4*/ 	.word	0x000066a0


	//   ....[17]....
        /*06c8*/ 	.word	0x000066b0


	//   ....[18]....
        /*06cc*/ 	.word	0x000066e0


	//   ....[19]....
        /*06d0*/ 	.word	0x000066f0


	//   ....[20]....
        /*06d4*/ 	.word	0x000068b0


	//   ....[21]....
        /*06d8*/ 	.word	0x00006940


	//   ....[22]....
        /*06dc*/ 	.word	0x000069b0


	//   ....[23]....
        /*06e0*/ 	.word	0x00006a10


	//   ....[24]....
        /*06e4*/ 	.word	0x00006a80


	//   ....[25]....
        /*06e8*/ 	.word	0x00006ae0


	//   ....[26]....
        /*06ec*/ 	.word	0x00006b50


	//   ....[27]....
        /*06f0*/ 	.word	0x00006bb0


	//----- nvinfo : EIATTR_VRC_CTA_INIT_COUNT
	.align		4
.L_1609:
        /*06f4*/ 	.byte	0x02, 0x4a
	.zero		1
	.zero		1


	//----- nvinfo : EIATTR_EXIT_INSTR_OFFSETS
	.align		4
        /*06f8*/ 	.byte	0x04, 0x1c
        /*06fa*/ 	.short	(.L_1611 - .L_1610)


	//   ....[0]....
.L_1610:
        /*06fc*/ 	.word	0x00005a60


	//   ....[1]....
        /*0700*/ 	.word	0x00006840


	//----- nvinfo : EIATTR_MAX_THREADS
	.align		4
.L_1611:
        /*0704*/ 	.byte	0x04, 0x05
        /*0706*/ 	.short	(.L_1613 - .L_1612)
.L_1612:
        /*0708*/ 	.word	0x000001e0
        /*070c*/ 	.word	0x00000001
        /*0710*/ 	.word	0x00000001


	//----- nvinfo : EIATTR_CRS_STACK_SIZE
	.align		4
.L_1613:
        /*0714*/ 	.byte	0x04, 0x1e
        /*0716*/ 	.short	(.L_1615 - .L_1614)
.L_1614:
        /*0718*/ 	.word	0x00000000


	//----- nvinfo : EIATTR_CBANK_PARAM_SIZE
	.align		4
.L_1615:
        /*071c*/ 	.byte	0x03, 0x19
        /*071e*/ 	.short	0x0060


	//----- nvinfo : EIATTR_PARAM_CBANK
	.align		4
        /*0720*/ 	.byte	0x04, 0x0a
        /*0722*/ 	.short	(.L_1617 - .L_1616)
	.align		4
.L_1616:
        /*0724*/ 	.word	index@(.nv.constant0._ZN13group_norm_v218gn_bwd_cuda_kernelI6__halfLi480ELi2ELi16ELi120ELi1024ELb1ELb1ELi16ELi960ELi960ELi4ELb1ELi4ELb0ELb0ELNS_15WgradSyncMethodE3ENS_16CompileConditionILi1000EEEEEvPT_S6_S6_PKS5_S8_S8_S8_PKfflPfPj)
        /*0728*/ 	.short	0x0380
        /*072a*/ 	.short	0x0060


	//----- nvinfo : EIATTR_SW_WAR
	.align		4
.L_1617:
        /*072c*/ 	.byte	0x04, 0x36
        /*072e*/ 	.short	(.L_1619 - .L_1618)
.L_1618:
        /*0730*/ 	.word	0x00000008
.L_1619:


//--------------------- .nv.info._ZN13group_norm_v214gn_cuda_kernelI6__halfLi480ELi3ELi32ELi60ELi1024ELb0ELi8ELi960ELi960ELi4ELb1ELi2ELb0ELb0ENS_16CompileConditionILi1000EEEEEvPT_PKS4_S7_S7_flPfS8_Pj --------------------------
	.section	.nv.info._ZN13group_norm_v214gn_cuda_kernelI6__halfLi480ELi3ELi32ELi60ELi1024ELb0ELi8ELi960ELi960ELi4ELb1ELi2ELb0ELb0ENS_16CompileConditionILi1000EEEEEvPT_PKS4_S7_S7_flPfS8_Pj,"",@"SHT_CUDA_INFO"
	.sectionflags	@""
	.align	4


	//----- nvinfo : EIATTR_CUDA_API_VERSION
	.align		4
        /*0000*/ 	.byte	0x04, 0x37
        /*0002*/ 	.short	(.L_1621 - .L_1620)
.L_1620:
        /*0004*/ 	.word	0x00000082


	//----- nvinfo : EIATTR_KPARAM_INFO
	.align		4
.L_1621:
        /*0008*/ 	.byte	0x04, 0x17
        /*000a*/ 	.short	(.L_1623 - .L_1622)
.L_1622:
        /*000c*/ 	.word	0x00000000
        /*0010*/ 	.short	0x0008
        /*0012*/ 	.short	0x0040
        /*0014*/ 	.byte	0x00, 0xf5, 0x21, 0x00


	//----- nvinfo : EIATTR_KPARAM_INFO
	.align		4
.L_1623:
        /*0018*/ 	.byte	0x04, 0x17
        /*001a*/ 	.short	(.L_1625 - .L_1624)
.L_1624:
        /*001c*/ 	.word	0x00000000
        /*0020*/ 	.short	0x0007
        /*0022*/ 	.short	0x0038
        /*0024*/ 	.byte	0x00, 0xf5, 0x21, 0x00


	//----- nvinfo : EIATTR_KPARAM_INFO
	.align		4
.L_1625:
        /*0028*/ 	.byte	0x04, 0x17
        /*002a*/ 	.short	(.L_1627 - .L_1626)
.L_1626:
        /*002c*/ 	.word	0x00000000
        /*0030*/ 	.short	0x0006
        /*0032*/ 	.short	0x0030
        /*0034*/ 	.byte	0x00, 0xf5, 0x21, 0x00


	//----- nvinfo : EIATTR_KPARAM_INFO
	.align		4
.L_1627:
        /*0038*/ 	.byte	0x04, 0x17
        /*003a*/ 	.short	(.L_1629 - .L_1628)
.L_1628:
        /*003c*/ 	.word	0x00000000
        /*0040*/ 	.short	0x0005
        /*0042*/ 	.short	0x0028
        /*0044*/ 	.byte	0x00, 0xf0, 0x21, 0x00


	//----- nvinfo : EIATTR_KPARAM_INFO
	.align		4
.L_1629:
        /*0048*/ 	.byte	0x04, 0x17
        /*004a*/ 	.short	(.L_1631 - .L_1630)
.L_1630:
        /*004c*/ 	.word	0x00000000
        /*0050*/ 	.short	0x0004
        /*0052*/ 	.short	0x0020
        /*0054*/ 	.byte	0x00, 0xf0, 0x11, 0x00


	//----- nvinfo : EIATTR_KPARAM_INFO
	.align		4
.L_1631:
        /*0058*/ 	.byte	0x04, 0x17
        /*005a*/ 	.short	(.L_1633 - .L_1632)
.L_1632:
        /*005c*/ 	.word	0x00000000
        /*0060*/ 	.short	0x0003
        /*0062*/ 	.short	0x0018
        /*0064*/ 	.byte	0x00, 0xf5, 0x21, 0x00


	//----- nvinfo : EIATTR_KPARAM_INFO
	.align		4
.L_1633:
        /*0068*/ 	.byte	0x04, 0x17
        /*006a*/ 	.short	(.L_1635 - .L_1634)
.L_1634:
        /*006c*/ 	.word	0x00000000
        /*0070*/ 	.short	0x0002
        /*0072*/ 	.short	0x0010
        /*0074*/ 	.byte	0x00, 0xf5, 0x21, 0x00


	//----- nvinfo : EIATTR_KPARAM_INFO
	.align		4
.L_1635:
        /*0078*/ 	.byte	0x04, 0x17
        /*007a*/ 	.short	(.L_1637 - .L_1636)
.L_1636:
        /*007c*/ 	.word	0x00000000
        /*0080*/ 	.short	0x0001
        /*0082*/ 	.short	0x0008
        /*0084*/ 	.byte	0x00, 0xf5, 0x21, 0x00


	//----- nvinfo : EIATTR_KPARAM_INFO
	.align		4
.L_1637:
        /*0088*/ 	.byte	0x04, 0x17
        /*008a*/ 	.short	(.L_1639 - .L_1638)
.L_1638:
        /*008c*/ 	.word	0x00000000
        /*0090*/ 	.short	0x0000
        /*0092*/ 	.short	0x0000
        /*0094*/ 	.byte	0x00, 0xf5, 0x21, 0x00


	//----- nvinfo : EIATTR_SPARSE_MMA_MASK
	.align		4
.L_1639:
        /*0098*/ 	.byte	0x03, 0x50
        /*009a*/ 	.short	0x0000


	//----- nvinfo : EIATTR_MAXREG_COUNT
	.align		4
        /*009c*/ 	.byte	0x03, 0x1b
        /*009e*/ 	.short	0x0028


	//----- nvinfo : EIATTR_NUM_BARRIERS
	.align		4
        /*00a0*/ 	.byte	0x02, 0x4c
        /*00a2*/ 	.byte	0x01
	.zero		1


	//----- nvinfo : EIATTR_MERCURY_ISA_VERSION
	.align		4
        /*00a4*/ 	.byte	0x03, 0x5f
        /*00a6*/ 	.short	0x0101


	//----- nvinfo : EIATTR_COOP_GROUP_MASK_REGIDS
	.align		4
        /*00a8*/ 	.byte	0x04, 0x29
        /*00aa*/ 	.short	(.L_1641 - .L_1640)


	//   ....[0]....
.L_1640:
        /*00ac*/ 	.word	0xffffffff


	//   ....[1]....
        /*00b0*/ 	.word	0xffffffff


	//   ....[2]....
        /*00b4*/ 	.word	0xffffffff


	//   ....[3]....
        /*00b8*/ 	.word	0xffffffff


	//   ....[4]....
        /*00bc*/ 	.word	0xffffffff


	//   ....[5]....
        /*00c0*/ 	.word	0xffffffff


	//   ....[6]....
        /*00c4*/ 	.word	0xffffffff


	//   ....[7]....
        /*00c8*/ 	.word	0xffffffff


	//   ....[8]....
        /*00cc*/ 	.word	0xffffffff


	//   ....[9]....
        /*00d0*/ 	.word	0xffffffff


	//----- nvinfo : EIATTR_COOP_GROUP_INSTR_OFFSETS
	.align		4
.L_1641:
        /*00d4*/ 	.byte	0x04, 0x28
        /*00d6*/ 	.short	(.L_1643 - .L_1642)


	//   ....[0]....
.L_1642:
        /*00d8*/ 	.word	0x00000f20


	//   ....[1]....
        /*00dc*/ 	.word	0x00000f30


	//   ....[2]....
        /*00e0*/ 	.word	0x00001510


	//   ....[3]....
        /*00e4*/ 	.word	0x00001530


	//   ....[4]....
        /*00e8*/ 	.word	0x00001570


	//   ....[5]....
        /*00ec*/ 	.word	0x00001580


	//   ....[6]....
        /*00f0*/ 	.word	0x000015c0


	//   ....[7]....
        /*00f4*/ 	.word	0x000015d0


	//   ....[8]....
        /*00f8*/ 	.word	0x00001600


	//   ....[9]....
        /*00fc*/ 	.word	0x00001610


	//----- nvinfo : EIATTR_VRC_CTA_INIT_COUNT
	.align		4
.L_1643:
        /*0100*/ 	.byte	0x02, 0x4a
	.zero		1
	.zero		1


	//----- nvinfo : EIATTR_EXIT_INSTR_OFFSETS
	.align		4
        /*0104*/ 	.byte	0x04, 0x1c
        /*0106*/ 	.short	(.L_1645 - .L_1644)


	//   ....[0]....
.L_1644:
        /*0108*/ 	.word	0x00000060


	//   ....[1]....
        /*010c*/ 	.word	0x00001da0


	//----- nvinfo : EIATTR_MAX_THREADS
	.align		4
.L_1645:
        /*0110*/ 	.byte	0x04, 0x05
        /*0112*/ 	.short	(.L_1647 - .L_1646)
.L_1646:
        /*0114*/ 	.word	0x000001e0
        /*0118*/ 	.word	0x00000001
        /*011c*/ 	.word	0x00000001


	//----- nvinfo : EIATTR_CRS_STACK_SIZE
	.align		4
.L_1647:
        /*0120*/ 	.byte	0x04, 0x1e
        /*0122*/ 	.short	(.L_1649 - .L_1648)
.L_1648:
        /*0124*/ 	.word	0x00000000


	//----- nvinfo : EIATTR_CBANK_PARAM_SIZE
	.align		4
.L_1649:
        /*0128*/ 	.byte	0x03, 0x19
        /*012a*/ 	.short	0x0048


	//----- nvinfo : EIATTR_PARAM_CBANK
	.align		4
        /*012c*/ 	.byte	0x04, 0x0a
        /*012e*/ 	.short	(.L_1651 - .L_1650)
	.align		4
.L_1650:
        /*0130*/ 	.word	index@(.nv.constant0._ZN13group_norm_v214gn_cuda_kernelI6__halfLi480ELi3ELi32ELi60ELi1024ELb0ELi8ELi960ELi960ELi4ELb1ELi2ELb0ELb0ENS_16CompileConditionILi1000EEEEEvPT_PKS4_S7_S7_flPfS8_Pj)
        /*0134*/ 	.short	0x0380
        /*0136*/ 	.short	0x0048


	//----- nvinfo : EIATTR_SW_WAR
	.align		4
.L_1651:
        /*0138*/ 	.byte	0x04, 0x36
        /*013a*/ 	.short	(.L_1653 - .L_1652)
.L_1652:
        /*013c*/ 	.word	0x00000008
.L_1653:


//--------------------- .nv.info._ZN13group_norm_v214gn_cuda_kernelI6__halfLi480ELi1ELi32ELi60ELi1024ELb0ELi16ELi960ELi960ELi4ELb1ELi2ELb0ELb0ENS_16CompileConditionILi1000EEEEEvPT_PKS4_S7_S7_flPfS8_Pj --------------------------
	.section	.nv.info._ZN13group_norm_v214gn_cuda_kernelI6__halfLi480ELi1ELi32ELi60ELi1024ELb0ELi16ELi960ELi960ELi4ELb1ELi2ELb0ELb0ENS_16CompileConditionILi1000EEEEEvPT_PKS4_S7_S7_flPfS8_Pj,"",@"SHT_CUDA_INFO"
	.sectionflags	@""
	.align	4


	//----- nvinfo : EIATTR_CUDA_API_VERSION
	.align		4
        /*0000*/ 	.byte	0x04, 0x37
        /*0002*/ 	.short	(.L_1655 - .L_1654)
.L_1654:
        /*0004*/ 	.word	0x00000082


	//----- nvinfo : EIATTR_KPARAM_INFO
	.align		4
.L_1655:
        /*0008*/ 	.byte	0x04, 0x17
        /*000a*/ 	.short	(.L_1657 - .L_1656)
.L_1656:
        /*000c*/ 	.word	0x00000000
        /*0010*/ 	.short	0x0008
        /*0012*/ 	.short	0x0040
        /*0014*/ 	.byte	0x00, 0xf5, 0x21, 0x00


	//----- nvinfo : EIATTR_KPARAM_INFO
	.align		4
.L_1657:
        /*0018*/ 	.byte	0x04, 0x17
        /*001a*/ 	.short	(.L_1659 - .L_1658)
.L_1658:
        /*001c*/ 	.word	0x00000000
        /*0020*/ 	.short	0x0007
        /*0022*/ 	.short	0x0038
        /*0024*/ 	.byte	0x00, 0xf5, 0x21, 0x00


	//----- nvinfo : EIATTR_KPARAM_INFO
	.align		4
.L_1659:
        /*0028*/ 	.byte	0x04, 0x17
        /*002a*/ 	.short	(.L_1661 - .L_1660)
.L_1660:
        /*002c*/ 	.word	0x00000000
        /*0030*/ 	.short	0x0006
        /*0032*/ 	.short	0x0030
        /*0034*/ 	.byte	0x00, 0xf5, 0x21, 0x00


	//----- nvinfo : EIATTR_KPARAM_INFO
	.align		4
.L_1661:
        /*0038*/ 	.byte	0x04, 0x17
        /*003a*/ 	.short	(.L_1663 - .L_1662)
.L_1662:
        /*003c*/ 	.word	0x00000000
        /*0040*/ 	.short	0x0005
        /*0042*/ 	.short	0x0028
        /*0044*/ 	.byte	0x00, 0xf0, 0x21, 0x00


	//----- nvinfo : EIATTR_KPARAM_INFO
	.align		4
.L_1663:
        /*0048*/ 	.byte	0x04, 0x17
        /*004a*/ 	.short	(.L_1665 - .L_1664)
.L_1664:
        /*004c*/ 	.word	0x00000000
        /*0050*/ 	.short	0x0004
        /*0052*/ 	.short	0x0020
        /*0054*/ 	.byte	0x00, 0xf0, 0x11, 0x00


	//----- nvinfo : EIATTR_KPARAM_INFO
	.align		4
.L_1665:
        /*0058*/ 	.byte	0x04, 0x17
        /*005a*/ 	.short	(.L_1667 - .L_1666)
.L_1666:
        /*005c*/ 	.word	0x00000000
        /*0060*/ 	.short	0x0003
        /*0062*/ 	.short	0x0018
        /*0064*/ 	.byte	0x00, 0xf5, 0x21, 0x00


	//----- nvinfo : EIATTR_KPARAM_INFO
	.align		4
.L_1667:
        /*0068*/ 	.byte	0x04, 0x17
        /*006a*/ 	.short	(.L_1669 - .L_1668)
.L_1668:
        /*006c*/ 	.word	0x00000000
        /*0070*/ 	.short	0x0002
        /*0072*/ 	.short	0x0010
        /*0074*/ 	.byte	0x00, 0xf5, 0x21, 0x00


	//----- nvinfo : EIATTR_KPARAM_INFO
	.align		4
.L_1669:
        /*0078*/ 	.byte	0x04, 0x17
        /*007a*/ 	.short	(.L_1671 - .L_1670)
.L_1670:
        /*007c*/ 	.word	0x00000000
        /*0080*/ 	.short	0x0001
        /*0082*/ 	.short	0x0008
        /*0084*/ 	.byte	0x00, 0xf5, 0x21, 0x00


	//----- nvinfo : EIATTR_KPARAM_INFO
	.align		4
.L_1671:
        /*0088*/ 	.byte	0x04, 0x17
        /*008a*/ 	.short	(.L_1673 - .L_1672)
.L_1672:
        /*008c*/ 	.word	0x00000000
        /*0090*/ 	.short	0x0000
        /*0092*/ 	.short	0x0000
        /*0094*/ 	.byte	0x00, 0xf5, 0x21, 0x00


	//----- nvinfo : EIATTR_SPARSE_MMA_MASK
	.align		4
.L_1673:
        /*0098*/ 	.byte	0x03, 0x50
        /*009a*/ 	.short	0x0000


	//----- nvinfo : EIATTR_MAXREG_COUNT
	.align		4
        /*009c*/ 	.byte	0x03, 0x1b
        /*009e*/ 	.short	0x0080


	//----- nvinfo : EIATTR_NUM_BARRIERS
	.align		4
        /*00a0*/ 	.byte	0x02, 0x4c
        /*00a2*/ 	.byte	0x01
	.zero		1


	//----- nvinfo : EIATTR_MERCURY_ISA_VERSION
	.align		4
        /*00a4*/ 	.byte	0x03, 0x5f
        /*00a6*/ 	.short	0x0101


	//----- nvinfo : EIATTR_COOP_GROUP_MASK_REGIDS
	.align		4
        /*00a8*/ 	.byte	0x04, 0x29
        /*00aa*/ 	.short	(.L_1675 - .L_1674)


	//   ....[0]....
.L_1674:
        /*00ac*/ 	.word	0xffffffff


	//   ....[1]....
        /*00b0*/ 	.word	0xffffffff


	//   ....[2]....
        /*00b4*/ 	.word	0xffffffff


	//   ....[3]....
        /*00b8*/ 	.word	0xffffffff


	//   ....[4]....
        /*00bc*/ 	.word	0xffffffff


	//   ....[5]....
        /*00c0*/ 	.word	0xffffffff


	//   ....[6]....
        /*00c4*/ 	.word	0xffffffff


	//   ....[7]....
        /*00c8*/ 	.word	0xffffffff


	//   ....[8]....
        /*00cc*/ 	.word	0xffffffff


	//   ....[9]....
        /*00d0*/ 	.word	0xffffffff


	//----- nvinfo : EIATTR_COOP_GROUP_INSTR_OFFSETS
	.align		4
.L_1675:
        /*00d4*/ 	.byte	0x04, 0x28
        /*00d6*/ 	.short	(.L_1677 - .L_1676)


	//   ....[0]....
.L_1676:
        /*00d8*/ 	.word	0x000012c0


	//   ....[1]....
        /*00dc*/ 	.word	0x000012f0


	//   ....[2]....
        /*00e0*/ 	.word	0x00001630


	//   ....[3]....
        /*00e4*/ 	.word	0x00001670


	//   ....[4]....
        /*00e8*/ 	.word	0x000016b0


	//   ....[5]....
        /*00ec*/ 	.word	0x000016c0


	//   ....[6]....
        /*00f0*/ 	.word	0x000016f0


	//   ....[7]....
        /*00f4*/ 	.word	0x00001700


	//   ....[8]....
        /*00f8*/ 	.word	0x00001730


	//   ....[9]....
        /*00fc*/ 	.word	0x00001750


	//----- nvinfo : EIATTR_VRC_CTA_INIT_COUNT
	.align		4
.L_1677:
        /*0100*/ 	.byte	0x02, 0x4a
	.zero		1
	.zero		1


	//----- nvinfo : EIATTR_EXIT_INSTR_OFFSETS
	.align		4
        /*0104*/ 	.byte	0x04, 0x1c
        /*0106*/ 	.short	(.L_1679 - .L_1678)


	//   ....[0]....
.L_1678:
        /*0108*/ 	.word	0x00000060


	//   ....[1]....
        /*010c*/ 	.word	0x000020f0


	//----- nvinfo : EIATTR_MAX_THREADS
	.align		4
.L_1679:
        /*0110*/ 	.byte	0x04, 0x05
        /*0112*/ 	.short	(.L_1681 - .L_1680)
.L_1680:
        /*0114*/ 	.word	0x000001e0
        /*0118*/ 	.word	0x00000001
        /*011c*/ 	.word	0x00000001


	//----- nvinfo : EIATTR_CRS_STACK_SIZE
	.align		4
.L_1681:
        /*0120*/ 	.byte	0x04, 0x1e
        /*0122*/ 	.short	(.L_1683 - .L_1682)
.L_1682:
        /*0124*/ 	.word	0x00000000


	//----- nvinfo : EIATTR_CBANK_PARAM_SIZE
	.align		4
.L_1683:
        /*0128*/ 	.byte	0x03, 0x19
        /*012a*/ 	.short	0x0048


	//----- nvinfo : EIATTR_PARAM_CBANK
	.align		4
        /*012c*/ 	.byte	0x04, 0x0a
        /*012e*/ 	.short	(.L_1685 - .L_1684)
	.align		4
.L_1684:
        /*0130*/ 	.word	index@(.nv.constant0._ZN13group_norm_v214gn_cuda_kernelI6__halfLi480ELi1ELi32ELi60ELi1024ELb0ELi16ELi960ELi960ELi4ELb1ELi2ELb0ELb0ENS_16CompileConditionILi1000EEEEEvPT_PKS4_S7_S7_flPfS8_Pj)
        /*0134*/ 	.short	0x0380
        /*0136*/ 	.short	0x0048


	//----- nvinfo : EIATTR_SW_WAR
	.align		4
.L_1685:
        /*0138*/ 	.byte	0x04, 0x36
        /*013a*/ 	.short	(.L_1687 - .L_1686)
.L_1686:
        /*013c*/ 	.word	0x00000008
.L_1687:


//--------------------- .nv.info._ZN13group_norm_v214gn_cuda_kernelI6__halfLi480ELi3ELi32ELi60ELi1024ELb0ELi16ELi960ELi960ELi4ELb1ELi5ELb0ELb0ENS_16CompileConditionILi1000EEEEEvPT_PKS4_S7_S7_flPfS8_Pj --------------------------
	.section	.nv.info._ZN13group_norm_v214gn_cuda_kernelI6__halfLi480ELi3ELi32ELi60ELi1024ELb0ELi16ELi960ELi960ELi4ELb1ELi5ELb0ELb0ENS_16CompileConditionILi1000EEEEEvPT_PKS4_S7_S7_flPfS8_Pj,"",@"SHT_CUDA_INFO"
	.sectionflags	@""
	.align	4


	//----- nvinfo : EIATTR_CUDA_API_VERSION
	.align		4
        /*0000*/ 	.byte	0x04, 0x37
        /*0002*/ 	.short	(.L_1689 - .L_1688)
.L_1688:
        /*0004*/ 	.word	0x00000082


	//----- nvinfo : EIATTR_KPARAM_INFO
	.align		4
.L_1689:
        /*0008*/ 	.byte	0x04, 0x17
        /*000a*/ 	.short	(.L_1691 - .L_1690)
.L_1690:
        /*000c*/ 	.word	0x00000000
        /*0010*/ 	.short	0x0008
        /*0012*/ 	.short	0x0040
        /*0014*/ 	.byte	0x00, 0xf5, 0x21, 0x00


	//----- nvinfo : EIATTR_KPARAM_INFO
	.align		4
.L_1691:
        /*0018*/ 	.byte	0x04, 0x17
        /*001a*/ 	.short	(.L_1693 - .L_1692)
.L_1692:
        /*001c*/ 	.word	0x00000000
        /*0020*/ 	.short	0x0007
        /*0022*/ 	.short	0x0038
        /*0024*/ 	.byte	0x00, 0xf5, 0x21, 0x00


	//----- nvinfo : EIATTR_KPARAM_INFO
	.align		4
.L_1693:
        /*0028*/ 	.byte	0x04, 0x17
        /*002a*/ 	.short	(.L_1695 - .L_1694)
.L_1694:
        /*002c*/ 	.word	0x00000000
        /*0030*/ 	.short	0x0006
        /*0032*/ 	.short	0x0030
        /*0034*/ 	.byte	0x00, 0xf5, 0x21, 0x00


	//----- nvinfo : EIATTR_KPARAM_INFO
	.align		4
.L_1695:
        /*0038*/ 	.byte	0x04, 0x17
        /*003a*/ 	.short	(.L_1697 - .L_1696)
.L_1696:
        /*003c*/ 	.word	0x00000000
        /*0040*/ 	.short	0x0005
        /*0042*/ 	.short	0x0028
        /*0044*/ 	.byte	0x00, 0xf0, 0x21, 0x00


	//----- nvinfo : EIATTR_KPARAM_INFO
	.align		4
.L_1697:
        /*0048*/ 	.byte	0x04, 0x17
        /*004a*/ 	.short	(.L_1699 - .L_1698)
.L_1698:
        /*004c*/ 	.word	0x00000000
        /*0050*/ 	.short	0x0004
        /*0052*/ 	.short	0x0020
        /*0054*/ 	.byte	0x00, 0xf0, 0x11, 0x00


	//----- nvinfo : EIATTR_KPARAM_INFO
	.align		4
.L_1699:
        /*0058*/ 	.byte	0x04, 0x17
        /*005a*/ 	.short	(.L_1701 - .L_1700)
.L_1700:
        /*005c*/ 	.word	0x00000000
        /*0060*/ 	.short	0x0003
        /*0062*/ 	.short	0x0018
        /*0064*/ 	.byte	0x00, 0xf5, 0x21, 0x00


	//----- nvinfo : EIATTR_KPARAM_INFO
	.align		4
.L_1701:
        /*0068*/ 	.byte	0x04, 0x17
        /*006a*/ 	.short	(.L_1703 - .L_1702)
.L_1702:
        /*006c*/ 	.word	0x00000000
        /*0070*/ 	.short	0x0002
        /*0072*/ 	.short	0x0010
        /*0074*/ 	.byte	0x00, 0xf5, 0x21, 0x00


	//----- nvinfo : EIATTR_KPARAM_INFO
	.align		4
.L_1703:
        /*0078*/ 	.byte	0x04, 0x17
        /*007a*/ 	.short	(.L_1705 - .L_1704)
.L_1704:
        /*007c*/ 	.word	0x00000000
        /*0080*/ 	.short	0x0001
        /*0082*/ 	.short	0x0008
        /*0084*/ 	.byte	0x00, 0xf5, 0x21, 0x00


	//----- nvinfo : EIATTR_KPARAM_INFO
	.align		4
.L_1705:
        /*0088*/ 	.byte	0x04, 0x17
        /*008a*/ 	.short	(.L_1707 - .L_1706)
.L_1706:
        /*008c*/ 	.word	0x00000000
        /*0090*/ 	.short	0x0000
        /*0092*/ 	.short	0x0000
        /*0094*/ 	.byte	0x00, 0xf5, 0x21, 0x00


	//----- nvinfo : EIATTR_SPARSE_MMA_MASK
	.align		4
.L_1707:
        /*0098*/ 	.byte	0x03, 0x50
        /*009a*/ 	.short	0x0000


	//----- nvinfo : EIATTR_MAXREG_COUNT
	.align		4
        /*009c*/ 	.byte	0x03, 0x1b
        /*009e*/ 	.short	0x0028


	//----- nvinfo : EIATTR_NUM_BARRIERS
	.align		4
        /*00a0*/ 	.byte	0x02, 0x4c
        /*00a2*/ 	.byte	0x01
	.zero		1


	//----- nvinfo : EIATTR_ANNOTATIONS
	.align		4
        /*00a4*/ 	.byte	0x04, 0x55
        /*00a6*/ 	.short	(.L_1709 - .L_1708)


	//   ....[0]....
.L_1708:
        /* <DEDUP_REMOVED lines=17> */


	//----- nvinfo : EIATTR_MERCURY_ISA_VERSION
	.align		4
.L_1709:
        /*01a8*/ 	.byte	0x03, 0x5f
        /*01aa*/ 	.short	0x0101


	//----- nvinfo : EIATTR_COOP_GROUP_MASK_REGIDS
	.align		4
        /*01ac*/ 	.byte	0x04, 0x29
        /*01ae*/ 	.short	(.L_1711 - .L_1710)


	//   ....[0]....
.L_1710:
        /*01b0*/ 	.word	0xffffffff


	//   ....[1]....
        /*01b4*/ 	.word	0xffffffff


	//   ....[2]....
        /*01b8*/ 	.word	0xffffffff


	//   ....[3]....
        /*01bc*/ 	.word	0xffffffff


	//   ....[4]....
        /*01c0*/ 	.word	0xffffffff


	//   ....[5]....
        /*01c4*/ 	.word	0xffffffff


	//   ....[6]....
        /*01c8*/ 	.word	0xffffffff


	//   ....[7]....
        /*01cc*/ 	.word	0xffffffff


	//   ....[8]....
        /*01d0*/ 	.word	0xffffffff


	//   ....[9]....
        /*01d4*/ 	.word	0xffffffff


	//----- nvinfo : EIATTR_COOP_GROUP_INSTR_OFFSETS
	.align		4
.L_1711:
        /*01d8*/ 	.byte	0x04, 0x28
        /*01da*/ 	.short	(.L_1713 - .L_1712)


	//   ....[0]....
.L_1712:
        /*01dc*/ 	.word	0x00001330


	//   ....[1]....
        /*01e0*/ 	.word	0x00001370


	//   ....[2]....
        /*01e4*/ 	.word	0x00001820


	//   ....[3]....
        /*01e8*/ 	.word	0x00001860


	//   ....[4]....
        /*01ec*/ 	.word	0x00001890


	//   ....[5]....
        /*01f0*/ 	.word	0x000018b0


	//   ....[6]....
        /*01f4*/ 	.word	0x000018d0


	//   ....[7]....
        /*01f8*/ 	.word	0x000018f0


	//   ....[8]....
        /*01fc*/ 	.word	0x00001910


	//   ....[9]....
        /*0200*/ 	.word	0x00001930


	//----- nvinfo : EIATTR_VRC_CTA_INIT_COUNT
	.align		4
.L_1713:
        /*0204*/ 	.byte	0x02, 0x4a
	.zero		1
	.zero		1


	//----- nvinfo : EIATTR_EXIT_INSTR_OFFSETS
	.align		4
        /*0208*/ 	.byte	0x04, 0x1c
        /*020a*/ 	.short	(.L_1715 - .L_1714)


	//   ....[0]....
.L_1714:
        /*020c*/ 	.word	0x00000080


	//   ....[1]....
        /*0210*/ 	.word	0x00002580


	//----- nvinfo : EIATTR_MAX_THREADS
	.align		4
.L_1715:
        /*0214*/ 	.byte	0x04, 0x05
        /*0216*/ 	.short	(.L_1717 - .L_1716)
.L_1716:
        /*0218*/ 	.word	0x000001e0
        /*021c*/ 	.word	0x00000001
        /*0220*/ 	.word	0x00000001


	//----- nvinfo : EIATTR_CRS_STACK_SIZE
	.align		4
.L_1717:
        /*0224*/ 	.byte	0x04, 0x1e
        /*0226*/ 	.short	(.L_1719 - .L_1718)
.L_1718:
        /*0228*/ 	.word	0x00000000


	//----- nvinfo : EIATTR_CBANK_PARAM_SIZE
	.align		4
.L_1719:
        /*022c*/ 	.byte	0x03, 0x19
        /*022e*/ 	.short	0x0048


	//----- nvinfo : EIATTR_PARAM_CBANK
	.align		4
        /*0230*/ 	.byte	0x04, 0x0a
        /*0232*/ 	.short	(.L_1721 - .L_1720)
	.align		4
.L_1720:
        /*0234*/ 	.word	index@(.nv.constant0._ZN13group_norm_v214gn_cuda_kernelI6__halfLi480ELi3ELi32ELi60ELi1024ELb0ELi16ELi960ELi960ELi4ELb1ELi5ELb0ELb0ENS_16CompileConditionILi1000EEEEEvPT_PKS4_S7_S7_flPfS8_Pj)
        /*0238*/ 	.short	0x0380
        /*023a*/ 	.short	0x0048


	//----- nvinfo : EIATTR_SW_WAR
	.align		4
.L_1721:
        /*023c*/ 	.byte	0x04, 0x36
        /*023e*/ 	.short	(.L_1723 - .L_1722)
.L_1722:
        /*0240*/ 	.word	0x00000008
.L_1723:


//--------------------- .nv.info._ZN13group_norm_v214gn_cuda_kernelI6__halfLi480ELi1ELi32ELi60ELi1024ELb0ELi32ELi960ELi960ELi4ELb1ELi4ELb0ELb0ENS_16CompileConditionILi1000EEEEEvPT_PKS4_S7_S7_flPfS8_Pj --------------------------
	.section	.nv.info._ZN13group_norm_v214gn_cuda_kernelI6__halfLi480ELi1ELi32ELi60ELi1024ELb0ELi32ELi960ELi960ELi4ELb1ELi4ELb0ELb0ENS_16CompileConditionILi1000EEEEEvPT_PKS4_S7_S7_flPfS8_Pj,"",@"SHT_CUDA_INFO"
	.sectionflags	@""
	.align	4


	//----- nvinfo : EIATTR_CUDA_API_VERSION
	.align		4
        /*0000*/ 	.byte	0x04, 0x37
        /*0002*/ 	.short	(.L_1725 - .L_1724)
.L_1724:
        /*0004*/ 	.word	0x00000082


	//----- nvinfo : EIATTR_KPARAM_INFO
	.align		4
.L_1725:
        /*0008*/ 	.byte	0x04, 0x17
        /*000a*/ 	.short	(.L_1727 - .L_1726)
.L_1726:
        /*000c*/ 	.word	0x00000000
        /*0010*/ 	.short	0x0008
        /*0012*/ 	.short	0x0040
        /*0014*/ 	.byte	0x00, 0xf5, 0x21, 0x00


	//----- nvinfo : EIATTR_KPARAM_INFO
	.align		4
.L_1727:
        /*0018*/ 	.byte	0x04, 0x17
        /*001a*/ 	.short	(.L_1729 - .L_1728)
.L_1728:
        /*001c*/ 	.word	0x00000000
        /*0020*/ 	.short	0x0007
        /*0022*/ 	.short	0x0038
        /*0024*/ 	.byte	0x00, 0xf5, 0x21, 0x00


	//----- nvinfo : EIATTR_KPARAM_INFO
	.align		4
.L_1729:
        /*0028*/ 	.byte	0x04, 0x17
        /*002a*/ 	.short	(.L_1731 - .L_1730)
.L_1730:
        /*002c*/ 	.word	0x00000000
        /*0030*/ 	.short	0x0006
        /*0032*/ 	.short	0x0030
        /*0034*/ 	.byte	0x00, 0xf5, 0x21, 0x00


	//----- nvinfo : EIATTR_KPARAM_INFO
	.align		4
.L_1731:
        /*0038*/ 	.byte	0x04, 0x17
        /*003a*/ 	.short	(.L_1733 - .L_1732)
.L_1732:
        /*003c*/ 	.word	0x00000000
        /*0040*/ 	.short	0x0005
        /*0042*/ 	.short	0x0028
        /*0044*/ 	.byte	0x00, 0xf0, 0x21, 0x00


	//----- nvinfo : EIATTR_KPARAM_INFO
	.align		4
.L_1733:
        /*0048*/ 	.byte	0x04, 0x17
        /*004a*/ 	.short	(.L_1735 - .L_1734)
.L_1734:
        /*004c*/ 	.word	0x00000000
        /*0050*/ 	.short	0x0004
        /*0052*/ 	.short	0x0020
        /*0054*/ 	.byte	0x00, 0xf0, 0x11, 0x00


	//----- nvinfo : EIATTR_KPARAM_INFO
	.align		4
.L_1735:
        /*0058*/ 	.byte	0x04, 0x17
        /*005a*/ 	.short	(.L_1737 - .L_1736)
.L_1736:
        /*005c*/ 	.word	0x00000000
        /*0060*/ 	.short	0x0003
        /*0062*/ 	.short	0x0018
        /*0064*/ 	.byte	0x00, 0xf5, 0x21, 0x00


	//----- nvinfo : EIATTR_KPARAM_INFO
	.align		4
.L_1737:
        /*0068*/ 	.byte	0x04, 0x17
        /*006a*/ 	.short	(.L_1739 - .L_1738)
.L_1738:
        /*006c*/ 	.word	0x00000000
        /*0070*/ 	.short	0x0002
        /*0072*/ 	.short	0x0010
        /*0074*/ 	.byte	0x00, 0xf5, 0x21, 0x00


	//----- nvinfo : EIATTR_KPARAM_INFO
	.align		4
.L_1739:
        /*0078*/ 	.byte	0x04, 0x17
        /*007a*/ 	.short	(.L_1741 - .L_1740)
.L_1740:
        /*007c*/ 	.word	0x00000000
        /*0080*/ 	.short	0x0001
        /*0082*/ 	.short	0x0008
        /*0084*/ 	.byte	0x00, 0xf5, 0x21, 0x00


	//----- nvinfo : EIATTR_KPARAM_INFO
	.align		4
.L_1741:
        /*0088*/ 	.byte	0x04, 0x17
        /*008a*/ 	.short	(.L_1743 - .L_1742)
.L_1742:
        /*008c*/ 	.word	0x00000000
        /*0090*/ 	.short	0x0000
        /*0092*/ 	.short	0x0000
        /*0094*/ 	.byte	0x00, 0xf5, 0x21, 0x00


	//----- nvinfo : EIATTR_SPARSE_MMA_MASK
	.align		4
.L_1743:
        /*0098*/ 	.byte	0x03, 0x50
        /*009a*/ 	.short	0x0000


	//----- nvinfo : EIATTR_MAXREG_COUNT
	.align		4
        /*009c*/ 	.byte	0x03, 0x1b
        /*009e*/ 	.short	0x0080


	//----- nvinfo : EIATTR_NUM_BARRIERS
	.align		4
        /*00a0*/ 	.byte	0x02, 0x4c
        /*00a2*/ 	.byte	0x01
	.zero		1


	//----- nvinfo : EIATTR_MERCURY_ISA_VERSION
	.align		4
        /*00a4*/ 	.byte	0x03, 0x5f
        /*00a6*/ 	.short	0x0101


	//----- nvinfo : EIATTR_INT_WARP_WIDE_INSTR_OFFSETS
	.align		4
        /*00a8*/ 	.byte	0x04, 0x31
        /*00aa*/ 	.short	(.L_1745 - .L_1744)


	//   ....[0]....
.L_1744:
        /*00ac*/ 	.word	0x000019b0


	//----- nvinfo : EIATTR_COOP_GROUP_MASK_REGIDS
	.align		4
.L_1745:
        /*00b0*/ 	.byte	0x04, 0x29
        /*00b2*/ 	.short	(.L_1747 - .L_1746)


	//   ....[0]....
.L_1746:
        /*00b4*/ 	.word	0xffffffff


	//   ....[1]....
        /*00b8*/ 	.word	0xffffffff


	//   ....[2]....
        /*00bc*/ 	.word	0xffffffff


	//   ....[3]....
        /*00c0*/ 	.word	0xffffffff


	//   ....[4]....
        /*00c4*/ 	.word	0xffffffff


	//   ....[5]....
        /*00c8*/ 	.word	0xffffffff


	//   ....[6]....
        /*00cc*/ 	.word	0xffffffff


	//   ....[7]....
        /*00d0*/ 	.word	0xffffffff


	//   ....[8]....
        /*00d4*/ 	.word	0xffffffff


	//   ....[9]....
        /*00d8*/ 	.word	0xffffffff


	//----- nvinfo : EIATTR_COOP_GROUP_INSTR_OFFSETS
	.align		4
.L_1747:
        /*00dc*/ 	.byte	0x04, 0x28
        /*00de*/ 	.short	(.L_1749 - .L_1748)


	//   ....[0]....
.L_1748:
        /*00e0*/ 	.word	0x000019a0


	//   ....[1]....
        /*00e4*/ 	.word	0x000019d0


	//   ....[2]....
        /*00e8*/ 	.word	0x00001cb0


	//   ....[3]....
        /*00ec*/ 	.word	0x00001cf0


	//   ....[4]....
        /*00f0*/ 	.word	0x00001d70


	//   ....[5]....
        /*00f4*/ 	.word	0x00001d80


	//   ....[6]....
        /*00f8*/ 	.word	0x00001db0


	//   ....[7]....
        /*00fc*/ 	.word	0x00001dc0


	//   ....[8]....
        /*0100*/ 	.word	0x00001df0


	//   ....[9]....
        /*0104*/ 	.word	0x00001e00


	//----- nvinfo : EIATTR_VRC_CTA_INIT_COUNT
	.align		4
.L_1749:
        /*0108*/ 	.byte	0x02, 0x4a
	.zero		1
	.zero		1


	//----- nvinfo : EIATTR_EXIT_INSTR_OFFSETS
	.align		4
        /*010c*/ 	.byte	0x04, 0x1c
        /*010e*/ 	.short	(.L_1751 - .L_1750)


	//   ....[0]....
.L_1750:
        /*0110*/ 	.word	0x00000070


	//   ....[1]....
        /*0114*/ 	.word	0x00002f20


	//----- nvinfo : EIATTR_MAX_THREADS
	.align		4
.L_1751:
        /*0118*/ 	.byte	0x04, 0x05
        /*011a*/ 	.short	(.L_1753 - .L_1752)
.L_1752:
        /*011c*/ 	.word	0x000001e0
        /*0120*/ 	.word	0x00000001
        /*0124*/ 	.word	0x00000001


	//----- nvinfo : EIATTR_CRS_STACK_SIZE
	.align		4
.L_1753:
        /*0128*/ 	.byte	0x04, 0x1e
        /*012a*/ 	.short	(.L_1755 - .L_1754)
.L_1754:
        /*012c*/ 	.word	0x00000000


	//----- nvinfo : EIATTR_CBANK_PARAM_SIZE
	.align		4
.L_1755:
        /*0130*/ 	.byte	0x03, 0x19
        /*0132*/ 	.short	0x0048


	//----- nvinfo : EIATTR_PARAM_CBANK
	.align		4
        /*0134*/ 	.byte	0x04, 0x0a
        /*0136*/ 	.short	(.L_1757 - .L_1756)
	.align		4
.L_1756:
        /*0138*/ 	.word	index@(.nv.constant0._ZN13group_norm_v214gn_cuda_kernelI6__halfLi480ELi1ELi32ELi60ELi1024ELb0ELi32ELi960ELi960ELi4ELb1ELi4ELb0ELb0ENS_16CompileConditionILi1000EEEEEvPT_PKS4_S7_S7_flPfS8_Pj)
        /*013c*/ 	.short	0x0380
        /*013e*/ 	.short	0x0048


	//----- nvinfo : EIATTR_SW_WAR
	.align		4
.L_1757:
        /*0140*/ 	.byte	0x04, 0x36
        /*0142*/ 	.short	(.L_1759 - .L_1758)
.L_1758:
        /*0144*/ 	.word	0x00000008
.L_1759:


//--------------------- .nv.info._ZN13group_norm_v214gn_cuda_kernelI6__halfLi480ELi1ELi32ELi60ELi1024ELb0ELi64ELi960ELi960ELi4ELb1ELi9ELb0ELb0ENS_16CompileConditionILi1000EEEEEvPT_PKS4_S7_S7_flPfS8_Pj --------------------------
	.section	.nv.info._ZN13group_norm_v214gn_cuda_kernelI6__halfLi480ELi1ELi32ELi60ELi1024ELb0ELi64ELi960ELi960ELi4ELb1ELi9ELb0ELb0ENS_16CompileConditionILi1000EEEEEvPT_PKS4_S7_S7_flPfS8_Pj,"",@"SHT_CUDA_INFO"
	.sectionflags	@""
	.align	4


	//----- nvinfo : EIATTR_CUDA_API_VERSION
	.align		4
        /*0000*/ 	.byte	0x04, 0x37
        /*0002*/ 	.short	(.L_1761 - .L_1760)
.L_1760:
        /*0004*/ 	.word	0x00000082


	//----- nvinfo : EIATTR_KPARAM_INFO
	.align		4
.L_1761:
        /*0008*/ 	.byte	0x04, 0x17
        /*000a*/ 	.short	(.L_1763 - .L_1762)
.L_1762:
        /*000c*/ 	.word	0x00000000
        /*0010*/ 	.short	0x0008
        /*0012*/ 	.short	0x0040
        /*0014*/ 	.byte	0x00, 0xf5, 0x21, 0x00


	//----- nvinfo : EIATTR_KPARAM_INFO
	.align		4
.L_1763:
        /*0018*/ 	.byte	0x04, 0x17
        /*001a*/ 	.short	(.L_1765 - .L_1764)
.L_1764:
        /*001c*/ 	.word	0x00000000
        /*0020*/ 	.short	0x0007
        /*0022*/ 	.short	0x0038
        /*0024*/ 	.byte	0x00, 0xf5, 0x21, 0x00


	//----- nvinfo : EIATTR_KPARAM_INFO
	.align		4
.L_1765:
        /*0028*/ 	.byte	0x04, 0x17
        /*002a*/ 	.short	(.L_1767 - .L_1766)
.L_1766:
        /*002c*/ 	.word	0x00000000
        /*0030*/ 	.short	0x0006
        /*0032*/ 	.short	0x0030
        /*0034*/ 	.byte	0x00, 0xf5, 0x21, 0x00


	//----- nvinfo : EIATTR_KPARAM_INFO
	.align		4
.L_1767:
        /*0038*/ 	.byte	0x04, 0x17
        /*003a*/ 	.short	(.L_1769 - .L_1768)
.L_1768:
        /*003c*/ 	.word	0x00000000
        /*0040*/ 	.short	0x0005
        /*0042*/ 	.short	0x0028
        /*0044*/ 	.byte	0x00, 0xf0, 0x21, 0x00


	//----- nvinfo : EIATTR_KPARAM_INFO
	.align		4
.L_1769:
        /*0048*/ 	.byte	0x04, 0x17
        /*004a*/ 	.short	(.L_1771 - .L_1770)
.L_1770:
        /*004c*/ 	.word	0x00000000
        /*0050*/ 	.short	0x0004
        /*0052*/ 	.short	0x0020
        /*0054*/ 	.byte	0x00, 0xf0, 0x11, 0x00


	//----- nvinfo : EIATTR_KPARAM_INFO
	.align		4
.L_1771:
        /*0058*/ 	.byte	0x04, 0x17
        /*005a*/ 	.short	(.L_1773 - .L_1772)
.L_1772:
        /*005c*/ 	.word	0x00000000
        /*0060*/ 	.short	0x0003
        /*0062*/ 	.short	0x0018
        /*0064*/ 	.byte	0x00, 0xf5, 0x21, 0x00


	//----- nvinfo : EIATTR_KPARAM_INFO
	.align		4
.L_1773:
        /*0068*/ 	.byte	0x04, 0x17
        /*006a*/ 	.short	(.L_1775 - .L_1774)
.L_1774:
        /*006c*/ 	.word	0x00000000
        /*0070*/ 	.short	0x0002
        /*0072*/ 	.short	0x0010
        /*0074*/ 	.byte	0x00, 0xf5, 0x21, 0x00


	//----- nvinfo : EIATTR_KPARAM_INFO
	.align		4
.L_1775:
        /*0078*/ 	.byte	0x04, 0x17
        /*007a*/ 	.short	(.L_1777 - .L_1776)
.L_1776:
        /*007c*/ 	.word	0x00000000
        /*0080*/ 	.short	0x0001
        /*0082*/ 	.short	0x0008
        /*0084*/ 	.byte	0x00, 0xf5, 0x21, 0x00


	//----- nvinfo : EIATTR_KPARAM_INFO
	.align		4
.L_1777:
        /*0088*/ 	.byte	0x04, 0x17
        /*008a*/ 	.short	(.L_1779 - .L_1778)
.L_1778:
        /*008c*/ 	.word	0x00000000
        /*0090*/ 	.short	0x0000
        /*0092*/ 	.short	0x0000
        /*0094*/ 	.byte	0x00, 0xf5, 0x21, 0x00


	//----- nvinfo : EIATTR_SPARSE_MMA_MASK
	.align		4
.L_1779:
        /*0098*/ 	.byte	0x03, 0x50
        /*009a*/ 	.short	0x0000


	//----- nvinfo : EIATTR_MAXREG_COUNT
	.align		4
        /*009c*/ 	.byte	0x03, 0x1b
        /*009e*/ 	.short	0x0080


	//----- nvinfo : EIATTR_NUM_BARRIERS
	.align		4
        /*00a0*/ 	.byte	0x02, 0x4c
        /*00a2*/ 	.byte	0x01
	.zero		1


	//----- nvinfo : EIATTR_ANNOTATIONS
	.align		4
        /*00a4*/ 	.byte	0x04, 0x55
        /*00a6*/ 	.short	(.L_1781 - .L_1780)


	//   ....[0]....
.L_1780:
        /* <DEDUP_REMOVED lines=40> */


	//----- nvinfo : EIATTR_MERCURY_ISA_VERSION
	.align		4
.L_1781:
        /*0318*/ 	.byte	0x03, 0x5f
        /*031a*/ 	.short	0x0101


	//----- nvinfo : EIATTR_COOP_GROUP_MASK_REGIDS
	.align		4
        /*031c*/ 	.byte	0x04, 0x29
        /*031e*/ 	.short	(.L_1783 - .L_1782)


	//   ....[0]....
.L_1782:
        /*0320*/ 	.word	0xffffffff


	//   ....[1]....
        /*0324*/ 	.word	0xffffffff


	//   ....[2]....
        /*0328*/ 	.word	0xffffffff


	//   ....[3]....
        /*032c*/ 	.word	0xffffffff


	//   ....[4]....
        /*0330*/ 	.word	0xffffffff


	//   ....[5]....
        /*0334*/ 	.word	0xffffffff


	//   ....[6]....
        /*0338*/ 	.word	0xffffffff


	//   ....[7]....
        /*033c*/ 	.word	0xffffffff


	//   ....[8]....
        /*0340*/ 	.word	0xffffffff


	//   ....[9]....
        /*0344*/ 	.word	0xffffffff


	//----- nvinfo : EIATTR_COOP_GROUP_INSTR_OFFSETS
	.align		4
.L_1783:
        /*0348*/ 	.byte	0x04, 0x28
        /*034a*/ 	.short	(.L_1785 - .L_1784)


	//   ....[0]....
.L_1784:
        /*034c*/ 	.word	0x000026b0


	//   ....[1]....
        /*0350*/ 	.word	0x000026c0


	//   ....[2]....
        /*0354*/ 	.word	0x00002a80


	//   ....[3]....
        /*0358*/ 	.word	0x00002aa0


	//   ....[4]....
        /*035c*/ 	.word	0x00002ac0


	//   ....[5]....
        /*0360*/ 	.word	0x00002af0


	//   ....[6]....
        /*0364*/ 	.word	0x00002b10


	//   ....[7]....
        /*0368*/ 	.word	0x00002b30


	//   ....[8]....
        /*036c*/ 	.word	0x00002b60


	//   ....[9]....
        /*0370*/ 	.word	0x00002b80


	//----- nvinfo : EIATTR_VRC_CTA_INIT_COUNT
	.align		4
.L_1785:
        /*0374*/ 	.byte	0x02, 0x4a
	.zero		1
	.zero		1


	//----- nvinfo : EIATTR_EXIT_INSTR_OFFSETS
	.align		4
        /*0378*/ 	.byte	0x04, 0x1c
        /*037a*/ 	.short	(.L_1787 - .L_1786)


	//   ....[0]....
.L_1786:
        /*037c*/ 	.word	0x00000080


	//   ....[1]....
        /*0380*/ 	.word	0x000050f0


	//----- nvinfo : EIATTR_MAX_THREADS
	.align		4
.L_1787:
        /*0384*/ 	.byte	0x04, 0x05
        /*0386*/ 	.short	(.L_1789 - .L_1788)
.L_1788:
        /*0388*/ 	.word	0x000001e0
        /*038c*/ 	.word	0x00000001
        /*0390*/ 	.word	0x00000001


	//----- nvinfo : EIATTR_CRS_STACK_SIZE
	.align		4
.L_1789:
        /*0394*/ 	.byte	0x04, 0x1e
        /*0396*/ 	.short	(.L_1791 - .L_1790)
.L_1790:
        /*0398*/ 	.word	0x00000000


	//----- nvinfo : EIATTR_CBANK_PARAM_SIZE
	.align		4
.L_1791:
        /*039c*/ 	.byte	0x03, 0x19
        /*039e*/ 	.short	0x0048


	//----- nvinfo : EIATTR_PARAM_CBANK
	.align		4
        /*03a0*/ 	.byte	0x04, 0x0a
        /*03a2*/ 	.short	(.L_1793 - .L_1792)
	.align		4
.L_1792:
        /*03a4*/ 	.word	index@(.nv.constant0._ZN13group_norm_v214gn_cuda_kernelI6__halfLi480ELi1ELi32ELi60ELi1024ELb0ELi64ELi960ELi960ELi4ELb1ELi9ELb0ELb0ENS_16CompileConditionILi1000EEEEEvPT_PKS4_S7_S7_flPfS8_Pj)
        /*03a8*/ 	.short	0x0380
        /*03aa*/ 	.short	0x0048


	//----- nvinfo : EIATTR_SW_WAR
	.align		4
.L_1793:
        /*03ac*/ 	.byte	0x04, 0x36
        /*03ae*/ 	.short	(.L_1795 - .L_1794)
.L_1794:
        /*03b0*/ 	.word	0x00000008
.L_1795:


//--------------------- .nv.info._ZN13group_norm_v214gn_cuda_kernelI6__halfLi480ELi2ELi32ELi60ELi1024ELb0ELi32ELi960ELi960ELi4ELb1ELi7ELb0ELb0ENS_16CompileConditionILi1000EEEEEvPT_PKS4_S7_S7_flPfS8_Pj --------------------------
	.section	.nv.info._ZN13group_norm_v214gn_cuda_kernelI6__halfLi480ELi2ELi32ELi60ELi1024ELb0ELi32ELi960ELi960ELi4ELb1ELi7ELb0ELb0ENS_16CompileConditionILi1000EEEEEvPT_PKS4_S7_S7_flPfS8_Pj,"",@"SHT_CUDA_INFO"
	.sectionflags	@""
	.align	4


	//----- nvinfo : EIATTR_CUDA_API_VERSION
	.align		4
        /*0000*/ 	.byte	0x04, 0x37
        /*0002*/ 	.short	(.L_1797 - .L_1796)
.L_1796:
        /*0004*/ 	.word	0x00000082


	//----- nvinfo : EIATTR_KPARAM_INFO
	.align		4
.L_1797:
        /*0008*/ 	.byte	0x04, 0x17
        /*000a*/ 	.short	(.L_1799 - .L_1798)
.L_1798:
        /*000c*/ 	.word	0x00000000
        /*0010*/ 	.short	0x0008
        /*0012*/ 	.short	0x0040
        /*0014*/ 	.byte	0x00, 0xf5, 0x21, 0x00


	//----- nvinfo : EIATTR_KPARAM_INFO
	.align		4
.L_1799:
        /*0018*/ 	.byte	0x04, 0x17
        /*001a*/ 	.short	(.L_1801 - .L_1800)
.L_1800:
        /*001c*/ 	.word	0x00000000
        /*0020*/ 	.short	0x0007
        /*0022*/ 	.short	0x0038
        /*0024*/ 	.byte	0x00, 0xf5, 0x21, 0x00


	//----- nvinfo : EIATTR_KPARAM_INFO
	.align		4
.L_1801:
        /*0028*/ 	.byte	0x04, 0x17
        /*002a*/ 	.short	(.L_1803 - .L_1802)
.L_1802:
        /*002c*/ 	.word	0x00000000
        /*0030*/ 	.short	0x0006
        /*0032*/ 	.short	0x0030
        /*0034*/ 	.byte	0x00, 0xf5, 0x21, 0x00


	//----- nvinfo : EIATTR_KPARAM_INFO
	.align		4
.L_1803:
        /*0038*/ 	.byte	0x04, 0x17
        /*003a*/ 	.short	(.L_1805 - .L_1804)
.L_1804:
        /*003c*/ 	.word	0x00000000
        /*0040*/ 	.short	0x0005
        /*0042*/ 	.short	0x0028
        /*0044*/ 	.byte	0x00, 0xf0, 0x21, 0x00


	//----- nvinfo : EIATTR_KPARAM_INFO
	.align		4
.L_1805:
        /*0048*/ 	.byte	0x04, 0x17
        /*004a*/ 	.short	(.L_1807 - .L_1806)
.L_1806:
        /*004c*/ 	.word	0x00000000
        /*0050*/ 	.short	0x0004
        /*0052*/ 	.short	0x0020
        /*0054*/ 	.byte	0x00, 0xf0, 0x11, 0x00


	//----- nvinfo : EIATTR_KPARAM_INFO
	.align		4
.L_1807:
        /*0058*/ 	.byte	0x04, 0x17
        /*005a*/ 	.short	(.L_1809 - .L_1808)
.L_1808:
        /*005c*/ 	.word	0x00000000
        /*0060*/ 	.short	0x0003
        /*0062*/ 	.short	0x0018
        /*0064*/ 	.byte	0x00, 0xf5, 0x21, 0x00


	//----- nvinfo : EIATTR_KPARAM_INFO
	.align		4
.L_1809:
        /*0068*/ 	.byte	0x04, 0x17
        /*006a*/ 	.short	(.L_1811 - .L_1810)
.L_1810:
        /*006c*/ 	.word	0x00000000
        /*0070*/ 	.short	0x0002
        /*0072*/ 	.short	0x0010
        /*0074*/ 	.byte	0x00, 0xf5, 0x21, 0x00


	//----- nvinfo : EIATTR_KPARAM_INFO
	.align		4
.L_1811:
        /*0078*/ 	.byte	0x04, 0x17
        /*007a*/ 	.short	(.L_1813 - .L_1812)
.L_1812:
        /*007c*/ 	.word	0x00000000
        /*0080*/ 	.short	0x0001
        /*0082*/ 	.short	0x0008
        /*0084*/ 	.byte	0x00, 0xf5, 0x21, 0x00


	//----- nvinfo : EIATTR_KPARAM_INFO
	.align		4
.L_1813:
        /*0088*/ 	.byte	0x04, 0x17
        /*008a*/ 	.short	(.L_1815 - .L_1814)
.L_1814:
        /*008c*/ 	.word	0x00000000
        /*0090*/ 	.short	0x0000
        /*0092*/ 	.short	0x0000
        /*0094*/ 	.byte	0x00, 0xf5, 0x21, 0x00


	//----- nvinfo : EIATTR_SPARSE_MMA_MASK
	.align		4
.L_1815:
        /*0098*/ 	.byte	0x03, 0x50
        /*009a*/ 	.short	0x0000


	//----- nvinfo : EIATTR_MAXREG_COUNT
	.align		4
        /*009c*/ 	.byte	0x03, 0x1b
        /*009e*/ 	.short	0x0040


	//----- nvinfo : EIATTR_NUM_BARRIERS
	.align		4
        /*00a0*/ 	.byte	0x02, 0x4c
        /*00a2*/ 	.byte	0x01
	.zero		1


	//----- nvinfo : EIATTR_ANNOTATIONS
	.align		4
        /*00a4*/ 	.byte	0x04, 0x55
        /*00a6*/ 	.short	(.L_1817 - .L_1816)


	//   ....[0]....
.L_1816:
        /* <DEDUP_REMOVED lines=31> */


	//----- nvinfo : EIATTR_MERCURY_ISA_VERSION
	.align		4
.L_1817:
        /*0288*/ 	.byte	0x03, 0x5f
        /*028a*/ 	.short	0x0101


	//----- nvinfo : EIATTR_COOP_GROUP_MASK_REGIDS
	.align		4
        /*028c*/ 	.byte	0x04, 0x29
        /*028e*/ 	.short	(.L_1819 - .L_1818)


	//   ....[0]....
.L_1818:
        /*0290*/ 	.word	0xffffffff


	//   ....[1]....
        /*0294*/ 	.word	0xffffffff


	//   ....[2]....
        /*0298*/ 	.word	0xffffffff


	//   ....[3]....
        /*029c*/ 	.word	0xffffffff


	//   ....[4]....
        /*02a0*/ 	.word	0xffffffff


	//   ....[5]....
        /*02a4*/ 	.word	0xffffffff


	//   ....[6]....
        /*02a8*/ 	.word	0xffffffff


	//   ....[7]....
        /*02ac*/ 	.word	0xffffffff


	//   ....[8]....
        /*02b0*/ 	.word	0xffffffff


	//   ....[9]....
        /*02b4*/ 	.word	0xffffffff


	//----- nvinfo : EIATTR_COOP_GROUP_INSTR_OFFSETS
	.align		4
.L_1819:
        /*02b8*/ 	.byte	0x04, 0x28
        /*02ba*/ 	.short	(.L_1821 - .L_1820)


	//   ....[0]....
.L_1820:
        /*02bc*/ 	.word	0x000019c0


	//   ....[1]....
        /*02c0*/ 	.word	0x000019d0


	//   ....[2]....
        /*02c4*/ 	.word	0x00001e30


	//   ....[3]....
        /*02c8*/ 	.word	0x00001e40


	//   ....[4]....
        /*02cc*/ 	.word	0x00001e70


	//   ....[5]....
        /*02d0*/ 	.word	0x00001e90


	//   ....[6]....
        /*02d4*/ 	.word	0x00001ec0


	//   ....[7]....
        /*02d8*/ 	.word	0x00001ed0


	//   ....[8]....
        /*02dc*/ 	.word	0x00001f00


	//   ....[9]....
        /*02e0*/ 	.word	0x00001f10


	//----- nvinfo : EIATTR_VRC_CTA_INIT_COUNT
	.align		4
.L_1821:
        /*02e4*/ 	.byte	0x02, 0x4a
	.zero		1
	.zero		1


	//----- nvinfo : EIATTR_EXIT_INSTR_OFFSETS
	.align		4
        /*02e8*/ 	.byte	0x04, 0x1c
        /*02ea*/ 	.short	(.L_1823 - .L_1822)


	//   ....[0]....
.L_1822:
        /*02ec*/ 	.word	0x00000080


	//   ....[1]....
        /*02f0*/ 	.word	0x00003450


	//----- nvinfo : EIATTR_MAX_THREADS
	.align		4
.L_1823:
        /*02f4*/ 	.byte	0x04, 0x05
        /*02f6*/ 	.short	(.L_1825 - .L_1824)
.L_1824:
        /*02f8*/ 	.word	0x000001e0
        /*02fc*/ 	.word	0x00000001
        /*0300*/ 	.word	0x00000001


	//----- nvinfo : EIATTR_CRS_STACK_SIZE
	.align		4
.L_1825:
        /*0304*/ 	.byte	0x04, 0x1e
        /*0306*/ 	.short	(.L_1827 - .L_1826)
.L_1826:
        /*0308*/ 	.word	0x00000000


	//----- nvinfo : EIATTR_CBANK_PARAM_SIZE
	.align		4
.L_1827:
        /*030c*/ 	.byte	0x03, 0x19
        /*030e*/ 	.short	0x0048


	//----- nvinfo : EIATTR_PARAM_CBANK
	.align		4
        /*0310*/ 	.byte	0x04, 0x0a
        /*0312*/ 	.short	(.L_1829 - .L_1828)
	.align		4
.L_1828:
        /*0314*/ 	.word	index@(.nv.constant0._ZN13group_norm_v214gn_cuda_kernelI6__halfLi480ELi2ELi32ELi60ELi1024ELb0ELi32ELi960ELi960ELi4ELb1ELi7ELb0ELb0ENS_16CompileConditionILi1000EEEEEvPT_PKS4_S7_S7_flPfS8_Pj)
        /*0318*/ 	.short	0x0380
        /*031a*/ 	.short	0x0048


	//----- nvinfo : EIATTR_SW_WAR
	.align		4
.L_1829:
        /*031c*/ 	.byte	0x04, 0x36
        /*031e*/ 	.short	(.L_1831 - .L_1830)
.L_1830:
        /*0320*/ 	.word	0x00000008
.L_1831:


//--------------------- .nv.info._ZN13group_norm_v214gn_cuda_kernelI6__halfLi480ELi2ELi32ELi60ELi1024ELb0ELi32ELi960ELi960ELi4ELb1ELi9ELb0ELb0ENS_16CompileConditionILi1000EEEEEvPT_PKS4_S7_S7_flPfS8_Pj --------------------------
	.section	.nv.info._ZN13group_norm_v214gn_cuda_kernelI6__halfLi480ELi2ELi32ELi60ELi1024ELb0ELi32ELi960ELi960ELi4ELb1ELi9ELb0ELb0ENS_16CompileConditionILi1000EEEEEvPT_PKS4_S7_S7_flPfS8_Pj,"",@"SHT_CUDA_INFO"
	.sectionflags	@""
	.align	4


	//----- nvinfo : EIATTR_CUDA_API_VERSION
	.align		4
        /*0000*/ 	.byte	0x04, 0x37
        /*0002*/ 	.short	(.L_1833 - .L_1832)
.L_1832:
        /*0004*/ 	.word	0x00000082


	//----- nvinfo : EIATTR_KPARAM_INFO
	.align		4
.L_1833:
        /*0008*/ 	.byte	0x04, 0x17
        /*000a*/ 	.short	(.L_1835 - .L_1834)
.L_1834:
        /*000c*/ 	.word	0x00000000
        /*0010*/ 	.short	0x0008
        /*0012*/ 	.short	0x0040
        /*0014*/ 	.byte	0x00, 0xf5, 0x21, 0x00


	//----- nvinfo : EIATTR_KPARAM_INFO
	.align		4
.L_1835:
        /*0018*/ 	.byte	0x04, 0x17
        /*001a*/ 	.short	(.L_1837 - .L_1836)
.L_1836:
        /*001c*/ 	.word	0x00000000
        /*0020*/ 	.short	0x0007
        /*0022*/ 	.short	0x0038
        /*0024*/ 	.byte	0x00, 0xf5, 0x21, 0x00


	//----- nvinfo : EIATTR_KPARAM_INFO
	.align		4
.L_1837:
        /*0028*/ 	.byte	0x04, 0x17
        /*002a*/ 	.short	(.L_1839 - .L_1838)
.L_1838:
        /*002c*/ 	.word	0x00000000
        /*0030*/ 	.short	0x0006
        /*0032*/ 	.short	0x0030
        /*0034*/ 	.byte	0x00, 0xf5, 0x21, 0x00


	//----- nvinfo : EIATTR_KPARAM_INFO
	.align		4
.L_1839:
        /*0038*/ 	.byte	0x04, 0x17
        /*003a*/ 	.short	(.L_1841 - .L_1840)
.L_1840:
        /*003c*/ 	.word	0x00000000
        /*0040*/ 	.short	0x0005
        /*0042*/ 	.short	0x0028
        /*0044*/ 	.byte	0x00, 0xf0, 0x21, 0x00


	//----- nvinfo : EIATTR_KPARAM_INFO
	.align		4
.L_1841:
        /*0048*/ 	.byte	0x04, 0x17
        /*004a*/ 	.short	(.L_1843 - .L_1842)
.L_1842:
        /*004c*/ 	.word	0x00000000
        /*0050*/ 	.short	0x0004
        /*0052*/ 	.short	0x0020
        /*0054*/ 	.byte	0x00, 0xf0, 0x11, 0x00


	//----- nvinfo : EIATTR_KPARAM_INFO
	.align		4
.L_1843:
        /*0058*/ 	.byte	0x04, 0x17
        /*005a*/ 	.short	(.L_1845 - .L_1844)
.L_1844:
        /*005c*/ 	.word	0x00000000
        /*0060*/ 	.short	0x0003
        /*0062*/ 	.short	0x0018
        /*0064*/ 	.byte	0x00, 0xf5, 0x21, 0x00


	//----- nvinfo : EIATTR_KPARAM_INFO
	.align		4
.L_1845:
        /*0068*/ 	.byte	0x04, 0x17
        /*006a*/ 	.short	(.L_1847 - .L_1846)
.L_1846:
        /*006c*/ 	.word	0x00000000
        /*0070*/ 	.short	0x0002
        /*0072*/ 	.short	0x0010
        /*0074*/ 	.byte	0x00, 0xf5, 0x21, 0x00


	//----- nvinfo : EIATTR_KPARAM_INFO
	.align		4
.L_1847:
        /*0078*/ 	.byte	0x04, 0x17
        /*007a*/ 	.short	(.L_1849 - .L_1848)
.L_1848:
        /*007c*/ 	.word	0x00000000
        /*0080*/ 	.short	0x0001
        /*0082*/ 	.short	0x0008
        /*0084*/ 	.byte	0x00, 0xf5, 0x21, 0x00


	//----- nvinfo : EIATTR_KPARAM_INFO
	.align		4
.L_1849:
        /*0088*/ 	.byte	0x04, 0x17
        /*008a*/ 	.short	(.L_1851 - .L_1850)
.L_1850:
        /*008c*/ 	.word	0x00000000
        /*0090*/ 	.short	0x0000
        /*0092*/ 	.short	0x0000
        /*0094*/ 	.byte	0x00, 0xf5, 0x21, 0x00


	//----- nvinfo : EIATTR_SPARSE_MMA_MASK
	.align		4
.L_1851:
        /*0098*/ 	.byte	0x03, 0x50
        /*009a*/ 	.short	0x0000


	//----- nvinfo : EIATTR_MAXREG_COUNT
	.align		4
        /*009c*/ 	.byte	0x03, 0x1b
        /*009e*/ 	.short	0x0040


	//----- nvinfo : EIATTR_NUM_BARRIERS
	.align		4
        /*00a0*/ 	.byte	0x02, 0x4c
        /*00a2*/ 	.byte	0x01
	.zero		1


	//----- nvinfo : EIATTR_ANNOTATIONS
	.align		4
        /*00a4*/ 	.byte	0x04, 0x55
        /*00a6*/ 	.short	(.L_1853 - .L_1852)


	//   ....[0]....
.L_1852:
        /* <DEDUP_REMOVED lines=31> */


	//----- nvinfo : EIATTR_MERCURY_ISA_VERSION
	.align		4
.L_1853:
        /*0288*/ 	.byte	0x03, 0x5f
        /*028a*/ 	.short	0x0101


	//----- nvinfo : EIATTR_COOP_GROUP_MASK_REGIDS
	.align		4
        /*028c*/ 	.byte	0x04, 0x29
        /*028e*/ 	.short	(.L_1855 - .L_1854)


	//   ....[0]....
.L_1854:
        /*0290*/ 	.word	0xffffffff


	//   ....[1]....
        /*0294*/ 	.word	0xffffffff


	//   ....[2]....
        /*0298*/ 	.word	0xffffffff


	//   ....[3]....
        /*029c*/ 	.word	0xffffffff


	//   ....[4]....
        /*02a0*/ 	.word	0xffffffff


	//   ....[5]....
        /*02a4*/ 	.word	0xffffffff


	//   ....[6]....
        /*02a8*/ 	.word	0xffffffff


	//   ....[7]....
        /*02ac*/ 	.word	0xffffffff


	//   ....[8]....
        /*02b0*/ 	.word	0xffffffff


	//   ....[9]....
        /*02b4*/ 	.word	0xffffffff


	//----- nvinfo : EIATTR_COOP_GROUP_INSTR_OFFSETS
	.align		4
.L_1855:
        /*02b8*/ 	.byte	0x04, 0x28
        /*02ba*/ 	.short	(.L_1857 - .L_1856)


	//   ....[0]....
.L_1856:
        /*02bc*/ 	.word	0x000019c0


	//   ....[1]....
        /*02c0*/ 	.word	0x000019d0


	//   ....[2]....
        /*02c4*/ 	.word	0x00001e30


	//   ....[3]....
        /*02c8*/ 	.word	0x00001e40


	//   ....[4]....
        /*02cc*/ 	.word	0x00001e70


	//   ....[5]....
        /*02d0*/ 	.word	0x00001e90


	//   ....[6]....
        /*02d4*/ 	.word	0x00001ec0


	//   ....[7]....
        /*02d8*/ 	.word	0x00001ed0


	//   ....[8]....
        /*02dc*/ 	.word	0x00001f00


	//   ....[9]....
        /*02e0*/ 	.word	0x00001f10


	//----- nvinfo : EIATTR_VRC_CTA_INIT_COUNT
	.align		4
.L_1857:
        /*02e4*/ 	.byte	0x02, 0x4a
	.zero		1
	.zero		1


	//----- nvinfo : EIATTR_EXIT_INSTR_OFFSETS
	.align		4
        /*02e8*/ 	.byte	0x04, 0x1c
        /*02ea*/ 	.short	(.L_1859 - .L_1858)


	//   ....[0]....
.L_1858:
        /*02ec*/ 	.word	0x00000080


	//   ....[1]....
        /*02f0*/ 	.word	0x00003450


	//----- nvinfo : EIATTR_MAX_THREADS
	.align		4
.L_1859:
        /*02f4*/ 	.byte	0x04, 0x05
        /*02f6*/ 	.short	(.L_1861 - .L_1860)
.L_1860:
        /*02f8*/ 	.word	0x000001e0
        /*02fc*/ 	.word	0x00000001
        /*0300*/ 	.word	0x00000001


	//----- nvinfo : EIATTR_CRS_STACK_SIZE
	.align		4
.L_1861:
        /*0304*/ 	.byte	0x04, 0x1e
        /*0306*/ 	.short	(.L_1863 - .L_1862)
.L_1862:
        /*0308*/ 	.word	0x00000000


	//----- nvinfo : EIATTR_CBANK_PARAM_SIZE
	.align		4
.L_1863:
        /*030c*/ 	.byte	0x03, 0x19
        /*030e*/ 	.short	0x0048


	//----- nvinfo : EIATTR_PARAM_CBANK
	.align		4
        /*0310*/ 	.byte	0x04, 0x0a
        /*0312*/ 	.short	(.L_1865 - .L_1864)
	.align		4
.L_1864:
        /*0314*/ 	.word	index@(.nv.constant0._ZN13group_norm_v214gn_cuda_kernelI6__halfLi480ELi2ELi32ELi60ELi1024ELb0ELi32ELi960ELi960ELi4ELb1ELi9ELb0ELb0ENS_16CompileConditionILi1000EEEEEvPT_PKS4_S7_S7_flPfS8_Pj)
        /*0318*/ 	.short	0x0380
        /*031a*/ 	.short	0x0048


	//----- nvinfo : EIATTR_SW_WAR
	.align		4
.L_1865:
        /*031c*/ 	.byte	0x04, 0x36
        /*031e*/ 	.short	(.L_1867 - .L_1866)
.L_1866:
        /*0320*/ 	.word	0x00000008
.L_1867:


//--------------------- .nv.info._ZN13group_norm_v214gn_cuda_kernelI6__halfLi480ELi3ELi16ELi120ELi1024ELb1ELi8ELi960ELi960ELi4ELb1ELi2ELb0ELb0ENS_16CompileConditionILi1000EEEEEvPT_PKS4_S7_S7_flPfS8_Pj --------------------------
	.section	.nv.info._ZN13group_norm_v214gn_cuda_kernelI6__halfLi480ELi3ELi16ELi120ELi1024ELb1ELi8ELi960ELi960ELi4ELb1ELi2ELb0ELb0ENS_16CompileConditionILi1000EEEEEvPT_PKS4_S7_S7_flPfS8_Pj,"",@"SHT_CUDA_INFO"
	.sectionflags	@""
	.align	4


	//----- nvinfo : EIATTR_CUDA_API_VERSION
	.align		4
        /*0000*/ 	.byte	0x04, 0x37
        /*0002*/ 	.short	(.L_1869 - .L_1868)
.L_1868:
        /*0004*/ 	.word	0x00000082


	//----- nvinfo : EIATTR_KPARAM_INFO
	.align		4
.L_1869:
        /*0008*/ 	.byte	0x04, 0x17
        /*000a*/ 	.short	(.L_1871 - .L_1870)
.L_1870:
        /*000c*/ 	.word	0x00000000
        /*0010*/ 	.short	0x0008
        /*0012*/ 	.short	0x0040
        /*0014*/ 	.byte	0x00, 0xf5, 0x21, 0x00


	//----- nvinfo : EIATTR_KPARAM_INFO
	.align		4
.L_1871:
        /*0018*/ 	.byte	0x04, 0x17
        /*001a*/ 	.short	(.L_1873 - .L_1872)
.L_1872:
        /*001c*/ 	.word	0x00000000
        /*0020*/ 	.short	0x0007
        /*0022*/ 	.short	0x0038
        /*0024*/ 	.byte	0x00, 0xf5, 0x21, 0x00


	//----- nvinfo : EIATTR_KPARAM_INFO
	.align		4
.L_1873:
        /*0028*/ 	.byte	0x04, 0x17
        /*002a*/ 	.short	(.L_1875 - .L_1874)
.L_1874:
        /*002c*/ 	.word	0x00000000
        /*0030*/ 	.short	0x0006
        /*0032*/ 	.short	0x0030
        /*0034*/ 	.byte	0x00, 0xf5, 0x21, 0x00


	//----- nvinfo : EIATTR_KPARAM_INFO
	.align		4
.L_1875:
        /*0038*/ 	.byte	0x04, 0x17
        /*003a*/ 	.short	(.L_1877 - .L_1876)
.L_1876:
        /*003c*/ 	.word	0x00000000
        /*0040*/ 	.short	0x0005
        /*0042*/ 	.short	0x0028
        /*0044*/ 	.byte	0x00, 0xf0, 0x21, 0x00


	//----- nvinfo : EIATTR_KPARAM_INFO
	.align		4
.L_1877:
        /*0048*/ 	.byte	0x04, 0x17
        /*004a*/ 	.short	(.L_1879 - .L_1878)
.L_1878:
        /*004c*/ 	.word	0x00000000
        /*0050*/ 	.short	0x0004
        /*0052*/ 	.short	0x0020
        /*0054*/ 	.byte	0x00, 0xf0, 0x11, 0x00


	//----- nvinfo : EIATTR_KPARAM_INFO
	.align		4
.L_1879:
        /*0058*/ 	.byte	0x04, 0x17
        /*005a*/ 	.short	(.L_1881 - .L_1880)
.L_1880:
        /*005c*/ 	.word	0x00000000
        /*0060*/ 	.short	0x0003
        /*0062*/ 	.short	0x0018
        /*0064*/ 	.byte	0x00, 0xf5, 0x21, 0x00


	//----- nvinfo : EIATTR_KPARAM_INFO
	.align		4
.L_1881:
        /*0068*/ 	.byte	0x04, 0x17
        /*006a*/ 	.short	(.L_1883 - .L_1882)
.L_1882:
        /*006c*/ 	.word	0x00000000
        /*0070*/ 	.short	0x0002
        /*0072*/ 	.short	0x0010
        /*0074*/ 	.byte	0x00, 0xf5, 0x21, 0x00


	//----- nvinfo : EIATTR_KPARAM_INFO
	.align		4
.L_1883:
        /*0078*/ 	.byte	0x04, 0x17
        /*007a*/ 	.short	(.L_1885 - .L_1884)
.L_1884:
        /*007c*/ 	.word	0x00000000
        /*0080*/ 	.short	0x0001
        /*0082*/ 	.short	0x0008
        /*0084*/ 	.byte	0x00, 0xf5, 0x21, 0x00


	//----- nvinfo : EIATTR_KPARAM_INFO
	.align		4
.L_1885:
        /*0088*/ 	.byte	0x04, 0x17
        /*008a*/ 	.short	(.L_1887 - .L_1886)
.L_1886:
        /*008c*/ 	.word	0x00000000
        /*0090*/ 	.short	0x0000
        /*0092*/ 	.short	0x0000
        /*0094*/ 	.byte	0x00, 0xf5, 0x21, 0x00


	//----- nvinfo : EIATTR_SPARSE_MMA_MASK
	.align		4
.L_1887:
        /*0098*/ 	.byte	0x03, 0x50
        /*009a*/ 	.short	0x0000


	//----- nvinfo : EIATTR_MAXREG_COUNT
	.align		4
        /*009c*/ 	.byte	0x03, 0x1b
        /*009e*/ 	.short	0x0028


	//----- nvinfo : EIATTR_NUM_BARRIERS
	.align		4
        /*00a0*/ 	.byte	0x02, 0x4c
        /*00a2*/ 	.byte	0x01
	.zero		1


	//----- nvinfo : EIATTR_MERCURY_ISA_VERSION
	.align		4
        /*00a4*/ 	.byte	0x03, 0x5f
        /*00a6*/ 	.short	0x0101


	//----- nvinfo : EIATTR_COOP_GROUP_MASK_REGIDS
	.align		4
        /*00a8*/ 	.byte	0x04, 0x29
        /*00aa*/ 	.short	(.L_1889 - .L_1888)


	//   ....[0]....
.L_1888:
        /*00ac*/ 	.word	0xffffffff


	//   ....[1]....
        /*00b0*/ 	.word	0xffffffff


	//   ....[2]....
        /*00b4*/ 	.word	0xffffffff


	//   ....[3]....
        /*00b8*/ 	.word	0xffffffff


	//   ....[4]....
        /*00bc*/ 	.word	0xffffffff


	//   ....[5]....
        /*00c0*/ 	.word	0xffffffff


	//   ....[6]....
        /*00c4*/ 	.word	0xffffffff


	//   ....[7]....
        /*00c8*/ 	.word	0xffffffff


	//   ....[8]....
        /*00cc*/ 	.word	0xffffffff


	//   ....[9]....
        /*00d0*/ 	.word	0xffffffff


	//   ....[10]....
        /*00d4*/ 	.word	0xffffffff


	//   ....[11]....
        /*00d8*/ 	.word	0xffffffff


	//----- nvinfo : EIATTR_COOP_GROUP_INSTR_OFFSETS
	.align		4
.L_1889:
        /*00dc*/ 	.byte	0x04, 0x28
        /*00de*/ 	.short	(.L_1891 - .L_1890)


	//   ....[0]....
.L_1890:
        /*00e0*/ 	.word	0x000015f0


	//   ....[1]....
        /*00e4*/ 	.word	0x00001600


	//   ....[2]....
        /*00e8*/ 	.word	0x00001aa0


	//   ....[3]....
        /*00ec*/ 	.word	0x00001ad0


	//   ....[4]....
        /*00f0*/ 	.word	0x00001b00


	//   ....[5]....
        /*00f4*/ 	.word	0x00001b10


	//   ....[6]....
        /*00f8*/ 	.word	0x00001b40


	//   ....[7]....
        /*00fc*/ 	.word	0x00001b50


	//   ....[8]....
        /*0100*/ 	.word	0x00001b80


	//   ....[9]....
        /*0104*/ 	.word	0x00001b90


	//   ....[10]....
        /*0108*/ 	.word	0x00001bc0


	//   ....[11]....
        /*010c*/ 	.word	0x00001bd0


	//----- nvinfo : EIATTR_VRC_CTA_INIT_COUNT
	.align		4
.L_1891:
        /*0110*/ 	.byte	0x02, 0x4a
	.zero		1
	.zero		1


	//----- nvinfo : EIATTR_EXIT_INSTR_OFFSETS
	.align		4
        /*0114*/ 	.byte	0x04, 0x1c
        /*0116*/ 	.short	(.L_1893 - .L_1892)


	//   ....[0]....
.L_1892:
        /*0118*/ 	.word	0x00000070


	//   ....[1]....
        /*011c*/ 	.word	0x00002890


	//----- nvinfo : EIATTR_MAX_THREADS
	.align		4
.L_1893:
        /*0120*/ 	.byte	0x04, 0x05
        /*0122*/ 	.short	(.L_1895 - .L_1894)
.L_1894:
        /*0124*/ 	.word	0x000001e0
        /*0128*/ 	.word	0x00000001
        /*012c*/ 	.word	0x00000001


	//----- nvinfo : EIATTR_CRS_STACK_SIZE
	.align		4
.L_1895:
        /*0130*/ 	.byte	0x04, 0x1e
        /*0132*/ 	.short	(.L_1897 - .L_1896)
.L_1896:
        /*0134*/ 	.word	0x00000000


	//----- nvinfo : EIATTR_CBANK_PARAM_SIZE
	.align		4
.L_1897:
        /*0138*/ 	.byte	0x03, 0x19
        /*013a*/ 	.short	0x0048


	//----- nvinfo : EIATTR_PARAM_CBANK
	.align		4
        /*013c*/ 	.byte	0x04, 0x0a
        /*013e*/ 	.short	(.L_1899 - .L_1898)
	.align		4
.L_1898:
        /*0140*/ 	.word	index@(.nv.constant0._ZN13group_norm_v214gn_cuda_kernelI6__halfLi480ELi3ELi16ELi120ELi1024ELb1ELi8ELi960ELi960ELi4ELb1ELi2ELb0ELb0ENS_16CompileConditionILi1000EEEEEvPT_PKS4_S7_S7_flPfS8_Pj)
        /*0144*/ 	.short	0x0380
        /*0146*/ 	.short	0x0048


	//----- nvinfo : EIATTR_SW_WAR
	.align		4
.L_1899:
        /*0148*/ 	.byte	0x04, 0x36
        /*014a*/ 	.short	(.L_1901 - .L_1900)
.L_1900:
        /*014c*/ 	.word	0x00000008
.L_1901:


//--------------------- .nv.info._ZN13group_norm_v214gn_cuda_kernelI6__halfLi480ELi1ELi16ELi120ELi1024ELb1ELi16ELi960ELi960ELi4ELb1ELi2ELb0ELb0ENS_16CompileConditionILi1000EEEEEvPT_PKS4_S7_S7_flPfS8_Pj --------------------------
	.section	.nv.info._ZN13group_norm_v214gn_cuda_kernelI6__halfLi480ELi1ELi16ELi120ELi1024ELb1ELi16ELi960ELi960ELi4ELb1ELi2ELb0ELb0ENS_16CompileConditionILi1000EEEEEvPT_PKS4_S7_S7_flPfS8_Pj,"",@"SHT_CUDA_INFO"
	.sectionflags	@""
	.align	4


	//----- nvinfo : EIATTR_CUDA_API_VERSION
	.align		4
        /*0000*/ 	.byte	0x04, 0x37
        /*0002*/ 	.short	(.L_1903 - .L_1902)
.L_1902:
        /*0004*/ 	.word	0x00000082


	//----- nvinfo : EIATTR_KPARAM_INFO
	.align		4
.L_1903:
        /*0008*/ 	.byte	0x04, 0x17
        /*000a*/ 	.short	(.L_1905 - .L_1904)
.L_1904:
        /*000c*/ 	.word	0x00000000
        /*0010*/ 	.short	0x0008
        /*0012*/ 	.short	0x0040
        /*0014*/ 	.byte	0x00, 0xf5, 0x21, 0x00


	//----- nvinfo : EIATTR_KPARAM_INFO
	.align		4
.L_1905:
        /*0018*/ 	.byte	0x04, 0x17
        /*001a*/ 	.short	(.L_1907 - .L_1906)
.L_1906:
        /*001c*/ 	.word	0x00000000
        /*0020*/ 	.short	0x0007
        /*0022*/ 	.short	0x0038
        /*0024*/ 	.byte	0x00, 0xf5, 0x21, 0x00


	//----- nvinfo : EIATTR_KPARAM_INFO
	.align		4
.L_1907:
        /*0028*/ 	.byte	0x04, 0x17
        /*002a*/ 	.short	(.L_1909 - .L_1908)
.L_1908:
        /*002c*/ 	.word	0x00000000
        /*0030*/ 	.short	0x0006
        /*0032*/ 	.short	0x0030
        /*0034*/ 	.byte	0x00, 0xf5, 0x21, 0x00


	//----- nvinfo : EIATTR_KPARAM_INFO
	.align		4
.L_1909:
        /*0038*/ 	.byte	0x04, 0x17
        /*003a*/ 	.short	(.L_1911 - .L_1910)
.L_1910:
        /*003c*/ 	.word	0x00000000
        /*0040*/ 	.short	0x0005
        /*0042*/ 	.short	0x0028
        /*0044*/ 	.byte	0x00, 0xf0, 0x21, 0x00


	//----- nvinfo : EIATTR_KPARAM_INFO
	.align		4
.L_1911:
        /*0048*/ 	.byte	0x04, 0x17
        /*004a*/ 	.short	(.L_1913 - .L_1912)
.L_1912:
        /*004c*/ 	.word	0x00000000
        /*0050*/ 	.short	0x0004
        /*0052*/ 	.short	0x0020
        /*0054*/ 	.byte	0x00, 0xf0, 0x11, 0x00


	//----- nvinfo : EIATTR_KPARAM_INFO
	.align		4
.L_1913:
        /*0058*/ 	.byte	0x04, 0x17
        /*005a*/ 	.short	(.L_1915 - .L_1914)
.L_1914:
        /*005c*/ 	.word	0x00000000
        /*0060*/ 	.short	0x0003
        /*0062*/ 	.short	0x0018
        /*0064*/ 	.byte	0x00, 0xf5, 0x21, 0x00


	//----- nvinfo : EIATTR_KPARAM_INFO
	.align		4
.L_1915:
        /*0068*/ 	.byte	0x04, 0x17
        /*006a*/ 	.short	(.L_1917 - .L_1916)
.L_1916:
        /*006c*/ 	.word	0x00000000
        /*0070*/ 	.short	0x0002
        /*0072*/ 	.short	0x0010
        /*0074*/ 	.byte	0x00, 0xf5, 0x21, 0x00


	//----- nvinfo : EIATTR_KPARAM_INFO
	.align		4
.L_1917:
        /*0078*/ 	.byte	0x04, 0x17
        /*007a*/ 	.short	(.L_1919 - .L_1918)
.L_1918:
        /*007c*/ 	.word	0x00000000
        /*0080*/ 	.short	0x0001
        /*0082*/ 	.short	0x0008
        /*0084*/ 	.byte	0x00, 0xf5, 0x21, 0x00


	//----- nvinfo : EIATTR_KPARAM_INFO
	.align		4
.L_1919:
        /*0088*/ 	.byte	0x04, 0x17
        /*008a*/ 	.short	(.L_1921 - .L_1920)
.L_1920:
        /*008c*/ 	.word	0x00000000
        /*0090*/ 	.short	0x0000
        /*0092*/ 	.short	0x0000
        /*0094*/ 	.byte	0x00, 0xf5, 0x21, 0x00


	//----- nvinfo : EIATTR_SPARSE_MMA_MASK
	.align		4
.L_1921:
        /*0098*/ 	.byte	0x03, 0x50
        /*009a*/ 	.short	0x0000


	//----- nvinfo : EIATTR_MAXREG_COUNT
	.align		4
        /*009c*/ 	.byte	0x03, 0x1b
        /*009e*/ 	.short	0x0080


	//----- nvinfo : EIATTR_NUM_BARRIERS
	.align		4
        /*00a0*/ 	.byte	0x02, 0x4c
        /*00a2*/ 	.byte	0x01
	.zero		1


	//----- nvinfo : EIATTR_MERCURY_ISA_VERSION
	.align		4
        /*00a4*/ 	.byte	0x03, 0x5f
        /*00a6*/ 	.short	0x0101


	//----- nvinfo : EIATTR_COOP_GROUP_MASK_REGIDS
	.align		4
        /*00a8*/ 	.byte	0x04, 0x29
        /*00aa*/ 	.short	(.L_1923 - .L_1922)


	//   ....[0]....
.L_1922:
        /*00ac*/ 	.word	0xffffffff


	//   ....[1]....
        /*00b0*/ 	.word	0xffffffff


	//   ....[2]....
        /*00b4*/ 	.word	0xffffffff


	//   ....[3]....
        /*00b8*/ 	.word	0xffffffff


	//   ....[4]....
        /*00bc*/ 	.word	0xffffffff


	//   ....[5]....
        /*00c0*/ 	.word	0xffffffff


	//   ....[6]....
        /*00c4*/ 	.word	0xffffffff


	//   ....[7]....
        /*00c8*/ 	.word	0xffffffff


	//   ....[8]....
        /*00cc*/ 	.word	0xffffffff


	//   ....[9]....
        /*00d0*/ 	.word	0xffffffff


	//   ....[10]....
        /*00d4*/ 	.word	0xffffffff


	//   ....[11]....
        /*00d8*/ 	.word	0xffffffff


	//----- nvinfo : EIATTR_COOP_GROUP_INSTR_OFFSETS
	.align		4
.L_1923:
        /*00dc*/ 	.byte	0x04, 0x28
        /*00de*/ 	.short	(.L_1925 - .L_1924)


	//   ....[0]....
.L_1924:
        /*00e0*/ 	.word	0x00001950


	//   ....[1]....
        /*00e4*/ 	.word	0x00001980


	//   ....[2]....
        /*00e8*/ 	.word	0x00001c10


	//   ....[3]....
        /*00ec*/ 	.word	0x00001c50


	//   ....[4]....
        /*00f0*/ 	.word	0x00001cc0


	//   ....[5]....
        /*00f4*/ 	.word	0x00001cd0


	//   ....[6]....
        /*00f8*/ 	.word	0x00001d00


	//   ....[7]....
        /*00fc*/ 	.word	0x00001d10


	//   ....[8]....
        /*0100*/ 	.word	0x00001d50


	//   ....[9]....
        /*0104*/ 	.word	0x00001d60


	//   ....[10]....
        /*0108*/ 	.word	0x00001d90


	//   ....[11]....
        /*010c*/ 	.word	0x00001db0


	//----- nvinfo : EIATTR_VRC_CTA_INIT_COUNT
	.align		4
.L_1925:
        /*0110*/ 	.byte	0x02, 0x4a
	.zero		1
	.zero		1


	//----- nvinfo : EIATTR_EXIT_INSTR_OFFSETS
	.align		4
        /*0114*/ 	.byte	0x04, 0x1c
        /*0116*/ 	.short	(.L_1927 - .L_1926)


	//   ....[0]....
.L_1926:
        /*0118*/ 	.word	0x00000060


	//   ....[1]....
        /*011c*/ 	.word	0x00003110


	//----- nvinfo : EIATTR_MAX_THREADS
	.align		4
.L_1927:
        /*0120*/ 	.byte	0x04, 0x05
        /*0122*/ 	.short	(.L_1929 - .L_1928)
.L_1928:
        /*0124*/ 	.word	0x000001e0
        /*0128*/ 	.word	0x00000001
        /*012c*/ 	.word	0x00000001


	//----- nvinfo : EIATTR_CRS_STACK_SIZE
	.align		4
.L_1929:
        /*0130*/ 	.byte	0x04, 0x1e
        /*0132*/ 	.short	(.L_1931 - .L_1930)
.L_1930:
        /*0134*/ 	.word	0x00000000


	//----- nvinfo : EIATTR_CBANK_PARAM_SIZE
	.align		4
.L_1931:
        /*0138*/ 	.byte	0x03, 0x19
        /*013a*/ 	.short	0x0048


	//----- nvinfo : EIATTR_PARAM_CBANK
	.align		4
        /*013c*/ 	.byte	0x04, 0x0a
        /*013e*/ 	.short	(.L_1933 - .L_1932)
	.align		4
.L_1932:
        /*0140*/ 	.word	index@(.nv.constant0._ZN13group_norm_v214gn_cuda_kernelI6__halfLi480ELi1ELi16ELi120ELi1024ELb1ELi16ELi960ELi960ELi4ELb1ELi2ELb0ELb0ENS_16CompileConditionILi1000EEEEEvPT_PKS4_S7_S7_flPfS8_Pj)
        /*0144*/ 	.short	0x0380
        /*0146*/ 	.short	0x0048


	//----- nvinfo : EIATTR_SW_WAR
	.align		4
.L_1933:
        /*0148*/ 	.byte	0x04, 0x36
        /*014a*/ 	.short	(.L_1935 - .L_1934)
.L_1934:
        /*014c*/ 	.word	0x00000008
.L_1935:


//--------------------- .nv.info._ZN13group_norm_v214gn_cuda_kernelI6__halfLi480ELi3ELi16ELi120ELi1024ELb1ELi16ELi960ELi960ELi4ELb1ELi5ELb0ELb0ENS_16CompileConditionILi1000EEEEEvPT_PKS4_S7_S7_flPfS8_Pj --------------------------
	.section	.nv.info._ZN13group_norm_v214gn_cuda_kernelI6__halfLi480ELi3ELi16ELi120ELi1024ELb1ELi16ELi960ELi960ELi4ELb1ELi5ELb0ELb0ENS_16CompileConditionILi1000EEEEEvPT_PKS4_S7_S7_flPfS8_Pj,"",@"SHT_CUDA_INFO"
	.sectionflags	@""
	.align	4


	//----- nvinfo : EIATTR_CUDA_API_VERSION
	.align		4
        /*0000*/ 	.byte	0x04, 0x37
        /*0002*/ 	.short	(.L_1937 - .L_1936)
.L_1936:
        /*0004*/ 	.word	0x00000082


	//----- nvinfo : EIATTR_KPARAM_INFO
	.align		4
.L_1937:
        /*0008*/ 	.byte	0x04, 0x17
        /*000a*/ 	.short	(.L_1939 - .L_1938)
.L_1938:
        /*000c*/ 	.word	0x00000000
        /*0010*/ 	.short	0x0008
        /*0012*/ 	.short	0x0040
        /*0014*/ 	.byte	0x00, 0xf5, 0x21, 0x00


	//----- nvinfo : EIATTR_KPARAM_INFO
	.align		4
.L_1939:
        /*0018*/ 	.byte	0x04, 0x17
        /*001a*/ 	.short	(.L_1941 - .L_1940)
.L_1940:
        /*001c*/ 	.word	0x00000000
        /*0020*/ 	.short	0x0007
        /*0022*/ 	.short	0x0038
        /*0024*/ 	.byte	0x00, 0xf5, 0x21, 0x00


	//----- nvinfo : EIATTR_KPARAM_INFO
	.align		4
.L_1941:
        /*0028*/ 	.byte	0x04, 0x17
        /*002a*/ 	.short	(.L_1943 - .L_1942)
.L_1942:
        /*002c*/ 	.word	0x00000000
        /*0030*/ 	.short	0x0006
        /*0032*/ 	.short	0x0030
        /*0034*/ 	.byte	0x00, 0xf5, 0x21, 0x00


	//----- nvinfo : EIATTR_KPARAM_INFO
	.align		4
.L_1943:
        /*0038*/ 	.byte	0x04, 0x17
        /*003a*/ 	.short	(.L_1945 - .L_1944)
.L_1944:
        /*003c*/ 	.word	0x00000000
        /*0040*/ 	.short	0x0005
        /*0042*/ 	.short	0x0028
        /*0044*/ 	.byte	0x00, 0xf0, 0x21, 0x00


	//----- nvinfo : EIATTR_KPARAM_INFO
	.align		4
.L_1945:
        /*0048*/ 	.byte	0x04, 0x17
        /*004a*/ 	.short	(.L_1947 - .L_1946)
.L_1946:
        /*004c*/ 	.word	0x00000000
        /*0050*/ 	.short	0x0004
        /*0052*/ 	.short	0x0020
        /*0054*/ 	.byte	0x00, 0xf0, 0x11, 0x00


	//----- nvinfo : EIATTR_KPARAM_INFO
	.align		4
.L_1947:
        /*0058*/ 	.byte	0x04, 0x17
        /*005a*/ 	.short	(.L_1949 - .L_1948)
.L_1948:
        /*005c*/ 	.word	0x00000000
        /*0060*/ 	.short	0x0003
        /*0062*/ 	.short	0x0018
        /*0064*/ 	.byte	0x00, 0xf5, 0x21, 0x00


	//----- nvinfo : EIATTR_KPARAM_INFO
	.align		4
.L_1949:
        /*0068*/ 	.byte	0x04, 0x17
        /*006a*/ 	.short	(.L_1951 - .L_1950)
.L_1950:
        /*006c*/ 	.word	0x00000000
        /*0070*/ 	.short	0x0002
        /*0072*/ 	.short	0x0010
        /*0074*/ 	.byte	0x00, 0xf5, 0x21, 0x00


	//----- nvinfo : EIATTR_KPARAM_INFO
	.align		4
.L_1951:
        /*0078*/ 	.byte	0x04, 0x17
        /*007a*/ 	.short	(.L_1953 - .L_1952)
.L_1952:
        /*007c*/ 	.word	0x00000000
        /*0080*/ 	.short	0x0001
        /*0082*/ 	.short	0x0008
        /*0084*/ 	.byte	0x00, 0xf5, 0x21, 0x00


	//----- nvinfo : EIATTR_KPARAM_INFO
	.align		4
.L_1953:
        /*0088*/ 	.byte	0x04, 0x17
        /*008a*/ 	.short	(.L_1955 - .L_1954)
.L_1954:
        /*008c*/ 	.word	0x00000000
        /*0090*/ 	.short	0x0000
        /*0092*/ 	.short	0x0000
        /*0094*/ 	.byte	0x00, 0xf5, 0x21, 0x00


	//----- nvinfo : EIATTR_SPARSE_MMA_MASK
	.align		4
.L_1955:
        /*0098*/ 	.byte	0x03, 0x50
        /*009a*/ 	.short	0x0000


	//----- nvinfo : EIATTR_MAXREG_COUNT
	.align		4
        /*009c*/ 	.byte	0x03, 0x1b
        /*009e*/ 	.short	0x0028


	//----- nvinfo : EIATTR_NUM_BARRIERS
	.align		4
        /*00a0*/ 	.byte	0x02, 0x4c
        /*00a2*/ 	.byte	0x01
	.zero		1


	//----- nvinfo : EIATTR_ANNOTATIONS
	.align		4
        /*00a4*/ 	.byte	0x04, 0x55
        /*00a6*/ 	.short	(.L_1957 - .L_1956)


	//   ....[0]....
.L_1956:
        /* <DEDUP_REMOVED lines=17> */


	//----- nvinfo : EIATTR_MERCURY_ISA_VERSION
	.align		4
.L_1957:
        /*01a8*/ 	.byte	0x03, 0x5f
        /*01aa*/ 	.short	0x0101


	//----- nvinfo : EIATTR_COOP_GROUP_MASK_REGIDS
	.align		4
        /*01ac*/ 	.byte	0x04, 0x29
        /*01ae*/ 	.short	(.L_1959 - .L_1958)


	//   ....[0]....
.L_1958:
        /*01b0*/ 	.word	0xffffffff


	//   ....[1]....
        /*01b4*/ 	.word	0xffffffff


	//   ....[2]....
        /*01b8*/ 	.word	0xffffffff


	//   ....[3]....
        /*01bc*/ 	.word	0xffffffff


	//   ....[4]....
        /*01c0*/ 	.word	0xffffffff


	//   ....[5]....
        /*01c4*/ 	.word	0xffffffff


	//   ....[6]....
        /*01c8*/ 	.word	0xffffffff


	//   ....[7]....
        /*01cc*/ 	.word	0xffffffff


	//   ....[8]....
        /*01d0*/ 	.word	0xffffffff


	//   ....[9]....
        /*01d4*/ 	.word	0xffffffff


	//   ....[10]....
        /*01d8*/ 	.word	0xffffffff


	//   ....[11]....
        /*01dc*/ 	.word	0xffffffff


	//----- nvinfo : EIATTR_COOP_GROUP_INSTR_OFFSETS
	.align		4
.L_1959:
        /*01e0*/ 	.byte	0x04, 0x28
        /*01e2*/ 	.short	(.L_1961 - .L_1960)


	//   ....[0]....
.L_1960:
        /*01e4*/ 	.word	0x00001950


	//   ....[1]....
        /*01e8*/ 	.word	0x00001960


	//   ....[2]....
        /*01ec*/ 	.word	0x00001de0


	//   ....[3]....
        /*01f0*/ 	.word	0x00001df0


	//   ....[4]....
        /*01f4*/ 	.word	0x00001e20


	//   ....[5]....
        /*01f8*/ 	.word	0x00001e40


	//   ....[6]....
        /*01fc*/ 	.word	0x00001e70


	//   ....[7]....
        /*0200*/ 	.word	0x00001e80


	//   ....[8]....
        /*0204*/ 	.word	0x00001eb0


	//   ....[9]....
        /*0208*/ 	.word	0x00001ec0


	//   ....[10]....
        /*020c*/ 	.word	0x00001ef0


	//   ....[11]....
        /*0210*/ 	.word	0x00001f00


	//----- nvinfo : EIATTR_VRC_CTA_INIT_COUNT
	.align		4
.L_1961:
        /*0214*/ 	.byte	0x02, 0x4a
	.zero		1
	.zero		1


	//----- nvinfo : EIATTR_EXIT_INSTR_OFFSETS
	.align		4
        /*0218*/ 	.byte	0x04, 0x1c
        /*021a*/ 	.short	(.L_1963 - .L_1962)


	//   ....[0]....
.L_1962:
        /*021c*/ 	.word	0x00000080


	//   ....[1]....
        /*0220*/ 	.word	0x00003580


	//----- nvinfo : EIATTR_MAX_THREADS
	.align		4
.L_1963:
        /*0224*/ 	.byte	0x04, 0x05
        /*0226*/ 	.short	(.L_1965 - .L_1964)
.L_1964:
        /*0228*/ 	.word	0x000001e0
        /*022c*/ 	.word	0x00000001
        /*0230*/ 	.word	0x00000001


	//----- nvinfo : EIATTR_CRS_STACK_SIZE
	.align		4
.L_1965:
        /*0234*/ 	.byte	0x04, 0x1e
        /*0236*/ 	.short	(.L_1967 - .L_1966)
.L_1966:
        /*0238*/ 	.word	0x00000000


	//----- nvinfo : EIATTR_CBANK_PARAM_SIZE
	.align		4
.L_1967:
        /*023c*/ 	.byte	0x03, 0x19
        /*023e*/ 	.short	0x0048


	//----- nvinfo : EIATTR_PARAM_CBANK
	.align		4
        /*0240*/ 	.byte	0x04, 0x0a
        /*0242*/ 	.short	(.L_1969 - .L_1968)
	.align		4
.L_1968:
        /*0244*/ 	.word	index@(.nv.constant0._ZN13group_norm_v214gn_cuda_kernelI6__halfLi480ELi3ELi16ELi120ELi1024ELb1ELi16ELi960ELi960ELi4ELb1ELi5ELb0ELb0ENS_16CompileConditionILi1000EEEEEvPT_PKS4_S7_S7_flPfS8_Pj)
        /*0248*/ 	.short	0x0380
        /*024a*/ 	.short	0x0048


	//----- nvinfo : EIATTR_SW_WAR
	.align		4
.L_1969:
        /*024c*/ 	.byte	0x04, 0x36
        /*024e*/ 	.short	(.L_1971 - .L_1970)
.L_1970:
        /*0250*/ 	.word	0x00000008
.L_1971:


//--------------------- .nv.info._ZN13group_norm_v214gn_cuda_kernelI6__halfLi480ELi1ELi16ELi120ELi1024ELb1ELi32ELi960ELi960ELi4ELb1ELi4ELb0ELb0ENS_16CompileConditionILi1000EEEEEvPT_PKS4_S7_S7_flPfS8_Pj --------------------------
	.section	.nv.info._ZN13group_norm_v214gn_cuda_kernelI6__halfLi480ELi1ELi16ELi120ELi1024ELb1ELi32ELi960ELi960ELi4ELb1ELi4ELb0ELb0ENS_16CompileConditionILi1000EEEEEvPT_PKS4_S7_S7_flPfS8_Pj,"",@"SHT_CUDA_INFO"
	.sectionflags	@""
	.align	4


	//----- nvinfo : EIATTR_CUDA_API_VERSION
	.align		4
        /*0000*/ 	.byte	0x04, 0x37
        /*0002*/ 	.short	(.L_1973 - .L_1972)
.L_1972:
        /*0004*/ 	.word	0x00000082


	//----- nvinfo : EIATTR_KPARAM_INFO
	.align		4
.L_1973:
        /*0008*/ 	.byte	0x04, 0x17
        /*000a*/ 	.short	(.L_1975 - .L_1974)
.L_1974:
        /*000c*/ 	.word	0x00000000
        /*0010*/ 	.short	0x0008
        /*0012*/ 	.short	0x0040
        /*0014*/ 	.byte	0x00, 0xf5, 0x21, 0x00


	//----- nvinfo : EIATTR_KPARAM_INFO
	.align		4
.L_1975:
        /*0018*/ 	.byte	0x04, 0x17
        /*001a*/ 	.short	(.L_1977 - .L_1976)
.L_1976:
        /*001c*/ 	.word	0x00000000
        /*0020*/ 	.short	0x0007
        /*0022*/ 	.short	0x0038
        /*0024*/ 	.byte	0x00, 0xf5, 0x21, 0x00


	//----- nvinfo : EIATTR_KPARAM_INFO
	.align		4
.L_1977:
        /*0028*/ 	.byte	0x04, 0x17
        /*002a*/ 	.short	(.L_1979 - .L_1978)
.L_1978:
        /*002c*/ 	.word	0x00000000
        /*0030*/ 	.short	0x0006
        /*0032*/ 	.short	0x0030
        /*0034*/ 	.byte	0x00, 0xf5, 0x21, 0x00


	//----- nvinfo : EIATTR_KPARAM_INFO
	.align		4
.L_1979:
        /*0038*/ 	.byte	0x04, 0x17
        /*003a*/ 	.short	(.L_1981 - .L_1980)
.L_1980:
        /*003c*/ 	.word	0x00000000
        /*0040*/ 	.short	0x0005
        /*0042*/ 	.short	0x0028
        /*0044*/ 	.byte	0x00, 0xf0, 0x21, 0x00


	//----- nvinfo : EIATTR_KPARAM_INFO
	.align		4
.L_1981:
        /*0048*/ 	.byte	0x04, 0x17
        /*004a*/ 	.short	(.L_1983 - .L_1982)
.L_1982:
        /*004c*/ 	.word	0x00000000
        /*0050*/ 	.short	0x0004
        /*0052*/ 	.short	0x0020
        /*0054*/ 	.byte	0x00, 0xf0, 0x11, 0x00


	//----- nvinfo : EIATTR_KPARAM_INFO
	.align		4
.L_1983:
        /*0058*/ 	.byte	0x04, 0x17
        /*005a*/ 	.short	(.L_1985 - .L_1984)
.L_1984:
        /*005c*/ 	.word	0x00000000
        /*0060*/ 	.short	0x0003
        /*0062*/ 	.short	0x0018
        /*0064*/ 	.byte	0x00, 0xf5, 0x21, 0x00


	//----- nvinfo : EIATTR_KPARAM_INFO
	.align		4
.L_1985:
        /*0068*/ 	.byte	0x04, 0x17
        /*006a*/ 	.short	(.L_1987 - .L_1986)
.L_1986:
        /*006c*/ 	.word	0x00000000
        /*0070*/ 	.short	0x0002
        /*0072*/ 	.short	0x0010
        /*0074*/ 	.byte	0x00, 0xf5, 0x21, 0x00


	//----- nvinfo : EIATTR_KPARAM_INFO
	.align		4
.L_1987:
        /*0078*/ 	.byte	0x04, 0x17
        /*007a*/ 	.short	(.L_1989 - .L_1988)
.L_1988:
        /*007c*/ 	.word	0x00000000
        /*0080*/ 	.short	0x0001
        /*0082*/ 	.short	0x0008
        /*0084*/ 	.byte	0x00, 0xf5, 0x21, 0x00


	//----- nvinfo : EIATTR_KPARAM_INFO
	.align		4
.L_1989:
        /*0088*/ 	.byte	0x04, 0x17
        /*008a*/ 	.short	(.L_1991 - .L_1990)
.L_1990:
        /*008c*/ 	.word	0x00000000
        /*0090*/ 	.short	0x0000
        /*0092*/ 	.short	0x0000
        /*0094*/ 	.byte	0x00, 0xf5, 0x21, 0x00


	//----- nvinfo : EIATTR_SPARSE_MMA_MASK
	.align		4
.L_1991:
        /*0098*/ 	.byte	0x03, 0x50
        /*009a*/ 	.short	0x0000


	//----- nvinfo : EIATTR_MAXREG_COUNT
	.align		4
        /*009c*/ 	.byte	0x03, 0x1b
        /*009e*/ 	.short	0x0080


	//----- nvinfo : EIATTR_NUM_BARRIERS
	.align		4
        /*00a0*/ 	.byte	0x02, 0x4c
        /*00a2*/ 	.byte	0x01
	.zero		1


	//----- nvinfo : EIATTR_MERCURY_ISA_VERSION
	.align		4
        /*00a4*/ 	.byte	0x03, 0x5f
        /*00a6*/ 	.short	0x0101


	//----- nvinfo : EIATTR_INT_WARP_WIDE_INSTR_OFFSETS
	.align		4
        /*00a8*/ 	.byte	0x04, 0x31
        /*00aa*/ 	.short	(.L_1993 - .L_1992)


	//   ....[0]....
.L_1992:
        /*00ac*/ 	.word	0x00001ff0


	//   ....[1]....
        /*00b0*/ 	.word	0x000021c0


	//----- nvinfo : EIATTR_COOP_GROUP_MASK_REGIDS
	.align		4
.L_1993:
        /*00b4*/ 	.byte	0x04, 0x29
        /*00b6*/ 	.short	(.L_1995 - .L_1994)


	//   ....[0]....
.L_1994:
        /*00b8*/ 	.word	0xffffffff


	//   ....[1]....
        /*00bc*/ 	.word	0xffffffff


	//   ....[2]....
        /*00c0*/ 	.word	0xffffffff


	//   ....[3]....
        /*00c4*/ 	.word	0xffffffff


	//   ....[4]....
        /*00c8*/ 	.word	0xffffffff


	//   ....[5]....
        /*00cc*/ 	.word	0xffffffff


	//   ....[6]....
        /*00d0*/ 	.word	0xffffffff


	//   ....[7]....
        /*00d4*/ 	.word	0xffffffff


	//   ....[8]....
        /*00d8*/ 	.word	0xffffffff


	//   ....[9]....
        /*00dc*/ 	.word	0xffffffff


	//   ....[10]....
        /*00e0*/ 	.word	0xffffffff


	//   ....[11]....
        /*00e4*/ 	.word	0xffffffff


	//----- nvinfo : EIATTR_COOP_GROUP_INSTR_OFFSETS
	.align		4
.L_1995:
        /*00e8*/ 	.byte	0x04, 0x28
        /*00ea*/ 	.short	(.L_1997 - .L_1996)


	//   ....[0]....
.L_1996:
        /*00ec*/ 	.word	0x00001fc0


	//   ....[1]....
        /*00f0*/ 	.word	0x00002000


	//   ....[2]....
        /*00f4*/ 	.word	0x000022a0


	//   ....[3]....
        /*00f8*/ 	.word	0x000022b0


	//   ....[4]....
        /*00fc*/ 	.word	0x000022e0


	//   ....[5]....
        /*0100*/ 	.word	0x000022f0


	//   ....[6]....
        /*0104*/ 	.word	0x00002320


	//   ....[7]....
        /*0108*/ 	.word	0x00002330


	//   ....[8]....
        /*010c*/ 	.word	0x00002380


	//   ....[9]....
        /*0110*/ 	.word	0x000023a0


	//   ....[10]....
        /*0114*/ 	.word	0x000023d0


	//   ....[11]....
        /*0118*/ 	.word	0x000023f0


	//----- nvinfo : EIATTR_VRC_CTA_INIT_COUNT
	.align		4
.L_1997:
        /*011c*/ 	.byte	0x02, 0x4a
	.zero		1
	.zero		1


	//----- nvinfo : EIATTR_EXIT_INSTR_OFFSETS
	.align		4
        /*0120*/ 	.byte	0x04, 0x1c
        /*0122*/ 	.short	(.L_1999 - .L_1998)


	//   ....[0]....
.L_1998:
        /*0124*/ 	.word	0x00000070


	//   ....[1]....
        /*0128*/ 	.word	0x00004a40


	//----- nvinfo : EIATTR_MAX_THREADS
	.align		4
.L_1999:
        /*012c*/ 	.byte	0x04, 0x05
        /*012e*/ 	.short	(.L_2001 - .L_2000)
.L_2000:
        /*0130*/ 	.word	0x000001e0
        /*0134*/ 	.word	0x00000001
        /*0138*/ 	.word	0x00000001


	//----- nvinfo : EIATTR_CRS_STACK_SIZE
	.align		4
.L_2001:
        /*013c*/ 	.byte	0x04, 0x1e
        /*013e*/ 	.short	(.L_2003 - .L_2002)
.L_2002:
        /*0140*/ 	.word	0x00000000


	//----- nvinfo : EIATTR_CBANK_PARAM_SIZE
	.align		4
.L_2003:
        /*0144*/ 	.byte	0x03, 0x19
        /*0146*/ 	.short	0x0048


	//----- nvinfo : EIATTR_PARAM_CBANK
	.align		4
        /*0148*/ 	.byte	0x04, 0x0a
        /*014a*/ 	.short	(.L_2005 - .L_2004)
	.align		4
.L_2004:
        /*014c*/ 	.word	index@(.nv.constant0._ZN13group_norm_v214gn_cuda_kernelI6__halfLi480ELi1ELi16ELi120ELi1024ELb1ELi32ELi960ELi960ELi4ELb1ELi4ELb0ELb0ENS_16CompileConditionILi1000EEEEEvPT_PKS4_S7_S7_flPfS8_Pj)
        /*0150*/ 	.short	0x0380
        /*0152*/ 	.short	0x0048


	//----- nvinfo : EIATTR_SW_WAR
	.align		4
.L_2005:
        /*0154*/ 	.byte	0x04, 0x36
        /*0156*/ 	.short	(.L_2007 - .L_2006)
.L_2006:
        /*0158*/ 	.word	0x00000008
.L_2007:


//--------------------- .nv.info._ZN13group_norm_v214gn_cuda_kernelI6__halfLi480ELi1ELi16ELi120ELi1024ELb1ELi64ELi960ELi960ELi4ELb1ELi9ELb0ELb0ENS_16CompileConditionILi1000EEEEEvPT_PKS4_S7_S7_flPfS8_Pj --------------------------
	.section	.nv.info._ZN13group_norm_v214gn_cuda_kernelI6__halfLi480ELi1ELi16ELi120ELi1024ELb1ELi64ELi960ELi960ELi4ELb1ELi9ELb0ELb0ENS_16CompileConditionILi1000EEEEEvPT_PKS4_S7_S7_flPfS8_Pj,"",@"SHT_CUDA_INFO"
	.sectionflags	@""
	.align	4


	//----- nvinfo : EIATTR_CUDA_API_VERSION
	.align		4
        /*0000*/ 	.byte	0x04, 0x37
        /*0002*/ 	.short	(.L_2009 - .L_2008)
.L_2008:
        /*0004*/ 	.word	0x00000082


	//----- nvinfo : EIATTR_KPARAM_INFO
	.align		4
.L_2009:
        /*0008*/ 	.byte	0x04, 0x17
        /*000a*/ 	.short	(.L_2011 - .L_2010)
.L_2010:
        /*000c*/ 	.word	0x00000000
        /*0010*/ 	.short	0x0008
        /*0012*/ 	.short	0x0040
        /*0014*/ 	.byte	0x00, 0xf5, 0x21, 0x00


	//----- nvinfo : EIATTR_KPARAM_INFO
	.align		4
.L_2011:
        /*0018*/ 	.byte	0x04, 0x17
        /*001a*/ 	.short	(.L_2013 - .L_2012)
.L_2012:
        /*001c*/ 	.word	0x00000000
        /*0020*/ 	.short	0x0007
        /*0022*/ 	.short	0x0038
        /*0024*/ 	.byte	0x00, 0xf5, 0x21, 0x00


	//----- nvinfo : EIATTR_KPARAM_INFO
	.align		4
.L_2013:
        /*0028*/ 	.byte	0x04, 0x17
        /*002a*/ 	.short	(.L_2015 - .L_2014)
.L_2014:
        /*002c*/ 	.word	0x00000000
        /*0030*/ 	.short	0x0006
        /*0032*/ 	.short	0x0030
        /*0034*/ 	.byte	0x00, 0xf5, 0x21, 0x00


	//----- nvinfo : EIATTR_KPARAM_INFO
	.align		4
.L_2015:
        /*0038*/ 	.byte	0x04, 0x17
        /*003a*/ 	.short	(.L_2017 - .L_2016)
.L_2016:
        /*003c*/ 	.word	0x00000000
        /*0040*/ 	.short	0x0005
        /*0042*/ 	.short	0x0028
        /*0044*/ 	.byte	0x00, 0xf0, 0x21, 0x00


	//----- nvinfo : EIATTR_KPARAM_INFO
	.align		4
.L_2017:
        /*0048*/ 	.byte	0x04, 0x17
        /*004a*/ 	.short	(.L_2019 - .L_2018)
.L_2018:
        /*004c*/ 	.word	0x00000000
        /*0050*/ 	.short	0x0004
        /*0052*/ 	.short	0x0020
        /*0054*/ 	.byte	0x00, 0xf0, 0x11, 0x00


	//----- nvinfo : EIATTR_KPARAM_INFO
	.align		4
.L_2019:
        /*0058*/ 	.byte	0x04, 0x17
        /*005a*/ 	.short	(.L_2021 - .L_2020)
.L_2020:
        /*005c*/ 	.word	0x00000000
        /*0060*/ 	.short	0x0003
        /*0062*/ 	.short	0x0018
        /*0064*/ 	.byte	0x00, 0xf5, 0x21, 0x00


	//----- nvinfo : EIATTR_KPARAM_INFO
	.align		4
.L_2021:
        /*0068*/ 	.byte	0x04, 0x17
        /*006a*/ 	.short	(.L_2023 - .L_2022)
.L_2022:
        /*006c*/ 	.word	0x00000000
        /*0070*/ 	.short	0x0002
        /*0072*/ 	.short	0x0010
        /*0074*/ 	.byte	0x00, 0xf5, 0x21, 0x00


	//----- nvinfo : EIATTR_KPARAM_INFO
	.align		4
.L_2023:
        /*0078*/ 	.byte	0x04, 0x17
        /*007a*/ 	.short	(.L_2025 - .L_2024)
.L_2024:
        /*007c*/ 	.word	0x00000000
        /*0080*/ 	.short	0x0001
        /*0082*/ 	.short	0x0008
        /*0084*/ 	.byte	0x00, 0xf5, 0x21, 0x00


	//----- nvinfo : EIATTR_KPARAM_INFO
	.align		4
.L_2025:
        /*0088*/ 	.byte	0x04, 0x17
        /*008a*/ 	.short	(.L_2027 - .L_2026)
.L_2026:
        /*008c*/ 	.word	0x00000000
        /*0090*/ 	.short	0x0000
        /*0092*/ 	.short	0x0000
        /*0094*/ 	.byte	0x00, 0xf5, 0x21, 0x00


	//----- nvinfo : EIATTR_SPARSE_MMA_MASK
	.align		4
.L_2027:
        /*0098*/ 	.byte	0x03, 0x50
        /*009a*/ 	.short	0x0000


	//----- nvinfo : EIATTR_MAXREG_COUNT
	.align		4
        /*009c*/ 	.byte	0x03, 0x1b
        /*009e*/ 	.short	0x0080


	//----- nvinfo : EIATTR_NUM_BARRIERS
	.align		4
        /*00a0*/ 	.byte	0x02, 0x4c
        /*00a2*/ 	.byte	0x01
	.zero		1


	//----- nvinfo : EIATTR_ANNOTATIONS
	.align		4
        /*00a4*/ 	.byte	0x04, 0x55
        /*00a6*/ 	.short	(.L_2029 - .L_2028)


	//   ....[0]....
.L_2028:
        /* <DEDUP_REMOVED lines=60> */


	//----- nvinfo : EIATTR_MERCURY_ISA_VERSION
	.align		4
.L_2029:
        /*0458*/ 	.byte	0x03, 0x5f
        /*045a*/ 	.short	0x0101


	//----- nvinfo : EIATTR_COOP_GROUP_MASK_REGIDS
	.align		4
        /*045c*/ 	.byte	0x04, 0x29
        /*045e*/ 	.short	(.L_2031 - .L_2030)


	//   ....[0]....
.L_2030:
        /*0460*/ 	.word	0xffffffff


	//   ....[1]....
        /*0464*/ 	.word	0xffffffff


	//   ....[2]....
        /*0468*/ 	.word	0xffffffff


	//   ....[3]....
        /*046c*/ 	.word	0xffffffff


	//   ....[4]....
        /*0470*/ 	.word	0xffffffff


	//   ....[5]....
        /*0474*/ 	.word	0xffffffff


	//   ....[6]....
        /*0478*/ 	.word	0xffffffff


	//   ....[7]....
        /*047c*/ 	.word	0xffffffff


	//   ....[8]....
        /*0480*/ 	.word	0xffffffff


	//   ....[9]....
        /*0484*/ 	.word	0xffffffff


	//----- nvinfo : EIATTR_COOP_GROUP_INSTR_OFFSETS
	.align		4
.L_2031:
        /*0488*/ 	.byte	0x04, 0x28
        /*048a*/ 	.short	(.L_2033 - .L_2032)


	//   ....[0]....
.L_2032:
        /*048c*/ 	.word	0x00002d50


	//   ....[1]....
        /*0490*/ 	.word	0x00002d60


	//   ....[2]....
        /*0494*/ 	.word	0x00003130


	//   ....[3]....
        /*0498*/ 	.word	0x00003140


	//   ....[4]....
        /*049c*/ 	.word	0x00003170


	//   ....[5]....
        /*04a0*/ 	.word	0x00003180


	//   ....[6]....
        /*04a4*/ 	.word	0x000031b0


	//   ....[7]....
        /*04a8*/ 	.word	0x000031c0


	//   ....[8]....
        /*04ac*/ 	.word	0x00003200


	//   ....[9]....
        /*04b0*/ 	.word	0x00003210


	//----- nvinfo : EIATTR_VRC_CTA_INIT_COUNT
	.align		4
.L_2033:
        /*04b4*/ 	.byte	0x02, 0x4a
	.zero		1
	.zero		1


	//----- nvinfo : EIATTR_EXIT_INSTR_OFFSETS
	.align		4
        /*04b8*/ 	.byte	0x04, 0x1c
        /*04ba*/ 	.short	(.L_2035 - .L_2034)


	//   ....[0]....
.L_2034:
        /*04bc*/ 	.word	0x00000080


	//   ....[1]....
        /*04c0*/ 	.word	0x00008200


	//----- nvinfo : EIATTR_MAX_THREADS
	.align		4
.L_2035:
        /*04c4*/ 	.byte	0x04, 0x05
        /*04c6*/ 	.short	(.L_2037 - .L_2036)
.L_2036:
        /*04c8*/ 	.word	0x000001e0
        /*04cc*/ 	.word	0x00000001
        /*04d0*/ 	.word	0x00000001


	//----- nvinfo : EIATTR_CRS_STACK_SIZE
	.align		4
.L_2037:
        /*04d4*/ 	.byte	0x04, 0x1e
        /*04d6*/ 	.short	(.L_2039 - .L_2038)
.L_2038:
        /*04d8*/ 	.word	0x00000000


	//----- nvinfo : EIATTR_CBANK_PARAM_SIZE
	.align		4
.L_2039:
        /*04dc*/ 	.byte	0x03, 0x19
        /*04de*/ 	.short	0x0048


	//----- nvinfo : EIATTR_PARAM_CBANK
	.align		4
        /*04e0*/ 	.byte	0x04, 0x0a
        /*04e2*/ 	.short	(.L_2041 - .L_2040)
	.align		4
.L_2040:
        /*04e4*/ 	.word	index@(.nv.constant0._ZN13group_norm_v214gn_cuda_kernelI6__halfLi480ELi1ELi16ELi120ELi1024ELb1ELi64ELi960ELi960ELi4ELb1ELi9ELb0ELb0ENS_16CompileConditionILi1000EEEEEvPT_PKS4_S7_S7_flPfS8_Pj)
        /*04e8*/ 	.short	0x0380
        /*04ea*/ 	.short	0x0048


	//----- nvinfo : EIATTR_SW_WAR
	.align		4
.L_2041:
        /*04ec*/ 	.byte	0x04, 0x36
        /*04ee*/ 	.short	(.L_2043 - .L_2042)
.L_2042:
        /*04f0*/ 	.word	0x00000008
.L_2043:


//--------------------- .nv.info._ZN13group_norm_v214gn_cuda_kernelI6__halfLi480ELi2ELi16ELi120ELi1024ELb1ELi32ELi960ELi960ELi4ELb1ELi7ELb0ELb0ENS_16CompileConditionILi1000EEEEEvPT_PKS4_S7_S7_flPfS8_Pj --------------------------
	.section	.nv.info._ZN13group_norm_v214gn_cuda_kernelI6__halfLi480ELi2ELi16ELi120ELi1024ELb1ELi32ELi960ELi960ELi4ELb1ELi7ELb0ELb0ENS_16CompileConditionILi1000EEEEEvPT_PKS4_S7_S7_flPfS8_Pj,"",@"SHT_CUDA_INFO"
	.sectionflags	@""
	.align	4


	//----- nvinfo : EIATTR_CUDA_API_VERSION
	.align		4
        /*0000*/ 	.byte	0x04, 0x37
        /*0002*/ 	.short	(.L_2045 - .L_2044)
.L_2044:
        /*0004*/ 	.word	0x00000082


	//----- nvinfo : EIATTR_KPARAM_INFO
	.align		4
.L_2045:
        /*0008*/ 	.byte	0x04, 0x17
        /*000a*/ 	.short	(.L_2047 - .L_2046)
.L_2046:
        /*000c*/ 	.word	0x00000000
        /*0010*/ 	.short	0x0008
        /*0012*/ 	.short	0x0040
        /*0014*/ 	.byte	0x00, 0xf5, 0x21, 0x00


	//----- nvinfo : EIATTR_KPARAM_INFO
	.align		4
.L_2047:
        /*0018*/ 	.byte	0x04, 0x17
        /*001a*/ 	.short	(.L_2049 - .L_2048)
.L_2048:
        /*001c*/ 	.word	0x00000000
        /*0020*/ 	.short	0x0007
        /*0022*/ 	.short	0x0038
        /*0024*/ 	.byte	0x00, 0xf5, 0x21, 0x00


	//----- nvinfo : EIATTR_KPARAM_INFO
	.align		4
.L_2049:
        /*0028*/ 	.byte	0x04, 0x17
        /*002a*/ 	.short	(.L_2051 - .L_2050)
.L_2050:
        /*002c*/ 	.word	0x00000000
        /*0030*/ 	.short	0x0006
        /*0032*/ 	.short	0x0030
        /*0034*/ 	.byte	0x00, 0xf5, 0x21, 0x00


	//----- nvinfo : EIATTR_KPARAM_INFO
	.align		4
.L_2051:
        /*0038*/ 	.byte	0x04, 0x17
        /*003a*/ 	.short	(.L_2053 - .L_2052)
.L_2052:
        /*003c*/ 	.word	0x00000000
        /*0040*/ 	.short	0x0005
        /*0042*/ 	.short	0x0028
        /*0044*/ 	.byte	0x00, 0xf0, 0x21, 0x00


	//----- nvinfo : EIATTR_KPARAM_INFO
	.align		4
.L_2053:
        /*0048*/ 	.byte	0x04, 0x17
        /*004a*/ 	.short	(.L_2055 - .L_2054)
.L_2054:
        /*004c*/ 	.word	0x00000000
        /*0050*/ 	.short	0x0004
        /*0052*/ 	.short	0x0020
        /*0054*/ 	.byte	0x00, 0xf0, 0x11, 0x00


	//----- nvinfo : EIATTR_KPARAM_INFO
	.align		4
.L_2055:
        /*0058*/ 	.byte	0x04, 0x17
        /*005a*/ 	.short	(.L_2057 - .L_2056)
.L_2056:
        /*005c*/ 	.word	0x00000000
        /*0060*/ 	.short	0x0003
        /*0062*/ 	.short	0x0018
        /*0064*/ 	.byte	0x00, 0xf5, 0x21, 0x00


	//----- nvinfo : EIATTR_KPARAM_INFO
	.align		4
.L_2057:
        /*0068*/ 	.byte	0x04, 0x17
        /*006a*/ 	.short	(.L_2059 - .L_2058)
.L_2058:
        /*006c*/ 	.word	0x00000000
        /*0070*/ 	.short	0x0002
        /*0072*/ 	.short	0x0010
        /*0074*/ 	.byte	0x00, 0xf5, 0x21, 0x00


	//----- nvinfo : EIATTR_KPARAM_INFO
	.align		4
.L_2059:
        /*0078*/ 	.byte	0x04, 0x17
        /*007a*/ 	.short	(.L_2061 - .L_2060)
.L_2060:
        /*007c*/ 	.word	0x00000000
        /*0080*/ 	.short	0x0001
        /*0082*/ 	.short	0x0008
        /*0084*/ 	.byte	0x00, 0xf5, 0x21, 0x00


	//----- nvinfo : EIATTR_KPARAM_INFO
	.align		4
.L_2061:
        /*0088*/ 	.byte	0x04, 0x17
        /*008a*/ 	.short	(.L_2063 - .L_2062)
.L_2062:
        /*008c*/ 	.word	0x00000000
        /*0090*/ 	.short	0x0000
        /*0092*/ 	.short	0x0000
        /*0094*/ 	.byte	0x00, 0xf5, 0x21, 0x00


	//----- nvinfo : EIATTR_SPARSE_MMA_MASK
	.align		4
.L_2063:
        /*0098*/ 	.byte	0x03, 0x50
        /*009a*/ 	.short	0x0000


	//----- nvinfo : EIATTR_MAXREG_COUNT
	.align		4
        /*009c*/ 	.byte	0x03, 0x1b
        /*009e*/ 	.short	0x0040


	//----- nvinfo : EIATTR_NUM_BARRIERS
	.align		4
        /*00a0*/ 	.byte	0x02, 0x4c
        /*00a2*/ 	.byte	0x01
	.zero		1


	//----- nvinfo : EIATTR_ANNOTATIONS
	.align		4
        /*00a4*/ 	.byte	0x04, 0x55
        /*00a6*/ 	.short	(.L_2065 - .L_2064)


	//   ....[0]....
.L_2064:
        /* <DEDUP_REMOVED lines=44> */


	//----- nvinfo : EIATTR_MERCURY_ISA_VERSION
	.align		4
.L_2065:
        /*0358*/ 	.byte	0x03, 0x5f
        /*035a*/ 	.short	0x0101


	//----- nvinfo : EIATTR_COOP_GROUP_MASK_REGIDS
	.align		4
        /*035c*/ 	.byte	0x04, 0x29
        /*035e*/ 	.short	(.L_2067 - .L_2066)


	//   ....[0]....
.L_2066:
        /*0360*/ 	.word	0xffffffff


	//   ....[1]....
        /*0364*/ 	.word	0xffffffff


	//   ....[2]....
        /*0368*/ 	.word	0xffffffff


	//   ....[3]....
        /*036c*/ 	.word	0xffffffff


	//   ....[4]....
        /*0370*/ 	.word	0xffffffff


	//   ....[5]....
        /*0374*/ 	.word	0xffffffff


	//   ....[6]....
        /*0378*/ 	.word	0xffffffff


	//   ....[7]....
        /*037c*/ 	.word	0xffffffff


	//   ....[8]....
        /*0380*/ 	.word	0xffffffff


	//   ....[9]....
        /*0384*/ 	.word	0xffffffff


	//   ....[10]....
        /*0388*/ 	.word	0xffffffff


	//   ....[11]....
        /*038c*/ 	.word	0xffffffff


	//----- nvinfo : EIATTR_COOP_GROUP_INSTR_OFFSETS
	.align		4
.L_2067:
        /*0390*/ 	.byte	0x04, 0x28
        /*0392*/ 	.short	(.L_2069 - .L_2068)


	//   ....[0]....
.L_2068:
        /*0394*/ 	.word	0x00002050


	//   ....[1]....
        /*0398*/ 	.word	0x00002060


	//   ....[2]....
        /*039c*/ 	.word	0x00002430


	//   ....[3]....
        /*03a0*/ 	.word	0x00002440


	//   ....[4]....
        /*03a4*/ 	.word	0x00002470


	//   ....[5]....
        /*03a8*/ 	.word	0x00002480


	//   ....[6]....
        /*03ac*/ 	.word	0x000024b0


	//   ....[7]....
        /*03b0*/ 	.word	0x000024c0


	//   ....[8]....
        /*03b4*/ 	.word	0x000024f0


	//   ....[9]....
        /*03b8*/ 	.word	0x00002500


	//   ....[10]....
        /*03bc*/ 	.word	0x00002540


	//   ....[11]....
        /*03c0*/ 	.word	0x00002550


	//----- nvinfo : EIATTR_VRC_CTA_INIT_COUNT
	.align		4
.L_2069:
        /*03c4*/ 	.byte	0x02, 0x4a
	.zero		1
	.zero		1


	//----- nvinfo : EIATTR_EXIT_INSTR_OFFSETS
	.align		4
        /*03c8*/ 	.byte	0x04, 0x1c
        /*03ca*/ 	.short	(.L_2071 - .L_2070)


	//   ....[0]....
.L_2070:
        /*03cc*/ 	.word	0x00000080


	//   ....[1]....
        /*03d0*/ 	.word	0x00005040


	//----- nvinfo : EIATTR_MAX_THREADS
	.align		4
.L_2071:
        /*03d4*/ 	.byte	0x04, 0x05
        /*03d6*/ 	.short	(.L_2073 - .L_2072)
.L_2072:
        /*03d8*/ 	.word	0x000001e0
        /*03dc*/ 	.word	0x00000001
        /*03e0*/ 	.word	0x00000001


	//----- nvinfo : EIATTR_CRS_STACK_SIZE
	.align		4
.L_2073:
        /*03e4*/ 	.byte	0x04, 0x1e
        /*03e6*/ 	.short	(.L_2075 - .L_2074)
.L_2074:
        /*03e8*/ 	.word	0x00000000


	//----- nvinfo : EIATTR_CBANK_PARAM_SIZE
	.align		4
.L_2075:
        /*03ec*/ 	.byte	0x03, 0x19
        /*03ee*/ 	.short	0x0048


	//----- nvinfo : EIATTR_PARAM_CBANK
	.align		4
        /*03f0*/ 	.byte	0x04, 0x0a
        /*03f2*/ 	.short	(.L_2077 - .L_2076)
	.align		4
.L_2076:
        /*03f4*/ 	.word	index@(.nv.constant0._ZN13group_norm_v214gn_cuda_kernelI6__halfLi480ELi2ELi16ELi120ELi1024ELb1ELi32ELi960ELi960ELi4ELb1ELi7ELb0ELb0ENS_16CompileConditionILi1000EEEEEvPT_PKS4_S7_S7_flPfS8_Pj)
        /*03f8*/ 	.short	0x0380
        /*03fa*/ 	.short	0x0048


	//----- nvinfo : EIATTR_SW_WAR
	.align		4
.L_2077:
        /*03fc*/ 	.byte	0x04, 0x36
        /*03fe*/ 	.short	(.L_2079 - .L_2078)
.L_2078:
        /*0400*/ 	.word	0x00000008
.L_2079:


//--------------------- .nv.info._ZN13group_norm_v214gn_cuda_kernelI6__halfLi480ELi2ELi16ELi120ELi1024ELb1ELi32ELi960ELi960ELi4ELb1ELi9ELb0ELb0ENS_16CompileConditionILi1000EEEEEvPT_PKS4_S7_S7_flPfS8_Pj --------------------------
	.section	.nv.info._ZN13group_norm_v214gn_cuda_kernelI6__halfLi480ELi2ELi16ELi120ELi1024ELb1ELi32ELi960ELi960ELi4ELb1ELi9ELb0ELb0ENS_16CompileConditionILi1000EEEEEvPT_PKS4_S7_S7_flPfS8_Pj,"",@"SHT_CUDA_INFO"
	.sectionflags	@""
	.align	4


	//----- nvinfo : EIATTR_CUDA_API_VERSION
	.align		4
        /*0000*/ 	.byte	0x04, 0x37
        /*0002*/ 	.short	(.L_2081 - .L_2080)
.L_2080:
        /*0004*/ 	.word	0x00000082


	//----- nvinfo : EIATTR_KPARAM_INFO
	.align		4
.L_2081:
        /*0008*/ 	.byte	0x04, 0x17
        /*000a*/ 	.short	(.L_2083 - .L_2082)
.L_2082:
        /*000c*/ 	.word	0x00000000
        /*0010*/ 	.short	0x0008
        /*0012*/ 	.short	0x0040
        /*0014*/ 	.byte	0x00, 0xf5, 0x21, 0x00


	//----- nvinfo : EIATTR_KPARAM_INFO
	.align		4
.L_2083:
        /*0018*/ 	.byte	0x04, 0x17
        /*001a*/ 	.short	(.L_2085 - .L_2084)
.L_2084:
        /*001c*/ 	.word	0x00000000
        /*0020*/ 	.short	0x0007
        /*0022*/ 	.short	0x0038
        /*0024*/ 	.byte	0x00, 0xf5, 0x21, 0x00


	//----- nvinfo : EIATTR_KPARAM_INFO
	.align		4
.L_2085:
        /*0028*/ 	.byte	0x04, 0x17
        /*002a*/ 	.short	(.L_2087 - .L_2086)
.L_2086:
        /*002c*/ 	.word	0x00000000
        /*0030*/ 	.short	0x0006
        /*0032*/ 	.short	0x0030
        /*0034*/ 	.byte	0x00, 0xf5, 0x21, 0x00


	//----- nvinfo : EIATTR_KPARAM_INFO
	.align		4
.L_2087:
        /*0038*/ 	.byte	0x04, 0x17
        /*003a*/ 	.short	(.L_2089 - .L_2088)
.L_2088:
        /*003c*/ 	.word	0x00000000
        /*0040*/ 	.short	0x0005
        /*0042*/ 	.short	0x0028
        /*0044*/ 	.byte	0x00, 0xf0, 0x21, 0x00


	//----- nvinfo : EIATTR_KPARAM_INFO
	.align		4
.L_2089:
        /*0048*/ 	.byte	0x04, 0x17
        /*004a*/ 	.short	(.L_2091 - .L_2090)
.L_2090:
        /*004c*/ 	.word	0x00000000
        /*0050*/ 	.short	0x0004
        /*0052*/ 	.short	0x0020
        /*0054*/ 	.byte	0x00, 0xf0, 0x11, 0x00


	//----- nvinfo : EIATTR_KPARAM_INFO
	.align		4
.L_2091:
        /*0058*/ 	.byte	0x04, 0x17
        /*005a*/ 	.short	(.L_2093 - .L_2092)
.L_2092:
        /*005c*/ 	.word	0x00000000
        /*0060*/ 	.short	0x0003
        /*0062*/ 	.short	0x0018
        /*0064*/ 	.byte	0x00, 0xf5, 0x21, 0x00


	//----- nvinfo : EIATTR_KPARAM_INFO
	.align		4
.L_2093:
        /*0068*/ 	.byte	0x04, 0x17
        /*006a*/ 	.short	(.L_2095 - .L_2094)
.L_2094:
        /*006c*/ 	.word	0x00000000
        /*0070*/ 	.short	0x0002
        /*0072*/ 	.short	0x0010
        /*0074*/ 	.byte	0x00, 0xf5, 0x21, 0x00


	//----- nvinfo : EIATTR_KPARAM_INFO
	.align		4
.L_2095:
        /*0078*/ 	.byte	0x04, 0x17
        /*007a*/ 	.short	(.L_2097 - .L_2096)
.L_2096:
        /*007c*/ 	.word	0x00000000
        /*0080*/ 	.short	0x0001
        /*0082*/ 	.short	0x0008
        /*0084*/ 	.byte	0x00, 0xf5, 0x21, 0x00


	//----- nvinfo : EIATTR_KPARAM_INFO
	.align		4
.L_2097:
        /*0088*/ 	.byte	0x04, 0x17
        /*008a*/ 	.short	(.L_2099 - .L_2098)
.L_2098:
        /*008c*/ 	.word	0x00000000
        /*0090*/ 	.short	0x0000
        /*0092*/ 	.short	0x0000
        /*0094*/ 	.byte	0x00, 0xf5, 0x21, 0x00


	//----- nvinfo : EIATTR_SPARSE_MMA_MASK
	.align		4
.L_2099:
        /*0098*/ 	.byte	0x03, 0x50
        /*009a*/ 	.short	0x0000


	//----- nvinfo : EIATTR_MAXREG_COUNT
	.align		4
        /*009c*/ 	.byte	0x03, 0x1b
        /*009e*/ 	.short	0x0040


	//----- nvinfo : EIATTR_NUM_BARRIERS
	.align		4
        /*00a0*/ 	.byte	0x02, 0x4c
        /*00a2*/ 	.byte	0x01
	.zero		1


	//----- nvinfo : EIATTR_ANNOTATIONS
	.align		4
        /*00a4*/ 	.byte	0x04, 0x55
        /*00a6*/ 	.short	(.L_2101 - .L_2100)


	//   ....[0]....
.L_2100:
        /* <DEDUP_REMOVED lines=44> */


	//----- nvinfo : EIATTR_MERCURY_ISA_VERSION
	.align		4
.L_2101:
        /*0358*/ 	.byte	0x03, 0x5f
        /*035a*/ 	.short	0x0101


	//----- nvinfo : EIATTR_COOP_GROUP_MASK_REGIDS
	.align		4
        /*035c*/ 	.byte	0x04, 0x29
        /*035e*/ 	.short	(.L_2103 - .L_2102)


	//   ....[0]....
.L_2102:
        /*0360*/ 	.word	0xffffffff


	//   ....[1]....
        /*0364*/ 	.word	0xffffffff


	//   ....[2]....
        /*0368*/ 	.word	0xffffffff


	//   ....[3]....
        /*036c*/ 	.word	0xffffffff


	//   ....[4]....
        /*0370*/ 	.word	0xffffffff


	//   ....[5]....
        /*0374*/ 	.word	0xffffffff


	//   ....[6]....
        /*0378*/ 	.word	0xffffffff


	//   ....[7]....
        /*037c*/ 	.word	0xffffffff


	//   ....[8]....
        /*0380*/ 	.word	0xffffffff


	//   ....[9]....
        /*0384*/ 	.word	0xffffffff


	//   ....[10]....
        /*0388*/ 	.word	0xffffffff


	//   ....[11]....
        /*038c*/ 	.word	0xffffffff


	//----- nvinfo : EIATTR_COOP_GROUP_INSTR_OFFSETS
	.align		4
.L_2103:
        /*0390*/ 	.byte	0x04, 0x28
        /*0392*/ 	.short	(.L_2105 - .L_2104)


	//   ....[0]....
.L_2104:
        /*0394*/ 	.word	0x00002050


	//   ....[1]....
        /*0398*/ 	.word	0x00002060


	//   ....[2]....
        /*039c*/ 	.word	0x00002430


	//   ....[3]....
        /*03a0*/ 	.word	0x00002440


	//   ....[4]....
        /*03a4*/ 	.word	0x00002470


	//   ....[5]....
        /*03a8*/ 	.word	0x00002480


	//   ....[6]....
        /*03ac*/ 	.word	0x000024b0


	//   ....[7]....
        /*03b0*/ 	.word	0x000024c0


	//   ....[8]....
        /*03b4*/ 	.word	0x000024f0


	//   ....[9]....
        /*03b8*/ 	.word	0x00002500


	//   ....[10]....
        /*03bc*/ 	.word	0x00002540


	//   ....[11]....
        /*03c0*/ 	.word	0x00002550


	//----- nvinfo : EIATTR_VRC_CTA_INIT_COUNT
	.align		4
.L_2105:
        /*03c4*/ 	.byte	0x02, 0x4a
	.zero		1
	.zero		1


	//----- nvinfo : EIATTR_EXIT_INSTR_OFFSETS
	.align		4
        /*03c8*/ 	.byte	0x04, 0x1c
        /*03ca*/ 	.short	(.L_2107 - .L_2106)


	//   ....[0]....
.L_2106:
        /*03cc*/ 	.word	0x00000080


	//   ....[1]....
        /*03d0*/ 	.word	0x00005040


	//----- nvinfo : EIATTR_MAX_THREADS
	.align		4
.L_2107:
        /*03d4*/ 	.byte	0x04, 0x05
        /*03d6*/ 	.short	(.L_2109 - .L_2108)
.L_2108:
        /*03d8*/ 	.word	0x000001e0
        /*03dc*/ 	.word	0x00000001
        /*03e0*/ 	.word	0x00000001


	//----- nvinfo : EIATTR_CRS_STACK_SIZE
	.align		4
.L_2109:
        /*03e4*/ 	.byte	0x04, 0x1e
        /*03e6*/ 	.short	(.L_2111 - .L_2110)
.L_2110:
        /*03e8*/ 	.word	0x00000000


	//----- nvinfo : EIATTR_CBANK_PARAM_SIZE
	.align		4
.L_2111:
        /*03ec*/ 	.byte	0x03, 0x19
        /*03ee*/ 	.short	0x0048


	//----- nvinfo : EIATTR_PARAM_CBANK
	.align		4
        /*03f0*/ 	.byte	0x04, 0x0a
        /*03f2*/ 	.short	(.L_2113 - .L_2112)
	.align		4
.L_2112:
        /*03f4*/ 	.word	index@(.nv.constant0._ZN13group_norm_v214gn_cuda_kernelI6__halfLi480ELi2ELi16ELi120ELi1024ELb1ELi32ELi960ELi960ELi4ELb1ELi9ELb0ELb0ENS_16CompileConditionILi1000EEEEEvPT_PKS4_S7_S7_flPfS8_Pj)
        /*03f8*/ 	.short	0x0380
        /*03fa*/ 	.short	0x0048


	//----- nvinfo : EIATTR_SW_WAR
	.align		4
.L_2113:
        /*03fc*/ 	.byte	0x04, 0x36
        /*03fe*/ 	.short	(.L_2115 - .L_2114)
.L_2114:
        /*0400*/ 	.word	0x00000008
.L_2115:


//--------------------- .nv.callgraph             --------------------------
	.section	.nv.callgraph,"",@"SHT_CUDA_CALLGRAPH"
	.align	4
	.sectionentsize	8
	.align		4
        /*0000*/ 	.word	0x00000000
	.align		4
        /*0004*/ 	.word	0xffffffff
	.align		4
        /*0008*/ 	.word	0x00000000
	.align		4
        /*000c*/ 	.word	0xfffffffe
	.align		4
        /*0010*/ 	.word	0x00000000
	.align		4
        /*0014*/ 	.word	0xfffffffd
	.align		4
        /*0018*/ 	.word	0x00000000
	.align		4
        /*001c*/ 	.word	0xfffffffc


//--------------------- .text._ZN13group_norm_v218gn_bwd_cuda_kernelI13__nv_bfloat16Li480ELi3ELi32ELi60ELi1024ELb0ELb1ELi8ELi960ELi960ELi4ELb1ELi2ELb0ELb0ELNS_15WgradSyncMethodE3ENS_16CompileConditionILi1000EEEEEvPT_S6_S6_PKS5_S8_S8_S8_PKfflPfPj --------------------------
	.section	.text._ZN13group_norm_v218gn_bwd_cuda_kernelI13__nv_bfloat16Li480ELi3ELi32ELi60ELi1024ELb0ELb1ELi8ELi960ELi960ELi4ELb1ELi2ELb0ELb0ELNS_15WgradSyncMethodE3ENS_16CompileConditionILi1000EEEEEvPT_S6_S6_PKS5_S8_S8_S8_PKfflPfPj,"ax",@progbits
	.align	128
        .global         _ZN13group_norm_v218gn_bwd_cuda_kernelI13__nv_bfloat16Li480ELi3ELi32ELi60ELi1024ELb0ELb1ELi8ELi960ELi960ELi4ELb1ELi2ELb0ELb0ELNS_15WgradSyncMethodE3ENS_16CompileConditionILi1000EEEEEvPT_S6_S6_PKS5_S8_S8_S8_PKfflPfPj
        .type           _ZN13group_norm_v218gn_bwd_cuda_kernelI13__nv_bfloat16Li480ELi3ELi32ELi60ELi1024ELb0ELb1ELi8ELi960ELi960ELi4ELb1ELi2ELb0ELb0ELNS_15WgradSyncMethodE3ENS_16CompileConditionILi1000EEEEEvPT_S6_S6_PKS5_S8_S8_S8_PKfflPfPj,@function
        .size           _ZN13group_norm_v218gn_bwd_cuda_kernelI13__nv_bfloat16Li480ELi3ELi32ELi60ELi1024ELb0ELb1ELi8ELi960ELi960ELi4ELb1ELi2ELb0ELb0ELNS_15WgradSyncMethodE3ENS_16CompileConditionILi1000EEEEEvPT_S6_S6_PKS5_S8_S8_S8_PKfflPfPj,(.L_x_1081 - _ZN13group_norm_v218gn_bwd_cuda_kernelI13__nv_bfloat16Li480ELi3ELi32ELi60ELi1024ELb0ELb1ELi8ELi960ELi960ELi4ELb1ELi2ELb0ELb0ELNS_15WgradSyncMethodE3ENS_16CompileConditionILi1000EEEEEvPT_S6_S6_PKS5_S8_S8_S8_PKfflPfPj)
        .other          _ZN13group_norm_v218gn_bwd_cuda_kernelI13__nv_bfloat16Li480ELi3ELi32ELi60ELi1024ELb0ELb1ELi8ELi960ELi960ELi4ELb1ELi2ELb0ELb0ELNS_15WgradSyncMethodE3ENS_16CompileConditionILi1000EEEEEvPT_S6_S6_PKS5_S8_S8_S8_PKfflPfPj,@"STO_CUDA_ENTRY STV_DEFAULT"
_ZN13group_norm_v218gn_bwd_cuda_kernelI13__nv_bfloat16Li480ELi3ELi32ELi60ELi1024ELb0ELb1ELi8ELi960ELi960ELi4ELb1ELi2ELb0ELb0ELNS_15WgradSyncMethodE3ENS_16CompileConditionILi1000EEEEEvPT_S6_S6_PKS5_S8_S8_S8_PKfflPfPj:
.text._ZN13group_norm_v218gn_bwd_cuda_kernelI13__nv_bfloat16Li480ELi3ELi32ELi60ELi1024ELb0ELb1ELi8ELi960ELi960ELi4ELb1ELi2ELb0ELb0ELNS_15WgradSyncMethodE3ENS_16CompileConditionILi1000EEEEEvPT_S6_S6_PKS5_S8_S8_S8_PKfflPfPj:
[----:B------:R-:W0:Y:S08]  /*0000*/  LDC R1, c[0x0][0x37c] ;  /* 0x0000df00ff017b82 */ /* 0x000e300000000800 */
[----:B------:R-:W1:Y:S01]  /*0010*/  S2UR UR8, SR_CTAID.Y ;  /* 0x00000000000879c3 */ /* 0x000e620000002600 */
[----:B------:R-:W2:Y:S01]  /*0020*/  LDCU.64 UR16, c[0x0][0x3c8] ;  /* 0x00007900ff1077ac */ /* 0x000ea20008000a00 */
[----:B0-----:R-:W-:Y:S01]  /*0030*/  IADD3 R1, PT, PT, R1, -0x90, RZ ;  /* 0xffffff7001017810 */ /* 0x001fe20007ffe0ff */
[----:B------:R-:W0:Y:S01]  /*0040*/  LDCU.64 UR14, c[0x0][0x358] ;  /* 0x00006b00ff0e77ac */ /* 0x000e220008000a00 */
[----:B--2---:R-:W-:-:S02]  /*0050*/  USHF.L.U32 UR4, UR16, 0x1, URZ ;  /* 0x0000000110047899 */ /* 0x004fc400080006ff */
[----:B------:R-:W-:Y:S02]  /*0060*/  USHF.L.U64.HI UR5, UR16, 0x1, UR17 ;  /* 0x0000000110057899 */ /* 0x000fe40008010211 */
[----:B-1----:R-:W-:Y:S02]  /*0070*/  UISETP.GT.U32.AND UP0, UPT, UR4, UR8, UPT ;  /* 0x000000080400728c */ /* 0x002fe4000bf04070 */
[----:B------:R-:W-:Y:S02]  /*0080*/  ULOP3.LUT UR11, UR8, 0x1, URZ, 0xc0, !UPT ;  /* 0x00000001080b7892 */ /* 0x000fe4000f8ec0ff */
[----:B------:R-:W-:Y:S01]  /*0090*/  UISETP.GT.AND.EX UP0, UPT, UR5, URZ, UPT, UP0 ;  /* 0x000000ff0500728c */ /* 0x000fe2000bf04300 */
[----:B------:R-:W-:Y:S02]  /*00a0*/  UMOV UR10, UR8 ;  /* 0x00000008000a7c82 */ /* 0x000fe40008000000 */
[----:B------:R-:W-:-:S06]  /*00b0*/  UMOV UR5, URZ ;  /* 0x000000ff00057c82 */ /* 0x000fcc0008000000 */
[----:B0-----:R-:W-:Y:S05]  /*00c0*/  BRA.U UP0, `(.L_x_0) ;  /* 0x0000000100687547 */ /* 0x001fea000b800000 */
[----:B------:R-:W0:Y:S01]  /*00d0*/  S2R R0, SR_TID.X ;  /* 0x0000000000007919 */ /* 0x000e220000002100 */
[----:B------:R-:W1:Y:S08]  /*00e0*/  S2UR UR18, SR_CTAID.X ;  /* 0x00000000001279c3 */ /* 0x000e700000002500 */
[----:B------:R-:W-:Y:S01]  /*00f0*/  BAR.SYNC.DEFER_BLOCKING 0x0 ;  /* 0x0000000000007b1d */ /* 0x000fe20000010000 */
[----:B0-----:R-:W-:-:S13]  /*0100*/  ISETP.NE.AND P0, PT, R0, RZ, PT ;  /* 0x000000ff0000720c */ /* 0x001fda0003f05270 */
[----:B-1----:R-:W-:Y:S05]  /*0110*/  @P0 BRA `(.L_x_1) ;  /* 0x0000000000480947 */ /* 0x002fea0003800000 */
[----:B------:R-:W0:Y:S01]  /*0120*/  LDC.64 R2, c[0x0][0x3d8] ;  /* 0x0000f600ff027b82 */ /* 0x000e220000000a00 */
[----:B------:R-:W-:Y:S01]  /*0130*/  USHF.R.U32.HI UR4, URZ, 0x1, UR10 ;  /* 0x00000001ff047899 */ /* 0x000fe2000801160a */
[----:B------:R-:W-:-:S03]  /*0140*/  MOV R5, UR11 ;  /* 0x0000000b00057c02 */ /* 0x000fc60008000f00 */
[----:B------:R-:W-:-:S03]  /*0150*/  ULOP3.LUT UP0, URZ, UR4, UR18, URZ, 0xfc, !UPT ;  /* 0x0000001204ff7292 */ /* 0x000fc6000f80fcff */
[----:B------:R-:W-:Y:S02]  /*0160*/  UMOV UR4, 0x7fffff81 ;  /* 0x7fffff8100047882 */ /* 0x000fe40000000000 */
[----:B------:R-:W-:Y:S01]  /*0170*/  USEL UR4, UR4, 0x1, !UP0 ;  /* 0x0000000104047887 */ /* 0x000fe2000c000000 */
[----:B0-----:R-:W-:-:S05]  /*0180*/  IMAD.WIDE.U32 R2, R5, 0x4, R2 ;  /* 0x0000000405027825 */ /* 0x001fca00078e0002 */
[----:B------:R-:W-:Y:S01]  /*0190*/  MOV R5, UR4 ;  /* 0x0000000400057c02 */ /* 0x000fe20008000f00 */
[----:B------:R-:W-:Y:S06]  /*01a0*/  MEMBAR.ALL.GPU ;  /* 0x0000000000007992 */ /* 0x000fec000000a000 */
[----:B------:R-:W-:-:S00]  /*01b0*/  ERRBAR ;  /* 0x00000000000079ab */ /* 0x000fc00000000000 */
[----:B------:R-:W-:Y:S06]  /*01c0*/  CGAERRBAR ;  /* 0x00000000000075ab */ /* 0x000fec0000000000 */
[----:B------:R0:W5:Y:S02]  /*01d0*/  ATOM.E.ADD.STRONG.GPU PT, R0, desc[UR14][R2.64+0x8], R5 ;  /* 0x800008050200798a */ /* 0x00016400081ef10e */
.L_x_2:
[----:B0-----:R-:W2:Y:S04]  /*01e0*/  LD.E.STRONG.GPU R5, desc[UR14][R2.64+0x8] ;  /* 0x0000080e02057980 */ /* 0x001ea8000c10f900 */
[----:B--2---:R-:W-:Y:S01]  /*01f0*/  CCTL.IVALL ;  /* 0x00000000ff00798f */ /* 0x004fe20002000000 */
[----:B------:R-:W-:Y:S05]  /*0200*/  YIELD ;  /* 0x0000000000007946 */ /* 0x000fea0003800000 */
[----:B-----5:R-:W-:-:S04]  /*0210*/  LOP3.LUT R5, R5, R0, RZ, 0x3c, !PT ;  /* 0x0000000005057212 */ /* 0x020fc800078e3cff */
[----:B------:R-:W-:-:S13]  /*0220*/  ISETP.GT.AND P0, PT, R5, -0x1, PT ;  /* 0xffffffff0500780c */ /* 0x000fda0003f04270 */
[----:B------:R-:W-:Y:S05]  /*0230*/  @P0 BRA `(.L_x_2) ;  /* 0xfffffffc00e80947 */ /* 0x000fea000383ffff */
.L_x_1:
[----:B------:R-:W-:Y:S05]  /*0240*/  WARPSYNC.ALL ;  /* 0x0000000000007948 */ /* 0x000fea0003800000 */
[----:B------:R-:W-:Y:S06]  /*0250*/  BAR.SYNC.DEFER_BLOCKING 0x0 ;  /* 0x0000000000007b1d */ /* 0x000fec0000010000 */
[----:B------:R-:W-:Y:S05]  /*0260*/  BRA `(.L_x_3) ;  /* 0x0000002c00c07947 */ /* 0x000fea0003800000 */
.L_x_0:
[----:B------:R-:W0:Y:S01]  /*0270*/  S2R R5, SR_TID.X ;  /* 0x0000000000057919 */ /* 0x000e220000002100 */
[----:B------:R-:W1:Y:S01]  /*0280*/  LDC.64 R2, c[0x0][0x3a8] ;  /* 0x0000ea00ff027b82 */ /* 0x000e620000000a00 */
[----:B0-----:R-:W-:-:S05]  /*0290*/  LOP3.LUT R0, R5, 0xffff, RZ, 0xc0, !PT ;  /* 0x0000ffff05007812 */ /* 0x001fca00078ec0ff */
[----:B------:R-:W-:-:S05]  /*02a0*/  IMAD R0, R0, 0x445, RZ ;  /* 0x0000044500007824 */ /* 0x000fca00078e02ff */
[----:B------:R-:W-:-:S04]  /*02b0*/  SHF.R.U32.HI R0, RZ, 0x12, R0 ;  /* 0x00000012ff007819 */ /* 0x000fc80000011600 */
[----:B------:R-:W-:-:S05]  /*02c0*/  PRMT R0, R0, 0x9910, RZ ;  /* 0x0000991000007816 */ /* 0x000fca00000000ff */
[----:B------:R-:W-:-:S05]  /*02d0*/  IMAD R0, R0, 0xf0, RZ ;  /* 0x000000f000007824 */ /* 0x000fca00078e02ff */
[----:B------:R-:W-:-:S04]  /*02e0*/  IADD3 R0, PT, PT, RZ, -R0, RZ ;  /* 0x80000000ff007210 */ /* 0x000fc80007ffe0ff */
[----:B------:R-:W-:-:S04]  /*02f0*/  PRMT R0, R0, 0x7710, RZ ;  /* 0x0000771000007816 */ /* 0x000fc800000000ff */
[----:B------:R-:W-:Y:S02]  /*0300*/  IADD3 R0, PT, PT, R0, R5, RZ ;  /* 0x0000000500007210 */ /* 0x000fe40007ffe0ff */
[----:B------:R-:W-:Y:S02]  /*0310*/  MOV R5, UR11 ;  /* 0x0000000b00057c02 */ /* 0x000fe40008000f00 */
[----:B------:R-:W-:-:S05]  /*0320*/  LOP3.LUT R0, R0, 0xffff, RZ, 0xc0, !PT ;  /* 0x0000ffff00007812 */ /* 0x000fca00078ec0ff */
[----:B------:R-:W-:-:S05]  /*0330*/  IMAD R0, R5, 0xf0, R0 ;  /* 0x000000f005007824 */ /* 0x000fca00078e0200 */
[----:B------:R-:W-:-:S05]  /*0340*/  SHF.L.U32 R5, R0, 0x2, RZ ;  /* 0x0000000200057819 */ /* 0x000fca00000006ff */
[----:B-1----:R-:W-:-:S06]  /*0350*/  IMAD.WIDE.U32 R2, R5, 0x2, R2 ;  /* 0x0000000205027825 */ /* 0x002fcc00078e0002 */
[----:B------:R-:W2:Y:S01]  /*0360*/  LDG.E.64.CONSTANT R2, desc[UR14][R2.64] ;  /* 0x0000000e02027981 */ /* 0x000ea2000c1e9b00 */
[----:B------:R-:W-:Y:S02]  /*0370*/  LOP3.LUT R5, R5, 0xffff, RZ, 0xc0, !PT ;  /* 0x0000ffff05057812 */ /* 0x000fe400078ec0ff */
[----:B------:R-:W-:Y:S02]  /*0380*/  CS2R R10, SRZ ;  /* 0x00000000000a7805 */ /* 0x000fe4000001ff00 */
[----:B------:R-:W-:Y:S02]  /*0390*/  CS2R R12, SRZ ;  /* 0x00000000000c7805 */ /* 0x000fe4000001ff00 */
[----:B------:R-:W-:Y:S02]  /*03a0*/  CS2R R14, SRZ ;  /* 0x00000000000e7805 */ /* 0x000fe4000001ff00 */
[----:B------:R-:W-:Y:S01]  /*03b0*/  CS2R R16, SRZ ;  /* 0x0000000000107805 */ /* 0x000fe2000001ff00 */
[----:B------:R-:W-:Y:S01]  /*03c0*/  IMAD R5, R5, 0x889, RZ ;  /* 0x0000088905057824 */ /* 0x000fe200078e02ff */
[----:B------:R-:W-:Y:S01]  /*03d0*/  UMOV UR4, URZ ;  /* 0x000000ff00047c82 */ /* 0x000fe20008000000 */
[----:B--2---:R-:W-:-:S02]  /*03e0*/  PRMT R0, R2, 0x7632, R0 ;  /* 0x0000763202007816 */ /* 0x004fc40000000000 */
[----:B------:R-:W-:Y:S02]  /*03f0*/  SHF.L.U32 R6, R2, 0x10, RZ ;  /* 0x0000001002067819 */ /* 0x000fe400000006ff */
[C---:B------:R-:W-:Y:S02]  /*0400*/  SHF.L.U32 R2, R3.reuse, 0x10, RZ ;  /* 0x0000001003027819 */ /* 0x040fe400000006ff */
[----:B------:R-:W-:Y:S01]  /*0410*/  PRMT R4, R3, 0x7632, R4 ;  /* 0x0000763203047816 */ /* 0x000fe20000000004 */
[----:B------:R-:W-:Y:S01]  /*0420*/  STL [R1+0x5c], R6 ;  /* 0x00005c0601007387 */ /* 0x000fe20000100800 */
[----:B------:R-:W-:-:S03]  /*0430*/  SHF.R.U32.HI R3, RZ, 0x11, R5 ;  /* 0x00000011ff037819 */ /* 0x000fc60000011605 */
[----:B------:R0:W-:Y:S04]  /*0440*/  STL [R1+0x54], R2 ;  /* 0x0000540201007387 */ /* 0x0001e80000100800 */
[----:B------:R1:W-:Y:S01]  /*0450*/  STL [R1+0x68], R3 ;  /* 0x0000680301007387 */ /* 0x0003e20000100800 */
[----:B0-----:R-:W-:Y:S02]  /*0460*/  SHF.L.U32 R2, R0, 0x10, RZ ;  /* 0x0000001000027819 */ /* 0x001fe400000006ff */
[----:B------:R-:W-:-:S03]  /*0470*/  SHF.L.U32 R0, R4, 0x10, RZ ;  /* 0x0000001004007819 */ /* 0x000fc600000006ff */
[----:B------:R1:W-:Y:S04]  /*0480*/  STL [R1+0x58], R2 ;  /* 0x0000580201007387 */ /* 0x0003e80000100800 */
[----:B------:R1:W-:Y:S02]  /*0490*/  STL [R1+0x50], R0 ;  /* 0x0000500001007387 */ /* 0x0003e40000100800 */
.L_x_17:
[----:B--2---:R-:W2:Y:S01]  /*04a0*/  LDL R19, [R1+0x68] ;  /* 0x0000680001137983 */ /* 0x004ea20000100800 */
[----:B------:R-:W0:Y:S01]  /*04b0*/  S2UR UR8, SR_CTAID.Y ;  /* 0x00000000000879c3 */ /* 0x000e220000002600 */
[----:B------:R-:W-:Y:S01]  /*04c0*/  USHF.R.U64 UR6, UR10, 0x1, UR5 ;  /* 0x000000010a067899 */ /* 0x000fe20008001205 */
[----:B------:R-:W1:Y:S01]  /*04d0*/  S2R R6, SR_TID.X ;  /* 0x0000000000067919 */ /* 0x000e620000002100 */
[----:B------:R-:W3:Y:S04]  /*04e0*/  LDCU.64 UR20, c[0x0][0x3a0] ;  /* 0x00007400ff1477ac */ /* 0x000ee80008000a00 */
[----:B------:R-:W-:Y:S01]  /*04f0*/  MOV R5, UR6 ;  /* 0x0000000600057c02 */ /* 0x000fe20008000f00 */
[----:B------:R-:W4:Y:S01]  /*0500*/  S2UR UR18, SR_CTAID.X ;  /* 0x00000000001279c3 */ /* 0x000f220000002500 */
[----:B------:R-:W-:Y:S01]  /*0510*/  USHF.L.U32 UR9, UR6, 0x6, URZ ;  /* 0x0000000606097899 */ /* 0x000fe200080006ff */
[----:B-----5:R-:W5:Y:S01]  /*0520*/  LDCU.64 UR16, c[0x0][0x3b8] ;  /* 0x00007700ff1077ac */ /* 0x020f620008000a00 */
[----:B0-----:R-:W-:-:S02]  /*0530*/  ULOP3.LUT UR11, UR8, 0x1, URZ, 0xc0, !UPT ;  /* 0x00000001080b7892 */ /* 0x001fc4000f8ec0ff */
[----:B----4-:R-:W-:Y:S01]  /*0540*/  USHF.L.U32 UR7, UR18, 0x3, URZ ;  /* 0x0000000312077899 */ /* 0x010fe200080006ff */
[----:B-1----:R-:W-:-:S05]  /*0550*/  LOP3.LUT R0, R6, 0xffff, RZ, 0xc0, !PT ;  /* 0x0000ffff06007812 */ /* 0x002fca00078ec0ff */
[----:B------:R-:W-:-:S05]  /*0560*/  IMAD R0, R0, 0x445, RZ ;  /* 0x0000044500007824 */ /* 0x000fca00078e02ff */
[----:B------:R-:W-:-:S04]  /*0570*/  SHF.R.U32.HI R0, RZ, 0x12, R0 ;  /* 0x00000012ff007819 */ /* 0x000fc80000011600 */
[----:B------:R-:W-:-:S05]  /*0580*/  PRMT R2, R0, 0x9910, RZ ;  /* 0x0000991000027816 */ /* 0x000fca00000000ff */
[----:B------:R-:W-:-:S04]  /*0590*/  IMAD R2, R2, 0xf0, RZ ;  /* 0x000000f002027824 */ /* 0x000fc800078e02ff */
[----:B------:R-:W-:-:S05]  /*05a0*/  IMAD.MOV R2, RZ, RZ, -R2 ;  /* 0x000000ffff027224 */ /* 0x000fca00078e0a02 */
[----:B------:R-:W-:-:S04]  /*05b0*/  PRMT R3, R2, 0x7710, RZ ;  /* 0x0000771002037816 */ /* 0x000fc800000000ff */
[----:B------:R-:W-:Y:S02]  /*05c0*/  IADD3 R6, PT, PT, R3, R6, RZ ;  /* 0x0000000603067210 */ /* 0x000fe40007ffe0ff */
[----:B------:R-:W-:Y:S02]  /*05d0*/  MOV R3, UR11 ;  /* 0x0000000b00037c02 */ /* 0x000fe40008000f00 */
[----:B------:R-:W-:-:S05]  /*05e0*/  LOP3.LUT R2, R6, 0xffff, RZ, 0xc0, !PT ;  /* 0x0000ffff06027812 */ /* 0x000fca00078ec0ff */
[----:B------:R-:W-:Y:S01]  /*05f0*/  IMAD R2, R3, 0xf0, R2 ;  /* 0x000000f003027824 */ /* 0x000fe200078e0202 */
[----:B------:R-:W-:Y:S01]  /*0600*/  MOV R3, UR7 ;  /* 0x0000000700037c02 */ /* 0x000fe20008000f00 */
[----:B------:R-:W-:-:S03]  /*0610*/  USHF.R.U32.HI UR7, URZ, 0x1, UR5 ;  /* 0x00000001ff077899 */ /* 0x000fc60008011605 */
[----:B------:R-:W-:Y:S01]  /*0620*/  LOP3.LUT R4, R0, 0x3f8, R3, 0xf8, !PT ;  /* 0x000003f800047812 */ /* 0x000fe200078ef803 */
[----:B------:R-:W-:Y:S01]  /*0630*/  HFMA2 R3, -RZ, RZ, 0, 0 ;  /* 0x00000000ff037431 */ /* 0x000fe200000001ff */
[----:B------:R-:W-:Y:S01]  /*0640*/  SHF.L.U32 R2, R2, 0x2, RZ ;  /* 0x0000000202027819 */ /* 0x000fe200000006ff */
[----:B------:R-:W-:Y:S02]  /*0650*/  USHF.L.U64.HI UR6, UR6, 0x6, UR7 ;  /* 0x0000000606067899 */ /* 0x000fe40008010207 */
[----:B------:R-:W-:Y:S02]  /*0660*/  UIMAD UR12, UR7, 0x1e0000, URZ ;  /* 0x001e0000070c78a4 */ /* 0x000fe4000f8e02ff */
[----:B------:R-:W-:-:S04]  /*0670*/  IMAD.WIDE.U32 R2, R5, 0x1e0000, R2 ;  /* 0x001e000005027825 */ /* 0x000fc800078e0002 */
[----:B------:R-:W-:Y:S01]  /*0680*/  IMAD R5, R4, 0x780, RZ ;  /* 0x0000078004057824 */ /* 0x000fe200078e02ff */
[----:B------:R-:W-:-:S04]  /*0690*/  MOV R4, UR9 ;  /* 0x0000000900047c02 */ /* 0x000fc80008000f00 */
[----:B------:R-:W-:Y:S02]  /*06a0*/  IADD3 R2, P0, PT, R5, R2, RZ ;  /* 0x0000000205027210 */ /* 0x000fe40007f1e0ff */
[----:B------:R-:W-:Y:S01]  /*06b0*/  MOV R5, UR6 ;  /* 0x0000000600057c02 */ /* 0x000fe20008000f00 */
[----:B------:R-:W0:Y:S01]  /*06c0*/  LDCU.64 UR6, c[0x0][0x398] ;  /* 0x00007300ff0677ac */ /* 0x000e220008000a00 */
[----:B------:R-:W-:Y:S02]  /*06d0*/  IADD3.X R3, PT, PT, R3, UR12, RZ, P0, !PT ;  /* 0x0000000c03037c10 */ /* 0x000fe400087fe4ff */
[C---:B------:R-:W-:Y:S02]  /*06e0*/  SHF.L.U32 R18, R2.reuse, 0x1, RZ ;  /* 0x0000000102127819 */ /* 0x040fe400000006ff */
[----:B------:R-:W-:Y:S02]  /*06f0*/  SHF.L.U64.HI R7, R2, 0x1, R3 ;  /* 0x0000000102077819 */ /* 0x000fe40000010203 */
[----:B---3--:R-:W-:Y:S01]  /*0700*/  IADD3 R8, P0, PT, R18, UR20, RZ ;  /* 0x0000001412087c10 */ /* 0x008fe2000ff1e0ff */
[----:B------:R1:W-:Y:S03]  /*0710*/  STL [R1+0x60], R18 ;  /* 0x0000601201007387 */ /* 0x0003e60000100800 */
[----:B------:R-:W-:Y:S01]  /*0720*/  IADD3.X R9, PT, PT, R7, UR21, RZ, P0, !PT ;  /* 0x0000001507097c10 */ /* 0x000fe200087fe4ff */
[----:B------:R3:W-:Y:S04]  /*0730*/  STL [R1+0x64], R7 ;  /* 0x0000640701007387 */ /* 0x0007e80000100800 */
[----:B------:R-:W4:Y:S04]  /*0740*/  LDG.E.64.CONSTANT R28, desc[UR14][R8.64+0x3c00] ;  /* 0x003c000e081c7981 */ /* 0x000f28000c1e9b00 */
[----:B------:R-:W4:Y:S04]  /*0750*/  LDG.E.64.CONSTANT R30, desc[UR14][R8.64+0x1e00] ;  /* 0x001e000e081e7981 */ /* 0x000f28000c1e9b00 */
[----:B------:R-:W4:Y:S01]  /*0760*/  LDG.E.64.CONSTANT R26, desc[UR14][R8.64+0x5a00] ;  /* 0x005a000e081a7981 */ /* 0x000f22000c1e9b00 */
[----:B------:R-:W-:-:S02]  /*0770*/  MOV R32, 0x400 ;  /* 0x0000040000207802 */ /* 0x000fc40000000f00 */
[----:B------:R-:W-:Y:S01]  /*0780*/  LOP3.LUT R6, R6, 0xffff, RZ, 0xc0, !PT ;  /* 0x0000ffff06067812 */ /* 0x000fe200078ec0ff */
[----:B------:R4:W4:Y:S01]  /*0790*/  LDG.E.64.CONSTANT R2, desc[UR14][R8.64] ;  /* 0x0000000e08027981 */ /* 0x000922000c1e9b00 */
[----:B--2---:R-:W-:-:S03]  /*07a0*/  IMAD.WIDE.U32 R4, R19, 0x2, R4 ;  /* 0x0000000213047825 */ /* 0x004fc600078e0004 */
[----:B-----5:R-:W-:-:S04]  /*07b0*/  LEA R22, P0, R4, UR16, 0x2 ;  /* 0x0000001004167c11 */ /* 0x020fc8000f8010ff */
[----:B------:R-:W-:Y:S01]  /*07c0*/  LEA.HI.X R23, R4, UR17, R5, 0x2, P0 ;  /* 0x0000001104177c11 */ /* 0x000fe200080f1405 */
[----:B------:R-:W2:Y:S01]  /*07d0*/  LDCU.64 UR16, c[0x0][0x3c8] ;  /* 0x00007900ff1077ac */ /* 0x000ea20008000a00 */
[----:B0-----:R-:W-:Y:S02]  /*07e0*/  IADD3 R4, P0, PT, R18, UR6, RZ ;  /* 0x0000000612047c10 */ /* 0x001fe4000ff1e0ff */
[----:B------:R-:W-:Y:S01]  /*07f0*/  IADD3 R32, PT, PT, R32, 0x3c00, RZ ;  /* 0x00003c0020207810 */ /* 0x000fe20007ffe0ff */
[----:B------:R-:W0:Y:S01]  /*0800*/  LDCU UR6, c[0x0][0x3c0] ;  /* 0x00007800ff0677ac */ /* 0x000e220008000800 */
[----:B------:R-:W-:Y:S01]  /*0810*/  IADD3.X R5, PT, PT, R7, UR7, RZ, P0, !PT ;  /* 0x0000000707057c10 */ /* 0x000fe200087fe4ff */
[----:B------:R-:W5:Y:S04]  /*0820*/  LDG.E.64.CONSTANT R22, desc[UR14][R22.64] ;  /* 0x0000000e16167981 */ /* 0x000f68000c1e9b00 */
[----:B-1----:R-:W2:Y:S04]  /*0830*/  LDG.E.64.CONSTANT R18, desc[UR14][R4.64] ;  /* 0x0000000e04127981 */ /* 0x002ea8000c1e9b00 */
[----:B------:R-:W2:Y:S04]  /*0840*/  LDG.E.64.CONSTANT R20, desc[UR14][R4.64+0x1e00] ;  /* 0x001e000e04147981 */ /* 0x000ea8000c1e9b00 */
[----:B------:R1:W2:Y:S04]  /*0850*/  LDG.E.64.CONSTANT R24, desc[UR14][R4.64+0x3c00] ;  /* 0x003c000e04187981 */ /* 0x0002a8000c1e9b00 */
[----:B------:R-:W2:Y:S01]  /*0860*/  LDG.E.64.CONSTANT R4, desc[UR14][R4.64+0x5a00] ;  /* 0x005a000e04047981 */ /* 0x000ea2000c1e9b00 */
[----:B---3--:R-:W3:Y:S02]  /*0870*/  S2R R7, SR_CgaCtaId ;  /* 0x0000000000077919 */ /* 0x008ee40000008800 */
[----:B---3--:R-:W-:-:S05]  /*0880*/  LEA R7, R7, R32, 0x18 ;  /* 0x0000002007077211 */ /* 0x008fca00078ec0ff */
[----:B------:R-:W-:-:S04]  /*0890*/  IMAD R7, R6, 0x18, R7 ;  /* 0x0000001806077824 */ /* 0x000fc800078e0207 */
[----:B------:R-:W-:Y:S01]  /*08a0*/  IMAD R0, R0, 0x8, R7 ;  /* 0x0000000800007824 */ /* 0x000fe200078e0207 */
[C---:B----4-:R-:W-:Y:S02]  /*08b0*/  PRMT R33, R29.reuse, 0x7632, R33 ;  /* 0x000076321d217816 */ /* 0x050fe40000000021 */
[----:B------:R-:W-:Y:S02]  /*08c0*/  SHF.L.U32 R29, R29, 0x10, RZ ;  /* 0x000000101d1d7819 */ /* 0x000fe400000006ff */
[C---:B------:R-:W-:Y:S02]  /*08d0*/  PRMT R6, R30.reuse, 0x7632, R6 ;  /* 0x000076321e067816 */ /* 0x040fe40000000006 */
[----:B------:R-:W-:Y:S02]  /*08e0*/  SHF.L.U32 R9, R30, 0x10, RZ ;  /* 0x000000101e097819 */ /* 0x000fe400000006ff */
[----:B------:R-:W-:Y:S02]  /*08f0*/  SHF.L.U32 R34, R26, 0x10, RZ ;  /* 0x000000101a227819 */ /* 0x000fe400000006ff */
[----:B------:R-:W-:-:S02]  /*0900*/  PRMT R30, R31, 0x7632, R30 ;  /* 0x000076321f1e7816 */ /* 0x000fc4000000001e */
[----:B------:R-:W-:Y:S02]  /*0910*/  SHF.L.U32 R32, R31, 0x10, RZ ;  /* 0x000000101f207819 */ /* 0x000fe400000006ff */
[----:B------:R-:W-:Y:S01]  /*0920*/  PRMT R31, R28, 0x7632, R31 ;  /* 0x000076321c1f7816 */ /* 0x000fe2000000001f */
[----:B------:R-:W-:Y:S01]  /*0930*/  IMAD.U32 R6, R6, 0x10000, RZ ;  /* 0x0001000006067824 */ /* 0x000fe200078e00ff */
[----:B------:R-:W-:Y:S02]  /*0940*/  SHF.L.U32 R30, R30, 0x10, RZ ;  /* 0x000000101e1e7819 */ /* 0x000fe400000006ff */
[----:B------:R-:W-:Y:S01]  /*0950*/  SHF.L.U32 R31, R31, 0x10, RZ ;  /* 0x000000101f1f7819 */ /* 0x000fe200000006ff */
[C---:B-----5:R-:W-:Y:S02]  /*0960*/  FADD.FTZ R6, -R22.reuse, R6 ;  /* 0x0000000616067221 */ /* 0x060fe40000010100 */
[C---:B------:R-:W-:Y:S01]  /*0970*/  FADD.FTZ R37, -R22.reuse, R30 ;  /* 0x0000001e16257221 */ /* 0x040fe20000010100 */
[----:B--2---:R1:W-:Y:S04]  /*0980*/  STL [R1+0x74], R5 ;  /* 0x0000740501007387 */ /* 0x0043e80000100800 */
[----:B------:R0:W-:Y:S01]  /*0990*/  STL [R1+0x18], R0 ;  /* 0x0000180001007387 */ /* 0x0001e20000100800 */
[----:B-1----:R-:W-:Y:S01]  /*09a0*/  FADD.FTZ R5, -R22, R29 ;  /* 0x0000001d16057221 */ /* 0x002fe20000010100 */
[----:B0-----:R-:W-:Y:S01]  /*09b0*/  FADD.FTZ R0, R23, UR6 ;  /* 0x0000000617007e21 */ /* 0x001fe20008010000 */
[----:B------:R-:W-:-:S02]  /*09c0*/  PRMT R23, R26, 0x7632, R23 ;  /* 0x000076321a177816 */ /* 0x000fc40000000017 */
[C---:B------:R-:W-:Y:S02]  /*09d0*/  PRMT R26, R27.reuse, 0x7632, R26 ;  /* 0x000076321b1a7816 */ /* 0x040fe4000000001a */
[----:B------:R-:W-:Y:S02]  /*09e0*/  SHF.L.U32 R27, R27, 0x10, RZ ;  /* 0x000000101b1b7819 */ /* 0x000fe400000006ff */
[----:B------:R-:W-:Y:S01]  /*09f0*/  SHF.L.U32 R29, R33, 0x10, RZ ;  /* 0x00000010211d7819 */ /* 0x000fe200000006ff */
[----:B------:R-:W-:Y:S01]  /*0a00*/  FADD.FTZ R33, -R22, R34 ;  /* 0x0000002216217221 */ /* 0x000fe20000010100 */
[----:B------:R0:W-:Y:S01]  /*0a10*/  STL [R1+0x78], R5 ;  /* 0x0000780501007387 */ /* 0x0001e20000100800 */
[----:B------:R-:W-:-:S03]  /*0a20*/  SHF.L.U32 R23, R23, 0x10, RZ ;  /* 0x0000001017177819 */ /* 0x000fc600000006ff */
[----:B------:R1:W-:Y:S01]  /*0a30*/  STL [R1+0x34], R33 ;  /* 0x0000342101007387 */ /* 0x0003e20000100800 */
[C---:B------:R-:W-:Y:S01]  /*0a40*/  FADD.FTZ R29, -R22.reuse, R29 ;  /* 0x0000001d161d7221 */ /* 0x040fe20000010100 */
[C---:B0-----:R-:W-:Y:S01]  /*0a50*/  FADD.FTZ R5, -R22.reuse, R27 ;  /* 0x0000001b16057221 */ /* 0x041fe20000010100 */
[----:B-1----:R-:W-:-:S04]  /*0a60*/  FADD.FTZ R33, -R22, R31 ;  /* 0x0000001f16217221 */ /* 0x002fc80000010100 */
[----:B------:R-:W-:Y:S04]  /*0a70*/  STL [R1+0x4c], R5 ;  /* 0x00004c0501007387 */ /* 0x000fe80000100800 */
[----:B------:R0:W-:Y:S04]  /*0a80*/  STL [R1+0x8c], R6 ;  /* 0x00008c0601007387 */ /* 0x0001e80000100800 */
[----:B------:R-:W-:Y:S04]  /*0a90*/  STL [R1+0x84], R37 ;  /* 0x0000842501007387 */ /* 0x000fe80000100800 */
[----:B------:R1:W-:Y:S01]  /*0aa0*/  STL [R1+0x7c], R33 ;  /* 0x00007c2101007387 */ /* 0x0003e20000100800 */
[----:B0-----:R-:W-:-:S03]  /*0ab0*/  FADD.FTZ R6, -R22, R23 ;  /* 0x0000001716067221 */ /* 0x001fc60000010100 */
[----:B------:R0:W-:Y:S04]  /*0ac0*/  STL [R1+0x80], R29 ;  /* 0x0000801d01007387 */ /* 0x0001e80000100800 */
[----:B-1----:R-:W2:Y:S04]  /*0ad0*/  LDL R33, [R1+0x5c] ;  /* 0x00005c0001217983 */ /* 0x002ea80000100800 */
[----:B------:R-:W-:Y:S04]  /*0ae0*/  STL [R1+0x4], R6 ;  /* 0x0000040601007387 */ /* 0x000fe80000100800 */
[----:B------:R-:W3:Y:S01]  /*0af0*/  LDL R31, [R1+0x54] ;  /* 0x00005400011f7983 */ /* 0x000ee20000100800 */
[----:B------:R-:W1:Y:S01]  /*0b00*/  MUFU.RSQ R0, R0 ;  /* 0x0000000000007308 */ /* 0x000e620000001400 */
[----:B------:R-:W-:-:S02]  /*0b10*/  PRMT R8, R2, 0x7632, R8 ;  /* 0x0000763202087816 */ /* 0x000fc40000000008 */
[----:B------:R-:W-:Y:S02]  /*0b20*/  SHF.L.U32 R2, R2, 0x10, RZ ;  /* 0x0000001002027819 */ /* 0x000fe400000006ff */
[----:B------:R-:W-:-:S03]  /*0b30*/  PRMT R7, R3, 0x7632, R7 ;  /* 0x0000763203077816 */ /* 0x000fc60000000007 */
[----:B------:R-:W-:Y:S01]  /*0b40*/  FADD.FTZ R2, -R22, R2 ;  /* 0x0000000216027221 */ /* 0x000fe20000010100 */
[----:B------:R-:W-:Y:S02]  /*0b50*/  SHF.L.U32 R3, R3, 0x10, RZ ;  /* 0x0000001003037819 */ /* 0x000fe400000006ff */
[----:B------:R-:W-:Y:S02]  /*0b60*/  SHF.L.U32 R7, R7, 0x10, RZ ;  /* 0x0000001007077819 */ /* 0x000fe400000006ff */
[----:B------:R-:W-:Y:S02]  /*0b70*/  SHF.L.U32 R8, R8, 0x10, RZ ;  /* 0x0000001008087819 */ /* 0x000fe400000006ff */
[----:B------:R-:W-:Y:S01]  /*0b80*/  SHF.L.U32 R26, R26, 0x10, RZ ;  /* 0x000000101a1a7819 */ /* 0x000fe200000006ff */
[----:B-1----:R-:W-:Y:S01]  /*0b90*/  FMUL.FTZ R35, R0, R2 ;  /* 0x0000000200237220 */ /* 0x002fe20000410000 */
[----:B------:R-:W-:Y:S01]  /*0ba0*/  PRMT R2, R19, 0x7632, R2 ;  /* 0x0000763213027816 */ /* 0x000fe20000000002 */
[C---:B------:R-:W-:Y:S01]  /*0bb0*/  FADD.FTZ R3, -R22.reuse, R3 ;  /* 0x0000000316037221 */ /* 0x040fe20000010100 */
[----:B------:R-:W-:Y:S01]  /*0bc0*/  FADD.FTZ R7, -R22, R7 ;  /* 0x0000000716077221 */ /* 0x000fe20000010100 */
[----:B------:R-:W-:Y:S01]  /*0bd0*/  SHF.L.U32 R23, R18, 0x10, RZ ;  /* 0x0000001012177819 */ /* 0x000fe200000006ff */
[----:B------:R-:W-:Y:S01]  /*0be0*/  FADD.FTZ R8, -R22, R8 ;  /* 0x0000000816087221 */ /* 0x000fe20000010100 */
[----:B------:R-:W-:Y:S01]  /*0bf0*/  SHF.L.U32 R2, R2, 0x10, RZ ;  /* 0x0000001002027819 */ /* 0x000fe200000006ff */
[----:B------:R-:W-:Y:S01]  /*0c00*/  FADD.FTZ R5, -R22, R26 ;  /* 0x0000001a16057221 */ /* 0x000fe20000010100 */
[----:B------:R-:W-:Y:S01]  /*0c10*/  PRMT R18, R18, 0x7632, R18 ;  /* 0x0000763212127816 */ /* 0x000fe20000000012 */
[C---:B------:R-:W-:Y:S01]  /*0c20*/  FMUL.FTZ R37, R0.reuse, R3 ;  /* 0x0000000300257220 */ /* 0x040fe20000410000 */
[C---:B0-----:R-:W-:Y:S01]  /*0c30*/  FMUL.FTZ R29, R0.reuse, R7 ;  /* 0x00000007001d7220 */ /* 0x041fe20000410000 */
[----:B------:R-:W-:Y:S01]  /*0c40*/  FFMA.FTZ R26, R35, R23, R10 ;  /* 0x00000017231a7223 */ /* 0x000fe2000001000a */
[----:B------:R-:W-:Y:S01]  /*0c50*/  FMUL.FTZ R34, R0, R8 ;  /* 0x0000000800227220 */ /* 0x000fe20000410000 */
[----:B------:R-:W-:Y:S01]  /*0c60*/  SHF.L.U32 R10, R18, 0x10, RZ ;  /* 0x00000010120a7819 */ /* 0x000fe200000006ff */
[----:B------:R-:W-:Y:S01]  /*0c70*/  FADD.FTZ R17, R2, R17 ;  /* 0x0000001102117221 */ /* 0x000fe20000010000 */
[----:B------:R0:W-:Y:S01]  /*0c80*/  STL [R1+0x24], R5 ;  /* 0x0000240501007387 */ /* 0x0001e20000100800 */
[----:B------:R-:W-:Y:S01]  /*0c90*/  SHF.L.U32 R19, R19, 0x10, RZ ;  /* 0x0000001013137819 */ /* 0x000fe200000006ff */
[--C-:B------:R-:W-:Y:S01]  /*0ca0*/  FFMA.FTZ R18, R29, R2, R16.reuse ;  /* 0x000000021d127223 */ /* 0x100fe20000010010 */
[----:B------:R-:W-:Y:S01]  /*0cb0*/  FADD.FTZ R9, -R22, R9 ;  /* 0x0000000916097221 */ /* 0x000fe20000010100 */
[----:B------:R-:W-:Y:S01]  /*0cc0*/  STL [R1+0x30], R35 ;  /* 0x0000302301007387 */ /* 0x000fe20000100800 */
[----:B------:R-:W-:Y:S01]  /*0cd0*/  PRMT R16, R20, 0x7632, R16 ;  /* 0x0000763214107816 */ /* 0x000fe20000000010 */
[----:B------:R-:W-:Y:S01]  /*0ce0*/  FADD.FTZ R32, -R22, R32 ;  /* 0x0000002016207221 */ /* 0x000fe20000010100 */
[----:B------:R-:W-:Y:S01]  /*0cf0*/  SHF.L.U32 R20, R20, 0x10, RZ ;  /* 0x0000001014147819 */ /* 0x000fe200000006ff */
[----:B------:R-:W-:Y:S01]  /*0d00*/  STL [R1+0x48], R37 ;  /* 0x0000482501007387 */ /* 0x000fe20000100800 */
[----:B------:R-:W-:Y:S01]  /*0d10*/  FADD.FTZ R3, R10, R13 ;  /* 0x0000000d0a037221 */ /* 0x000fe20000010000 */
[----:B------:R-:W-:-:S02]  /*0d20*/  FADD.FTZ R15, R19, R15 ;  /* 0x0000000f130f7221 */ /* 0x000fc40000010000 */
[----:B------:R-:W-:Y:S01]  /*0d30*/  STL [R1+0x38], R34 ;  /* 0x0000382201007387 */ /* 0x000fe20000100800 */
[----:B------:R-:W-:Y:S02]  /*0d40*/  IMAD.U32 R13, R21, 0x10000, RZ ;  /* 0x00010000150d7824 */ /* 0x000fe400078e00ff */
[C---:B0-----:R-:W-:Y:S01]  /*0d50*/  FMUL.FTZ R5, R0.reuse, R9 ;  /* 0x0000000900057220 */ /* 0x041fe20000410000 */
[----:B------:R3:W-:Y:S01]  /*0d60*/  STL [R1+0x88], R17 ;  /* 0x0000881101007387 */ /* 0x0007e20000100800 */
[----:B------:R-:W-:Y:S01]  /*0d70*/  FMUL.FTZ R30, R0, R32 ;  /* 0x00000020001e7220 */ /* 0x000fe20000410000 */
[----:B------:R-:W-:Y:S02]  /*0d80*/  FADD.FTZ R11, R23, R11 ;  /* 0x0000000b170b7221 */ /* 0x000fe40000010000 */
[----:B------:R-:W-:Y:S01]  /*0d90*/  STL [R1+0x44], R29 ;  /* 0x0000441d01007387 */ /* 0x000fe20000100800 */
[C---:B--2---:R-:W-:Y:S01]  /*0da0*/  FMUL.FTZ R6, R33.reuse, R23 ;  /* 0x0000001721067220 */ /* 0x044fe20000410000 */
[----:B------:R-:W-:Y:S01]  /*0db0*/  FMUL.FTZ R33, R33, R20 ;  /* 0x0000001421217220 */ /* 0x000fe20000410000 */
[----:B------:R-:W-:Y:S01]  /*0dc0*/  FADD.FTZ R23, R15, R13 ;  /* 0x0000000d0f177221 */ /* 0x000fe20000010000 */
[----:B---3--:R-:W-:-:S02]  /*0dd0*/  FMUL.FTZ R17, R31, R19 ;  /* 0x000000131f117220 */ /* 0x008fc40000410000 */
[----:B------:R-:W-:Y:S04]  /*0de0*/  STL [R1+0x1c], R6 ;  /* 0x00001c0601007387 */ /* 0x000fe80000100800 */
[----:B------:R-:W-:Y:S04]  /*0df0*/  STL [R1+0x2c], R17 ;  /* 0x00002c1101007387 */ /* 0x000fe80000100800 */
[----:B------:R-:W-:Y:S04]  /*0e00*/  STL [R1+0x40], R5 ;  /* 0x0000400501007387 */ /* 0x000fe80000100800 */
[----:B------:R-:W-:Y:S04]  /*0e10*/  STL [R1+0x3c], R30 ;  /* 0x00003c1e01007387 */ /* 0x000fe80000100800 */
[----:B------:R-:W-:Y:S04]  /*0e20*/  STL [R1+0x28], R33 ;  /* 0x0000282101007387 */ /* 0x000fe80000100800 */
[----:B------:R0:W-:Y:S04]  /*0e30*/  STL [R1+0x6c], R23 ;  /* 0x00006c1701007387 */ /* 0x0001e80000100800 */
[----:B0-----:R-:W2:Y:S01]  /*0e40*/  LDL R23, [R1+0x58] ;  /* 0x0000580001177983 */ /* 0x001ea20000100800 */
[----:B------:R-:W-:Y:S01]  /*0e50*/  SHF.L.U32 R28, R28, 0x10, RZ ;  /* 0x000000101c1c7819 */ /* 0x000fe200000006ff */
[----:B------:R-:W-:Y:S01]  /*0e60*/  FFMA.FTZ R14, R37, R19, R14 ;  /* 0x00000013250e7223 */ /* 0x000fe2000001000e */
[----:B------:R-:W-:-:S02]  /*0e70*/  PRMT R36, R21, 0x7632, R36 ;  /* 0x0000763215247816 */ /* 0x000fc40000000024 */
[C---:B------:R-:W-:Y:S01]  /*0e80*/  SHF.L.U32 R21, R25.reuse, 0x10, RZ ;  /* 0x0000001019157819 */ /* 0x040fe200000006ff */
[----:B------:R-:W-:Y:S01]  /*0e90*/  FADD.FTZ R28, -R22, R28 ;  /* 0x0000001c161c7221 */ /* 0x000fe20000010100 */
[----:B------:R-:W-:Y:S01]  /*0ea0*/  PRMT R22, R25, 0x7632, R22 ;  /* 0x0000763219167816 */ /* 0x000fe20000000016 */
[-C--:B------:R-:W-:Y:S01]  /*0eb0*/  FFMA.FTZ R25, R30, R13.reuse, R14 ;  /* 0x0000000d1e197223 */ /* 0x080fe2000001000e */
[----:B------:R-:W-:Y:S01]  /*0ec0*/  FADD.FTZ R11, R11, R20 ;  /* 0x000000140b0b7221 */ /* 0x000fe20000010000 */
[----:B------:R-:W-:Y:S01]  /*0ed0*/  FFMA.FTZ R26, R5, R20, R26 ;  /* 0x00000014051a7223 */ /* 0x000fe2000001001a */
[----:B------:R-:W-:Y:S02]  /*0ee0*/  FMUL.FTZ R32, R31, R13 ;  /* 0x0000000d1f207220 */ /* 0x000fe40000410000 */
[----:B------:R0:W-:Y:S01]  /*0ef0*/  STL [R1+0x70], R25 ;  /* 0x0000701901007387 */ /* 0x0001e20000100800 */
[----:B------:R-:W-:Y:S01]  /*0f00*/  FFMA.FTZ R7, R34, R10, R12 ;  /* 0x0000000a22077223 */ /* 0x000fe2000001000c */
[----:B------:R-:W-:Y:S01]  /*0f10*/  FFMA.FTZ R9, R35, R6, RZ ;  /* 0x0000000623097223 */ /* 0x000fe200000100ff */
[----:B------:R-:W-:Y:S01]  /*0f20*/  FMUL.FTZ R35, R0, R28 ;  /* 0x0000001c00237220 */ /* 0x000fe20000410000 */
[----:B0-----:R-:W3:Y:S04]  /*0f30*/  LDL R25, [R1+0x5c] ;  /* 0x00005c0001197983 */ /* 0x001ee80000100800 */
[----:B------:R-:W-:Y:S01]  /*0f40*/  STL [R1], R32 ;  /* 0x0000002001007387 */ /* 0x000fe20000100800 */
[----:B--2---:R-:W-:Y:S01]  /*0f50*/  FMUL.FTZ R20, R23, R10 ;  /* 0x0000000a17147220 */ /* 0x004fe20000410000 */
[----:B------:R-:W-:-:S04]  /*0f60*/  FADD.FTZ R10, RZ, R6 ;  /* 0x00000006ff0a7221 */ /* 0x000fc80000010000 */
[----:B------:R0:W-:Y:S04]  /*0f70*/  STL [R1+0x14], R20 ;  /* 0x0000141401007387 */ /* 0x0001e80000100800 */
[----:B------:R-:W2:Y:S04]  /*0f80*/  LDL.LU R6, [R1+0x8c] ;  /* 0x00008c0001067983 */ /* 0x000ea80000300800 */
[----:B------:R-:W4:Y:S01]  /*0f90*/  LDL R28, [R1+0x50] ;  /* 0x00005000011c7983 */ /* 0x000f220000100800 */
[----:B------:R-:W-:Y:S01]  /*0fa0*/  PRMT R8, R24, 0x7632, R8 ;  /* 0x0000763218087816 */ /* 0x000fe20000000008 */
[----:B------:R-:W-:-:S03]  /*0fb0*/  FFMA.FTZ R9, R34, R20, R9 ;  /* 0x0000001422097223 */ /* 0x000fc60000010009 */
[----:B------:R-:W-:Y:S01]  /*0fc0*/  SHF.L.U32 R19, R8, 0x10, RZ ;  /* 0x0000001008137819 */ /* 0x000fe200000006ff */
[----:B------:R-:W-:Y:S01]  /*0fd0*/  FADD.FTZ R8, R10, R20 ;  /* 0x000000140a087221 */ /* 0x000fe20000010000 */
[----:B------:R-:W-:-:S03]  /*0fe0*/  FFMA.FTZ R9, R37, R17, R9 ;  /* 0x0000001125097223 */ /* 0x000fc60000010009 */
[----:B------:R-:W-:Y:S02]  /*0ff0*/  FADD.FTZ R8, R8, R17 ;  /* 0x0000001108087221 */ /* 0x000fe40000010000 */
[----:B------:R-:W5:Y:S04]  /*1000*/  LDL.LU R17, [R1+0x88] ;  /* 0x0000880001117983 */ /* 0x000f680000300800 */
[----:B------:R-:W3:Y:S01]  /*1010*/  LDL.LU R37, [R1+0x84] ;  /* 0x0000840001257983 */ /* 0x000ee20000300800 */
[----:B----4-:R-:W-:Y:S01]  /*1020*/  FMUL.FTZ R10, R28, R2 ;  /* 0x000000021c0a7220 */ /* 0x010fe20000410000 */
[----:B--2---:R-:W-:-:S03]  /*1030*/  FMUL.FTZ R2, R0, R6 ;  /* 0x0000000600027220 */ /* 0x004fc60000410000 */
[----:B------:R-:W-:Y:S01]  /*1040*/  FADD.FTZ R8, R8, R10 ;  /* 0x0000000a08087221 */ /* 0x000fe20000010000 */
[----:B------:R-:W-:Y:S01]  /*1050*/  FFMA.FTZ R9, R29, R10, R9 ;  /* 0x0000000a1d097223 */ /* 0x000fe20000010009 */
[----:B------:R1:W-:Y:S02]  /*1060*/  STL [R1+0x10], R10 ;  /* 0x0000100a01007387 */ /* 0x0003e40000100800 */
[----:B------:R-:W-:Y:S01]  /*1070*/  FADD.FTZ R8, R8, R33 ;  /* 0x0000002108087221 */ /* 0x000fe20000010000 */
[----:B------:R-:W-:Y:S01]  /*1080*/  FFMA.FTZ R9, R5, R33, R9 ;  /* 0x0000002105097223 */ /* 0x000fe20000010009 */
[----:B------:R-:W2:Y:S04]  /*1090*/  LDL.LU R29, [R1+0x80] ;  /* 0x00008000011d7983 */ /* 0x000ea80000300800 */
[----:B------:R-:W-:Y:S04]  /*10a0*/  STL [R1+0xc], R2 ;  /* 0x00000c0201007387 */ /* 0x000fe80000100800 */
[----:B------:R-:W4:Y:S04]  /*10b0*/  LDL.LU R33, [R1+0x7c] ;  /* 0x00007c0001217983 */ /* 0x000f280000300800 */
[----:B------:R-:W2:Y:S01]  /*10c0*/  LDL.LU R5, [R1+0x78] ;  /* 0x0000780001057983 */ /* 0x000ea20000300800 */
[----:B------:R-:W-:-:S02]  /*10d0*/  PRMT R12, R4, 0x7632, R12 ;  /* 0x00007632040c7816 */ /* 0x000fc4000000000c */
[----:B------:R-:W-:Y:S01]  /*10e0*/  SHF.L.U32 R27, R4, 0x10, RZ ;  /* 0x00000010041b7819 */ /* 0x000fe200000006ff */
[----:B---3--:R-:W-:Y:S01]  /*10f0*/  FMUL.FTZ R37, R0, R37 ;  /* 0x0000002500257220 */ /* 0x008fe20000410000 */
[----:B------:R-:W-:Y:S01]  /*1100*/  SHF.L.U32 R4, R16, 0x10, RZ ;  /* 0x0000001010047819 */ /* 0x000fe200000006ff */
[----:B------:R-:W3:Y:S01]  /*1110*/  LDL.LU R14, [R1+0x34] ;  /* 0x00003400010e7983 */ /* 0x000ee20000300800 */
[----:B------:R-:W-:-:S03]  /*1120*/  SHF.L.U32 R36, R36, 0x10, RZ ;  /* 0x0000001024247819 */ /* 0x000fc600000006ff */
[----:B0-----:R-:W-:Y:S01]  /*1130*/  FADD.FTZ R20, R3, R4 ;  /* 0x0000000403147221 */ /* 0x001fe20000010000 */
[----:B------:R-:W-:Y:S01]  /*1140*/  FMUL.FTZ R3, R23, R4 ;  /* 0x0000000417037220 */ /* 0x000fe20000410000 */
[----:B------:R-:W-:-:S03]  /*1150*/  SHF.L.U32 R24, R24, 0x10, RZ ;  /* 0x0000001018187819 */ /* 0x000fc600000006ff */
[----:B------:R-:W-:Y:S01]  /*1160*/  FADD.FTZ R8, R8, R3 ;  /* 0x0000000308087221 */ /* 0x000fe20000010000 */
[----:B------:R-:W-:Y:S01]  /*1170*/  FFMA.FTZ R9, R2, R3, R9 ;  /* 0x0000000302097223 */ /* 0x000fe20000010009 */
[----:B-----5:R-:W-:Y:S01]  /*1180*/  FADD.FTZ R17, R17, R36 ;  /* 0x0000002411117221 */ /* 0x020fe20000010000 */
[-C--:B------:R-:W-:Y:S01]  /*1190*/  FFMA.FTZ R18, R37, R36.reuse, R18 ;  /* 0x0000002425127223 */ /* 0x080fe20000010012 */
[----:B------:R-:W-:Y:S01]  /*11a0*/  FMUL.FTZ R36, R28, R36 ;  /* 0x000000241c247220 */ /* 0x000fe20000410000 */
[----:B------:R-:W-:Y:S01]  /*11b0*/  FADD.FTZ R8, R8, R32 ;  /* 0x0000002008087221 */ /* 0x000fe20000010000 */
[----:B------:R-:W-:Y:S01]  /*11c0*/  FFMA.FTZ R9, R30, R32, R9 ;  /* 0x000000201e097223 */ /* 0x000fe20000010009 */
[----:B------:R-:W-:Y:S01]  /*11d0*/  FADD.FTZ R15, R11, R24 ;  /* 0x000000180b0f7221 */ /* 0x000fe20000010000 */
[-C--:B------:R-:W-:Y:S01]  /*11e0*/  FFMA.FTZ R13, R35, R24.reuse, R26 ;  /* 0x00000018230d7223 */ /* 0x080fe2000001001a */
[----:B------:R-:W-:Y:S01]  /*11f0*/  FMUL.FTZ R34, R25, R24 ;  /* 0x0000001819227220 */ /* 0x000fe20000410000 */
[----:B------:R0:W-:Y:S01]  /*1200*/  STL [R1+0x8], R3 ;  /* 0x0000080301007387 */ /* 0x0001e20000100800 */
[----:B------:R-:W-:Y:S01]  /*1210*/  FFMA.FTZ R24, R2, R4, R7 ;  /* 0x0000000402187223 */ /* 0x000fe20000010007 */
[----:B-1----:R-:W-:-:S02]  /*1220*/  FADD.FTZ R10, R8, R36 ;  /* 0x00000024080a7221 */ /* 0x002fc40000010000 */
[----:B------:R-:W5:Y:S01]  /*1230*/  LDL.LU R6, [R1+0x4] ;  /* 0x0000040001067983 */ /* 0x000f620000300800 */
[----:B------:R-:W-:Y:S01]  /*1240*/  FMUL.FTZ R30, R31, R21 ;  /* 0x000000151f1e7220 */ /* 0x000fe20000410000 */
[----:B------:R-:W-:Y:S01]  /*1250*/  MOV R8, R31 ;  /* 0x0000001f00087202 */ /* 0x000fe20000000f00 */
[----:B------:R-:W-:Y:S01]  /*1260*/  FFMA.FTZ R11, R37, R36, R9 ;  /* 0x00000024250b7223 */ /* 0x000fe20000010009 */
[----:B------:R-:W5:Y:S04]  /*1270*/  LDL.LU R7, [R1+0x4c] ;  /* 0x00004c0001077983 */ /* 0x000f680000300800 */
[----:B------:R-:W5:Y:S04]  /*1280*/  LDL.LU R26, [R1+0x18] ;  /* 0x00001800011a7983 */ /* 0x000f680000300800 */
[----:B------:R-:W5:Y:S01]  /*1290*/  LDL.LU R9, [R1+0x24] ;  /* 0x0000240001097983 */ /* 0x000f620000300800 */
[----:B--2---:R-:W-:-:S03]  /*12a0*/  FMUL.FTZ R31, R0, R5 ;  /* 0x00000005001f7220 */ /* 0x004fc60000410000 */
[----:B------:R-:W2:Y:S01]  /*12b0*/  LDL.LU R5, [R1+0x74] ;  /* 0x0000740001057983 */ /* 0x000ea20000300800 */
[----:B------:R-:W-:Y:S01]  /*12c0*/  SHF.L.U32 R12, R12, 0x10, RZ ;  /* 0x000000100c0c7819 */ /* 0x000fe200000006ff */
[----:B0-----:R-:W-:Y:S01]  /*12d0*/  FMUL.FTZ R3, R25, R27 ;  /* 0x0000001b19037220 */ /* 0x001fe20000410000 */
[C---:B---3--:R-:W-:Y:S01]  /*12e0*/  FMUL.FTZ R4, R0.reuse, R14 ;  /* 0x0000000e00047220 */ /* 0x048fe20000410000 */
[----:B------:R-:W-:Y:S01]  /*12f0*/  FMUL.FTZ R32, R23, R19 ;  /* 0x0000001317207220 */ /* 0x000fe20000410000 */
[----:B------:R-:W3:Y:S01]  /*1300*/  LDL.LU R25, [R1+0x70] ;  /* 0x0000700001197983 */ /* 0x000ee20000300800 */
[----:B----4-:R-:W-:Y:S01]  /*1310*/  FMUL.FTZ R33, R0, R33 ;  /* 0x0000002100217220 */ /* 0x010fe20000410000 */
[----:B------:R-:W-:Y:S01]  /*1320*/  FADD.FTZ R10, R10, R34 ;  /* 0x000000220a0a7221 */ /* 0x000fe20000010000 */
[----:B------:R-:W-:Y:S01]  /*1330*/  FFMA.FTZ R11, R35, R34, R11 ;  /* 0x00000022230b7223 */ /* 0x000fe2000001000b */
[----:B------:R-:W-:Y:S02]  /*1340*/  SHF.L.U32 R22, R22, 0x10, RZ ;  /* 0x0000001016167819 */ /* 0x000fe400000006ff */
[----:B------:R-:W-:Y:S01]  /*1350*/  FADD.FTZ R10, R10, R32 ;  /* 0x000000200a0a7221 */ /* 0x000fe20000010000 */
[----:B------:R-:W-:Y:S01]  /*1360*/  FFMA.FTZ R11, R33, R32, R11 ;  /* 0x00000020210b7223 */ /* 0x000fe2000001000b */
[----:B------:R-:W-:Y:S01]  /*1370*/  FMUL.FTZ R29, R0, R29 ;  /* 0x0000001d001d7220 */ /* 0x000fe20000410000 */
[----:B------:R-:W-:Y:S01]  /*1380*/  FMUL.FTZ R2, R28, R22 ;  /* 0x000000161c027220 */ /* 0x000fe20000410000 */
[----:B------:R-:W-:Y:S01]  /*1390*/  FADD.FTZ R10, R10, R30 ;  /* 0x0000001e0a0a7221 */ /* 0x000fe20000010000 */
[----:B------:R-:W-:-:S03]  /*13a0*/  FFMA.FTZ R11, R31, R30, R11 ;  /* 0x0000001e1f0b7223 */ /* 0x000fc6000001000b */
[----:B------:R-:W-:Y:S01]  /*13b0*/  FADD.FTZ R10, R10, R2 ;  /* 0x000000020a0a7221 */ /* 0x000fe20000010000 */
[----:B------:R-:W-:-:S03]  /*13c0*/  FFMA.FTZ R11, R29, R2, R11 ;  /* 0x000000021d0b7223 */ /* 0x000fc6000001000b */
[----:B------:R-:W-:Y:S01]  /*13d0*/  FADD.FTZ R10, R10, R3 ;  /* 0x000000030a0a7221 */ /* 0x000fe20000010000 */
[----:B------:R-:W-:Y:S01]  /*13e0*/  FFMA.FTZ R11, R4, R3, R11 ;  /* 0x00000003040b7223 */ /* 0x000fe2000001000b */
[C---:B--2---:R-:W-:Y:S02]  /*13f0*/  PRMT R16, R5.reuse, 0x7632, R16 ;  /* 0x0000763205107816 */ /* 0x044fe40000000010 */
[----:B------:R-:W-:Y:S01]  /*1400*/  SHF.L.U32 R14, R5, 0x10, RZ ;  /* 0x00000010050e7819 */ /* 0x000fe200000006ff */
[----:B-----5:R-:W-:Y:S01]  /*1410*/  FMUL.FTZ R5, R0, R6 ;  /* 0x0000000600057220 */ /* 0x020fe20000410000 */
[----:B------:R-:W-:Y:S02]  /*1420*/  FMUL.FTZ R6, R23, R12 ;  /* 0x0000000c17067220 */ /* 0x000fe40000410000 */
[----:B------:R-:W2:Y:S01]  /*1430*/  LDL.LU R23, [R1+0x6c] ;  /* 0x00006c0001177983 */ /* 0x000ea20000300800 */
[----:B------:R-:W-:Y:S02]  /*1440*/  IMAD.U32 R16, R16, 0x10000, RZ ;  /* 0x0001000010107824 */ /* 0x000fe400078e00ff */
[----:B------:R-:W-:Y:S01]  /*1450*/  FMUL.FTZ R7, R0, R7 ;  /* 0x0000000700077220 */ /* 0x000fe20000410000 */
[----:B------:R-:W-:Y:S01]  /*1460*/  FADD.FTZ R10, R10, R6 ;  /* 0x000000060a0a7221 */ /* 0x000fe20000010000 */
[----:B------:R-:W-:Y:S01]  /*1470*/  FFMA.FTZ R11, R5, R6, R11 ;  /* 0x00000006050b7223 */ /* 0x000fe2000001000b */
[----:B------:R-:W-:Y:S01]  /*1480*/  FMUL.FTZ R8, R8, R14 ;  /* 0x0000000e08087220 */ /* 0x000fe20000410000 */
[----:B------:R-:W-:Y:S01]  /*1490*/  FMUL.FTZ R9, R0, R9 ;  /* 0x0000000900097220 */ /* 0x000fe20000410000 */
[----:B------:R-:W-:-:S02]  /*14a0*/  FMUL.FTZ R28, R28, R16 ;  /* 0x000000101c1c7220 */ /* 0x000fc40000410000 */
[----:B------:R-:W-:Y:S01]  /*14b0*/  FADD.FTZ R10, R10, R8 ;  /* 0x000000080a0a7221 */ /* 0x000fe20000010000 */
[----:B------:R-:W-:-:S03]  /*14c0*/  FFMA.FTZ R11, R7, R8, R11 ;  /* 0x00000008070b7223 */ /* 0x000fc6000001000b */
[----:B------:R-:W-:Y:S01]  /*14d0*/  FADD.FTZ R10, R10, R28 ;  /* 0x0000001c0a0a7221 */ /* 0x000fe20000010000 */
[----:B------:R-:W-:Y:S01]  /*14e0*/  FFMA.FTZ R11, R9, R28, R11 ;  /* 0x0000001c090b7223 */ /* 0x000fe2000001000b */
[----:B------:R-:W-:Y:S02]  /*14f0*/  UIADD3 UR10, UP0, UPT, UR10, 0x2, URZ ;  /* 0x000000020a0a7890 */ /* 0x000fe4000ff1e0ff */
[----:B------:R-:W-:Y:S02]  /*1500*/  USHF.L.U32 UR13, UR16, 0x1, URZ ;  /* 0x00000001100d7899 */ /* 0x000fe400080006ff */
[----:B------:R0:W-:Y:S01]  /*1510*/  STS.64 [R26], R10 ;  /* 0x0000000a1a007388 */ /* 0x0001e20000000a00 */
[----:B------:R-:W-:Y:S02]  /*1520*/  UIADD3.X UR5, UPT, UPT, URZ, UR5, URZ, UP0, !UPT ;  /* 0x00000005ff057290 */ /* 0x000fe400087fe4ff */
[----:B------:R-:W-:Y:S02]  /*1530*/  USHF.L.U64.HI UR12, UR16, 0x1, UR17 ;  /* 0x00000001100c7899 */ /* 0x000fe40008010211 */
[----:B------:R-:W-:-:S04]  /*1540*/  UISETP.GE.U32.AND UP0, UPT, UR10, UR13, UPT ;  /* 0x0000000d0a00728c */ /* 0x000fc8000bf06070 */
[----:B------:R-:W-:Y:S01]  /*1550*/  UISETP.GE.AND.EX UP0, UPT, UR5, UR12, UPT, UP0 ;  /* 0x0000000c0500728c */ /* 0x000fe2000bf06300 */
[----:B------:R-:W-:Y:S01]  /*1560*/  FADD.FTZ R20, R20, R19 ;  /* 0x0000001314147221 */ /* 0x000fe20000010000 */
[----:B------:R-:W-:Y:S01]  /*1570*/  FADD.FTZ R17, R17, R22 ;  /* 0x0000001611117221 */ /* 0x000fe20000010000 */
[----:B------:R-:W-:Y:S01]  /*1580*/  FFMA.FTZ R19, R33, R19, R24 ;  /* 0x0000001321137223 */ /* 0x000fe20000010018 */
[----:B------:R-:W-:Y:S01]  /*1590*/  FFMA.FTZ R18, R29, R22, R18 ;  /* 0x000000161d127223 */ /* 0x000fe20000010012 */
[----:B0-----:R-:W-:Y:S01]  /*15a0*/  FADD.FTZ R11, R15, R27 ;  /* 0x0000001b0f0b7221 */ /* 0x001fe20000010000 */
[----:B------:R-:W-:Y:S01]  /*15b0*/  FFMA.FTZ R10, R4, R27, R13 ;  /* 0x0000001b040a7223 */ /* 0x000fe2000001000d */
[----:B------:R-:W-:Y:S01]  /*15c0*/  FADD.FTZ R13, R20, R12 ;  /* 0x0000000c140d7221 */ /* 0x000fe20000010000 */
[----:B------:R-:W-:Y:S01]  /*15d0*/  FADD.FTZ R17, R17, R16 ;  /* 0x0000001011117221 */ /* 0x000fe20000010000 */
[----:B------:R-:W-:Y:S01]  /*15e0*/  FFMA.FTZ R12, R5, R12, R19 ;  /* 0x0000000c050c7223 */ /* 0x000fe20000010013 */
[----:B------:R-:W-:Y:S01]  /*15f0*/  FFMA.FTZ R16, R9, R16, R18 ;  /* 0x0000001009107223 */ /* 0x000fe20000010012 */
[----:B------:R-:W-:Y:S01]  /*1600*/  BAR.SYNC.DEFER_BLOCKING 0x0 ;  /* 0x0000000000007b1d */ /* 0x000fe20000010000 */
[----:B--2---:R-:W-:Y:S01]  /*1610*/  FADD.FTZ R23, R23, R21 ;  /* 0x0000001517177221 */ /* 0x004fe20000010000 */
[----:B---3--:R-:W-:-:S03]  /*1620*/  FFMA.FTZ R21, R31, R21, R25 ;  /* 0x000000151f157223 */ /* 0x008fc60000010019 */
[----:B------:R-:W-:Y:S01]  /*1630*/  FADD.FTZ R15, R23, R14 ;  /* 0x0000000e170f7221 */ /* 0x000fe20000010000 */
[----:B------:R-:W-:Y:S01]  /*1640*/  FFMA.FTZ R14, R7, R14, R21 ;  /* 0x0000000e070e7223 */ /* 0x000fe20000010015 */
[----:B------:R-:W-:Y:S06]  /*1650*/  BRA.U !UP0, `(.L_x_4) ;  /* 0x0000000108ec7547 */ /* 0x000fec000b800000 */
[----:B------:R-:W0:Y:S01]  /*1660*/  S2R R22, SR_TID.X ;  /* 0x0000000000167919 */ /* 0x000e220000002100 */
[----:B------:R-:W1:Y:S01]  /*1670*/  S2UR UR7, SR_CgaCtaId ;  /* 0x00000000000779c3 */ /* 0x000e620000008800 */
[----:B------:R-:W-:-:S07]  /*1680*/  UMOV UR6, 0x400 ;  /* 0x0000040000067882 */ /* 0x000fce0000000000 */
[----:B------:R-:W2:Y:S01]  /*1690*/  LDC.64 R24, c[0x0][0x3d0] ;  /* 0x0000f400ff187b82 */ /* 0x000ea20000000a00 */
[----:B-1----:R-:W-:Y:S02]  /*16a0*/  ULEA UR6, UR7, UR6, 0x18 ;  /* 0x0000000607067291 */ /* 0x002fe4000f8ec0ff */
[----:B------:R-:W-:-:S04]  /*16b0*/  USHF.L.U32 UR7, UR8, 0x6, URZ ;  /* 0x0000000608077899 */ /* 0x000fc800080006ff */
[----:B------:R-:W-:Y:S01]  /*16c0*/  ULOP3.LUT UR7, UR7, 0x3fff80, URZ, 0xc0, !UPT ;  /* 0x003fff8007077892 */ /* 0x000fe2000f8ec0ff */
[C---:B0-----:R-:W-:Y:S02]  /*16d0*/  SHF.L.U32 R19, R22.reuse, 0x1, RZ ;  /* 0x0000000116137819 */ /* 0x041fe400000006ff */
[----:B------:R-:W-:Y:S01]  /*16e0*/  LEA R18, R22, UR6, 0x5 ;  /* 0x0000000616127c11 */ /* 0x000fe2000f8e28ff */
[----:B------:R-:W-:Y:S01]  /*16f0*/  ULOP3.LUT UR7, UR7, 0x7f, UR18, 0xf8, !UPT ;  /* 0x0000007f07077892 */ /* 0x000fe2000f8ef812 */
[----:B------:R-:W-:-:S03]  /*1700*/  LOP3.LUT R19, R19, 0x18, RZ, 0xc0, !PT ;  /* 0x0000001813137812 */ /* 0x000fc600078ec0ff */
[----:B------:R-:W-:Y:S01]  /*1710*/  ULEA UR7, UR7, UR11, 0x1 ;  /* 0x0000000b07077291 */ /* 0x000fe2000f8e08ff */
[----:B------:R-:W-:Y:S02]  /*1720*/  IADD3 R20, PT, PT, R18, R19, RZ ;  /* 0x0000001312147210 */ /* 0x000fe40007ffe0ff */
[----:B------:R-:W-:-:S03]  /*1730*/  LOP3.LUT R21, R19, 0x10, RZ, 0x3c, !PT ;  /* 0x0000001013157812 */ /* 0x000fc600078e3cff */
[----:B------:R0:W-:Y:S01]  /*1740*/  STS.64 [R20], R10 ;  /* 0x0000000a14007388 */ /* 0x0001e20000000a00 */
[C---:B------:R-:W-:Y:S02]  /*1750*/  IADD3 R21, PT, PT, R18.reuse, R21, RZ ;  /* 0x0000001512157210 */ /* 0x040fe40007ffe0ff */
[C---:B0-----:R-:W-:Y:S02]  /*1760*/  LOP3.LUT R20, R19.reuse, 0x8, RZ, 0x3c, !PT ;  /* 0x0000000813147812 */ /* 0x041fe400078e3cff */
[----:B------:R-:W-:Y:S02]  /*1770*/  LOP3.LUT R19, R19, 0x18, RZ, 0x3c, !PT ;  /* 0x0000001813137812 */ /* 0x000fe400078e3cff */
[C---:B------:R-:W-:Y:S02]  /*1780*/  IADD3 R20, PT, PT, R18.reuse, R20, RZ ;  /* 0x0000001412147210 */ /* 0x040fe40007ffe0ff */
[----:B------:R-:W-:Y:S02]  /*1790*/  IADD3 R19, PT, PT, R18, R19, RZ ;  /* 0x0000001312137210 */ /* 0x000fe40007ffe0ff */
[----:B------:R-:W-:Y:S01]  /*17a0*/  SHF.R.U32.HI R18, RZ, 0x4, R22 ;  /* 0x00000004ff127819 */ /* 0x000fe20000011616 */
[----:B------:R0:W-:Y:S03]  /*17b0*/  STS.64 [R20], R12 ;  /* 0x0000000c14007388 */ /* 0x0001e60000000a00 */
[----:B------:R-:W-:Y:S01]  /*17c0*/  LOP3.LUT R18, R18, R22, RZ, 0x3c, !PT ;  /* 0x0000001612127212 */ /* 0x000fe200078e3cff */
[----:B------:R-:W-:Y:S03]  /*17d0*/  STS.64 [R21], R14 ;  /* 0x0000000e15007388 */ /* 0x000fe60000000a00 */
[----:B------:R-:W-:Y:S01]  /*17e0*/  SHF.L.U32 R18, R18, 0x3, RZ ;  /* 0x0000000312127819 */ /* 0x000fe200000006ff */
[----:B------:R-:W-:Y:S03]  /*17f0*/  STS.64 [R19], R16 ;  /* 0x0000001013007388 */ /* 0x000fe60000000a00 */
[----:B------:R-:W-:-:S02]  /*1800*/  LOP3.LUT R18, R18, 0x18, RZ, 0xc0, !PT ;  /* 0x0000001812127812 */ /* 0x000fc400078ec0ff */
[----:B0-----:R-:W-:-:S04]  /*1810*/  SHF.L.U32 R20, R22, 0x3, RZ ;  /* 0x0000000316147819 */ /* 0x001fc800000006ff */
[----:B------:R-:W-:-:S04]  /*1820*/  LOP3.LUT R20, R20, 0x1fe0, RZ, 0xc0, !PT ;  /* 0x00001fe014147812 */ /* 0x000fc800078ec0ff */
[----:B------:R-:W-:Y:S01]  /*1830*/  IADD3 R20, PT, PT, R20, UR6, R18 ;  /* 0x0000000614147c10 */ /* 0x000fe2000fffe012 */
[----:B------:R-:W-:Y:S06]  /*1840*/  BAR.SYNC.DEFER_BLOCKING 0x0 ;  /* 0x0000000000007b1d */ /* 0x000fec0000010000 */
[----:B------:R-:W0:Y:S04]  /*1850*/  LDS.64 R18, [R20] ;  /* 0x0000000014127984 */ /* 0x000e280000000a00 */
[----:B------:R-:W1:Y:S01]  /*1860*/  LDS.64 R20, [R20+0x1e00] ;  /* 0x001e000014147984 */ /* 0x000e620000000a00 */
[----:B0-----:R-:W-:Y:S01]  /*1870*/  FADD.FTZ R18, RZ, R18 ;  /* 0x00000012ff127221 */ /* 0x001fe20000010000 */
[----:B------:R-:W-:-:S03]  /*1880*/  FADD.FTZ R19, RZ, R19 ;  /* 0x00000013ff137221 */ /* 0x000fc60000010000 */
[----:B-1----:R-:W-:Y:S01]  /*1890*/  FADD.FTZ R20, R18, R20 ;  /* 0x0000001412147221 */ /* 0x002fe20000010000 */
[----:B------:R-:W-:Y:S01]  /*18a0*/  MOV R18, UR7 ;  /* 0x0000000700127c02 */ /* 0x000fe20008000f00 */
[----:B------:R-:W-:-:S04]  /*18b0*/  FADD.FTZ R21, R19, R21 ;  /* 0x0000001513157221 */ /* 0x000fc80000010000 */
[----:B------:R-:W-:-:S05]  /*18c0*/  IMAD R18, R18, 0x3c0, R22 ;  /* 0x000003c012127824 */ /* 0x000fca00078e0216 */
[----:B------:R-:W-:-:S05]  /*18d0*/  SHF.L.U32 R23, R18, 0x1, RZ ;  /* 0x0000000112177819 */ /* 0x000fca00000006ff */
[----:B--2---:R-:W-:-:S05]  /*18e0*/  IMAD.WIDE.U32 R18, R23, 0x4, R24 ;  /* 0x0000000417127825 */ /* 0x004fca00078e0018 */
[----:B------:R0:W-:Y:S02]  /*18f0*/  STG.E.64 desc[UR14][R18.64+0x10000], R20 ;  /* 0x0100001412007986 */ /* 0x0001e4000c101b0e */
[----:B0-----:R-:W-:Y:S01]  /*1900*/  VIADD R21, R22, 0x1e0 ;  /* 0x000001e016157836 */ /* 0x001fe20000000000 */
[----:B------:R-:W-:-:S04]  /*1910*/  IADD3 R18, PT, PT, R23, 0x3c0, RZ ;  /* 0x000003c017127810 */ /* 0x000fc80007ffe0ff */
[----:B------:R-:W-:Y:S01]  /*1920*/  SHF.R.U32.HI R20, RZ, 0x4, R21 ;  /* 0x00000004ff147819 */ /* 0x000fe20000011615 */
[----:B------:R-:W-:-:S03]  /*1930*/  IMAD.WIDE.U32 R18, R18, 0x4, R24 ;  /* 0x0000000412127825 */ /* 0x000fc600078e0018 */
[----:B------:R-:W-:Y:S02]  /*1940*/  LOP3.LUT R20, R20, R22, RZ, 0x3c, !PT ;  /* 0x0000001614147212 */ /* 0x000fe400078e3cff */
[----:B------:R-:W-:Y:S02]  /*1950*/  SHF.L.U32 R22, R21, 0x3, RZ ;  /* 0x0000000315167819 */ /* 0x000fe400000006ff */
[----:B------:R-:W-:Y:S02]  /*1960*/  SHF.L.U32 R20, R20, 0x3, RZ ;  /* 0x0000000314147819 */ /* 0x000fe400000006ff */
[----:B------:R-:W-:Y:S02]  /*1970*/  LOP3.LUT R22, R22, 0x3fe0, RZ, 0xc0, !PT ;  /* 0x00003fe016167812 */ /* 0x000fe400078ec0ff */
[----:B------:R-:W-:-:S04]  /*1980*/  LOP3.LUT R20, R20, 0x18, RZ, 0xc0, !PT ;  /* 0x0000001814147812 */ /* 0x000fc800078ec0ff */
[----:B------:R-:W-:-:S05]  /*1990*/  IADD3 R22, PT, PT, R22, UR6, R20 ;  /* 0x0000000616167c10 */ /* 0x000fca000fffe014 */
[----:B------:R-:W0:Y:S04]  /*19a0*/  LDS.64 R20, [R22] ;  /* 0x0000000016147984 */ /* 0x000e280000000a00 */
[----:B------:R-:W1:Y:S01]  /*19b0*/  LDS.64 R22, [R22+0x1e00] ;  /* 0x001e000016167984 */ /* 0x000e620000000a00 */
[----:B0-----:R-:W-:Y:S01]  /*19c0*/  FADD.FTZ R20, RZ, R20 ;  /* 0x00000014ff147221 */ /* 0x001fe20000010000 */
[----:B------:R-:W-:-:S03]  /*19d0*/  FADD.FTZ R21, RZ, R21 ;  /* 0x00000015ff157221 */ /* 0x000fc60000010000 */
[----:B-1----:R-:W-:Y:S01]  /*19e0*/  FADD.FTZ R22, R20, R22 ;  /* 0x0000001614167221 */ /* 0x002fe20000010000 */
[----:B------:R-:W-:-:S05]  /*19f0*/  FADD.FTZ R23, R21, R23 ;  /* 0x0000001715177221 */ /* 0x000fca0000010000 */
[----:B------:R0:W-:Y:S02]  /*1a00*/  STG.E.64 desc[UR14][R18.64+0x10000], R22 ;  /* 0x0100001612007986 */ /* 0x0001e4000c101b0e */
.L_x_4:
[----:B------:R-:W1:Y:S01]  /*1a10*/  S2R R25, SR_TID.X ;  /* 0x0000000000197919 */ /* 0x000e620000002100 */
[----:B------:R-:W-:Y:S01]  /*1a20*/  BSSY.RECONVERGENT B0, `(.L_x_5) ;  /* 0x0000078000007945 */ /* 0x000fe20003800200 */
[----:B0-----:R-:W-:Y:S02]  /*1a30*/  CS2R R18, SRZ ;  /* 0x0000000000127805 */ /* 0x001fe4000001ff00 */
[----:B-1----:R-:W-:-:S13]  /*1a40*/  ISETP.GT.U32.AND P0, PT, R25, 0x1f, PT ;  /* 0x0000001f1900780c */ /* 0x002fda0003f04070 */
[----:B------:R-:W-:Y:S05]  /*1a50*/  @P0 BRA `(.L_x_6) ;  /* 0x0000000400d00947 */ /* 0x000fea0003800000 */
[----:B------:R-:W0:Y:S01]  /*1a60*/  S2R R21, SR_CgaCtaId ;  /* 0x0000000000157919 */ /* 0x000e220000008800 */
[----:B------:R-:W-:Y:S01]  /*1a70*/  USHF.L.U32 UR6, UR8, 0x4, URZ ;  /* 0x0000000408067899 */ /* 0x000fe200080006ff */
[----:B------:R-:W-:Y:S01]  /*1a80*/  HFMA2 R18, -RZ, RZ, 0, 3.5762786865234375e-06 ;  /* 0x0000003cff127431 */ /* 0x000fe200000001ff */
[----:B------:R-:W-:Y:S01]  /*1a90*/  UIMAD UR7, UR11, 0x3c0, URZ ;  /* 0x000003c00b0778a4 */ /* 0x000fe2000f8e02ff */
[----:B------:R-:W-:Y:S01]  /*1aa0*/  SHF.L.U32 R24, R25, 0x3, RZ ;  /* 0x0000000319187819 */ /* 0x000fe200000006ff */
[----:B------:R-:W-:-:S03]  /*1ab0*/  ULOP3.LUT UR6, UR6, 0x10, URZ, 0xc0, !UPT ;  /* 0x0000001006067892 */ /* 0x000fc6000f8ec0ff */
[----:B------:R-:W-:-:S03]  /*1ac0*/  LOP3.LUT R24, R24, 0x8, RZ, 0xc0, !PT ;  /* 0x0000000818187812 */ /* 0x000fc600078ec0ff */
[----:B------:R-:W-:-:S05]  /*1ad0*/  LEA.HI R19, R25, UR6, RZ, 0x1f ;  /* 0x0000000619137c11 */ /* 0x000fca000f8ff8ff */
[----:B------:R-:W-:Y:S01]  /*1ae0*/  IMAD R19, R19, R18, -UR7 ;  /* 0x8000000713137e24 */ /* 0x000fe2000f8e0212 */
[----:B------:R-:W-:-:S04]  /*1af0*/  MOV R18, 0x400 ;  /* 0x0000040000127802 */ /* 0x000fc80000000f00 */
[----:B------:R-:W-:Y:S02]  /*1b00*/  IADD3 R18, PT, PT, R18, 0x3c00, RZ ;  /* 0x00003c0012127810 */ /* 0x000fe40007ffe0ff */
[----:B------:R-:W-:Y:S02]  /*1b10*/  SHF.R.U32.HI R20, RZ, 0x2, R19 ;  /* 0x00000002ff147819 */ /* 0x000fe40000011613 */
[----:B------:R-:W-:-:S04]  /*1b20*/  IADD3 R22, PT, PT, R19, 0x4, RZ ;  /* 0x0000000413167810 */ /* 0x000fc80007ffe0ff */
[----:B------:R-:W-:Y:S02]  /*1b30*/  SHF.R.U32.HI R22, RZ, 0x2, R22 ;  /* 0x00000002ff167819 */ /* 0x000fe40000011616 */
[----:B0-----:R-:W-:-:S05]  /*1b40*/  LEA R18, R21, R18, 0x18 ;  /* 0x0000001215127211 */ /* 0x001fca00078ec0ff */
[--C-:B------:R-:W-:Y:S02]  /*1b50*/  IMAD R20, R20, 0x18, R18.reuse ;  /* 0x0000001814147824 */ /* 0x100fe400078e0212 */
[----:B------:R-:W-:-:S03]  /*1b60*/  IMAD R22, R22, 0x18, R18 ;  /* 0x0000001816167824 */ /* 0x000fc600078e0212 */
[----:B------:R-:W-:Y:S02]  /*1b70*/  IADD3 R20, PT, PT, R20, R24, RZ ;  /* 0x0000001814147210 */ /* 0x000fe40007ffe0ff */
[----:B------:R-:W-:-:S04]  /*1b80*/  IADD3 R22, PT, PT, R24, R22, RZ ;  /* 0x0000001618167210 */ /* 0x000fc80007ffe0ff */
[----:B------:R-:W0:Y:S04]  /*1b90*/  LDS.64 R20, [R20] ;  /* 0x0000000014147984 */ /* 0x000e280000000a00 */
[----:B------:R-:W1:Y:S01]  /*1ba0*/  LDS.64 R22, [R22] ;  /* 0x0000000016167984 */ /* 0x000e620000000a00 */
[----:B0-----:R-:W-:Y:S01]  /*1bb0*/  FADD.FTZ R20, RZ, R20 ;  /* 0x00000014ff147221 */ /* 0x001fe20000010000 */
[----:B------:R-:W-:-:S03]  /*1bc0*/  FADD.FTZ R21, RZ, R21 ;  /* 0x00000015ff157221 */ /* 0x000fc60000010000 */
[----:B-1----:R-:W-:Y:S01]  /*1bd0*/  FADD.FTZ R22, R20, R22 ;  /* 0x0000001614167221 */ /* 0x002fe20000010000 */
[----:B------:R-:W-:Y:S01]  /*1be0*/  IADD3 R20, PT, PT, R19, 0x8, RZ ;  /* 0x0000000813147810 */ /* 0x000fe20007ffe0ff */
[----:B------:R-:W-:-:S03]  /*1bf0*/  FADD.FTZ R23, R21, R23 ;  /* 0x0000001715177221 */ /* 0x000fc60000010000 */
[----:B------:R-:W-:-:S05]  /*1c00*/  SHF.R.U32.HI R20, RZ, 0x2, R20 ;  /* 0x00000002ff147819 */ /* 0x000fca0000011614 */
[----:B------:R-:W-:-:S05]  /*1c10*/  IMAD R20, R20, 0x18, R18 ;  /* 0x0000001814147824 */ /* 0x000fca00078e0212 */
[----:B------:R-:W-:-:S06]  /*1c20*/  IADD3 R20, PT, PT, R24, R20, RZ ;  /* 0x0000001418147210 */ /* 0x000fcc0007ffe0ff */
[----:B------:R-:W0:Y:S02]  /*1c30*/  LDS.64 R20, [R20] ;  /* 0x0000000014147984 */ /* 0x000e240000000a00 */
[----:B0-----:R-:W-:Y:S01]  /*1c40*/  FADD.FTZ R22, R22, R20 ;  /* 0x0000001416167221 */ /* 0x001fe20000010000 */
[----:B------:R-:W-:Y:S02]  /*1c50*/  VIADD R20, R19, 0xc ;  /* 0x0000000c13147836 */ /* 0x000fe40000000000 */
[----:B------:R-:W-:-:S03]  /*1c60*/  FADD.FTZ R23, R23, R21 ;  /* 0x0000001517177221 */ /* 0x000fc60000010000 */
[----:B------:R-:W-:-:S05]  /*1c70*/  SHF.R.U32.HI R20, RZ, 0x2, R20 ;  /* 0x00000002ff147819 */ /* 0x000fca0000011614 */
[----:B------:R-:W-:-:S05]  /*1c80*/  IMAD R20, R20, 0x18, R18 ;  /* 0x0000001814147824 */ /* 0x000fca00078e0212 */
[----:B------:R-:W-:-:S06]  /*1c90*/  IADD3 R20, PT, PT, R24, R20, RZ ;  /* 0x0000001418147210 */ /* 0x000fcc0007ffe0ff */
[----:B------:R-:W0:Y:S02]  /*1ca0*/  LDS.64 R20, [R20] ;  /* 0x0000000014147984 */ /* 0x000e240000000a00 */
[----:B0-----:R-:W-:Y:S01]  /*1cb0*/  FADD.FTZ R22, R22, R20 ;  /* 0x0000001416167221 */ /* 0x001fe20000010000 */
[----:B------:R-:W-:Y:S01]  /*1cc0*/  IADD3 R20, PT, PT, R19, 0x10, RZ ;  /* 0x0000001013147810 */ /* 0x000fe20007ffe0ff */
        /* <DEDUP_REMOVED lines=30> */
[----:B------:R-:W-:-:S04]  /*1eb0*/  IMAD R20, R20, 0x18, R18 ;  /* 0x0000001814147824 */ /* 0x000fc800078e0212 */
[----:B------:R-:W-:-:S06]  /*1ec0*/  IMAD.IADD R20, R24, 0x1, R20 ;  /* 0x0000000118147824 */ /* 0x000fcc00078e0214 */
        /* <DEDUP_REMOVED lines=31> */
[----:B------:R-:W-:Y:S01]  /*20c0*/  FADD.FTZ R21, R23, R21 ;  /* 0x0000001517157221 */ /* 0x000fe20000010000 */
[----:B------:R-:W-:Y:S02]  /*20d0*/  IADD3 R19, PT, PT, R19, 0x38, RZ ;  /* 0x0000003813137810 */ /* 0x000fe40007ffe0ff */
[----:B------:R-:W-:Y:S02]  /*20e0*/  SHF.R.U32.HI R22, RZ, 0x2, R22 ;  /* 0x00000002ff167819 */ /* 0x000fe40000011616 */
[----:B------:R-:W-:-:S03]  /*20f0*/  SHF.R.U32.HI R19, RZ, 0x2, R19 ;  /* 0x00000002ff137819 */ /* 0x000fc60000011613 */
[--C-:B------:R-:W-:Y:S02]  /*2100*/  IMAD R22, R22, 0x18, R18.reuse ;  /* 0x0000001816167824 */ /* 0x100fe400078e0212 */
[----:B------:R-:W-:Y:S02]  /*2110*/  IMAD R19, R19, 0x18, R18 ;  /* 0x0000001813137824 */ /* 0x000fe400078e0212 */
[----:B------:R-:W-:-:S03]  /*2120*/  IMAD.IADD R18, R24, 0x1, R22 ;  /* 0x0000000118127824 */ /* 0x000fc600078e0216 */
[----:B------:R-:W-:-:S03]  /*2130*/  IADD3 R22, PT, PT, R24, R19, RZ ;  /* 0x0000001318167210 */ /* 0x000fc60007ffe0ff */
[----:B------:R-:W0:Y:S02]  /*2140*/  LDS.64 R18, [R18] ;  /* 0x0000000012127984 */ /* 0x000e240000000a00 */
[----:B0-----:R-:W-:Y:S01]  /*2150*/  FADD.FTZ R20, R20, R18 ;  /* 0x0000001214147221 */ /* 0x001fe20000010000 */
[----:B------:R-:W-:Y:S02]  /*2160*/  FADD.FTZ R21, R21, R19 ;  /* 0x0000001315157221 */ /* 0x000fe40000010000 */
[----:B------:R-:W0:Y:S02]  /*2170*/  LDS.64 R18, [R22] ;  /* 0x0000000016127984 */ /* 0x000e240000000a00 */
[----:B0-----:R-:W-:Y:S01]  /*2180*/  FADD.FTZ R18, R20, R18 ;  /* 0x0000001214127221 */ /* 0x001fe20000010000 */
[----:B------:R-:W-:-:S07]  /*2190*/  FADD.FTZ R19, R21, R19 ;  /* 0x0000001315137221 */ /* 0x000fce0000010000 */
.L_x_6:
[----:B------:R-:W-:Y:S05]  /*21a0*/  BSYNC.RECONVERGENT B0 ;  /* 0x0000000000007941 */ /* 0x000fea0003800200 */
.L_x_5:
[----:B------:R-:W0:Y:S01]  /*21b0*/  SHFL.BFLY PT, R21, R18, 0x1, 0x1f ;  /* 0x0c201f0012157f89 */ /* 0x000e2200000e0000 */
[----:B------:R-:W-:Y:S01]  /*21c0*/  LOP3.LUT P0, RZ, R25, 0x3e1, RZ, 0xc0, !PT ;  /* 0x000003e119ff7812 */ /* 0x000fe2000780c0ff */
[----:B------:R-:W-:Y:S02]  /*21d0*/  BSSY.RECONVERGENT B0, `(.L_x_7) ;  /* 0x000000f000007945 */ /* 0x000fe40003800200 */
[----:B------:R-:W1:Y:S01]  /*21e0*/  SHFL.BFLY PT, R20, R19, 0x1, 0x1f ;  /* 0x0c201f0013147f89 */ /* 0x000e6200000e0000 */
[----:B0-----:R-:W-:Y:S01]  /*21f0*/  FADD.FTZ R18, R21, R18 ;  /* 0x0000001215127221 */ /* 0x001fe20000010000 */
[----:B-1----:R-:W-:-:S08]  /*2200*/  FADD.FTZ R19, R20, R19 ;  /* 0x0000001314137221 */ /* 0x002fd00000010000 */
[----:B------:R-:W-:Y:S05]  /*2210*/  @P0 BRA `(.L_x_8) ;  /* 0x0000000000280947 */ /* 0x000fea0003800000 */
[----:B------:R-:W0:Y:S01]  /*2220*/  LDCU UR9, c[0x0][0x374] ;  /* 0x00006e80ff0977ac */ /* 0x000e220008000800 */
[----:B------:R-:W1:Y:S01]  /*2230*/  LDC.64 R22, c[0x0][0x3d0] ;  /* 0x0000f400ff167b82 */ /* 0x000e620000000a00 */
[----:B------:R-:W-:-:S04]  /*2240*/  USHF.L.U32 UR6, UR18, 0x1, URZ ;  /* 0x0000000112067899 */ /* 0x000fc800080006ff */
[----:B------:R-:W-:-:S06]  /*2250*/  ULOP3.LUT UR7, UR6, 0xfe, URZ, 0xc0, !UPT ;  /* 0x000000fe06077892 */ /* 0x000fcc000f8ec0ff */
[----:B------:R-:W-:Y:S01]  /*2260*/  LEA R20, R25, UR7, 0x7 ;  /* 0x0000000719147c11 */ /* 0x000fe2000f8e38ff */
[----:B0-----:R-:W-:-:S06]  /*2270*/  UIMAD UR6, UR9, UR4, UR8 ;  /* 0x00000004090672a4 */ /* 0x001fcc000f8e0208 */
[----:B------:R-:W-:-:S04]  /*2280*/  MOV R21, UR6 ;  /* 0x0000000600157c02 */ /* 0x000fc80008000f00 */
[----:B------:R-:W-:-:S05]  /*2290*/  LEA R20, R21, R20, 0xc ;  /* 0x0000001415147211 */ /* 0x000fca00078e60ff */
[----:B-1----:R-:W-:-:S05]  /*22a0*/  IMAD.WIDE.U32 R20, R20, 0x4, R22 ;  /* 0x0000000414147825 */ /* 0x002fca00078e0016 */
[----:B------:R0:W-:Y:S02]  /*22b0*/  STG.E.64 desc[UR14][R20.64], R18 ;  /* 0x0000001214007986 */ /* 0x0001e4000c101b0e */
.L_x_8:
[----:B------:R-:W-:Y:S05]  /*22c0*/  BSYNC.RECONVERGENT B0 ;  /* 0x0000000000007941 */ /* 0x000fea0003800200 */
.L_x_7:
[----:B------:R-:W-:-:S04]  /*22d0*/  UISETP.GE.U32.AND UP0, UPT, UR10, UR13, UPT ;  /* 0x0000000d0a00728c */ /* 0x000fc8000bf06070 */
[----:B------:R-:W-:-:S09]  /*22e0*/  UISETP.GE.AND.EX UP0, UPT, UR5, UR12, UPT, UP0 ;  /* 0x0000000c0500728c */ /* 0x000fd2000bf06300 */
[----:B------:R-:W-:Y:S05]  /*22f0*/  BRA.U !UP0, `(.L_x_9) ;  /* 0x0000000108707547 */ /* 0x000fea000b800000 */
[----:B------:R-:W-:Y:S01]  /*2300*/  BAR.SYNC.DEFER_BLOCKING 0x0 ;  /* 0x0000000000007b1d */ /* 0x000fe20000010000 */
[----:B------:R-:W-:-:S13]  /*2310*/  ISETP.NE.AND P0, PT, R25, RZ, PT ;  /* 0x000000ff1900720c */ /* 0x000fda0003f05270 */
[----:B------:R-:W-:Y:S05]  /*2320*/  @P0 BRA `(.L_x_10) ;  /* 0x0000000000580947 */ /* 0x000fea0003800000 */
[----:B------:R-:W1:Y:S01]  /*2330*/  LDCU.64 UR12, c[0x0][0x3d8] ;  /* 0x00007b00ff0c77ac */ /* 0x000e620008000a00 */
[----:B------:R-:W-:Y:S02]  /*2340*/  USHF.L.U32 UR6, UR8, 0x2, URZ ;  /* 0x0000000208067899 */ /* 0x000fe400080006ff */
[----:B------:R-:W-:Y:S02]  /*2350*/  USHF.R.U32.HI UR9, URZ, 0x1, UR8 ;  /* 0x00000001ff097899 */ /* 0x000fe40008011608 */
[----:B------:R-:W-:Y:S02]  /*2360*/  ULOP3.LUT UR6, UR6, 0x4, URZ, 0xc0, !UPT ;  /* 0x0000000406067892 */ /* 0x000fe4000f8ec0ff */
[----:B------:R-:W-:Y:S02]  /*2370*/  ULOP3.LUT UP1, URZ, UR9, UR18, URZ, 0xfc, !UPT ;  /* 0x0000001209ff7292 */ /* 0x000fe4000f82fcff */
[----:B-1----:R-:W-:-:S03]  /*2380*/  UIADD3 UR7, UP2, UPT, UR6, UR12, URZ ;  /* 0x0000000c06077290 */ /* 0x002fc6000ff5e0ff */
[----:B------:R-:W-:Y:S01]  /*2390*/  UMOV UR6, 0x7fffff81 ;  /* 0x7fffff8100067882 */ /* 0x000fe20000000000 */
[----:B------:R-:W-:Y:S02]  /*23a0*/  UIADD3.X UR9, UPT, UPT, URZ, UR13, URZ, UP2, !UPT ;  /* 0x0000000dff097290 */ /* 0x000fe400097fe4ff */
[----:B------:R-:W-:Y:S01]  /*23b0*/  USEL UR6, UR6, 0x1, !UP1 ;  /* 0x0000000106067887 */ /* 0x000fe2000c800000 */
[----:B0-----:R-:W-:-:S03]  /*23c0*/  MOV R18, UR7 ;  /* 0x0000000700127c02 */ /* 0x001fc60008000f00 */
[----:B------:R-:W-:Y:S02]  /*23d0*/  MOV R19, UR9 ;  /* 0x0000000900137c02 */ /* 0x000fe40008000f00 */
[----:B------:R-:W-:Y:S01]  /*23e0*/  MOV R20, UR6 ;  /* 0x0000000600147c02 */ /* 0x000fe20008000f00 */
[----:B------:R-:W-:Y:S06]  /*23f0*/  MEMBAR.ALL.GPU ;  /* 0x0000000000007992 */ /* 0x000fec000000a000 */
[----:B------:R-:W-:-:S00]  /*2400*/  ERRBAR ;  /* 0x00000000000079ab */ /* 0x000fc00000000000 */
[----:B------:R-:W-:Y:S06]  /*2410*/  CGAERRBAR ;  /* 0x00000000000075ab */ /* 0x000fec0000000000 */
[----:B------:R0:W5:Y:S02]  /*2420*/  ATOM.E.ADD.STRONG.GPU PT, R20, desc[UR14][R18.64+0x8], R20 ;  /* 0x800008141214798a */ /* 0x00016400081ef10e */
.L_x_11:
[----:B------:R-:W2:Y:S04]  /*2430*/  LD.E.STRONG.GPU R21, desc[UR14][R18.64+0x8] ;  /* 0x0000080e12157980 */ /* 0x000ea8000c10f900 */
[----:B--2---:R-:W-:Y:S01]  /*2440*/  CCTL.IVALL ;  /* 0x00000000ff00798f */ /* 0x004fe20002000000 */
[----:B------:R-:W-:Y:S05]  /*2450*/  YIELD ;  /* 0x0000000000007946 */ /* 0x000fea0003800000 */
[----:B-----5:R-:W-:-:S04]  /*2460*/  LOP3.LUT R21, R21, R20, RZ, 0x3c, !PT ;  /* 0x0000001415157212 */ /* 0x020fc800078e3cff */
[----:B------:R-:W-:-:S13]  /*2470*/  ISETP.GT.AND P0, PT, R21, -0x1, PT ;  /* 0xffffffff1500780c */ /* 0x000fda0003f04270 */
[----:B------:R-:W-:Y:S05]  /*2480*/  @P0 BRA `(.L_x_11) ;  /* 0xfffffffc00e80947 */ /* 0x000fea000383ffff */
.L_x_10:
[----:B------:R-:W-:Y:S05]  /*2490*/  WARPSYNC.ALL ;  /* 0x0000000000007948 */ /* 0x000fea0003800000 */
[----:B------:R-:W-:Y:S06]  /*24a0*/  BAR.SYNC.DEFER_BLOCKING 0x0 ;  /* 0x0000000000007b1d */ /* 0x000fec0000010000 */
[----:B------:R-:W-:Y:S05]  /*24b0*/  BRA `(.L_x_12) ;  /* 0x0000000000587947 */ /* 0x000fea0003800000 */
.L_x_9:
[----:B0-----:R-:W0:Y:S01]  /*24c0*/  S2R R18, SR_TID.X ;  /* 0x0000000000127919 */ /* 0x001e220000002100 */
[----:B------:R-:W-:Y:S01]  /*24d0*/  BAR.SYNC.DEFER_BLOCKING 0x0 ;  /* 0x0000000000007b1d */ /* 0x000fe20000010000 */
[----:B0-----:R-:W-:-:S13]  /*24e0*/  ISETP.NE.AND P0, PT, R18, RZ, PT ;  /* 0x000000ff1200720c */ /* 0x001fda0003f05270 */
[----:B------:R-:W-:Y:S05]  /*24f0*/  @P0 BRA `(.L_x_13) ;  /* 0x0000000000400947 */ /* 0x000fea0003800000 */
[----:B------:R-:W0:Y:S01]  /*2500*/  LDC.64 R20, c[0x0][0x3d8] ;  /* 0x0000f600ff147b82 */ /* 0x000e220000000a00 */
[----:B------:R-:W-:Y:S02]  /*2510*/  MOV R18, UR8 ;  /* 0x0000000800127c02 */ /* 0x000fe40008000f00 */
[----:B------:R-:W-:-:S03]  /*2520*/  ISETP.NE.AND P0, PT, RZ, UR18, PT ;  /* 0x00000012ff007c0c */ /* 0x000fc6000bf05270 */
[----:B0-----:R-:W-:Y:S01]  /*2530*/  IMAD.WIDE.U32 R18, R18, 0x4, R20 ;  /* 0x0000000412127825 */ /* 0x001fe200078e0014 */
[----:B------:R-:W-:-:S04]  /*2540*/  MOV R20, 0x7fffff81 ;  /* 0x7fffff8100147802 */ /* 0x000fc80000000f00 */
[----:B------:R-:W-:Y:S01]  /*2550*/  SEL R20, R20, 0x1, !P0 ;  /* 0x0000000114147807 */ /* 0x000fe20004000000 */
[----:B------:R-:W-:Y:S06]  /*2560*/  MEMBAR.ALL.GPU ;  /* 0x0000000000007992 */ /* 0x000fec000000a000 */
[----:B------:R-:W-:-:S00]  /*2570*/  ERRBAR ;  /* 0x00000000000079ab */ /* 0x000fc00000000000 */
[----:B------:R-:W-:Y:S06]  /*2580*/  CGAERRBAR ;  /* 0x00000000000075ab */ /* 0x000fec0000000000 */
[----:B------:R0:W5:Y:S02]  /*2590*/  ATOM.E.ADD.STRONG.GPU PT, R20, desc[UR14][R18.64], R20 ;  /* 0x800000141214798a */ /* 0x00016400081ef10e */
.L_x_14:
[----:B------:R-:W2:Y:S04]  /*25a0*/  LD.E.STRONG.GPU R21, desc[UR14][R18.64] ;  /* 0x0000000e12157980 */ /* 0x000ea8000c10f900 */
[----:B--2---:R-:W-:Y:S01]  /*25b0*/  CCTL.IVALL ;  /* 0x00000000ff00798f */ /* 0x004fe20002000000 */
[----:B------:R-:W-:Y:S05]  /*25c0*/  YIELD ;  /* 0x0000000000007946 */ /* 0x000fea0003800000 */
[----:B-----5:R-:W-:-:S04]  /*25d0*/  LOP3.LUT R21, R21, R20, RZ, 0x3c, !PT ;  /* 0x0000001415157212 */ /* 0x020fc800078e3cff */
[----:B------:R-:W-:-:S13]  /*25e0*/  ISETP.GT.AND P0, PT, R21, -0x1, PT ;  /* 0xffffffff1500780c */ /* 0x000fda0003f04270 */
[----:B------:R-:W-:Y:S05]  /*25f0*/  @P0 BRA `(.L_x_14) ;  /* 0xfffffffc00e80947 */ /* 0x000fea000383ffff */
.L_x_13:
[----:B------:R-:W-:Y:S05]  /*2600*/  WARPSYNC.ALL ;  /* 0x0000000000007948 */ /* 0x000fea0003800000 */
[----:B------:R-:W-:Y:S06]  /*2610*/  BAR.SYNC.DEFER_BLOCKING 0x0 ;  /* 0x0000000000007b1d */ /* 0x000fec0000010000 */
.L_x_12:
[----:B0-----:R-:W0:Y:S01]  /*2620*/  S2R R20, SR_TID.X ;  /* 0x0000000000147919 */ /* 0x001e220000002100 */
[----:B------:R-:W-:Y:S01]  /*2630*/  BSSY.RECONVERGENT B0, `(.L_x_15) ;  /* 0x0000039000007945 */ /* 0x000fe20003800200 */
[----:B------:R-:W-:Y:S02]  /*2640*/  CS2R R18, SRZ ;  /* 0x0000000000127805 */ /* 0x000fe4000001ff00 */
[----:B0-----:R-:W-:-:S13]  /*2650*/  ISETP.GT.U32.AND P0, PT, R20, 0xff, PT ;  /* 0x000000ff1400780c */ /* 0x001fda0003f04070 */
[----:B------:R-:W-:Y:S05]  /*2660*/  @P0 BRA `(.L_x_16) ;  /* 0x0000000000d40947 */ /* 0x000fea0003800000 */
[----:B------:R-:W0:Y:S01]  /*2670*/  LDCU UR6, c[0x0][0x374] ;  /* 0x00006e80ff0677ac */ /* 0x000e220008000800 */
[----:B------:R1:W-:Y:S01]  /*2680*/  STL.64 [R1+0x70], R2 ;  /* 0x0000700201007387 */ /* 0x0003e20000100a00 */
[C---:B------:R-:W-:Y:S02]  /*2690*/  SHF.L.U32 R19, R20.reuse, 0x3, RZ ;  /* 0x0000000314137819 */ /* 0x040fe400000006ff */
[----:B------:R-:W-:Y:S01]  /*26a0*/  LOP3.LUT R20, R20, 0xf, RZ, 0xc0, !PT ;  /* 0x0000000f14147812 */ /* 0x000fe200078ec0ff */
[----:B------:R2:W-:Y:S01]  /*26b0*/  STL [R1+0x6c], R0 ;  /* 0x00006c0001007387 */ /* 0x0005e20000100800 */
[----:B------:R-:W-:Y:S01]  /*26c0*/  LOP3.LUT R19, R19, 0x780, RZ, 0xc0, !PT ;  /* 0x0000078013137812 */ /* 0x000fe200078ec0ff */
[----:B-1----:R-:W1:Y:S01]  /*26d0*/  LDC.64 R2, c[0x0][0x3d0] ;  /* 0x0000f400ff027b82 */ /* 0x002e620000000a00 */
[----:B0-----:R-:W-:-:S06]  /*26e0*/  UIMAD UR6, UR6, UR4, UR8 ;  /* 0x00000004060672a4 */ /* 0x001fcc000f8e0208 */
[----:B------:R-:W-:-:S04]  /*26f0*/  MOV R18, UR6 ;  /* 0x0000000600127c02 */ /* 0x000fc80008000f00 */
[----:B------:R-:W-:-:S05]  /*2700*/  LEA R18, R18, R19, 0xb ;  /* 0x0000001312127211 */ /* 0x000fca00078e58ff */
[----:B------:R-:W-:-:S05]  /*2710*/  IMAD.IADD R18, R18, 0x1, R20 ;  /* 0x0000000112127824 */ /* 0x000fca00078e0214 */
[----:B------:R-:W-:-:S04]  /*2720*/  SHF.L.U32 R26, R18, 0x1, RZ ;  /* 0x00000001121a7819 */ /* 0x000fc800000006ff */
[C---:B------:R-:W-:Y:S01]  /*2730*/  IADD3 R24, PT, PT, R26.reuse, 0x20, RZ ;  /* 0x000000201a187810 */ /* 0x040fe20007ffe0ff */
[C---:B-1----:R-:W-:Y:S01]  /*2740*/  IMAD.WIDE.U32 R20, R26.reuse, 0x4, R2 ;  /* 0x000000041a147825 */ /* 0x042fe200078e0002 */
[----:B------:R-:W-:-:S03]  /*2750*/  IADD3 R22, PT, PT, R26, 0x40, RZ ;  /* 0x000000401a167810 */ /* 0x000fc60007ffe0ff */
[--C-:B------:R-:W-:Y:S01]  /*2760*/  IMAD.WIDE.U32 R24, R24, 0x4, R2.reuse ;  /* 0x0000000418187825 */ /* 0x100fe200078e0002 */
[----:B------:R-:W-:Y:S01]  /*2770*/  IADD3 R18, PT, PT, R26, 0x60, RZ ;  /* 0x000000601a127810 */ /* 0x000fe20007ffe0ff */
[----:B------:R-:W3:Y:S02]  /*2780*/  LDG.E.64 R20, desc[UR14][R20.64] ;  /* 0x0000000e14147981 */ /* 0x000ee4000c1e1b00 */
[--C-:B------:R-:W-:Y:S02]  /*2790*/  IMAD.WIDE.U32 R22, R22, 0x4, R2.reuse ;  /* 0x0000000416167825 */ /* 0x100fe400078e0002 */
[----:B------:R-:W4:Y:S02]  /*27a0*/  LDG.E.64 R24, desc[UR14][R24.64] ;  /* 0x0000000e18187981 */ /* 0x000f24000c1e1b00 */
[----:B------:R-:W-:Y:S02]  /*27b0*/  IMAD.WIDE.U32 R18, R18, 0x4, R2 ;  /* 0x0000000412127825 */ /* 0x000fe400078e0002 */
[----:B------:R-:W2:Y:S04]  /*27c0*/  LDG.E.64 R22, desc[UR14][R22.64] ;  /* 0x0000000e16167981 */ /* 0x000ea8000c1e1b00 */
[----:B------:R-:W2:Y:S01]  /*27d0*/  LDG.E.64 R18, desc[UR14][R18.64] ;  /* 0x0000000e12127981 */ /* 0x000ea2000c1e1b00 */
[----:B------:R-:W-:Y:S01]  /*27e0*/  IADD3 R27, PT, PT, R26, 0xc0, RZ ;  /* 0x000000c01a1b7810 */ /* 0x000fe20007ffe0ff */
[----:B---3--:R-:W-:Y:S01]  /*27f0*/  FADD.FTZ R20, RZ, R20 ;  /* 0x00000014ff147221 */ /* 0x008fe20000010000 */
[----:B------:R-:W-:-:S03]  /*2800*/  FADD.FTZ R21, RZ, R21 ;  /* 0x00000015ff157221 */ /* 0x000fc60000010000 */
[----:B----4-:R-:W-:Y:S01]  /*2810*/  FADD.FTZ R20, R24, R20 ;  /* 0x0000001418147221 */ /* 0x010fe20000010000 */
[----:B------:R-:W-:-:S03]  /*2820*/  FADD.FTZ R21, R25, R21 ;  /* 0x0000001519157221 */ /* 0x000fc60000010000 */
[----:B--2---:R-:W-:Y:S01]  /*2830*/  FADD.FTZ R20, R22, R20 ;  /* 0x0000001416147221 */ /* 0x004fe20000010000 */
[----:B------:R-:W-:Y:S01]  /*2840*/  IADD3 R22, PT, PT, R26, 0x80, RZ ;  /* 0x000000801a167810 */ /* 0x000fe20007ffe0ff */
[----:B------:R-:W-:Y:S02]  /*2850*/  FADD.FTZ R0, R23, R21 ;  /* 0x0000001517007221 */ /* 0x000fe40000010000 */
[----:B------:R-:W-:Y:S01]  /*2860*/  FADD.FTZ R18, R18, R20 ;  /* 0x0000001412127221 */ /* 0x000fe20000010000 */
[----:B------:R-:W-:Y:S01]  /*2870*/  IADD3 R20, PT, PT, R26, 0xa0, RZ ;  /* 0x000000a01a147810 */ /* 0x000fe20007ffe0ff */
[----:B------:R-:W-:Y:S01]  /*2880*/  IMAD.WIDE.U32 R22, R22, 0x4, R2 ;  /* 0x0000000416167825 */ /* 0x000fe200078e0002 */
[----:B------:R-:W-:-:S03]  /*2890*/  IADD3 R24, PT, PT, R26, 0xe0, RZ ;  /* 0x000000e01a187810 */ /* 0x000fc60007ffe0ff */
[--C-:B------:R-:W-:Y:S02]  /*28a0*/  IMAD.WIDE.U32 R20, R20, 0x4, R2.reuse ;  /* 0x0000000414147825 */ /* 0x100fe400078e0002 */
[----:B------:R-:W2:Y:S02]  /*28b0*/  LDG.E.64 R22, desc[UR14][R22.64] ;  /* 0x0000000e16167981 */ /* 0x000ea4000c1e1b00 */
[--C-:B------:R-:W-:Y:S02]  /*28c0*/  IMAD.WIDE.U32 R26, R27, 0x4, R2.reuse ;  /* 0x000000041b1a7825 */ /* 0x100fe400078e0002 */
[----:B------:R-:W3:Y:S02]  /*28d0*/  LDG.E.64 R20, desc[UR14][R20.64] ;  /* 0x0000000e14147981 */ /* 0x000ee4000c1e1b00 */
[----:B------:R-:W-:Y:S02]  /*28e0*/  IMAD.WIDE.U32 R24, R24, 0x4, R2 ;  /* 0x0000000418187825 */ /* 0x000fe400078e0002 */
[----:B------:R-:W4:Y:S02]  /*28f0*/  LDG.E.64 R26, desc[UR14][R26.64] ;  /* 0x0000000e1a1a7981 */ /* 0x000f24000c1e1b00 */
[----:B------:R-:W-:-:S02]  /*2900*/  FADD.FTZ R19, R19, R0 ;  /* 0x0000000013137221 */ /* 0x000fc40000010000 */
[----:B------:R-:W4:Y:S04]  /*2910*/  LDG.E.64 R24, desc[UR14][R24.64] ;  /* 0x0000000e18187981 */ /* 0x000f28000c1e1b00 */
[----:B------:R0:W5:Y:S04]  /*2920*/  LDL.LU.64 R2, [R1+0x70] ;  /* 0x0000700001027983 */ /* 0x0001680000300a00 */
[----:B------:R0:W5:Y:S01]  /*2930*/  LDL.LU R0, [R1+0x6c] ;  /* 0x00006c0001007983 */ /* 0x0001620000300800 */
[----:B--2---:R-:W-:Y:S01]  /*2940*/  FADD.FTZ R18, R22, R18 ;  /* 0x0000001216127221 */ /* 0x004fe20000010000 */
[----:B------:R-:W-:-:S03]  /*2950*/  FADD.FTZ R19, R23, R19 ;  /* 0x0000001317137221 */ /* 0x000fc60000010000 */
[----:B---3--:R-:W-:Y:S01]  /*2960*/  FADD.FTZ R18, R20, R18 ;  /* 0x0000001214127221 */ /* 0x008fe20000010000 */
[----:B------:R-:W-:-:S03]  /*2970*/  FADD.FTZ R19, R21, R19 ;  /* 0x0000001315137221 */ /* 0x000fc60000010000 */
[----:B----4-:R-:W-:Y:S01]  /*2980*/  FADD.FTZ R18, R26, R18 ;  /* 0x000000121a127221 */ /* 0x010fe20000010000 */
[----:B------:R-:W-:-:S03]  /*2990*/  FADD.FTZ R19, R27, R19 ;  /* 0x000000131b137221 */ /* 0x000fc60000010000 */
[----:B------:R-:W-:Y:S01]  /*29a0*/  FADD.FTZ R18, R24, R18 ;  /* 0x0000001218127221 */ /* 0x000fe20000010000 */
[----:B0-----:R-:W-:-:S07]  /*29b0*/  FADD.FTZ R19, R25, R19 ;  /* 0x0000001319137221 */ /* 0x001fce0000010000 */
.L_x_16:
[----:B------:R-:W-:Y:S05]  /*29c0*/  BSYNC.RECONVERGENT B0 ;  /* 0x0000000000007941 */ /* 0x000fea0003800200 */
.L_x_15:
[----:B------:R-:W2:Y:S04]  /*29d0*/  LDL R25, [R1+0x68] ;  /* 0x0000680001197983 */ /* 0x000ea80000100800 */
[----:B------:R-:W3:Y:S04]  /*29e0*/  LDL.LU R24, [R1+0x1c] ;  /* 0x00001c0001187983 */ /* 0x000ee80000300800 */
[----:B------:R-:W4:Y:S04]  /*29f0*/  LDL.LU R23, [R1+0x30] ;  /* 0x0000300001177983 */ /* 0x000f280000300800 */
[----:B------:R-:W3:Y:S04]  /*2a00*/  LDL.LU R21, [R1+0x14] ;  /* 0x0000140001157983 */ /* 0x000ee80000300800 */
[----:B------:R-:W4:Y:S01]  /*2a10*/  LDL.LU R22, [R1+0x38] ;  /* 0x0000380001167983 */ /* 0x000f220000300800 */
[----:B------:R-:W0:Y:S01]  /*2a20*/  S2UR UR7, SR_CgaCtaId ;  /* 0x00000000000779c3 */ /* 0x000e220000008800 */
[----:B------:R-:W-:-:S02]  /*2a30*/  UMOV UR6, 0x400 ;  /* 0x0000040000067882 */ /* 0x000fc40000000000 */
[----:B------:R-:W-:Y:S01]  /*2a40*/  STL [R1+0x78], R13 ;  /* 0x0000780d01007387 */ /* 0x000fe20000100800 */
[----:B------:R-:W-:-:S03]  /*2a50*/  UIADD3 UR6, UPT, UPT, UR6, 0x5280, URZ ;  /* 0x0000528006067890 */ /* 0x000fc6000fffe0ff */
[----:B------:R1:W-:Y:S04]  /*2a60*/  STL [R1+0x74], R12 ;  /* 0x0000740c01007387 */ /* 0x0003e80000100800 */
[----:B------:R0:W-:Y:S04]  /*2a70*/  STL [R1+0x70], R11 ;  /* 0x0000700b01007387 */ /* 0x0001e80000100800 */
[----:B------:R0:W-:Y:S04]  /*2a80*/  STL [R1+0x6c], R10 ;  /* 0x00006c0a01007387 */ /* 0x0001e80000100800 */
[----:B-1----:R-:W4:Y:S04]  /*2a90*/  LDL.LU R12, [R1+0x2c] ;  /* 0x00002c00010c7983 */ /* 0x002f280000300800 */
[----:B0-----:R-:W4:Y:S01]  /*2aa0*/  LDL.LU R11, [R1+0x10] ;  /* 0x00001000010b7983 */ /* 0x001f220000300800 */
[----:B------:R-:W-:-:S03]  /*2ab0*/  ULEA UR6, UR7, UR6, 0x18 ;  /* 0x0000000607067291 */ /* 0x000fc6000f8ec0ff */
[----:B------:R-:W4:Y:S04]  /*2ac0*/  LDL.LU R10, [R1+0x28] ;  /* 0x00002800010a7983 */ /* 0x000f280000300800 */
[----:B------:R-:W0:Y:S01]  /*2ad0*/  SHFL.BFLY PT, R20, R18, 0x8, 0x1f ;  /* 0x0d001f0012147f89 */ /* 0x000e2200000e0000 */
[----:B------:R-:W1:Y:S01]  /*2ae0*/  S2R R26, SR_TID.X ;  /* 0x00000000001a7919 */ /* 0x000e620000002100 */
[----:B0-----:R-:W-:Y:S02]  /*2af0*/  FADD.FTZ R20, R20, R18 ;  /* 0x0000001214147221 */ /* 0x001fe40000010000 */
[----:B------:R-:W0:Y:S01]  /*2b00*/  SHFL.BFLY PT, R18, R19, 0x8, 0x1f ;  /* 0x0d001f0013127f89 */ /* 0x000e2200000e0000 */
[----:B-1----:R-:W-:Y:S01]  /*2b10*/  LOP3.LUT P0, RZ, R26, 0x30f, RZ, 0xc0, !PT ;  /* 0x0000030f1aff7812 */ /* 0x002fe2000780c0ff */
[----:B0-----:R-:W-:-:S02]  /*2b20*/  FADD.FTZ R18, R18, R19 ;  /* 0x0000001312127221 */ /* 0x001fc40000010000 */
[----:B------:R-:W0:Y:S02]  /*2b30*/  SHFL.BFLY PT, R19, R20, 0x4, 0x1f ;  /* 0x0c801f0014137f89 */ /* 0x000e2400000e0000 */
[----:B0-----:R-:W-:Y:S02]  /*2b40*/  FADD.FTZ R19, R20, R19 ;  /* 0x0000001314137221 */ /* 0x001fe40000010000 */
[----:B------:R-:W0:Y:S02]  /*2b50*/  SHFL.BFLY PT, R20, R18, 0x4, 0x1f ;  /* 0x0c801f0012147f89 */ /* 0x000e2400000e0000 */
[----:B0-----:R-:W-:Y:S02]  /*2b60*/  FADD.FTZ R20, R18, R20 ;  /* 0x0000001412147221 */ /* 0x001fe40000010000 */
[----:B------:R-:W0:Y:S02]  /*2b70*/  SHFL.BFLY PT, R18, R19, 0x2, 0x1f ;  /* 0x0c401f0013127f89 */ /* 0x000e2400000e0000 */
[----:B0-----:R-:W-:-:S02]  /*2b80*/  FADD.FTZ R18, R19, R18 ;  /* 0x0000001213127221 */ /* 0x001fc40000010000 */
[----:B------:R-:W0:Y:S02]  /*2b90*/  SHFL.BFLY PT, R19, R20, 0x2, 0x1f ;  /* 0x0c401f0014137f89 */ /* 0x000e2400000e0000 */
[----:B0-----:R-:W-:Y:S02]  /*2ba0*/  FADD.FTZ R19, R20, R19 ;  /* 0x0000001314137221 */ /* 0x001fe40000010000 */
[----:B------:R-:W0:Y:S02]  /*2bb0*/  SHFL.BFLY PT, R20, R18, 0x1, 0x1f ;  /* 0x0c201f0012147f89 */ /* 0x000e2400000e0000 */
[----:B0-----:R-:W-:Y:S02]  /*2bc0*/  FADD.FTZ R18, R18, R20 ;  /* 0x0000001412127221 */ /* 0x001fe40000010000 */
[----:B------:R-:W0:Y:S02]  /*2bd0*/  SHFL.BFLY PT, R20, R19, 0x1, 0x1f ;  /* 0x0c201f0013147f89 */ /* 0x000e2400000e0000 */
[----:B------:R-:W-:Y:S01]  /*2be0*/  @!P0 FMUL.FTZ R18, R18, 1.6276042515528388321e-05 ;  /* 0x3788888912128820 */ /* 0x000fe20000410000 */
[----:B------:R-:W-:Y:S01]  /*2bf0*/  USHF.L.U32 UR7, UR8, 0x4, URZ ;  /* 0x0000000408077899 */ /* 0x000fe200080006ff */
[----:B0-----:R-:W-:Y:S01]  /*2c00*/  FADD.FTZ R19, R19, R20 ;  /* 0x0000001413137221 */ /* 0x001fe20000010000 */
[----:B------:R-:W-:-:S03]  /*2c10*/  @!P0 LEA.HI R20, R26, UR6, RZ, 0x1f ;  /* 0x000000061a148c11 */ /* 0x000fc6000f8ff8ff */
[----:B------:R-:W-:-:S05]  /*2c20*/  @!P0 FMUL.FTZ R19, R19, 1.6276042515528388321e-05 ;  /* 0x3788888913138820 */ /* 0x000fca0000410000 */
[----:B------:R2:W-:Y:S01]  /*2c30*/  @!P0 STS.64 [R20], R18 ;  /* 0x0000001214008388 */ /* 0x0005e20000000a00 */
[----:B------:R-:W-:-:S06]  /*2c40*/  ULOP3.LUT UR7, UR7, 0x10, URZ, 0xc0, !UPT ;  /* 0x0000001007077892 */ /* 0x000fcc000f8ec0ff */
[----:B--2---:R-:W-:Y:S02]  /*2c50*/  IADD3 R18, PT, PT, R25, -UR7, RZ ;  /* 0x8000000719127c10 */ /* 0x004fe4000fffe0ff */
[----:B------:R-:W2:Y:S02]  /*2c60*/  LDL.LU R25, [R1+0x8] ;  /* 0x0000080001197983 */ /* 0x000ea40000300800 */
[----:B------:R-:W-:Y:S01]  /*2c70*/  LEA R18, R18, UR6, 0x3 ;  /* 0x0000000612127c11 */ /* 0x000fe2000f8e18ff */
[----:B------:R-:W0:Y:S01]  /*2c80*/  LDCU.64 UR6, c[0x0][0x380] ;  /* 0x00007000ff0677ac */ /* 0x000e220008000a00 */
[----:B------:R-:W-:Y:S06]  /*2c90*/  BAR.SYNC.DEFER_BLOCKING 0x0 ;  /* 0x0000000000007b1d */ /* 0x000fec0000010000 */
[----:B------:R-:W2:Y:S04]  /*2ca0*/  LDL.LU R26, [R1] ;  /* 0x00000000011a7983 */ /* 0x000ea80000300800 */
[----:B------:R-:W2:Y:S04]  /*2cb0*/  LDL.LU R13, [R1+0x48] ;  /* 0x00004800010d7983 */ /* 0x000ea80000300800 */
[----:B------:R-:W3:Y:S02]  /*2cc0*/  LDS.64 R18, [R18] ;  /* 0x0000000012127984 */ /* 0x000ee40000000a00 */
[--C-:B---3--:R-:W-:Y:S01]  /*2cd0*/  FADD.FTZ R21, R21, -R18.reuse ;  /* 0x8000001215157221 */ /* 0x108fe20000010000 */
[----:B------:R-:W-:-:S03]  /*2ce0*/  FADD.FTZ R20, R24, -R18 ;  /* 0x8000001218147221 */ /* 0x000fc60000010000 */
[-C--:B----4-:R-:W-:Y:S01]  /*2cf0*/  FFMA.FTZ R21, R22, -R19.reuse, R21 ;  /* 0x8000001316157223 */ /* 0x090fe20000010015 */
[----:B------:R-:W-:Y:S01]  /*2d00*/  FFMA.FTZ R20, R23, -R19, R20 ;  /* 0x8000001317147223 */ /* 0x000fe20000010014 */
[--C-:B------:R-:W-:Y:S01]  /*2d10*/  FADD.FTZ R22, R12, -R18.reuse ;  /* 0x800000120c167221 */ /* 0x100fe20000010000 */
[--C-:B------:R-:W-:Y:S01]  /*2d20*/  FADD.FTZ R23, R11, -R18.reuse ;  /* 0x800000120b177221 */ /* 0x100fe20000010000 */
[----:B------:R-:W3:Y:S01]  /*2d30*/  LDL.LU R12, [R1+0x44] ;  /* 0x00004400010c7983 */ /* 0x000ee20000300800 */
[----:B------:R-:W-:-:S03]  /*2d40*/  FADD.FTZ R24, R10, -R18 ;  /* 0x800000120a187221 */ /* 0x000fc60000010000 */
[----:B------:R-:W4:Y:S04]  /*2d50*/  LDL.LU R11, [R1+0x40] ;  /* 0x00004000010b7983 */ /* 0x000f280000300800 */
[----:B------:R-:W4:Y:S04]  /*2d60*/  LDL.LU R10, [R1+0xc] ;  /* 0x00000c00010a7983 */ /* 0x000f280000300800 */
[----:B------:R-:W4:Y:S01]  /*2d70*/  LDL.LU R27, [R1+0x3c] ;  /* 0x00003c00011b7983 */ /* 0x000f220000300800 */
[--C-:B------:R-:W-:Y:S01]  /*2d80*/  FADD.FTZ R36, R36, -R18.reuse ;  /* 0x8000001224247221 */ /* 0x100fe20000010000 */
[--C-:B------:R-:W-:Y:S01]  /*2d90*/  FADD.FTZ R34, R34, -R18.reuse ;  /* 0x8000001222227221 */ /* 0x100fe20000010000 */
[--C-:B------:R-:W-:Y:S01]  /*2da0*/  FADD.FTZ R32, R32, -R18.reuse ;  /* 0x8000001220207221 */ /* 0x100fe20000010000 */
[--C-:B------:R-:W-:Y:S01]  /*2db0*/  FADD.FTZ R30, R30, -R18.reuse ;  /* 0x800000121e1e7221 */ /* 0x100fe20000010000 */
[--C-:B-----5:R-:W-:Y:S01]  /*2dc0*/  FADD.FTZ R2, R2, -R18.reuse ;  /* 0x8000001202027221 */ /* 0x120fe20000010000 */
[--C-:B------:R-:W-:Y:S01]  /*2dd0*/  FADD.FTZ R3, R3, -R18.reuse ;  /* 0x8000001203037221 */ /* 0x100fe20000010000 */
[--C-:B------:R-:W-:Y:S01]  /*2de0*/  FADD.FTZ R6, R6, -R18.reuse ;  /* 0x8000001206067221 */ /* 0x100fe20000010000 */
[--C-:B------:R-:W-:Y:S01]  /*2df0*/  FADD.FTZ R8, R8, -R18.reuse ;  /* 0x8000001208087221 */ /* 0x100fe20000010000 */
[--C-:B--2---:R-:W-:Y:S01]  /*2e00*/  FADD.FTZ R25, R25, -R18.reuse ;  /* 0x8000001219197221 */ /* 0x104fe20000010000 */
[--C-:B------:R-:W-:Y:S01]  /*2e10*/  FADD.FTZ R26, R26, -R18.reuse ;  /* 0x800000121a1a7221 */ /* 0x100fe20000010000 */
[----:B------:R-:W-:-:S02]  /*2e20*/  FADD.FTZ R18, R28, -R18 ;  /* 0x800000121c127221 */ /* 0x000fc40000010000 */
[----:B------:R-:W0:Y:S01]  /*2e30*/  LDL.LU R28, [R1+0x60] ;  /* 0x00006000011c7983 */ /* 0x000e220000300800 */
[----:B------:R-:W-:-:S03]  /*2e40*/  FFMA.FTZ R22, R13, -R19, R22 ;  /* 0x800000130d167223 */ /* 0x000fc60000010016 */
[----:B------:R2:W5:Y:S01]  /*2e50*/  LDL.LU R13, [R1+0x78] ;  /* 0x00007800010d7983 */ /* 0x0005620000300800 */
[----:B---3--:R-:W-:-:S03]  /*2e60*/  FFMA.FTZ R23, R12, -R19, R23 ;  /* 0x800000130c177223 */ /* 0x008fc60000010017 */
[----:B------:R2:W5:Y:S01]  /*2e70*/  LDL.LU R12, [R1+0x74] ;  /* 0x00007400010c7983 */ /* 0x0005620000300800 */
[----:B----4-:R-:W-:-:S03]  /*2e80*/  FFMA.FTZ R24, R11, -R19, R24 ;  /* 0x800000130b187223 */ /* 0x010fc60000010018 */
[----:B------:R2:W5:Y:S01]  /*2e90*/  LDL.LU R11, [R1+0x70] ;  /* 0x00007000010b7983 */ /* 0x0005620000300800 */
[----:B------:R-:W-:-:S03]  /*2ea0*/  FFMA.FTZ R25, R10, -R19, R25 ;  /* 0x800000130a197223 */ /* 0x000fc60000010019 */
[----:B------:R2:W5:Y:S01]  /*2eb0*/  LDL.LU R10, [R1+0x6c] ;  /* 0x00006c00010a7983 */ /* 0x0005620000300800 */
[----:B------:R-:W-:-:S03]  /*2ec0*/  FFMA.FTZ R26, R27, -R19, R26 ;  /* 0x800000131b1a7223 */ /* 0x000fc6000001001a */
[----:B------:R-:W3:Y:S01]  /*2ed0*/  LDL.LU R27, [R1+0x64] ;  /* 0x00006400011b7983 */ /* 0x000ee20000300800 */
[-C--:B------:R-:W-:Y:S01]  /*2ee0*/  FFMA.FTZ R36, R37, -R19.reuse, R36 ;  /* 0x8000001325247223 */ /* 0x080fe20000010024 */
[-C--:B------:R-:W-:Y:S01]  /*2ef0*/  FFMA.FTZ R34, R35, -R19.reuse, R34 ;  /* 0x8000001323227223 */ /* 0x080fe20000010022 */
[-C--:B------:R-:W-:Y:S01]  /*2f00*/  FFMA.FTZ R32, R33, -R19.reuse, R32 ;  /* 0x8000001321207223 */ /* 0x080fe20000010020 */
[-C--:B------:R-:W-:Y:S01]  /*2f10*/  FFMA.FTZ R30, R31, -R19.reuse, R30 ;  /* 0x800000131f1e7223 */ /* 0x080fe2000001001e */
[-C--:B------:R-:W-:Y:S01]  /*2f20*/  FFMA.FTZ R29, R29, -R19.reuse, R2 ;  /* 0x800000131d1d7223 */ /* 0x080fe20000010002 */
[-C--:B------:R-:W-:Y:S01]  /*2f30*/  FFMA.FTZ R3, R4, -R19.reuse, R3 ;  /* 0x8000001304037223 */ /* 0x080fe20000010003 */
[-C--:B------:R-:W-:Y:S01]  /*2f40*/  FFMA.FTZ R6, R5, -R19.reuse, R6 ;  /* 0x8000001305067223 */ /* 0x080fe20000010006 */
[-C--:B------:R-:W-:Y:S01]  /*2f50*/  FFMA.FTZ R8, R7, -R19.reuse, R8 ;  /* 0x8000001307087223 */ /* 0x080fe20000010008 */
[----:B------:R-:W-:Y:S01]  /*2f60*/  FFMA.FTZ R18, R9, -R19, R18 ;  /* 0x8000001309127223 */ /* 0x000fe20000010012 */
[C---:B------:R-:W-:Y:S01]  /*2f70*/  FMUL.FTZ R20, R0.reuse, R20 ;  /* 0x0000001400147220 */ /* 0x040fe20000410000 */
        /* <DEDUP_REMOVED lines=14> */
[----:B------:R-:W-:Y:S01]  /*3060*/  FMUL.FTZ R18, R0, R18 ;  /* 0x0000001200127220 */ /* 0x000fe20000410000 */
[----:B------:R-:W-:-:S02]  /*3070*/  F2FP.BF16.F32.PACK_AB R20, R21, R20 ;  /* 0x000000141514723e */ /* 0x000fc400000010ff */
[----:B------:R-:W-:Y:S02]  /*3080*/  F2FP.BF16.F32.PACK_AB R24, R25, R24 ;  /* 0x000000181918723e */ /* 0x000fe400000010ff */
[----:B------:R-:W-:Y:S02]  /*3090*/  F2FP.BF16.F32.PACK_AB R21, R23, R22 ;  /* 0x000000161715723e */ /* 0x000fe400000010ff */
[----:B------:R-:W-:Y:S02]  /*30a0*/  F2FP.BF16.F32.PACK_AB R25, R36, R26 ;  /* 0x0000001a2419723e */ /* 0x000fe400000010ff */
[----:B------:R-:W-:Y:S02]  /*30b0*/  F2FP.BF16.F32.PACK_AB R29, R29, R30 ;  /* 0x0000001e1d1d723e */ /* 0x000fe400000010ff */
[----:B------:R-:W-:Y:S02]  /*30c0*/  F2FP.BF16.F32.PACK_AB R4, R6, R4 ;  /* 0x000000040604723e */ /* 0x000fe400000010ff */
[----:B------:R-:W-:Y:S01]  /*30d0*/  F2FP.BF16.F32.PACK_AB R5, R18, R8 ;  /* 0x000000081205723e */ /* 0x000fe200000010ff */
[----:B------:R-:W-:Y:S01]  /*30e0*/  ULOP3.LUT UR4, UR4, 0x1, URZ, 0x3c, !UPT ;  /* 0x0000000104047892 */ /* 0x000fe2000f8e3cff */
[----:B0-----:R-:W-:-:S02]  /*30f0*/  IADD3 R2, P0, PT, R28, UR6, RZ ;  /* 0x000000061c027c10 */ /* 0x001fc4000ff1e0ff */
[----:B------:R-:W-:Y:S02]  /*3100*/  F2FP.BF16.F32.PACK_AB R28, R32, R34 ;  /* 0x00000022201c723e */ /* 0x000fe400000010ff */
[----:B---3--:R-:W-:-:S05]  /*3110*/  IADD3.X R3, PT, PT, R27, UR7, RZ, P0, !PT ;  /* 0x000000071b037c10 */ /* 0x008fca00087fe4ff */
[----:B------:R2:W-:Y:S04]  /*3120*/  STG.E.64 desc[UR14][R2.64], R20 ;  /* 0x0000001402007986 */ /* 0x0005e8000c101b0e */
[----:B------:R2:W-:Y:S04]  /*3130*/  STG.E.64 desc[UR14][R2.64+0x1e00], R24 ;  /* 0x001e001802007986 */ /* 0x0005e8000c101b0e */
[----:B------:R2:W-:Y:S04]  /*3140*/  STG.E.64 desc[UR14][R2.64+0x3c00], R28 ;  /* 0x003c001c02007986 */ /* 0x0005e8000c101b0e */
[----:B------:R2:W-:Y:S01]  /*3150*/  STG.E.64 desc[UR14][R2.64+0x5a00], R4 ;  /* 0x005a000402007986 */ /* 0x0005e2000c101b0e */
[----:B------:R-:W-:Y:S05]  /*3160*/  BRA.U !UP0, `(.L_x_17) ;  /* 0xffffffd108cc7547 */ /* 0x000fea000b83ffff */
.L_x_3:
[----:B------:R-:W-:Y:S02]  /*3170*/  USHF.L.U32 UR6, UR8, 0x6, URZ ;  /* 0x0000000608067899 */ /* 0x000fe400080006ff */
[----:B------:R-:W-:Y:S02]  /*3180*/  UIMAD UR7, UR11, 0x3c0, URZ ;  /* 0x000003c00b0778a4 */ /* 0x000fe4000f8e02ff */
[----:B------:R-:W-:Y:S02]  /*3190*/  ULOP3.LUT UR6, UR6, 0x3fff80, URZ, 0xc0, !UPT ;  /* 0x003fff8006067892 */ /* 0x000fe4000f8ec0ff */
[----:B------:R-:W-:Y:S02]  /*31a0*/  UIADD3 UR9, UPT, UPT, UR7, 0x3c0, URZ ;  /* 0x000003c007097890 */ /* 0x000fe4000fffe0ff */
[----:B------:R-:W-:-:S04]  /*31b0*/  UIADD3 UR6, UPT, UPT, UR6, UR18, URZ ;  /* 0x0000001206067290 */ /* 0x000fc8000fffe0ff */
[----:B------:R-:W-:-:S04]  /*31c0*/  ULEA UR6, UR6, UR7, 0x5 ;  /* 0x0000000706067291 */ /* 0x000fc8000f8e28ff */
[----:B------:R-:W-:-:S06]  /*31d0*/  UISETP.GE.AND UP0, UPT, UR6, UR9, UPT ;  /* 0x000000090600728c */ /* 0x000fcc000bf06270 */
[----:B------:R-:W-:-:S13]  /*31e0*/  PLOP3.LUT P0, PT, PT, PT, UP0, 0x80, 0x8 ;  /* 0x000000000008781c */ /* 0x000fda0003f0f008 */
[----:B------:R-:W-:Y:S05]  /*31f0*/  @P0 EXIT ;  /* 0x000000000000094d */ /* 0x000fea0003800000 */
[----:B------:R-:W0:Y:S01]  /*3200*/  S2R R8, SR_TID.X ;  /* 0x0000000000087919 */ /* 0x000e220000002100 */
[----:B------:R-:W-:Y:S01]  /*3210*/  UISETP.LT.U32.AND UP0, UPT, UR16, 0x1, UPT ;  /* 0x000000011000788c */ /* 0x000fe2000bf01070 */
[----:B------:R-:W1:Y:S03]  /*3220*/  S2UR UR7, SR_CgaCtaId ;  /* 0x00000000000779c3 */ /* 0x000e660000008800 */
[----:B------:R-:W-:-:S04]  /*3230*/  UISETP.LT.AND.EX UP0, UPT, UR17, URZ, UPT, UP0 ;  /* 0x000000ff1100728c */ /* 0x000fc8000bf01300 */
[----:B------:R-:W-:Y:S02]  /*3240*/  USEL UR5, UR16, 0x1, UP0 ;  /* 0x0000000110057887 */ /* 0x000fe40008000000 */
[----:B------:R-:W-:Y:S02]  /*3250*/  USEL UR4, UR17, URZ, UP0 ;  /* 0x000000ff11047287 */ /* 0x000fe40008000000 */
[----:B------:R-:W-:Y:S02]  /*3260*/  USHF.L.U32 UR8, UR5, 0x7, URZ ;  /* 0x0000000705087899 */ /* 0x000fe400080006ff */
[----:B------:R-:W-:-:S03]  /*3270*/  USHF.L.U64.HI UR5, UR5, 0x7, UR4 ;  /* 0x0000000705057899 */ /* 0x000fc60008010204 */
[----:B------:R-:W-:-:S03]  /*3280*/  UMOV UR4, 0x400 ;  /* 0x0000040000047882 */ /* 0x000fc60000000000 */
[----:B------:R-:W-:Y:S01]  /*3290*/  MOV R9, UR5 ;  /* 0x0000000500097c02 */ /* 0x000fe20008000f00 */
[----:B-1----:R-:W-:Y:S01]  /*32a0*/  ULEA UR4, UR7, UR4, 0x18 ;  /* 0x0000000407047291 */ /* 0x002fe2000f8ec0ff */
[--C-:B0-----:R-:W-:Y:S02]  /*32b0*/  SHF.R.U32.HI R0, RZ, 0x5, R8.reuse ;  /* 0x00000005ff007819 */ /* 0x101fe40000011608 */
[----:B------:R-:W-:Y:S02]  /*32c0*/  SHF.R.U32.HI R34, RZ, 0x4, R8 ;  /* 0x00000004ff227819 */ /* 0x000fe40000011608 */
[----:B------:R-:W-:-:S04]  /*32d0*/  LOP3.LUT R7, RZ, R0, RZ, 0x33, !PT ;  /* 0x00000000ff077212 */ /* 0x000fc800078e33ff */
[----:B------:R-:W-:-:S04]  /*32e0*/  IADD3 R7, P0, PT, R7, UR8, RZ ;  /* 0x0000000807077c10 */ /* 0x000fc8000ff1e0ff */
[----:B------:R-:W-:-:S05]  /*32f0*/  IADD3.X R9, PT, PT, R9, -0x1, RZ, P0, !PT ;  /* 0xffffffff09097810 */ /* 0x000fca00007fe4ff */
[----:B--2---:R-:W-:-:S04]  /*3300*/  IMAD.WIDE.U32 R2, R9, -0x77777777, RZ ;  /* 0x8888888909027825 */ /* 0x004fc800078e00ff */
[----:B------:R-:W-:-:S04]  /*3310*/  IMAD.WIDE.U32 R4, P0, R7, -0x77777778, R2 ;  /* 0x8888888807047825 */ /* 0x000fc80007800002 */
[----:B------:R-:W-:Y:S01]  /*3320*/  IMAD.WIDE.U32 R2, R7, -0x77777777, RZ ;  /* 0x8888888907027825 */ /* 0x000fe200078e00ff */
[----:B------:R-:W-:-:S03]  /*3330*/  IADD3.X R7, PT, PT, RZ, RZ, RZ, P0, !PT ;  /* 0x000000ffff077210 */ /* 0x000fc600007fe4ff */
[----:B------:R-:W-:Y:S01]  /*3340*/  IMAD.MOV.U32 R6, RZ, RZ, R5 ;  /* 0x000000ffff067224 */ /* 0x000fe200078e0005 */
[----:B------:R-:W-:Y:S02]  /*3350*/  IADD3 RZ, P0, PT, R3, R4, RZ ;  /* 0x0000000403ff7210 */ /* 0x000fe40007f1e0ff */
[----:B------:R-:W-:Y:S02]  /*3360*/  LOP3.LUT R3, R34, 0x1e, RZ, 0xc0, !PT ;  /* 0x0000001e22037812 */ /* 0x000fe400078ec0ff */
[----:B------:R-:W-:Y:S01]  /*3370*/  LEA R5, R0, UR4, 0x7 ;  /* 0x0000000400057c11 */ /* 0x000fe2000f8e38ff */
[----:B------:R-:W-:Y:S01]  /*3380*/  IMAD.WIDE.U32.X R6, R9, -0x77777778, R6, P0 ;  /* 0x8888888809067825 */ /* 0x000fe200000e0406 */
[----:B------:R-:W-:-:S04]  /*3390*/  LOP3.LUT R4, R8, 0x1f, RZ, 0xc0, !PT ;  /* 0x0000001f08047812 */ /* 0x000fc800078ec0ff */
[----:B------:R-:W-:Y:S02]  /*33a0*/  SHF.R.U64 R2, R6, 0x3, R7 ;  /* 0x0000000306027819 */ /* 0x000fe40000001207 */
[----:B------:R-:W-:Y:S02]  /*33b0*/  LOP3.LUT R6, R3, 0x1f, R8, 0x78, !PT ;  /* 0x0000001f03067812 */ /* 0x000fe400078e7808 */
[----:B------:R-:W-:Y:S02]  /*33c0*/  IADD3 R3, P0, PT, R2, 0x1, RZ ;  /* 0x0000000102037810 */ /* 0x000fe40007f1e0ff */
[----:B------:R-:W-:Y:S02]  /*33d0*/  LEA R5, R6, R5, 0x2 ;  /* 0x0000000506057211 */ /* 0x000fe400078e10ff */
[----:B-----5:R-:W-:Y:S02]  /*33e0*/  LEA.HI.X R10, R7, RZ, RZ, 0x1d, P0 ;  /* 0x000000ff070a7211 */ /* 0x020fe400000fecff */
[----:B------:R-:W-:-:S02]  /*33f0*/  LOP3.LUT R6, R8, 0xf, RZ, 0xc0, !PT ;  /* 0x0000000f08067812 */ /* 0x000fc400078ec0ff */
[----:B------:R-:W-:Y:S02]  /*3400*/  MOV R7, UR6 ;  /* 0x0000000600077c02 */ /* 0x000fe40008000f00 */
[C---:B------:R-:W-:Y:S02]  /*3410*/  LOP3.LUT R8, R3.reuse, 0x7, RZ, 0xc0, !PT ;  /* 0x0000000703087812 */ /* 0x040fe400078ec0ff */
[----:B------:R-:W-:Y:S02]  /*3420*/  LOP3.LUT R9, R3, 0xfffffff8, RZ, 0xc0, !PT ;  /* 0xfffffff803097812 */ /* 0x000fe400078ec0ff */
[----:B------:R-:W-:-:S07]  /*3430*/  LOP3.LUT R10, R10, 0x3fffffff, RZ, 0xc0, !PT ;  /* 0x3fffffff0a0a7812 */ /* 0x000fce00078ec0ff */
.L_x_30:
[----:B------:R-:W-:Y:S01]  /*3440*/  ISETP.LT.U32.AND P0, PT, R0, UR8, PT ;  /* 0x0000000800007c0c */ /* 0x000fe2000bf01070 */
[----:B------:R-:W-:Y:S01]  /*3450*/  BSSY.RECONVERGENT B0, `(.L_x_18) ;  /* 0x000006d000007945 */ /* 0x000fe20003800200 */
[----:B0-----:R-:W-:Y:S02]  /*3460*/  MOV R11, UR5 ;  /* 0x00000005000b7c02 */ /* 0x001fe40008000f00 */
[----:B------:R-:W-:Y:S02]  /*3470*/  CS2R R30, SRZ ;  /* 0x00000000001e7805 */ /* 0x000fe4000001ff00 */
[----:B------:R-:W-:-:S13]  /*3480*/  ISETP.GT.AND.EX P0, PT, R11, RZ, PT, P0 ;  /* 0x000000ff0b00720c */ /* 0x000fda0003f04300 */
[----:B-12---:R-:W-:Y:S05]  /*3490*/  @!P0 BRA `(.L_x_19) ;  /* 0x0000000400a08947 */ /* 0x006fea0003800000 */
[----:B------:R-:W0:Y:S01]  /*34a0*/  LDC.64 R12, c[0x0][0x3d0] ;  /* 0x0000f400ff0c7b82 */ /* 0x000e220000000a00 */
[----:B------:R-:W-:Y:S01]  /*34b0*/  IMAD.WIDE.U32 R14, R0, 0x780, RZ ;  /* 0x00000780000e7825 */ /* 0x000fe200078e00ff */
[----:B------:R-:W-:Y:S01]  /*34c0*/  SHF.R.S32.HI R11, RZ, 0x1f, R7 ;  /* 0x0000001fff0b7819 */ /* 0x000fe20000011407 */
[----:B------:R-:W-:Y:S02]  /*34d0*/  UMOV UR4, URZ ;  /* 0x000000ff00047c82 */ /* 0x000fe40008000000 */
[----:B------:R-:W-:Y:S01]  /*34e0*/  HFMA2 R28, -RZ, RZ, 0, 0 ;  /* 0x00000000ff1c7431 */ /* 0x000fe200000001ff */
[----:B------:R-:W-:Y:S01]  /*34f0*/  BSSY.RECONVERGENT B1, `(.L_x_20) ;  /* 0x000002d000017945 */ /* 0x000fe20003800200 */
[----:B------:R-:W-:Y:S02]  /*3500*/  LOP3.LUT R14, R14, R4, RZ, 0xfc, !PT ;  /* 0x000000040e0e7212 */ /* 0x000fe400078efcff */
[----:B------:R-:W-:Y:S02]  /*3510*/  CS2R R30, SRZ ;  /* 0x00000000001e7805 */ /* 0x000fe4000001ff00 */
[----:B------:R-:W-:-:S02]  /*3520*/  MOV R32, R9 ;  /* 0x0000000900207202 */ /* 0x000fc40000000f00 */
[----:B------:R-:W-:Y:S02]  /*3530*/  IADD3 R14, P0, PT, R7, R14, RZ ;  /* 0x0000000e070e7210 */ /* 0x000fe40007f1e0ff */
[----:B------:R-:W-:Y:S02]  /*3540*/  MOV R33, R10 ;  /* 0x0000000a00217202 */ /* 0x000fe40000000f00 */
[----:B------:R-:W-:Y:S02]  /*3550*/  IADD3.X R15, PT, PT, R11, UR4, R15, P0, !PT ;  /* 0x000000040b0f7c10 */ /* 0x000fe400087fe40f */
[----:B------:R-:W-:Y:S02]  /*3560*/  MOV R29, R0 ;  /* 0x00000000001d7202 */ /* 0x000fe40000000f00 */
[----:B0-----:R-:W-:-:S04]  /*3570*/  LEA R18, P0, R14, R12, 0x3 ;  /* 0x0000000c0e127211 */ /* 0x001fc800078018ff */
[----:B------:R-:W-:Y:S02]  /*3580*/  LEA.HI.X R14, R14, R13, R15, 0x3, P0 ;  /* 0x0000000d0e0e7211 */ /* 0x000fe400000f1c0f */
[----:B------:R-:W-:-:S04]  /*3590*/  IADD3 R18, P0, PT, R18, 0xf1000, RZ ;  /* 0x000f100012127810 */ /* 0x000fc80007f1e0ff */
[----:B------:R-:W-:-:S09]  /*35a0*/  IADD3.X R19, PT, PT, RZ, R14, RZ, P0, !PT ;  /* 0x0000000eff137210 */ /* 0x000fd200007fe4ff */
.L_x_21:
[----:B------:R-:W2:Y:S04]  /*35b0*/  LDG.E.64 R14, desc[UR14][R18.64+-0xe1000] ;  /* 0xf1f0000e120e7981 */ /* 0x000ea8000c1e1b00 */
[----:B------:R-:W3:Y:S04]  /*35c0*/  LDG.E.64 R26, desc[UR14][R18.64+-0xa8c00] ;  /* 0xf574000e121a7981 */ /* 0x000ee8000c1e1b00 */
[----:B------:R-:W4:Y:S04]  /*35d0*/  LDG.E.64 R24, desc[UR14][R18.64+-0x70800] ;  /* 0xf8f8000e12187981 */ /* 0x000f28000c1e1b00 */
[----:B------:R-:W5:Y:S04]  /*35e0*/  LDG.E.64 R22, desc[UR14][R18.64+-0x38400] ;  /* 0xfc7c000e12167981 */ /* 0x000f68000c1e1b00 */
[----:B------:R-:W5:Y:S04]  /*35f0*/  LDG.E.64 R20, desc[UR14][R18.64] ;  /* 0x0000000e12147981 */ /* 0x000f68000c1e1b00 */
[----:B------:R-:W5:Y:S01]  /*3600*/  LDG.E.64 R16, desc[UR14][R18.64+0x70800] ;  /* 0x0708000e12107981 */ /* 0x000f62000c1e1b00 */
[----:B--2---:R-:W-:Y:S01]  /*3610*/  FADD.FTZ R35, R14, R30 ;  /* 0x0000001e0e237221 */ /* 0x004fe20000010000 */
[----:B------:R-:W-:-:S02]  /*3620*/  FADD.FTZ R30, R15, R31 ;  /* 0x0000001f0f1e7221 */ /* 0x000fc40000010000 */
[----:B------:R-:W2:Y:S01]  /*3630*/  LDG.E.64 R14, desc[UR14][R18.64+0x38400] ;  /* 0x0384000e120e7981 */ /* 0x000ea2000c1e1b00 */
[----:B---3--:R-:W-:Y:S01]  /*3640*/  FADD.FTZ R35, R35, R26 ;  /* 0x0000001a23237221 */ /* 0x008fe20000010000 */
[----:B------:R-:W-:Y:S02]  /*3650*/  FADD.FTZ R30, R30, R27 ;  /* 0x0000001b1e1e7221 */ /* 0x000fe40000010000 */
[----:B------:R0:W3:Y:S01]  /*3660*/  LDG.E.64 R26, desc[UR14][R18.64+0xa8c00] ;  /* 0x0a8c000e121a7981 */ /* 0x0000e2000c1e1b00 */
[----:B------:R-:W-:Y:S01]  /*3670*/  IADD3 R32, P0, PT, R32, -0x8, RZ ;  /* 0xfffffff820207810 */ /* 0x000fe20007f1e0ff */
[----:B----4-:R-:W-:Y:S01]  /*3680*/  FADD.FTZ R35, R35, R24 ;  /* 0x0000001823237221 */ /* 0x010fe20000010000 */
[----:B------:R-:W-:Y:S02]  /*3690*/  FADD.FTZ R30, R30, R25 ;  /* 0x000000191e1e7221 */ /* 0x000fe40000010000 */
[----:B------:R-:W-:Y:S02]  /*36a0*/  IADD3.X R33, PT, PT, R33, -0x1, RZ, P0, !PT ;  /* 0xffffffff21217810 */ /* 0x000fe400007fe4ff */
[----:B------:R-:W-:Y:S01]  /*36b0*/  ISETP.NE.U32.AND P0, PT, R32, RZ, PT ;  /* 0x000000ff2000720c */ /* 0x000fe20003f05070 */
[----:B-----5:R-:W-:Y:S01]  /*36c0*/  FADD.FTZ R35, R35, R22 ;  /* 0x0000001623237221 */ /* 0x020fe20000010000 */
[----:B------:R-:W-:-:S02]  /*36d0*/  FADD.FTZ R30, R30, R23 ;  /* 0x000000171e1e7221 */ /* 0x000fc40000010000 */
[----:B------:R-:W-:Y:S01]  /*36e0*/  ISETP.NE.AND.EX P0, PT, R33, RZ, PT, P0 ;  /* 0x000000ff2100720c */ /* 0x000fe20003f05300 */
[----:B------:R-:W-:Y:S01]  /*36f0*/  FADD.FTZ R35, R35, R20 ;  /* 0x0000001423237221 */ /* 0x000fe20000010000 */
[----:B------:R-:W-:Y:S01]  /*3700*/  FADD.FTZ R30, R30, R21 ;  /* 0x000000151e1e7221 */ /* 0x000fe20000010000 */
[----:B------:R-:W-:Y:S02]  /*3710*/  IADD3 R29, P1, PT, R29, 0x78, RZ ;  /* 0x000000781d1d7810 */ /* 0x000fe40007f3e0ff */
[----:B0-----:R-:W-:Y:S02]  /*3720*/  IADD3 R18, P2, PT, R18, 0x1c2000, RZ ;  /* 0x001c200012127810 */ /* 0x001fe40007f5e0ff */
[----:B------:R-:W-:Y:S02]  /*3730*/  IADD3.X R28, PT, PT, RZ, R28, RZ, P1, !PT ;  /* 0x0000001cff1c7210 */ /* 0x000fe40000ffe4ff */
[----:B------:R-:W-:Y:S01]  /*3740*/  IADD3.X R19, PT, PT, RZ, R19, RZ, P2, !PT ;  /* 0x00000013ff137210 */ /* 0x000fe200017fe4ff */
[----:B--2---:R-:W-:Y:S01]  /*3750*/  FADD.FTZ R35, R35, R14 ;  /* 0x0000000e23237221 */ /* 0x004fe20000010000 */
[----:B------:R-:W-:-:S03]  /*3760*/  FADD.FTZ R30, R30, R15 ;  /* 0x0000000f1e1e7221 */ /* 0x000fc60000010000 */
[----:B------:R-:W-:Y:S01]  /*3770*/  FADD.FTZ R35, R35, R16 ;  /* 0x0000001023237221 */ /* 0x000fe20000010000 */
[----:B------:R-:W-:-:S03]  /*3780*/  FADD.FTZ R14, R30, R17 ;  /* 0x000000111e0e7221 */ /* 0x000fc60000010000 */
[----:B---3--:R-:W-:Y:S01]  /*3790*/  FADD.FTZ R30, R35, R26 ;  /* 0x0000001a231e7221 */ /* 0x008fe20000010000 */
[----:B------:R-:W-:Y:S01]  /*37a0*/  FADD.FTZ R31, R14, R27 ;  /* 0x0000001b0e1f7221 */ /* 0x000fe20000010000 */
[----:B------:R-:W-:Y:S06]  /*37b0*/  @P0 BRA `(.L_x_21) ;  /* 0xfffffffc007c0947 */ /* 0x000fec000383ffff */
[----:B------:R-:W-:Y:S05]  /*37c0*/  BSYNC.RECONVERGENT B1 ;  /* 0x0000000000017941 */ /* 0x000fea0003800200 */
.L_x_20:
[----:B------:R-:W-:-:S04]  /*37d0*/  ISETP.NE.U32.AND P0, PT, R8, RZ, PT ;  /* 0x000000ff0800720c */ /* 0x000fc80003f05070 */
[----:B------:R-:W-:-:S13]  /*37e0*/  ISETP.NE.AND.EX P0, PT, RZ, RZ, PT, P0 ;  /* 0x000000ffff00720c */ /* 0x000fda0003f05300 */
[----:B------:R-:W-:Y:S05]  /*37f0*/  @!P0 BRA `(.L_x_19) ;  /* 0x0000000000c88947 */ /* 0x000fea0003800000 */
[----:B------:R-:W-:Y:S01]  /*3800*/  IADD3 R14, P1, PT, R8, -0x1, RZ ;  /* 0xffffffff080e7810 */ /* 0x000fe20007f3e0ff */
[----:B------:R-:W-:Y:S03]  /*3810*/  BSSY.RECONVERGENT B1, `(.L_x_22) ;  /* 0x0000014000017945 */ /* 0x000fe60003800200 */
[----:B------:R-:W-:Y:S02]  /*3820*/  ISETP.GE.U32.AND P0, PT, R14, 0x3, PT ;  /* 0x000000030e00780c */ /* 0x000fe40003f06070 */
[----:B------:R-:W-:Y:S02]  /*3830*/  IADD3.X R14, PT, PT, RZ, -0x1, RZ, P1, !PT ;  /* 0xffffffffff0e7810 */ /* 0x000fe40000ffe4ff */
[----:B------:R-:W-:Y:S02]  /*3840*/  LOP3.LUT P1, RZ, R3, 0x3, RZ, 0xc0, !PT ;  /* 0x0000000303ff7812 */ /* 0x000fe4000782c0ff */
[----:B------:R-:W-:-:S13]  /*3850*/  ISETP.GE.U32.AND.EX P0, PT, R14, RZ, PT, P0 ;  /* 0x000000ff0e00720c */ /* 0x000fda0003f06100 */
[----:B------:R-:W-:Y:S05]  /*3860*/  @!P0 BRA `(.L_x_23) ;  /* 0x0000000000388947 */ /* 0x000fea0003800000 */
[----:B------:R-:W2:Y:S04]  /*3870*/  LDG.E.64 R20, desc[UR14][R18.64+-0xe1000] ;  /* 0xf1f0000e12147981 */ /* 0x000ea8000c1e1b00 */
[----:B------:R-:W3:Y:S04]  /*3880*/  LDG.E.64 R16, desc[UR14][R18.64+-0xa8c00] ;  /* 0xf574000e12107981 */ /* 0x000ee8000c1e1b00 */
[----:B------:R-:W4:Y:S04]  /*3890*/  LDG.E.64 R14, desc[UR14][R18.64+-0x70800] ;  /* 0xf8f8000e120e7981 */ /* 0x000f28000c1e1b00 */
[----:B------:R-:W5:Y:S01]  /*38a0*/  LDG.E.64 R18, desc[UR14][R18.64+-0x38400] ;  /* 0xfc7c000e12127981 */ /* 0x000f62000c1e1b00 */
[----:B------:R-:W-:-:S05]  /*38b0*/  IADD3 R29, P0, PT, R29, 0x3c, RZ ;  /* 0x0000003c1d1d7810 */ /* 0x000fca0007f1e0ff */
[----:B------:R-:W-:Y:S02]  /*38c0*/  IMAD.X R28, RZ, RZ, R28, P0 ;  /* 0x000000ffff1c7224 */ /* 0x000fe400000e061c */
[----:B--2---:R-:W-:Y:S01]  /*38d0*/  FADD.FTZ R23, R30, R20 ;  /* 0x000000141e177221 */ /* 0x004fe20000010000 */
[----:B------:R-:W-:-:S03]  /*38e0*/  FADD.FTZ R20, R31, R21 ;  /* 0x000000151f147221 */ /* 0x000fc60000010000 */
[----:B---3--:R-:W-:Y:S01]  /*38f0*/  FADD.FTZ R23, R23, R16 ;  /* 0x0000001017177221 */ /* 0x008fe20000010000 */
[----:B------:R-:W-:-:S03]  /*3900*/  FADD.FTZ R20, R20, R17 ;  /* 0x0000001114147221 */ /* 0x000fc60000010000 */
[----:B----4-:R-:W-:Y:S01]  /*3910*/  FADD.FTZ R23, R23, R14 ;  /* 0x0000000e17177221 */ /* 0x010fe20000010000 */
[----:B------:R-:W-:-:S03]  /*3920*/  FADD.FTZ R20, R20, R15 ;  /* 0x0000000f14147221 */ /* 0x000fc60000010000 */
[----:B-----5:R-:W-:Y:S01]  /*3930*/  FADD.FTZ R30, R23, R18 ;  /* 0x00000012171e7221 */ /* 0x020fe20000010000 */
[----:B------:R-:W-:-:S07]  /*3940*/  FADD.FTZ R31, R20, R19 ;  /* 0x00000013141f7221 */ /* 0x000fce0000010000 */
.L_x_23:
[----:B------:R-:W-:Y:S05]  /*3950*/  BSYNC.RECONVERGENT B1 ;  /* 0x0000000000017941 */ /* 0x000fea0003800200 */
.L_x_22:
[----:B------:R-:W-:Y:S05]  /*3960*/  @!P1 BRA `(.L_x_19) ;  /* 0x00000000006c9947 */ /* 0x000fea0003800000 */
[C---:B------:R-:W-:Y:S02]  /*3970*/  LOP3.LUT P1, RZ, R2.reuse, 0x3, RZ, 0xc0, !PT ;  /* 0x0000000302ff7812 */ /* 0x040fe4000782c0ff */
[----:B------:R-:W-:-:S11]  /*3980*/  LOP3.LUT P0, RZ, R2, 0x1, RZ, 0xc0, !PT ;  /* 0x0000000102ff7812 */ /* 0x000fd6000780c0ff */
[-C--:B------:R-:W-:Y:S01]  /*3990*/  @P1 IADD3 R16, P2, PT, R4, R7.reuse, RZ ;  /* 0x0000000704101210 */ /* 0x080fe20007f5e0ff */
[----:B------:R-:W-:Y:S01]  /*39a0*/  @P1 IMAD R19, R28, 0x780, RZ ;  /* 0x000007801c131824 */ /* 0x000fe200078e02ff */
[----:B------:R-:W-:Y:S02]  /*39b0*/  @!P0 IADD3 R14, P3, PT, R4, R7, RZ ;  /* 0x00000007040e8210 */ /* 0x000fe40007f7e0ff */
[-C--:B------:R-:W-:Y:S02]  /*39c0*/  @P1 IADD3.X R17, PT, PT, RZ, R11.reuse, RZ, P2, !PT ;  /* 0x0000000bff111210 */ /* 0x080fe400017fe4ff */
[----:B------:R-:W-:Y:S01]  /*39d0*/  @!P0 IADD3.X R15, PT, PT, RZ, R11, RZ, P3, !PT ;  /* 0x0000000bff0f8210 */ /* 0x000fe20001ffe4ff */
[C---:B------:R-:W-:Y:S01]  /*39e0*/  @P1 IMAD.WIDE.U32 R16, R29.reuse, 0x780, R16 ;  /* 0x000007801d101825 */ /* 0x040fe200078e0010 */
[----:B------:R-:W-:-:S04]  /*39f0*/  @P1 IADD3 R29, P2, PT, R29, 0x1e, RZ ;  /* 0x0000001e1d1d1810 */ /* 0x000fc80007f5e0ff */
[----:B------:R-:W-:Y:S01]  /*3a00*/  @P1 IADD3.X R28, PT, PT, RZ, R28, RZ, P2, !PT ;  /* 0x0000001cff1c1210 */ /* 0x000fe200017fe4ff */
[----:B------:R-:W-:Y:S01]  /*3a10*/  @!P0 IMAD.WIDE.U32 R14, R29, 0x780, R14 ;  /* 0x000007801d0e8825 */ /* 0x000fe200078e000e */
[----:B------:R-:W-:Y:S02]  /*3a20*/  @P1 IADD3 R11, PT, PT, R17, R19, RZ ;  /* 0x00000013110b1210 */ /* 0x000fe40007ffe0ff */
[----:B------:R-:W-:Y:S01]  /*3a30*/  @P1 LEA R18, P2, R16, R12, 0x3 ;  /* 0x0000000c10121211 */ /* 0x000fe200078418ff */
[----:B------:R-:W-:-:S03]  /*3a40*/  @!P0 IMAD R17, R28, 0x780, RZ ;  /* 0x000007801c118824 */ /* 0x000fc600078e02ff */
[----:B------:R-:W-:Y:S02]  /*3a50*/  @P1 LEA.HI.X R19, R16, R13, R11, 0x3, P2 ;  /* 0x0000000d10131211 */ /* 0x000fe400010f1c0b */
[C---:B------:R-:W-:Y:S02]  /*3a60*/  @!P0 LEA R12, P2, R14.reuse, R12, 0x3 ;  /* 0x0000000c0e0c8211 */ /* 0x040fe400078418ff */
[----:B------:R-:W-:Y:S02]  /*3a70*/  @!P0 IADD3 R11, PT, PT, R15, R17, RZ ;  /* 0x000000110f0b8210 */ /* 0x000fe40007ffe0ff */
[----:B------:R-:W2:Y:S02]  /*3a80*/  @P1 LDG.E.64 R16, desc[UR14][R18.64+0x10000] ;  /* 0x0100000e12101981 */ /* 0x000ea4000c1e1b00 */
[----:B------:R-:W-:Y:S02]  /*3a90*/  @!P0 LEA.HI.X R13, R14, R13, R11, 0x3, P2 ;  /* 0x0000000d0e0d8211 */ /* 0x000fe400010f1c0b */
[----:B------:R-:W3:Y:S04]  /*3aa0*/  @P1 LDG.E.64 R14, desc[UR14][R18.64+0x48400] ;  /* 0x0484000e120e1981 */ /* 0x000ee8000c1e1b00 */
[----:B------:R-:W4:Y:S01]  /*3ab0*/  @!P0 LDG.E.64 R12, desc[UR14][R12.64+0x10000] ;  /* 0x0100000e0c0c8981 */ /* 0x000f22000c1e1b00 */
[----:B--2---:R-:W-:Y:S01]  /*3ac0*/  @P1 FADD.FTZ R11, R30, R16 ;  /* 0x000000101e0b1221 */ /* 0x004fe20000010000 */
[----:B------:R-:W-:-:S03]  /*3ad0*/  @P1 FADD.FTZ R16, R31, R17 ;  /* 0x000000111f101221 */ /* 0x000fc60000010000 */
[----:B---3--:R-:W-:Y:S01]  /*3ae0*/  @P1 FADD.FTZ R30, R11, R14 ;  /* 0x0000000e0b1e1221 */ /* 0x008fe20000010000 */
[----:B------:R-:W-:-:S03]  /*3af0*/  @P1 FADD.FTZ R31, R16, R15 ;  /* 0x0000000f101f1221 */ /* 0x000fc60000010000 */
[----:B----4-:R-:W-:Y:S01]  /*3b00*/  @!P0 FADD.FTZ R30, R30, R12 ;  /* 0x0000000c1e1e8221 */ /* 0x010fe20000010000 */
[----:B------:R-:W-:-:S07]  /*3b10*/  @!P0 FADD.FTZ R31, R31, R13 ;  /* 0x0000000d1f1f8221 */ /* 0x000fce0000010000 */
.L_x_19:
[----:B------:R-:W-:Y:S05]  /*3b20*/  BSYNC.RECONVERGENT B0 ;  /* 0x0000000000007941 */ /* 0x000fea0003800200 */
.L_x_18:
[----:B------:R0:W-:Y:S01]  /*3b30*/  STS [R5], R30 ;  /* 0x0000001e05007388 */ /* 0x0001e20000000800 */
[----:B------:R-:W1:Y:S01]  /*3b40*/  LDC.64 R12, c[0x0][0x388] ;  /* 0x0000e200ff0c7b82 */ /* 0x000e620000000a00 */
[----:B------:R-:W-:Y:S02]  /*3b50*/  ISETP.NE.AND P0, PT, R6, 0xf, PT ;  /* 0x0000000f0600780c */ /* 0x000fe40003f05270 */
[----:B------:R0:W-:Y:S01]  /*3b60*/  STS [R5+0x780], R31 ;  /* 0x0007801f05007388 */ /* 0x0001e20000000800 */
[----:B------:R-:W-:-:S04]  /*3b70*/  MOV R16, R34 ;  /* 0x0000002200107202 */ /* 0x000fc80000000f00 */
[----:B------:R-:W2:Y:S08]  /*3b80*/  LDC.64 R14, c[0x0][0x390] ;  /* 0x0000e400ff0e7b82 */ /* 0x000eb00000000a00 */
[----:B0-----:R-:W-:Y:S06]  /*3b90*/  BAR.SYNC.DEFER_BLOCKING 0x0 ;  /* 0x0000000000007b1d */ /* 0x001fec0000010000 */
.L_x_29:
[----:B------:R-:W-:Y:S01]  /*3ba0*/  BSSY.RECONVERGENT B0, `(.L_x_24) ;  /* 0x000000f000007945 */ /* 0x000fe20003800200 */
[----:B0-----:R-:W-:Y:S01]  /*3bb0*/  HFMA2 R11, -RZ, RZ, 0, 0 ;  /* 0x00000000ff0b7431 */ /* 0x001fe200000001ff */
[----:B------:R-:W-:Y:S02]  /*3bc0*/  ISETP.NE.AND P1, PT, R6, RZ, PT ;  /* 0x000000ff0600720c */ /* 0x000fe40003f25270 */
[----:B------:R-:W-:Y:S01]  /*3bd0*/  MOV R17, RZ ;  /* 0x000000ff00117202 */ /* 0x000fe20000000f00 */
[----:B------:R-:W-:Y:S10]  /*3be0*/  @!P0 BRA `(.L_x_25) ;  /* 0x0000000000288947 */ /* 0x000ff40003800000 */
[----:B------:R-:W0:Y:S01]  /*3bf0*/  S2UR UR6, SR_CgaCtaId ;  /* 0x00000000000679c3 */ /* 0x000e220000008800 */
[----:B------:R-:W-:Y:S01]  /*3c00*/  UMOV UR4, 0x400 ;  /* 0x0000040000047882 */ /* 0x000fe20000000000 */
[----:B------:R-:W-:Y:S02]  /*3c10*/  SHF.L.U32 R11, R16, 0x2, RZ ;  /* 0x00000002100b7819 */ /* 0x000fe400000006ff */
[----:B------:R-:W-:-:S04]  /*3c20*/  SHF.L.U32 R18, R6, 0x3, RZ ;  /* 0x0000000306127819 */ /* 0x000fc800000006ff */
[----:B------:R-:W-:Y:S01]  /*3c30*/  LOP3.LUT R18, R18, R11, RZ, 0x3c, !PT ;  /* 0x0000000b12127212 */ /* 0x000fe200078e3cff */
[----:B0-----:R-:W-:-:S06]  /*3c40*/  ULEA UR4, UR6, UR4, 0x18 ;  /* 0x0000000406047291 */ /* 0x001fcc000f8ec0ff */
[----:B------:R-:W-:-:S04]  /*3c50*/  LEA R11, R6, UR4, 0x7 ;  /* 0x00000004060b7c11 */ /* 0x000fc8000f8e38ff */
[----:B------:R-:W-:-:S05]  /*3c60*/  IADD3 R18, PT, PT, R11, R18, RZ ;  /* 0x000000120b127210 */ /* 0x000fca0007ffe0ff */
[----:B------:R0:W3:Y:S04]  /*3c70*/  LDS R11, [R18] ;  /* 0x00000000120b7984 */ /* 0x0000e80000000800 */
[----:B------:R0:W4:Y:S02]  /*3c80*/  LDS R17, [R18+0x780] ;  /* 0x0007800012117984 */ /* 0x0001240000000800 */
.L_x_25:
[----:B------:R-:W-:Y:S05]  /*3c90*/  BSYNC.RECONVERGENT B0 ;  /* 0x0000000000007941 */ /* 0x000fea0003800200 */
.L_x_24:
[----:B------:R-:W-:-:S03]  /*3ca0*/  UMOV UR4, 0xffff ;  /* 0x0000ffff00047882 */ /* 0x000fc60000000000 */
[----:B------:R-:W-:Y:S05]  /*3cb0*/  BRA.DIV UR4, `(.L_x_26) ;  /* 0x0000000204ac7947 */ /* 0x000fea000b800000 */
[----:B------:R-:W-:Y:S01]  /*3cc0*/  IMAD.MOV.U32 R22, RZ, RZ, 0xffff ;  /* 0x0000ffffff167424 */ /* 0x000fe200078e00ff */
[----:B------:R-:W-:Y:S02]  /*3cd0*/  MOV R24, 0xffff ;  /* 0x0000ffff00187802 */ /* 0x000fe40000000f00 */
[----:B------:R-:W-:Y:S01]  /*3ce0*/  MOV R23, 0xffff ;  /* 0x0000ffff00177802 */ /* 0x000fe20000000f00 */
[----:B0--3--:R-:W0:Y:S01]  /*3cf0*/  SHFL.BFLY PT, R18, R11, 0x8, 0x101f ;  /* 0x0d101f000b127f89 */ /* 0x009e2200000e0000 */
[----:B------:R-:W-:Y:S02]  /*3d00*/  MOV R25, 0xffff ;  /* 0x0000ffff00197802 */ /* 0x000fe40000000f00 */
[----:B------:R-:W-:Y:S01]  /*3d10*/  MOV R26, 0xffff ;  /* 0x0000ffff001a7802 */ /* 0x000fe20000000f00 */
[----:B----4-:R-:W3:Y:S01]  /*3d20*/  SHFL.BFLY PT, R20, R17, 0x8, 0x101f ;  /* 0x0d101f0011147f89 */ /* 0x010ee200000e0000 */
[----:B------:R-:W-:Y:S02]  /*3d30*/  MOV R28, 0xffff ;  /* 0x0000ffff001c7802 */ /* 0x000fe40000000f00 */
[----:B------:R-:W-:Y:S01]  /*3d40*/  MOV R27, 0xffff ;  /* 0x0000ffff001b7802 */ /* 0x000fe20000000f00 */
[----:B0-----:R-:W-:Y:S01]  /*3d50*/  FADD.FTZ R18, R18, R11 ;  /* 0x0000000b12127221 */ /* 0x001fe20000010000 */
[----:B---3--:R-:W-:-:S04]  /*3d60*/  FADD.FTZ R20, R20, R17 ;  /* 0x0000001114147221 */ /* 0x008fc80000010000 */
[----:B------:R-:W0:Y:S01]  /*3d70*/  SHFL.BFLY PT, R19, R18, 0x4, 0x101f ;  /* 0x0c901f0012137f89 */ /* 0x000e2200000e0000 */
[----:B------:R-:W-:-:S03]  /*3d80*/  MOV R17, 0xffff ;  /* 0x0000ffff00117802 */ /* 0x000fc60000000f00 */
[----:B------:R-:W3:Y:S01]  /*3d90*/  SHFL.BFLY PT, R21, R20, 0x4, 0x101f ;  /* 0x0c901f0014157f89 */ /* 0x000ee200000e0000 */
[----:B0-----:R-:W-:Y:S01]  /*3da0*/  FADD.FTZ R19, R18, R19 ;  /* 0x0000001312137221 */ /* 0x001fe20000010000 */
[----:B---3--:R-:W-:-:S04]  /*3db0*/  FADD.FTZ R21, R20, R21 ;  /* 0x0000001514157221 */ /* 0x008fc80000010000 */
[----:B------:R-:W0:Y:S04]  /*3dc0*/  SHFL.BFLY PT, R22, R19, 0x2, 0x101f ;  /* 0x0c501f0013167f89 */ /* 0x000e2800000e0000 */
[----:B------:R-:W3:Y:S01]  /*3dd0*/  SHFL.BFLY PT, R24, R21, 0x2, 0x101f ;  /* 0x0c501f0015187f89 */ /* 0x000ee200000e0000 */
[----:B0-----:R-:W-:Y:S01]  /*3de0*/  FADD.FTZ R22, R19, R22 ;  /* 0x0000001613167221 */ /* 0x001fe20000010000 */
[----:B---3--:R-:W-:-:S04]  /*3df0*/  FADD.FTZ R24, R21, R24 ;  /* 0x0000001815187221 */ /* 0x008fc80000010000 */
[----:B------:R-:W0:Y:S04]  /*3e00*/  SHFL.BFLY PT, R11, R22, 0x1, 0x101f ;  /* 0x0c301f00160b7f89 */ /* 0x000e2800000e0000 */
[----:B------:R3:W4:Y:S02]  /*3e10*/  SHFL.BFLY PT, R17, R24, 0x1, 0x101f ;  /* 0x0c301f0018117f89 */ /* 0x00072400000e0000 */
[----:B0--3--:R-:W-:-:S07]  /*3e20*/  FADD.FTZ R11, R22, R11 ;  /* 0x0000000b160b7221 */ /* 0x009fce0000010000 */
.L_x_40:
[----:B------:R-:W-:Y:S01]  /*3e30*/  BSSY.RECONVERGENT B0, `(.L_x_27) ;  /* 0x000000a000007945 */ /* 0x000fe20003800200 */
[----:B----4-:R-:W-:-:S03]  /*3e40*/  FADD.FTZ R24, R24, R17 ;  /* 0x0000001118187221 */ /* 0x010fc60000010000 */
[----:B------:R-:W-:Y:S05]  /*3e50*/  @P1 BRA `(.L_x_28) ;  /* 0x00000000001c1947 */ /* 0x000fea0003800000 */
[----:B------:R-:W-:Y:S02]  /*3e60*/  IADD3 R21, PT, PT, R16, R7, RZ ;  /* 0x0000000710157210 */ /* 0x000fe40007ffe0ff */
[----:B------:R-:W-:-:S03]  /*3e70*/  F2FP.BF16.F32.PACK_AB R11, R24, R11 ;  /* 0x0000000b180b723e */ /* 0x000fc600000010ff */
[----:B-1----:R-:W-:Y:S01]  /*3e80*/  IMAD.WIDE R18, R21, 0x2, R12 ;  /* 0x0000000215127825 */ /* 0x002fe200078e020c */
[----:B------:R-:W-:-:S03]  /*3e90*/  PRMT R17, R11, 0x7632, R17 ;  /* 0x000076320b117816 */ /* 0x000fc60000000011 */
[----:B--2---:R-:W-:Y:S01]  /*3ea0*/  IMAD.WIDE R20, R21, 0x2, R14 ;  /* 0x0000000215147825 */ /* 0x004fe200078e020e */
[----:B------:R0:W-:Y:S04]  /*3eb0*/  STG.E.U16 desc[UR14][R18.64], R11 ;  /* 0x0000000b12007986 */ /* 0x0001e8000c10150e */
[----:B------:R0:W-:Y:S02]  /*3ec0*/  STG.E.U16 desc[UR14][R20.64], R17 ;  /* 0x0000001114007986 */ /* 0x0001e4000c10150e */
.L_x_28:
[----:B------:R-:W-:Y:S05]  /*3ed0*/  BSYNC.RECONVERGENT B0 ;  /* 0x0000000000007941 */ /* 0x000fea0003800200 */
.L_x_27:
[C---:B------:R-:W-:Y:S02]  /*3ee0*/  ISETP.GE.U32.AND P1, PT, R16.reuse, 0x2, PT ;  /* 0x000000021000780c */ /* 0x040fe40003f26070 */
[----:B------:R-:W-:-:S11]  /*3ef0*/  IADD3 R16, PT, PT, R16, 0x1e, RZ ;  /* 0x0000001e10107810 */ /* 0x000fd60007ffe0ff */
[----:B------:R-:W-:Y:S05]  /*3f00*/  @!P1 BRA `(.L_x_29) ;  /* 0xfffffffc00249947 */ /* 0x000fea000383ffff */
[----:B------:R-:W-:Y:S05]  /*3f10*/  WARPSYNC.ALL ;  /* 0x0000000000007948 */ /* 0x000fea0003800000 */
[----:B------:R-:W-:Y:S01]  /*3f20*/  IADD3 R7, PT, PT, R7, 0x1000, RZ ;  /* 0x0000100007077810 */ /* 0x000fe20007ffe0ff */
[----:B------:R-:W-:Y:S03]  /*3f30*/  BAR.SYNC.DEFER_BLOCKING 0x0 ;  /* 0x0000000000007b1d */ /* 0x000fe60000010000 */
[----:B------:R-:W-:-:S13]  /*3f40*/  ISETP.GE.AND P0, PT, R7, UR9, PT ;  /* 0x0000000907007c0c */ /* 0x000fda000bf06270 */
[----:B------:R-:W-:Y:S05]  /*3f50*/  @!P0 BRA `(.L_x_30) ;  /* 0xfffffff400388947 */ /* 0x000fea000383ffff */
[----:B------:R-:W-:Y:S05]  /*3f60*/  EXIT ;  /* 0x000000000000794d */ /* 0x000fea0003800000 */
.L_x_26:
[----:B------:R-:W-:Y:S01]  /*3f70*/  HFMA2 R28, -RZ, RZ, 0, 0.000503063201904296875 ;  /* 0x0000101fff1c7431 */ /* 0x000fe200000001ff */
[----:B------:R-:W-:Y:S01]  /*3f80*/  BSSY B0, `(.L_x_31) ;  /* 0x0000007000007945 */ /* 0x000fe20003800000 */
[----:B---3--:R-:W-:Y:S01]  /*3f90*/  MOV R26, R11 ;  /* 0x0000000b001a7202 */ /* 0x008fe20000000f00 */
[----:B------:R-:W-:Y:S01]  /*3fa0*/  IMAD.MOV.U32 R27, RZ, RZ, 0x8 ;  /* 0x00000008ff1b7424 */ /* 0x000fe200078e00ff */
[----:B------:R-:W-:-:S07]  /*3fb0*/  MOV R23, 0xffff ;  /* 0x0000ffff00177802 */ /* 0x000fce0000000f00 */
[----:B012-4-:R-:W-:Y:S05]  /*3fc0*/  WARPSYNC.COLLECTIVE R23, `(.L_x_32) ;  /* 0x0000000017087348 */ /* 0x017fea0003c00000 */
[----:B------:R3:W0:Y:S02]  /*3fd0*/  SHFL.BFLY P2, R25, R26, R27, R28 ;  /* 0x0c00001b1a197389 */ /* 0x000624000004001c */
[----:B01234-:R-:W-:Y:S05]  /*3fe0*/  ENDCOLLECTIVE ;  /* 0x000000000000791b */ /* 0x01ffea0003800000 */
.L_x_32:
[----:B------:R-:W-:Y:S05]  /*3ff0*/  BSYNC B0 ;  /* 0x0000000000007941 */ /* 0x000fea0003800000 */
.L_x_31:
[----:B------:R-:W-:Y:S01]  /*4000*/  HFMA2 R27, -RZ, RZ, 0, 4.76837158203125e-07 ;  /* 0x00000008ff1b7431 */ /* 0x000fe200000001ff */
[----:B------:R-:W-:Y:S02]  /*4010*/  MOV R26, R17 ;  /* 0x00000011001a7202 */ /* 0x000fe40000000f00 */
[----:B------:R-:W-:Y:S02]  /*4020*/  MOV R28, 0x101f ;  /* 0x0000101f001c7802 */ /* 0x000fe40000000f00 */
[----:B------:R-:W-:Y:S02]  /*4030*/  MOV R23, 0xffff ;  /* 0x0000ffff00177802 */ /* 0x000fe40000000f00 */
[----:B------:R-:W-:-:S07]  /*4040*/  MOV R18, R25 ;  /* 0x0000001900127202 */ /* 0x000fce0000000f00 */
[----:B------:R-:W-:Y:S05]  /*4050*/  WARPSYNC.COLLECTIVE R23, `(.L_x_33) ;  /* 0x0000000017087348 */ /* 0x000fea0003c00000 */
[----:B------:R0:W1:Y:S02]  /*4060*/  SHFL.BFLY P2, R25, R26, R27, R28 ;  /* 0x0c00001b1a197389 */ /* 0x000064000004001c */
[----:B01----:R-:W-:Y:S05]  /*4070*/  ENDCOLLECTIVE ;  /* 0x000000000000791b */ /* 0x003fea0003800000 */
.L_x_33:
[----:B------:R-:W-:Y:S01]  /*4080*/  FADD.FTZ R18, R18, R11 ;  /* 0x0000000b12127221 */ /* 0x000fe20000010000 */
[----:B------:R-:W-:-:S04]  /*4090*/  HFMA2 R27, -RZ, RZ, 0, 2.384185791015625e-07 ;  /* 0x00000004ff1b7431 */ /* 0x000fc800000001ff */
[----:B------:R-:W-:Y:S02]  /*40a0*/  MOV R26, R18 ;  /* 0x00000012001a7202 */ /* 0x000fe40000000f00 */
[----:B------:R-:W-:-:S07]  /*40b0*/  MOV R20, R25 ;  /* 0x0000001900147202 */ /* 0x000fce0000000f00 */
[----:B------:R-:W-:Y:S05]  /*40c0*/  WARPSYNC.COLLECTIVE R23, `(.L_x_34) ;  /* 0x0000000017087348 */ /* 0x000fea0003c00000 */
[----:B------:R0:W1:Y:S02]  /*40d0*/  SHFL.BFLY P2, R25, R26, R27, R28 ;  /* 0x0c00001b1a197389 */ /* 0x000064000004001c */
[----:B01----:R-:W-:Y:S05]  /*40e0*/  ENDCOLLECTIVE ;  /* 0x000000000000791b */ /* 0x003fea0003800000 */
.L_x_34:
[----:B------:R-:W-:-:S04]  /*40f0*/  FADD.FTZ R20, R20, R17 ;  /* 0x0000001114147221 */ /* 0x000fc80000010000 */
[----:B------:R-:W-:Y:S01]  /*4100*/  IMAD.MOV.U32 R26, RZ, RZ, R20 ;  /* 0x000000ffff1a7224 */ /* 0x000fe200078e0014 */
[----:B------:R-:W-:-:S07]  /*4110*/  MOV R19, R25 ;  /* 0x0000001900137202 */ /* 0x000fce0000000f00 */
[----:B------:R-:W-:Y:S05]  /*4120*/  WARPSYNC.COLLECTIVE R23, `(.L_x_35) ;  /* 0x0000000017087348 */ /* 0x000fea0003c00000 */
[----:B------:R0:W1:Y:S02]  /*4130*/  SHFL.BFLY P2, R25, R26, R27, R28 ;  /* 0x0c00001b1a197389 */ /* 0x000064000004001c */
[----:B01----:R-:W-:Y:S05]  /*4140*/  ENDCOLLECTIVE ;  /* 0x000000000000791b */ /* 0x003fea0003800000 */
.L_x_35:
[----:B------:R-:W-:Y:S01]  /*4150*/  FADD.FTZ R19, R18, R19 ;  /* 0x0000001312137221 */ /* 0x000fe20000010000 */
[----:B------:R-:W-:-:S04]  /*4160*/  HFMA2 R27, -RZ, RZ, 0, 1.1920928955078125e-07 ;  /* 0x00000002ff1b7431 */ /* 0x000fc800000001ff */
[----:B------:R-:W-:Y:S02]  /*4170*/  MOV R26, R19 ;  /* 0x00000013001a7202 */ /* 0x000fe40000000f00 */
[----:B------:R-:W-:-:S07]  /*4180*/  MOV R21, R25 ;  /* 0x0000001900157202 */ /* 0x000fce0000000f00 */
[----:B------:R-:W-:Y:S05]  /*4190*/  WARPSYNC.COLLECTIVE R23, `(.L_x_36) ;  /* 0x0000000017087348 */ /* 0x000fea0003c00000 */
[----:B------:R0:W1:Y:S02]  /*41a0*/  SHFL.BFLY P2, R25, R26, R27, R28 ;  /* 0x0c00001b1a197389 */ /* 0x000064000004001c */
[----:B01----:R-:W-:Y:S05]  /*41b0*/  ENDCOLLECTIVE ;  /* 0x000000000000791b */ /* 0x003fea0003800000 */
.L_x_36:
[----:B------:R-:W-:-:S05]  /*41c0*/  FADD.FTZ R21, R20, R21 ;  /* 0x0000001514157221 */ /* 0x000fca0000010000 */
[----:B------:R-:W-:Y:S02]  /*41d0*/  MOV R26, R21 ;  /* 0x00000015001a7202 */ /* 0x000fe40000000f00 */
[----:B------:R-:W-:-:S07]  /*41e0*/  MOV R22, R25 ;  /* 0x0000001900167202 */ /* 0x000fce0000000f00 */
[----:B------:R-:W-:Y:S05]  /*41f0*/  WARPSYNC.COLLECTIVE R23, `(.L_x_37) ;  /* 0x0000000017087348 */ /* 0x000fea0003c00000 */
[----:B------:R0:W1:Y:S02]  /*4200*/  SHFL.BFLY P2, R25, R26, R27, R28 ;  /* 0x0c00001b1a197389 */ /* 0x000064000004001c */
[----:B01----:R-:W-:Y:S05]  /*4210*/  ENDCOLLECTIVE ;  /* 0x000000000000791b */ /* 0x003fea0003800000 */
.L_x_37:
[----:B------:R-:W-:Y:S01]  /*4220*/  FADD.FTZ R22, R19, R22 ;  /* 0x0000001613167221 */ /* 0x000fe20000010000 */
[----:B------:R-:W-:-:S04]  /*4230*/  HFMA2 R27, -RZ, RZ, 0, 5.9604644775390625e-08 ;  /* 0x00000001ff1b7431 */ /* 0x000fc800000001ff */
[----:B------:R-:W-:Y:S02]  /*4240*/  MOV R26, R22 ;  /* 0x00000016001a7202 */ /* 0x000fe40000000f00 */
[----:B------:R-:W-:-:S07]  /*4250*/  MOV R24, R25 ;  /* 0x0000001900187202 */ /* 0x000fce0000000f00 */
[----:B------:R-:W-:Y:S05]  /*4260*/  WARPSYNC.COLLECTIVE R23, `(.L_x_38) ;  /* 0x0000000017087348 */ /* 0x000fea0003c00000 */
[----:B------:R0:W1:Y:S02]  /*4270*/  SHFL.BFLY P2, R25, R26, R27, R28 ;  /* 0x0c00001b1a197389 */ /* 0x000064000004001c */
[----:B01----:R-:W-:Y:S05]  /*4280*/  ENDCOLLECTIVE ;  /* 0x000000000000791b */ /* 0x003fea0003800000 */
.L_x_38:
[----:B------:R-:W-:-:S05]  /*4290*/  FADD.FTZ R24, R21, R24 ;  /* 0x0000001815187221 */ /* 0x000fca0000010000 */
[----:B------:R-:W-:Y:S02]  /*42a0*/  MOV R26, R24 ;  /* 0x00000018001a7202 */ /* 0x000fe40000000f00 */
[----:B------:R-:W-:-:S07]  /*42b0*/  MOV R11, R25 ;  /* 0x00000019000b7202 */ /* 0x000fce0000000f00 */
[----:B------:R-:W-:Y:S05]  /*42c0*/  WARPSYNC.COLLECTIVE R23, `(.L_x_39) ;  /* 0x0000000017087348 */ /* 0x000fea0003c00000 */
[----:B------:R0:W1:Y:S02]  /*42d0*/  SHFL.BFLY P2, R25, R26, R27, R28 ;  /* 0x0c00001b1a197389 */ /* 0x000064000004001c */
[----:B01----:R-:W-:Y:S05]  /*42e0*/  ENDCOLLECTIVE ;  /* 0x000000000000791b */ /* 0x003fea0003800000 */
.L_x_39:
[----:B------:R-:W-:Y:S01]  /*42f0*/  FADD.FTZ R11, R22, R11 ;  /* 0x0000000b160b7221 */ /* 0x000fe20000010000 */
[----:B------:R-:W-:Y:S01]  /*4300*/  MOV R17, R25 ;  /* 0x0000001900117202 */ /* 0x000fe20000000f00 */
[----:B------:R-:W-:Y:S06]  /*4310*/  BRA `(.L_x_40) ;  /* 0xfffffff800c47947 */ /* 0x000fec000383ffff */
.L_x_41:
[----:B------:R-:W-:-:S00]  /*4320*/  BRA `(.L_x_41) ;  /* 0xfffffffc00fc7947 */ /* 0x000fc0000383ffff */
[----:B------:R-:W-:-:S00]  /*4330*/  NOP ;  /* 0x0000000000007918 */ /* 0x000fc00000000000 */
        /* <DEDUP_REMOVED lines=12> */
.L_x_1081:


//--------------------- .text._ZN13group_norm_v218gn_bwd_cuda_kernelI13__nv_bfloat16Li480ELi1ELi32ELi60ELi1024ELb0ELb1ELi16ELi960ELi960ELi4ELb1ELi2ELb0ELb0ELNS_15WgradSyncMethodE3ENS_16CompileConditionILi1000EEEEEvPT_S6_S6_PKS5_S8_S8_S8_PKfflPfPj --------------------------
	.section	.text._ZN13group_norm_v218gn_bwd_cuda_kernelI13__nv_bfloat16Li480ELi1ELi32ELi60ELi1024ELb0ELb1ELi16ELi960ELi960ELi4ELb1ELi2ELb0ELb0ELNS_15WgradSyncMethodE3ENS_16CompileConditionILi1000EEEEEvPT_S6_S6_PKS5_S8_S8_S8_PKfflPfPj,"ax",@progbits
	.align	128
        .global         _ZN13group_norm_v218gn_bwd_cuda_kernelI13__nv_bfloat16Li480ELi1ELi32ELi60ELi1024ELb0ELb1ELi16ELi960ELi960ELi4ELb1ELi2ELb0ELb0ELNS_15WgradSyncMethodE3ENS_16CompileConditionILi1000EEEEEvPT_S6_S6_PKS5_S8_S8_S8_PKfflPfPj
        .type           _ZN13group_norm_v218gn_bwd_cuda_kernelI13__nv_bfloat16Li480ELi1ELi32ELi60ELi1024ELb0ELb1ELi16ELi960ELi960ELi4ELb1ELi2ELb0ELb0ELNS_15WgradSyncMethodE3ENS_16CompileConditionILi1000EEEEEvPT_S6_S6_PKS5_S8_S8_S8_PKfflPfPj,@function
        .size           _ZN13group_norm_v218gn_bwd_cuda_kernelI13__nv_bfloat16Li480ELi1ELi32ELi60ELi1024ELb0ELb1ELi16ELi960ELi960ELi4ELb1ELi2ELb0ELb0ELNS_15WgradSyncMethodE3ENS_16CompileConditionILi1000EEEEEvPT_S6_S6_PKS5_S8_S8_S8_PKfflPfPj,(.L_x_1082 - _ZN13group_norm_v218gn_bwd_cuda_kernelI13__nv_bfloat16Li480ELi1ELi32ELi60ELi1024ELb0ELb1ELi16ELi960ELi960ELi4ELb1ELi2ELb0ELb0ELNS_15WgradSyncMethodE3ENS_16CompileConditionILi1000EEEEEvPT_S6_S6_PKS5_S8_S8_S8_PKfflPfPj)
        .other          _ZN13group_norm_v218gn_bwd_cuda_kernelI13__nv_bfloat16Li480ELi1ELi32ELi60ELi1024ELb0ELb1ELi16ELi960ELi960ELi4ELb1ELi2ELb0ELb0ELNS_15WgradSyncMethodE3ENS_16CompileConditionILi1000EEEEEvPT_S6_S6_PKS5_S8_S8_S8_PKfflPfPj,@"STO_CUDA_ENTRY STV_DEFAULT"
_ZN13group_norm_v218gn_bwd_cuda_kernelI13__nv_bfloat16Li480ELi1ELi32ELi60ELi1024ELb0ELb1ELi16ELi960ELi960ELi4ELb1ELi2ELb0ELb0ELNS_15WgradSyncMethodE3ENS_16CompileConditionILi1000EEEEEvPT_S6_S6_PKS5_S8_S8_S8_PKfflPfPj:
.text._ZN13group_norm_v218gn_bwd_cuda_kernelI13__nv_bfloat16Li480ELi1ELi32ELi60ELi1024ELb0ELb1ELi16ELi960ELi960ELi4ELb1ELi2ELb0ELb0ELNS_15WgradSyncMethodE3ENS_16CompileConditionILi1000EEEEEvPT_S6_S6_PKS5_S8_S8_S8_PKfflPfPj:
[----:B------:R-:W-:Y:S08]  /*0000*/  LDC R1, c[0x0][0x37c] ;  /* 0x0000df00ff017b82 */ /* 0x000ff00000000800 */
[----:B------:R-:W0:Y:S01]  /*0010*/  S2UR UR11, SR_CTAID.Y ;  /* 0x00000000000b79c3 */ /* 0x000e220000002600 */
[----:B------:R-:W1:Y:S01]  /*0020*/  LDCU.64 UR14, c[0x0][0x3c8] ;  /* 0x00007900ff0e77ac */ /* 0x000e620008000a00 */
[----:B------:R-:W2:Y:S06]  /*0030*/  LDCU.64 UR16, c[0x0][0x358] ;  /* 0x00006b00ff1077ac */ /* 0x000eac0008000a00 */
[----:B------:R-:W3:Y:S01]  /*0040*/  S2UR UR19, SR_CTAID.X ;  /* 0x00000000001379c3 */ /* 0x000ee20000002500 */
[----:B-1----:R-:W-:-:S02]  /*0050*/  USHF.L.U32 UR21, UR14, 0x1, URZ ;  /* 0x000000010e157899 */ /* 0x002fc400080006ff */
[----:B------:R-:W-:Y:S02]  /*0060*/  USHF.L.U64.HI UR14, UR14, 0x1, UR15 ;  /* 0x000000010e0e7899 */ /* 0x000fe4000801020f */
[----:B0-----:R-:W-:Y:S02]  /*0070*/  UISETP.GT.U32.AND UP0, UPT, UR21, UR11, UPT ;  /* 0x0000000b1500728c */ /* 0x001fe4000bf04070 */
[----:B------:R-:W-:Y:S02]  /*0080*/  ULOP3.LUT UR15, UR11, 0x1, URZ, 0xc0, !UPT ;  /* 0x000000010b0f7892 */ /* 0x000fe4000f8ec0ff */
[----:B------:R-:W-:-:S09]  /*0090*/  UISETP.GT.AND.EX UP0, UPT, UR14, URZ, UPT, UP0 ;  /* 0x000000ff0e00728c */ /* 0x000fd2000bf04300 */
[----:B--23--:R-:W-:Y:S05]  /*00a0*/  BRA.U UP0, `(.L_x_42) ;  /* 0x0000000100647547 */ /* 0x00cfea000b800000 */
[----:B------:R-:W0:Y:S01]  /*00b0*/  S2R R0, SR_TID.X ;  /* 0x0000000000007919 */ /* 0x000e220000002100 */
[----:B------:R-:W-:Y:S01]  /*00c0*/  BAR.SYNC.DEFER_BLOCKING 0x0 ;  /* 0x0000000000007b1d */ /* 0x000fe20000010000 */
[----:B0-----:R-:W-:-:S13]  /*00d0*/  ISETP.NE.AND P0, PT, R0, RZ, PT ;  /* 0x000000ff0000720c */ /* 0x001fda0003f05270 */
[----:B------:R-:W-:Y:S05]  /*00e0*/  @P0 BRA `(.L_x_43) ;  /* 0x0000000000480947 */ /* 0x000fea0003800000 */
        /* <DEDUP_REMOVED lines=12> */
.L_x_44:
[----:B0-----:R-:W2:Y:S04]  /*01b0*/  LD.E.STRONG.GPU R5, desc[UR16][R2.64+0x8] ;  /* 0x0000081002057980 */ /* 0x001ea8000c10f900 */
[----:B--2---:R-:W-:Y:S01]  /*01c0*/  CCTL.IVALL ;  /* 0x00000000ff00798f */ /* 0x004fe20002000000 */
[----:B------:R-:W-:Y:S05]  /*01d0*/  YIELD ;  /* 0x0000000000007946 */ /* 0x000fea0003800000 */
[----:B-----5:R-:W-:-:S04]  /*01e0*/  LOP3.LUT R5, R5, R0, RZ, 0x3c, !PT ;  /* 0x0000000005057212 */ /* 0x020fc800078e3cff */
[----:B------:R-:W-:-:S13]  /*01f0*/  ISETP.GT.AND P0, PT, R5, -0x1, PT ;  /* 0xffffffff0500780c */ /* 0x000fda0003f04270 */
[----:B------:R-:W-:Y:S05]  /*0200*/  @P0 BRA `(.L_x_44) ;  /* 0xfffffffc00e80947 */ /* 0x000fea000383ffff */
.L_x_43:
[----:B------:R-:W-:Y:S05]  /*0210*/  WARPSYNC.ALL ;  /* 0x0000000000007948 */ /* 0x000fea0003800000 */
[----:B------:R-:W-:Y:S06]  /*0220*/  BAR.SYNC.DEFER_BLOCKING 0x0 ;  /* 0x0000000000007b1d */ /* 0x000fec0000010000 */
[----:B------:R-:W-:Y:S05]  /*0230*/  BRA `(.L_x_45) ;  /* 0x0000003400547947 */ /* 0x000fea0003800000 */
.L_x_42:
[----:B------:R-:W0:Y:S01]  /*0240*/  S2R R0, SR_TID.X ;  /* 0x0000000000007919 */ /* 0x000e220000002100 */
[----:B------:R-:W1:Y:S01]  /*0250*/  LDC.64 R112, c[0x0][0x3a8] ;  /* 0x0000ea00ff707b82 */ /* 0x000e620000000a00 */
[----:B------:R-:W-:Y:S01]  /*0260*/  UIMAD UR5, UR15, 0x3c0, URZ ;  /* 0x000003c00f0578a4 */ /* 0x000fe2000f8e02ff */
[----:B------:R-:W2:Y:S01]  /*0270*/  S2R R6, SR_CgaCtaId ;  /* 0x0000000000067919 */ /* 0x000ea20000008800 */
[----:B------:R-:W-:Y:S01]  /*0280*/  MOV R4, UR15 ;  /* 0x0000000f00047c02 */ /* 0x000fe20008000f00 */
[----:B------:R-:W-:Y:S01]  /*0290*/  USHF.L.U32 UR4, UR11, 0x5, URZ ;  /* 0x000000050b047899 */ /* 0x000fe200080006ff */
[----:B------:R-:W3:Y:S01]  /*02a0*/  LDCU.128 UR24, c[0x0][0x3d0] ;  /* 0x00007a00ff1877ac */ /* 0x000ee20008000c00 */
[----:B------:R-:W4:Y:S01]  /*02b0*/  LDCU.64 UR6, c[0x0][0x3d8] ;  /* 0x00007b00ff0677ac */ /* 0x000f220008000a00 */
[----:B0-----:R-:W-:-:S05]  /*02c0*/  LOP3.LUT R2, R0, 0xffff, RZ, 0xc0, !PT ;  /* 0x0000ffff00027812 */ /* 0x001fca00078ec0ff */
[----:B------:R-:W-:-:S05]  /*02d0*/  IMAD R2, R2, 0x445, RZ ;  /* 0x0000044502027824 */ /* 0x000fca00078e02ff */
[----:B------:R-:W-:-:S04]  /*02e0*/  SHF.R.U32.HI R118, RZ, 0x12, R2 ;  /* 0x00000012ff767819 */ /* 0x000fc80000011602 */
[----:B------:R-:W-:-:S05]  /*02f0*/  PRMT R2, R118, 0x9910, RZ ;  /* 0x0000991076027816 */ /* 0x000fca00000000ff */
[----:B------:R-:W-:-:S05]  /*0300*/  IMAD R2, R2, 0xf0, RZ ;  /* 0x000000f002027824 */ /* 0x000fca00078e02ff */
[----:B------:R-:W-:-:S04]  /*0310*/  IADD3 R2, PT, PT, RZ, -R2, RZ ;  /* 0x80000002ff027210 */ /* 0x000fc80007ffe0ff */
[----:B------:R-:W-:-:S04]  /*0320*/  PRMT R3, R2, 0x7710, RZ ;  /* 0x0000771002037816 */ /* 0x000fc800000000ff */
[----:B------:R-:W-:-:S04]  /*0330*/  IADD3 R2, PT, PT, R3, R0, RZ ;  /* 0x0000000003027210 */ /* 0x000fc80007ffe0ff */
[----:B------:R-:W-:-:S04]  /*0340*/  LOP3.LUT R34, R2, 0xffff, RZ, 0xc0, !PT ;  /* 0x0000ffff02227812 */ /* 0x000fc800078ec0ff */
[----:B------:R-:W-:-:S05]  /*0350*/  LEA R116, R34, UR5, 0x2 ;  /* 0x0000000522747c11 */ /* 0x000fca000f8e10ff */
[----:B-1----:R-:W-:-:S06]  /*0360*/  IMAD.WIDE.U32 R112, R116, 0x2, R112 ;  /* 0x0000000274707825 */ /* 0x002fcc00078e0070 */
[----:B------:R-:W5:Y:S01]  /*0370*/  LDG.E.64.CONSTANT R112, desc[UR16][R112.64] ;  /* 0x0000001070707981 */ /* 0x000f62000c1e9b00 */
[--C-:B------:R-:W-:Y:S01]  /*0380*/  SHF.R.U32.HI R3, RZ, 0x1, R0.reuse ;  /* 0x00000001ff037819 */ /* 0x100fe20000011600 */
[----:B------:R-:W-:Y:S01]  /*0390*/  ULOP3.LUT UR4, UR4, 0x1fffc0, URZ, 0xc0, !UPT ;  /* 0x001fffc004047892 */ /* 0x000fe2000f8ec0ff */
[----:B------:R-:W-:Y:S01]  /*03a0*/  MOV R7, UR5 ;  /* 0x0000000500077c02 */ /* 0x000fe20008000f00 */
[----:B----4-:R-:W-:Y:S01]  /*03b0*/  ULEA UR6, UP0, UR11, UR6, 0x2 ;  /* 0x000000060b067291 */ /* 0x010fe2000f8010ff */
[----:B------:R-:W-:Y:S01]  /*03c0*/  LEA R4, R4, R3, 0x4 ;  /* 0x0000000304047211 */ /* 0x000fe200078e20ff */
[----:B------:R-:W-:Y:S01]  /*03d0*/  ULOP3.LUT UR4, UR4, 0x3f, UR19, 0xf8, !UPT ;  /* 0x0000003f04047892 */ /* 0x000fe2000f8ef813 */
[----:B------:R-:W-:Y:S02]  /*03e0*/  MOV R2, 0x400 ;  /* 0x0000040000027802 */ /* 0x000fe40000000f00 */
[----:B------:R-:W-:Y:S02]  /*03f0*/  CS2R R60, SRZ ;  /* 0x00000000003c7805 */ /* 0x000fe4000001ff00 */
[----:B---3--:R-:W-:Y:S01]  /*0400*/  MOV R120, UR24 ;  /* 0x0000001800787c02 */ /* 0x008fe20008000f00 */
[----:B------:R-:W-:Y:S01]  /*0410*/  IMAD R10, R4, 0x3c, -R7 ;  /* 0x0000003c040a7824 */ /* 0x000fe200078e0a07 */
[----:B------:R-:W-:Y:S01]  /*0420*/  IADD3 R4, PT, PT, R0, 0x1e0, RZ ;  /* 0x000001e000047810 */ /* 0x000fe20007ffe0ff */
[----:B------:R-:W-:Y:S01]  /*0430*/  UIMAD UR4, UR4, 0x780, UR5 ;  /* 0x00000780040478a4 */ /* 0x000fe2000f8e0205 */
[----:B------:R-:W-:-:S02]  /*0440*/  SHF.R.U32.HI R7, RZ, 0x4, R0 ;  /* 0x00000004ff077819 */ /* 0x000fc40000011600 */
[----:B------:R-:W-:Y:S02]  /*0450*/  CS2R R58, SRZ ;  /* 0x00000000003a7805 */ /* 0x000fe4000001ff00 */
[----:B------:R-:W-:Y:S02]  /*0460*/  SHF.R.U32.HI R9, RZ, 0x4, R4 ;  /* 0x00000004ff097819 */ /* 0x000fe40000011604 */
[----:B------:R-:W-:Y:S02]  /*0470*/  CS2R R56, SRZ ;  /* 0x0000000000387805 */ /* 0x000fe4000001ff00 */
[----:B------:R-:W-:Y:S02]  /*0480*/  IADD3 R3, PT, PT, R2, 0x3c00, RZ ;  /* 0x00003c0002037810 */ /* 0x000fe40007ffe0ff */
[----:B------:R-:W-:Y:S02]  /*0490*/  CS2R R54, SRZ ;  /* 0x0000000000367805 */ /* 0x000fe4000001ff00 */
[-C--:B------:R-:W-:Y:S01]  /*04a0*/  LOP3.LUT R7, R7, R0.reuse, RZ, 0x3c, !PT ;  /* 0x0000000007077212 */ /* 0x080fe200078e3cff */
[----:B------:R-:W-:Y:S01]  /*04b0*/  UIMAD.WIDE.U32 UR8, UR15, 0x4, UR26 ;  /* 0x000000040f0878a5 */ /* 0x000fe2000f8e001a */
[----:B------:R-:W-:Y:S01]  /*04c0*/  LOP3.LUT R9, R9, R0, RZ, 0x3c, !PT ;  /* 0x0000000009097212 */ /* 0x000fe200078e3cff */
[----:B------:R-:W-:Y:S01]  /*04d0*/  ULEA.HI.X UR7, UR11, UR7, URZ, 0x2, UP0 ;  /* 0x000000070b077291 */ /* 0x000fe200080f14ff */
[----:B--2---:R-:W-:Y:S01]  /*04e0*/  LEA R5, R6, R2, 0x18 ;  /* 0x0000000206057211 */ /* 0x004fe200078ec0ff */
[----:B------:R-:W0:Y:S01]  /*04f0*/  LDCU UR20, c[0x0][0x374] ;  /* 0x00006e80ff1477ac */ /* 0x000e220008000800 */
[----:B------:R-:W-:-:S02]  /*0500*/  SHF.L.U32 R2, R0, 0x1, RZ ;  /* 0x0000000100027819 */ /* 0x000fc400000006ff */
[----:B------:R-:W-:Y:S01]  /*0510*/  LEA R3, R6, R3, 0x18 ;  /* 0x0000000306037211 */ /* 0x000fe200078ec0ff */
[----:B------:R-:W-:Y:S01]  /*0520*/  UMOV UR13, UR11 ;  /* 0x0000000b000d7c82 */ /* 0x000fe20008000000 */
[----:B------:R-:W-:Y:S01]  /*0530*/  SHF.L.U32 R8, R4, 0x3, RZ ;  /* 0x0000000304087819 */ /* 0x000fe200000006ff */
[----:B------:R-:W-:Y:S01]  /*0540*/  UMOV UR5, URZ ;  /* 0x000000ff00057c82 */ /* 0x000fe20008000000 */
[----:B------:R-:W-:Y:S01]  /*0550*/  SHF.L.U32 R6, R0, 0x3, RZ ;  /* 0x0000000300067819 */ /* 0x000fe200000006ff */
[----:B------:R-:W-:Y:S01]  /*0560*/  IMAD R117, R34, 0x18, R3 ;  /* 0x0000001822757824 */ /* 0x000fe200078e0203 */
[----:B------:R-:W-:Y:S02]  /*0570*/  SHF.L.U32 R4, R7, 0x3, RZ ;  /* 0x0000000307047819 */ /* 0x000fe400000006ff */
[----:B------:R-:W-:Y:S02]  /*0580*/  SHF.L.U32 R9, R9, 0x3, RZ ;  /* 0x0000000309097819 */ /* 0x000fe400000006ff */
[----:B------:R-:W-:-:S02]  /*0590*/  LOP3.LUT R2, R2, 0x18, RZ, 0xc0, !PT ;  /* 0x0000001802027812 */ /* 0x000fc400078ec0ff */
[----:B------:R-:W-:Y:S02]  /*05a0*/  LOP3.LUT R109, R6, 0x1fe0, RZ, 0xc0, !PT ;  /* 0x00001fe0066d7812 */ /* 0x000fe400078ec0ff */
[----:B------:R-:W-:Y:S02]  /*05b0*/  LOP3.LUT R8, R8, 0x3fe0, RZ, 0xc0, !PT ;  /* 0x00003fe008087812 */ /* 0x000fe400078ec0ff */
[----:B------:R-:W-:Y:S02]  /*05c0*/  LOP3.LUT R4, R4, 0x18, RZ, 0xc0, !PT ;  /* 0x0000001804047812 */ /* 0x000fe400078ec0ff */
[----:B------:R-:W-:Y:S02]  /*05d0*/  LOP3.LUT R108, R9, 0x18, RZ, 0xc0, !PT ;  /* 0x00000018096c7812 */ /* 0x000fe400078ec0ff */
[----:B------:R-:W-:Y:S02]  /*05e0*/  LEA R110, R0, R5, 0x5 ;  /* 0x00000005006e7211 */ /* 0x000fe400078e28ff */
[----:B------:R-:W-:-:S02]  /*05f0*/  LOP3.LUT R111, R2, 0x8, RZ, 0x3c, !PT ;  /* 0x00000008026f7812 */ /* 0x000fc400078e3cff */
[----:B------:R-:W-:Y:S02]  /*0600*/  LOP3.LUT R7, R2, 0x10, RZ, 0x3c, !PT ;  /* 0x0000001002077812 */ /* 0x000fe400078e3cff */
[-C--:B------:R-:W-:Y:S02]  /*0610*/  IADD3 R109, PT, PT, R109, R5.reuse, R4 ;  /* 0x000000056d6d7210 */ /* 0x080fe40007ffe004 */
[----:B------:R-:W-:Y:S02]  /*0620*/  IADD3 R108, PT, PT, R8, R5, R108 ;  /* 0x00000005086c7210 */ /* 0x000fe40007ffe06c */
[C---:B------:R-:W-:Y:S02]  /*0630*/  IADD3 R5, PT, PT, R10.reuse, 0x4, RZ ;  /* 0x000000040a057810 */ /* 0x040fe40007ffe0ff */
[C---:B------:R-:W-:Y:S02]  /*0640*/  IADD3 R8, PT, PT, R10.reuse, 0x8, RZ ;  /* 0x000000080a087810 */ /* 0x040fe40007ffe0ff */
[----:B------:R-:W-:-:S02]  /*0650*/  IADD3 R9, PT, PT, R10, 0xc, RZ ;  /* 0x0000000c0a097810 */ /* 0x000fc40007ffe0ff */
[C---:B------:R-:W-:Y:S02]  /*0660*/  IADD3 R11, PT, PT, R10.reuse, 0x10, RZ ;  /* 0x000000100a0b7810 */ /* 0x040fe40007ffe0ff */
[C---:B------:R-:W-:Y:S02]  /*0670*/  IADD3 R13, PT, PT, R10.reuse, 0x14, RZ ;  /* 0x000000140a0d7810 */ /* 0x040fe40007ffe0ff */
[C---:B------:R-:W-:Y:S02]  /*0680*/  IADD3 R15, PT, PT, R10.reuse, 0x18, RZ ;  /* 0x000000180a0f7810 */ /* 0x040fe40007ffe0ff */
[C---:B------:R-:W-:Y:S02]  /*0690*/  IADD3 R17, PT, PT, R10.reuse, 0x1c, RZ ;  /* 0x0000001c0a117810 */ /* 0x040fe40007ffe0ff */
[C---:B------:R-:W-:Y:S02]  /*06a0*/  IADD3 R19, PT, PT, R10.reuse, 0x20, RZ ;  /* 0x000000200a137810 */ /* 0x040fe40007ffe0ff */
[----:B------:R-:W-:-:S02]  /*06b0*/  IADD3 R21, PT, PT, R10, 0x24, RZ ;  /* 0x000000240a157810 */ /* 0x000fc40007ffe0ff */
[C---:B------:R-:W-:Y:S02]  /*06c0*/  IADD3 R23, PT, PT, R10.reuse, 0x28, RZ ;  /* 0x000000280a177810 */ /* 0x040fe40007ffe0ff */
[C---:B------:R-:W-:Y:S02]  /*06d0*/  IADD3 R25, PT, PT, R10.reuse, 0x2c, RZ ;  /* 0x0000002c0a197810 */ /* 0x040fe40007ffe0ff */
[C---:B------:R-:W-:Y:S02]  /*06e0*/  IADD3 R27, PT, PT, R10.reuse, 0x30, RZ ;  /* 0x000000300a1b7810 */ /* 0x040fe40007ffe0ff */
[C---:B------:R-:W-:Y:S02]  /*06f0*/  IADD3 R29, PT, PT, R10.reuse, 0x34, RZ ;  /* 0x000000340a1d7810 */ /* 0x040fe40007ffe0ff */
[----:B------:R-:W-:Y:S02]  /*0700*/  IADD3 R31, PT, PT, R10, 0x38, RZ ;  /* 0x000000380a1f7810 */ /* 0x000fe40007ffe0ff */
[----:B------:R-:W-:-:S02]  /*0710*/  IADD3 R111, PT, PT, R110, R111, RZ ;  /* 0x0000006f6e6f7210 */ /* 0x000fc40007ffe0ff */
[----:B------:R-:W-:Y:S01]  /*0720*/  IADD3 R2, PT, PT, R0, UR4, RZ ;  /* 0x0000000400027c10 */ /* 0x000fe2000fffe0ff */
[----:B------:R-:W-:Y:S01]  /*0730*/  UMOV UR4, URZ ;  /* 0x000000ff00047c82 */ /* 0x000fe20008000000 */
[----:B------:R-:W-:Y:S02]  /*0740*/  IADD3 R110, PT, PT, R110, R7, RZ ;  /* 0x000000076e6e7210 */ /* 0x000fe40007ffe0ff */
[----:B------:R-:W-:Y:S02]  /*0750*/  LOP3.LUT R7, R6, 0x8, RZ, 0xc0, !PT ;  /* 0x0000000806077812 */ /* 0x000fe400078ec0ff */
[----:B------:R-:W-:Y:S02]  /*0760*/  SHF.R.U32.HI R4, RZ, 0x2, R10 ;  /* 0x00000002ff047819 */ /* 0x000fe4000001160a */
[----:B------:R-:W-:Y:S02]  /*0770*/  SHF.R.U32.HI R6, RZ, 0x2, R5 ;  /* 0x00000002ff067819 */ /* 0x000fe40000011605 */
[----:B------:R-:W-:Y:S01]  /*0780*/  SHF.R.U32.HI R8, RZ, 0x2, R8 ;  /* 0x00000002ff087819 */ /* 0x000fe20000011608 */
[----:B------:R-:W-:Y:S01]  /*0790*/  IMAD R4, R4, 0x18, R3 ;  /* 0x0000001804047824 */ /* 0x000fe200078e0203 */
        /* <DEDUP_REMOVED lines=23> */
[--C-:B------:R-:W-:Y:S01]  /*0910*/  IMAD R28, R28, 0x18, R3.reuse ;  /* 0x000000181c1c7824 */ /* 0x100fe200078e0203 */
[----:B------:R-:W-:Y:S01]  /*0920*/  SHF.L.U32 R123, R2, 0x1, RZ ;  /* 0x00000001027b7819 */ /* 0x000fe200000006ff */
[--C-:B------:R-:W-:Y:S01]  /*0930*/  IMAD R30, R30, 0x18, R3.reuse ;  /* 0x000000181e1e7824 */ /* 0x100fe200078e0203 */
[----:B------:R-:W-:Y:S01]  /*0940*/  MOV R121, UR25 ;  /* 0x0000001900797c02 */ /* 0x000fe20008000f00 */
[----:B------:R-:W-:Y:S01]  /*0950*/  IMAD R32, R32, 0x18, R3 ;  /* 0x0000001820207824 */ /* 0x000fe200078e0203 */
[----:B------:R-:W-:-:S02]  /*0960*/  IADD3 R5, PT, PT, R123, 0x3c0, RZ ;  /* 0x000003c07b057810 */ /* 0x000fc40007ffe0ff */
[----:B------:R-:W-:Y:S01]  /*0970*/  IADD3 R107, PT, PT, R4, R7, RZ ;  /* 0x00000007046b7210 */ /* 0x000fe20007ffe0ff */
[--C-:B------:R-:W-:Y:S01]  /*0980*/  IMAD.WIDE.U32 R122, R123, 0x4, R120.reuse ;  /* 0x000000047b7a7825 */ /* 0x100fe200078e0078 */
[C---:B------:R-:W-:Y:S02]  /*0990*/  IADD3 R106, PT, PT, R7.reuse, R6, RZ ;  /* 0x00000006076a7210 */ /* 0x040fe40007ffe0ff */
[----:B------:R-:W-:Y:S01]  /*09a0*/  IADD3 R105, PT, PT, R7, R8, RZ ;  /* 0x0000000807697210 */ /* 0x000fe20007ffe0ff */
[----:B------:R-:W-:Y:S01]  /*09b0*/  IMAD.WIDE.U32 R120, R5, 0x4, R120 ;  /* 0x0000000405787825 */ /* 0x000fe200078e0078 */
[C---:B------:R-:W-:Y:S02]  /*09c0*/  IADD3 R104, PT, PT, R7.reuse, R10, RZ ;  /* 0x0000000a07687210 */ /* 0x040fe40007ffe0ff */
[C---:B------:R-:W-:Y:S02]  /*09d0*/  IADD3 R103, PT, PT, R7.reuse, R12, RZ ;  /* 0x0000000c07677210 */ /* 0x040fe40007ffe0ff */
[----:B------:R-:W-:-:S02]  /*09e0*/  IADD3 R102, PT, PT, R7, R14, RZ ;  /* 0x0000000e07667210 */ /* 0x000fc40007ffe0ff */
[C---:B------:R-:W-:Y:S02]  /*09f0*/  IADD3 R101, PT, PT, R7.reuse, R16, RZ ;  /* 0x0000001007657210 */ /* 0x040fe40007ffe0ff */
[C---:B------:R-:W-:Y:S02]  /*0a00*/  IADD3 R100, PT, PT, R7.reuse, R18, RZ ;  /* 0x0000001207647210 */ /* 0x040fe40007ffe0ff */
[C---:B------:R-:W-:Y:S02]  /*0a10*/  IADD3 R99, PT, PT, R7.reuse, R20, RZ ;  /* 0x0000001407637210 */ /* 0x040fe40007ffe0ff */
[C---:B------:R-:W-:Y:S02]  /*0a20*/  IADD3 R98, PT, PT, R7.reuse, R22, RZ ;  /* 0x0000001607627210 */ /* 0x040fe40007ffe0ff */
[C---:B------:R-:W-:Y:S02]  /*0a30*/  IADD3 R97, PT, PT, R7.reuse, R24, RZ ;  /* 0x0000001807617210 */ /* 0x040fe40007ffe0ff */
[----:B------:R-:W-:-:S02]  /*0a40*/  IADD3 R96, PT, PT, R7, R26, RZ ;  /* 0x0000001a07607210 */ /* 0x000fc40007ffe0ff */
[C---:B------:R-:W-:Y:S02]  /*0a50*/  IADD3 R95, PT, PT, R7.reuse, R28, RZ ;  /* 0x0000001c075f7210 */ /* 0x040fe40007ffe0ff */
[C---:B------:R-:W-:Y:S02]  /*0a60*/  IADD3 R94, PT, PT, R7.reuse, R30, RZ ;  /* 0x0000001e075e7210 */ /* 0x040fe40007ffe0ff */
[----:B------:R-:W-:Y:S02]  /*0a70*/  IADD3 R92, PT, PT, R7, R32, RZ ;  /* 0x00000020075c7210 */ /* 0x000fe40007ffe0ff */
[----:B------:R-:W-:Y:S02]  /*0a80*/  LEA R117, R118, R117, 0x3 ;  /* 0x0000007576757211 */ /* 0x000fe400078e18ff */
[C---:B-----5:R-:W-:Y:S02]  /*0a90*/  PRMT R114, R112.reuse, 0x7632, R114 ;  /* 0x0000763270727816 */ /* 0x060fe40000000072 */
[----:B------:R-:W-:-:S02]  /*0aa0*/  SHF.L.U32 R115, R112, 0x10, RZ ;  /* 0x0000001070737819 */ /* 0x000fc400000006ff */
[C---:B------:R-:W-:Y:S02]  /*0ab0*/  PRMT R112, R113.reuse, 0x7632, R112 ;  /* 0x0000763271707816 */ /* 0x040fe40000000070 */
[----:B------:R-:W-:Y:S02]  /*0ac0*/  SHF.L.U32 R113, R113, 0x10, RZ ;  /* 0x0000001071717819 */ /* 0x000fe400000006ff */
[----:B------:R-:W-:Y:S02]  /*0ad0*/  SHF.L.U32 R114, R114, 0x10, RZ ;  /* 0x0000001072727819 */ /* 0x000fe400000006ff */
[----:B0-----:R-:W-:-:S07]  /*0ae0*/  SHF.L.U32 R112, R112, 0x10, RZ ;  /* 0x0000001070707819 */ /* 0x001fce00000006ff */
.L_x_57:
[----:B------:R-:W-:Y:S01]  /*0af0*/  USHF.L.U32 UR12, UR19, 0x4, URZ ;  /* 0x00000004130c7899 */ /* 0x000fe200080006ff */
[----:B0-----:R-:W-:Y:S01]  /*0b00*/  MOV R2, R116 ;  /* 0x0000007400027202 */ /* 0x001fe20000000f00 */
[----:B------:R-:W-:Y:S01]  /*0b10*/  USHF.R.U64 UR10, UR13, 0x1, UR5 ;  /* 0x000000010d0a7899 */ /* 0x000fe20008001205 */
[----:B------:R-:W0:Y:S03]  /*0b20*/  LDCU.64 UR22, c[0x0][0x3a0] ;  /* 0x00007400ff1677ac */ /* 0x000e260008000a00 */
[----:B------:R-:W-:Y:S02]  /*0b30*/  MOV R3, UR12 ;  /* 0x0000000c00037c02 */ /* 0x000fe40008000f00 */
[----:B------:R-:W-:Y:S01]  /*0b40*/  MOV R5, UR10 ;  /* 0x0000000a00057c02 */ /* 0x000fe20008000f00 */
[----:B------:R-:W-:Y:S01]  /*0b50*/  USHF.R.U32.HI UR12, URZ, 0x1, UR5 ;  /* 0x00000001ff0c7899 */ /* 0x000fe20008011605 */
[----:B------:R-:W-:Y:S01]  /*0b60*/  LOP3.LUT R4, R118, 0x3f0, R3, 0xf8, !PT ;  /* 0x000003f076047812 */ /* 0x000fe200078ef803 */
[----:B------:R-:W-:-:S02]  /*0b70*/  HFMA2 R3, -RZ, RZ, 0, 0 ;  /* 0x00000000ff037431 */ /* 0x000fc400000001ff */
[----:B------:R-:W-:Y:S01]  /*0b80*/  UIMAD UR18, UR12, 0x1e0000, URZ ;  /* 0x001e00000c1278a4 */ /* 0x000fe2000f8e02ff */
[----:B------:R-:W-:-:S04]  /*0b90*/  IMAD.WIDE.U32 R2, R5, 0x1e0000, R2 ;  /* 0x001e000005027825 */ /* 0x000fc800078e0002 */
[----:B------:R-:W-:-:S05]  /*0ba0*/  IMAD R5, R4, 0x780, RZ ;  /* 0x0000078004057824 */ /* 0x000fca00078e02ff */
[----:B------:R-:W-:Y:S02]  /*0bb0*/  IADD3 R90, P0, PT, R5, R2, RZ ;  /* 0x00000002055a7210 */ /* 0x000fe40007f1e0ff */
[----:B------:R-:W-:Y:S02]  /*0bc0*/  LOP3.LUT R2, R116, 0xffff, RZ, 0xc0, !PT ;  /* 0x0000ffff74027812 */ /* 0x000fe400078ec0ff */
[----:B------:R-:W-:Y:S01]  /*0bd0*/  IADD3.X R3, PT, PT, R3, UR18, RZ, P0, !PT ;  /* 0x0000001203037c10 */ /* 0x000fe200087fe4ff */
[----:B------:R-:W-:Y:S01]  /*0be0*/  USHF.L.U32 UR18, UR10, 0x6, URZ ;  /* 0x000000060a127899 */ /* 0x000fe200080006ff */
[C---:B------:R-:W-:Y:S02]  /*0bf0*/  SHF.L.U32 R88, R90.reuse, 0x1, RZ ;  /* 0x000000015a587819 */ /* 0x040fe400000006ff */
[----:B------:R-:W-:Y:S02]  /*0c00*/  SHF.L.U64.HI R90, R90, 0x1, R3 ;  /* 0x000000015a5a7819 */ /* 0x000fe40000010203 */
[----:B0-----:R-:W-:Y:S01]  /*0c10*/  IADD3 R8, P0, PT, R88, UR22, RZ ;  /* 0x0000001658087c10 */ /* 0x001fe2000ff1e0ff */
[----:B------:R-:W-:-:S03]  /*0c20*/  USHF.L.U64.HI UR10, UR10, 0x6, UR12 ;  /* 0x000000060a0a7899 */ /* 0x000fc6000801020c */
[----:B------:R-:W-:Y:S01]  /*0c30*/  IADD3.X R9, PT, PT, R90, UR23, RZ, P0, !PT ;  /* 0x000000175a097c10 */ /* 0x000fe200087fe4ff */
[----:B------:R-:W0:Y:S01]  /*0c40*/  LDCU.64 UR22, c[0x0][0x3b8] ;  /* 0x00007700ff1677ac */ /* 0x000e220008000a00 */
[----:B------:R-:W-:Y:S01]  /*0c50*/  IMAD R4, R2, 0x889, RZ ;  /* 0x0000088902047824 */ /* 0x000fe200078e02ff */
[----:B------:R-:W-:Y:S02]  /*0c60*/  MOV R2, UR18 ;  /* 0x0000001200027c02 */ /* 0x000fe40008000f00 */
[----:B------:R-:W-:Y:S01]  /*0c70*/  MOV R3, UR10 ;  /* 0x0000000a00037c02 */ /* 0x000fe20008000f00 */
[----:B------:R-:W2:Y:S01]  /*0c80*/  LDG.E.64.CONSTANT R34, desc[UR16][R8.64] ;  /* 0x0000001008227981 */ /* 0x000ea2000c1e9b00 */
[----:B------:R-:W-:Y:S01]  /*0c90*/  SHF.R.U32.HI R5, RZ, 0x11, R4 ;  /* 0x00000011ff057819 */ /* 0x000fe20000011604 */
[----:B------:R-:W1:Y:S02]  /*0ca0*/  LDCU UR10, c[0x0][0x3c0] ;  /* 0x00007800ff0a77ac */ /* 0x000e640008000800 */
[----:B------:R-:W3:Y:S02]  /*0cb0*/  LDG.E.64.CONSTANT R32, desc[UR16][R8.64+0x1e00] ;  /* 0x001e001008207981 */ /* 0x000ee4000c1e9b00 */
[----:B------:R-:W-:-:S02]  /*0cc0*/  IMAD.WIDE.U32 R2, R5, 0x2, R2 ;  /* 0x0000000205027825 */ /* 0x000fc400078e0002 */
[----:B------:R-:W4:Y:S04]  /*0cd0*/  LDG.E.64.CONSTANT R22, desc[UR16][R8.64+0x3c00] ;  /* 0x003c001008167981 */ /* 0x000f28000c1e9b00 */
[----:B------:R-:W5:Y:S01]  /*0ce0*/  LDG.E.64.CONSTANT R26, desc[UR16][R8.64+0x7800] ;  /* 0x00780010081a7981 */ /* 0x000f62000c1e9b00 */
[----:B0-----:R-:W-:-:S03]  /*0cf0*/  LEA R20, P0, R2, UR22, 0x2 ;  /* 0x0000001602147c11 */ /* 0x001fc6000f8010ff */
[----:B------:R-:W5:Y:S01]  /*0d00*/  LDG.E.64.CONSTANT R6, desc[UR16][R8.64+0x5a00] ;  /* 0x005a001008067981 */ /* 0x000f62000c1e9b00 */
[----:B------:R-:W-:Y:S01]  /*0d10*/  LEA.HI.X R21, R2, UR23, R3, 0x2, P0 ;  /* 0x0000001702157c11 */ /* 0x000fe200080f1403 */
[----:B------:R-:W0:Y:S02]  /*0d20*/  LDCU.64 UR22, c[0x0][0x398] ;  /* 0x00007300ff1677ac */ /* 0x000e240008000a00 */
[----:B------:R-:W5:Y:S04]  /*0d30*/  LDG.E.64.CONSTANT R24, desc[UR16][R8.64+0x9600] ;  /* 0x0096001008187981 */ /* 0x000f68000c1e9b00 */
[----:B------:R-:W1:Y:S04]  /*0d40*/  LDG.E.64.CONSTANT R2, desc[UR16][R20.64] ;  /* 0x0000001014027981 */ /* 0x000e68000c1e9b00 */
[----:B------:R-:W5:Y:S04]  /*0d50*/  LDG.E.64.CONSTANT R28, desc[UR16][R8.64+0xb400] ;  /* 0x00b40010081c7981 */ /* 0x000f68000c1e9b00 */
[----:B------:R-:W5:Y:S01]  /*0d60*/  LDG.E.64.CONSTANT R30, desc[UR16][R8.64+0xd200] ;  /* 0x00d20010081e7981 */ /* 0x000f62000c1e9b00 */
[----:B0-----:R-:W-:-:S04]  /*0d70*/  IADD3 R36, P0, PT, R88, UR22, RZ ;  /* 0x0000001658247c10 */ /* 0x001fc8000ff1e0ff */
[----:B------:R-:W-:-:S05]  /*0d80*/  IADD3.X R37, PT, PT, R90, UR23, RZ, P0, !PT ;  /* 0x000000175a257c10 */ /* 0x000fca00087fe4ff */
[----:B------:R-:W5:Y:S04]  /*0d90*/  LDG.E.64.CONSTANT R4, desc[UR16][R36.64] ;  /* 0x0000001024047981 */ /* 0x000f68000c1e9b00 */
[----:B------:R-:W5:Y:S04]  /*0da0*/  LDG.E.64.CONSTANT R10, desc[UR16][R36.64+0x1e00] ;  /* 0x001e0010240a7981 */ /* 0x000f68000c1e9b00 */
[----:B------:R-:W5:Y:S04]  /*0db0*/  LDG.E.64.CONSTANT R14, desc[UR16][R36.64+0x5a00] ;  /* 0x005a0010240e7981 */ /* 0x000f68000c1e9b00 */
[----:B------:R-:W5:Y:S04]  /*0dc0*/  LDG.E.64.CONSTANT R12, desc[UR16][R36.64+0x3c00] ;  /* 0x003c0010240c7981 */ /* 0x000f68000c1e9b00 */
[----:B------:R-:W5:Y:S04]  /*0dd0*/  LDG.E.64.CONSTANT R8, desc[UR16][R36.64+0xd200] ;  /* 0x00d2001024087981 */ /* 0x000f68000c1e9b00 */
[----:B------:R-:W5:Y:S04]  /*0de0*/  LDG.E.64.CONSTANT R16, desc[UR16][R36.64+0x7800] ;  /* 0x0078001024107981 */ /* 0x000f68000c1e9b00 */
[----:B------:R-:W5:Y:S04]  /*0df0*/  LDG.E.64.CONSTANT R18, desc[UR16][R36.64+0x9600] ;  /* 0x0096001024127981 */ /* 0x000f68000c1e9b00 */
[----:B------:R5:W5:Y:S01]  /*0e00*/  LDG.E.64.CONSTANT R20, desc[UR16][R36.64+0xb400] ;  /* 0x00b4001024147981 */ /* 0x000b62000c1e9b00 */
[----:B------:R-:W-:-:S04]  /*0e10*/  UIADD3 UR13, UP0, UPT, UR13, 0x2, URZ ;  /* 0x000000020d0d7890 */ /* 0x000fc8000ff1e0ff */
[----:B------:R-:W-:Y:S02]  /*0e20*/  UIADD3.X UR5, UPT, UPT, URZ, UR5, URZ, UP0, !UPT ;  /* 0x00000005ff057290 */ /* 0x000fe400087fe4ff */
[----:B------:R-:W-:-:S04]  /*0e30*/  UISETP.GE.U32.AND UP0, UPT, UR13, UR21, UPT ;  /* 0x000000150d00728c */ /* 0x000fc8000bf06070 */
[----:B------:R-:W-:Y:S01]  /*0e40*/  UISETP.GE.AND.EX UP0, UPT, UR5, UR14, UPT, UP0 ;  /* 0x0000000e0500728c */ /* 0x000fe2000bf06300 */
[C---:B------:R-:W-:Y:S02]  /*0e50*/  ISETP.GT.U32.AND P1, PT, R0.reuse, 0x1f, PT ;  /* 0x0000001f0000780c */ /* 0x040fe40003f24070 */
[----:B------:R-:W-:Y:S02]  /*0e60*/  LOP3.LUT P0, RZ, R0, 0x3e1, RZ, 0xc0, !PT ;  /* 0x000003e100ff7812 */ /* 0x000fe4000780c0ff */
[C---:B--2---:R-:W-:Y:S02]  /*0e70*/  PRMT R38, R34.reuse, 0x7632, R38 ;  /* 0x0000763222267816 */ /* 0x044fe40000000026 */
[----:B------:R-:W-:Y:S02]  /*0e80*/  SHF.L.U32 R93, R34, 0x10, RZ ;  /* 0x00000010225d7819 */ /* 0x000fe400000006ff */
[C---:B------:R-:W-:Y:S02]  /*0e90*/  PRMT R34, R35.reuse, 0x7632, R34 ;  /* 0x0000763223227816 */ /* 0x040fe40000000022 */
[----:B------:R-:W-:-:S02]  /*0ea0*/  SHF.L.U32 R39, R35, 0x10, RZ ;  /* 0x0000001023277819 */ /* 0x000fc400000006ff */
[C---:B---3--:R-:W-:Y:S02]  /*0eb0*/  PRMT R35, R32.reuse, 0x7632, R35 ;  /* 0x0000763220237816 */ /* 0x048fe40000000023 */
[----:B------:R-:W-:Y:S02]  /*0ec0*/  SHF.L.U32 R119, R32, 0x10, RZ ;  /* 0x0000001020777819 */ /* 0x000fe400000006ff */
[C---:B------:R-:W-:Y:S02]  /*0ed0*/  PRMT R32, R33.reuse, 0x7632, R32 ;  /* 0x0000763221207816 */ /* 0x040fe40000000020 */
[----:B------:R-:W-:Y:S02]  /*0ee0*/  SHF.L.U32 R85, R33, 0x10, RZ ;  /* 0x0000001021557819 */ /* 0x000fe400000006ff */
[C---:B----4-:R-:W-:Y:S02]  /*0ef0*/  PRMT R33, R22.reuse, 0x7632, R33 ;  /* 0x0000763216217816 */ /* 0x050fe40000000021 */
[----:B------:R-:W-:-:S02]  /*0f00*/  SHF.L.U32 R83, R22, 0x10, RZ ;  /* 0x0000001016537819 */ /* 0x000fc400000006ff */
[----:B------:R-:W-:Y:S01]  /*0f10*/  PRMT R22, R23, 0x7632, R22 ;  /* 0x0000763217167816 */ /* 0x000fe20000000016 */
[----:B-1----:R-:W-:Y:S01]  /*0f20*/  FADD.FTZ R86, R3, UR10 ;  /* 0x0000000a03567e21 */ /* 0x002fe20008010000 */
[----:B------:R-:W-:Y:S02]  /*0f30*/  SHF.L.U32 R81, R23, 0x10, RZ ;  /* 0x0000001017517819 */ /* 0x000fe400000006ff */
[C---:B-----5:R-:W-:Y:S02]  /*0f40*/  PRMT R36, R26.reuse, 0x7632, R36 ;  /* 0x000076321a247816 */ /* 0x060fe40000000024 */
[----:B------:R-:W-:Y:S01]  /*0f50*/  SHF.L.U32 R75, R26, 0x10, RZ ;  /* 0x000000101a4b7819 */ /* 0x000fe200000006ff */
[----:B------:R-:W0:Y:S01]  /*0f60*/  MUFU.RSQ R86, R86 ;  /* 0x0000005600567308 */ /* 0x000e220000001400 */
[C---:B------:R-:W-:Y:S02]  /*0f70*/  PRMT R23, R6.reuse, 0x7632, R23 ;  /* 0x0000763206177816 */ /* 0x040fe40000000017 */
[----:B------:R-:W-:-:S02]  /*0f80*/  SHF.L.U32 R79, R6, 0x10, RZ ;  /* 0x00000010064f7819 */ /* 0x000fc400000006ff */
[C---:B------:R-:W-:Y:S02]  /*0f90*/  PRMT R26, R27.reuse, 0x7632, R26 ;  /* 0x000076321b1a7816 */ /* 0x040fe4000000001a */
[----:B------:R-:W-:Y:S02]  /*0fa0*/  SHF.L.U32 R51, R27, 0x10, RZ ;  /* 0x000000101b337819 */ /* 0x000fe400000006ff */
[----:B------:R-:W-:Y:S02]  /*0fb0*/  PRMT R6, R7, 0x7632, R6 ;  /* 0x0000763207067816 */ /* 0x000fe40000000006 */
[C---:B------:R-:W-:Y:S02]  /*0fc0*/  PRMT R27, R24.reuse, 0x7632, R27 ;  /* 0x00007632181b7816 */ /* 0x040fe4000000001b */
[----:B------:R-:W-:Y:S02]  /*0fd0*/  SHF.L.U32 R63, R24, 0x10, RZ ;  /* 0x00000010183f7819 */ /* 0x000fe400000006ff */
[----:B------:R-:W-:-:S02]  /*0fe0*/  PRMT R24, R25, 0x7632, R24 ;  /* 0x0000763219187816 */ /* 0x000fc40000000018 */
[----:B------:R-:W-:Y:S02]  /*0ff0*/  SHF.L.U32 R67, R25, 0x10, RZ ;  /* 0x0000001019437819 */ /* 0x000fe400000006ff */
[----:B------:R-:W-:Y:S02]  /*1000*/  PRMT R37, R28, 0x7632, R37 ;  /* 0x000076321c257816 */ /* 0x000fe40000000025 */
[----:B------:R-:W-:Y:S02]  /*1010*/  SHF.L.U32 R125, R30, 0x10, RZ ;  /* 0x000000101e7d7819 */ /* 0x000fe400000006ff */
[----:B------:R-:W-:Y:S01]  /*1020*/  SHF.L.U32 R77, R7, 0x10, RZ ;  /* 0x00000010074d7819 */ /* 0x000fe200000006ff */
[----:B------:R-:W-:Y:S01]  /*1030*/  FADD.FTZ R7, -R2, R39 ;  /* 0x0000002702077221 */ /* 0x000fe20000010100 */
[----:B------:R-:W-:Y:S02]  /*1040*/  SHF.L.U32 R71, R28, 0x10, RZ ;  /* 0x000000101c477819 */ /* 0x000fe400000006ff */
[----:B------:R-:W-:-:S02]  /*1050*/  PRMT R3, R30, 0x7632, R3 ;  /* 0x000076321e037816 */ /* 0x000fc40000000003 */
[----:B------:R-:W-:Y:S02]  /*1060*/  SHF.L.U32 R41, R32, 0x10, RZ ;  /* 0x0000001020297819 */ /* 0x000fe400000006ff */
[C---:B------:R-:W-:Y:S02]  /*1070*/  PRMT R28, R29.reuse, 0x7632, R28 ;  /* 0x000076321d1c7816 */ /* 0x040fe4000000001c */
[----:B------:R-:W-:Y:S02]  /*1080*/  SHF.L.U32 R89, R29, 0x10, RZ ;  /* 0x000000101d597819 */ /* 0x000fe400000006ff */
[C---:B------:R-:W-:Y:S02]  /*1090*/  PRMT R30, R31.reuse, 0x7632, R30 ;  /* 0x000076321f1e7816 */ /* 0x040fe4000000001e */
[----:B------:R-:W-:Y:S02]  /*10a0*/  SHF.L.U32 R40, R31, 0x10, RZ ;  /* 0x000000101f287819 */ /* 0x000fe400000006ff */
[----:B------:R-:W-:-:S02]  /*10b0*/  SHF.L.U32 R49, R6, 0x10, RZ ;  /* 0x0000001006317819 */ /* 0x000fc400000006ff */
[----:B------:R-:W-:Y:S02]  /*10c0*/  SHF.L.U32 R31, R38, 0x10, RZ ;  /* 0x00000010261f7819 */ /* 0x000fe400000006ff */
[----:B------:R-:W-:Y:S02]  /*10d0*/  SHF.L.U32 R39, R34, 0x10, RZ ;  /* 0x0000001022277819 */ /* 0x000fe400000006ff */
[----:B------:R-:W-:Y:S02]  /*10e0*/  SHF.L.U32 R45, R22, 0x10, RZ ;  /* 0x00000010162d7819 */ /* 0x000fe400000006ff */
[----:B------:R-:W-:Y:S01]  /*10f0*/  SHF.L.U32 R69, R27, 0x10, RZ ;  /* 0x000000101b457819 */ /* 0x000fe200000006ff */
[----:B------:R-:W-:Y:S01]  /*1100*/  FADD.FTZ R27, -R2, R67 ;  /* 0x00000043021b7221 */ /* 0x000fe20000010100 */
[----:B------:R-:W-:Y:S01]  /*1110*/  SHF.L.U32 R73, R24, 0x10, RZ ;  /* 0x0000001018497819 */ /* 0x000fe200000006ff */
[----:B------:R-:W-:Y:S01]  /*1120*/  FADD.FTZ R67, -R2, R125 ;  /* 0x0000007d02437221 */ /* 0x000fe20000010100 */
[----:B------:R-:W-:-:S02]  /*1130*/  SHF.L.U32 R35, R35, 0x10, RZ ;  /* 0x0000001023237819 */ /* 0x000fc400000006ff */
[----:B------:R-:W-:Y:S02]  /*1140*/  SHF.L.U32 R47, R23, 0x10, RZ ;  /* 0x00000010172f7819 */ /* 0x000fe400000006ff */
[----:B------:R-:W-:Y:S02]  /*1150*/  SHF.L.U32 R65, R26, 0x10, RZ ;  /* 0x000000101a417819 */ /* 0x000fe400000006ff */
[----:B------:R-:W-:Y:S01]  /*1160*/  SHF.L.U32 R87, R37, 0x10, RZ ;  /* 0x0000001025577819 */ /* 0x000fe200000006ff */
[C---:B------:R-:W-:Y:S01]  /*1170*/  FADD.FTZ R29, -R2.reuse, R71 ;  /* 0x00000047021d7221 */ /* 0x040fe20000010100 */
[----:B------:R-:W-:Y:S01]  /*1180*/  SHF.L.U32 R43, R33, 0x10, RZ ;  /* 0x00000010212b7819 */ /* 0x000fe200000006ff */
[C---:B------:R-:W-:Y:S01]  /*1190*/  FADD.FTZ R33, -R2.reuse, R41 ;  /* 0x0000002902217221 */ /* 0x040fe20000010100 */
[----:B------:R-:W-:Y:S01]  /*11a0*/  SHF.L.U32 R3, R3, 0x10, RZ ;  /* 0x0000001003037819 */ /* 0x000fe200000006ff */
[----:B------:R-:W-:Y:S01]  /*11b0*/  FADD.FTZ R25, -R2, R51 ;  /* 0x0000003302197221 */ /* 0x000fe20000010100 */
[----:B------:R-:W-:Y:S01]  /*11c0*/  SHF.L.U32 R53, R36, 0x10, RZ ;  /* 0x0000001024357819 */ /* 0x000fe200000006ff */
[----:B------:R-:W-:Y:S01]  /*11d0*/  FADD.FTZ R71, -R2, R89 ;  /* 0x0000005902477221 */ /* 0x000fe20000010100 */
[----:B------:R-:W-:Y:S01]  /*11e0*/  SHF.L.U32 R91, R28, 0x10, RZ ;  /* 0x000000101c5b7819 */ /* 0x000fe200000006ff */
[----:B------:R-:W-:Y:S01]  /*11f0*/  FADD.FTZ R41, -R2, R49 ;  /* 0x0000003102297221 */ /* 0x000fe20000010100 */
[----:B------:R-:W-:Y:S01]  /*1200*/  SHF.L.U32 R125, R30, 0x10, RZ ;  /* 0x000000101e7d7819 */ /* 0x000fe200000006ff */
[C---:B------:R-:W-:Y:S01]  /*1210*/  FADD.FTZ R89, -R2.reuse, R31 ;  /* 0x0000001f02597221 */ /* 0x040fe20000010100 */
        /* <DEDUP_REMOVED lines=10> */
[----:B------:R-:W-:Y:S01]  /*12c0*/  FADD.FTZ R65, -R2, R3 ;  /* 0x0000000302417221 */ /* 0x000fe20000010100 */
[----:B------:R-:W-:Y:S01]  /*12d0*/  PRMT R87, R4, 0x7632, R87 ;  /* 0x0000763204577816 */ /* 0x000fe20000000057 */
        /* <DEDUP_REMOVED lines=12> */
[----:B------:R-:W-:Y:S01]  /*13a0*/  SHF.L.U32 R2, R4, 0x10, RZ ;  /* 0x0000001004027819 */ /* 0x000fe200000006ff */
[C---:B0-----:R-:W-:Y:S01]  /*13b0*/  FMUL.FTZ R93, R86.reuse, R93 ;  /* 0x0000005d565d7220 */ /* 0x041fe20000410000 */
[----:B------:R-:W-:Y:S01]  /*13c0*/  SHF.L.U32 R87, R87, 0x10, RZ ;  /* 0x0000001057577819 */ /* 0x000fe200000006ff */
[----:B------:R-:W-:Y:S01]  /*13d0*/  FMUL.FTZ R89, R86, R89 ;  /* 0x0000005956597220 */ /* 0x000fe20000410000 */
[C---:B------:R-:W-:Y:S01]  /*13e0*/  PRMT R26, R5.reuse, 0x7632, R26 ;  /* 0x00007632051a7816 */ /* 0x040fe2000000001a */
[--C-:B------:R-:W-:Y:S01]  /*13f0*/  FADD.FTZ R6, R2, R61.reuse ;  /* 0x0000003d02067221 */ /* 0x100fe20000010000 */
[----:B------:R-:W-:Y:S01]  /*1400*/  SHF.L.U32 R4, R5, 0x10, RZ ;  /* 0x0000001005047819 */ /* 0x000fe200000006ff */
[----:B------:R-:W-:Y:S01]  /*1410*/  FMUL.FTZ R5, R86, R7 ;  /* 0x0000000756057220 */ /* 0x000fe20000410000 */
[----:B------:R-:W-:Y:S01]  /*1420*/  SHF.L.U32 R70, R10, 0x10, RZ ;  /* 0x000000100a467819 */ /* 0x000fe200000006ff */
[C---:B------:R-:W-:Y:S01]  /*1430*/  FMUL.FTZ R7, R86.reuse, R51 ;  /* 0x0000003356077220 */ /* 0x040fe20000410000 */
[-C--:B------:R-:W-:Y:S01]  /*1440*/  FFMA.FTZ R36, R93, R2.reuse, R60 ;  /* 0x000000025d247223 */ /* 0x080fe2000001003c */
[----:B------:R-:W-:Y:S01]  /*1450*/  FFMA.FTZ R51, R89, R87, R58 ;  /* 0x0000005759337223 */ /* 0x000fe2000001003a */
[----:B------:R-:W-:Y:S01]  /*1460*/  FMUL.FTZ R91, R115, R2 ;  /* 0x00000002735b7220 */ /* 0x000fe20000410000 */
[----:B------:R-:W-:Y:S01]  /*1470*/  PRMT R68, R11, 0x7632, R68 ;  /* 0x000076320b447816 */ /* 0x000fe20000000044 */
[----:B------:R-:W-:Y:S01]  /*1480*/  FMUL.FTZ R2, R86, R119 ;  /* 0x0000007756027220 */ /* 0x000fe20000410000 */
[----:B------:R-:W-:-:S02]  /*1490*/  PRMT R61, R15, 0x7632, R61 ;  /* 0x000076320f3d7816 */ /* 0x000fc4000000003d */
[----:B------:R-:W-:Y:S01]  /*14a0*/  SHF.L.U32 R58, R15, 0x10, RZ ;  /* 0x000000100f3a7819 */ /* 0x000fe200000006ff */
[----:B------:R-:W-:Y:S01]  /*14b0*/  FADD.FTZ R15, R6, R70 ;  /* 0x00000046060f7221 */ /* 0x000fe20000010000 */
[----:B------:R-:W-:Y:S01]  /*14c0*/  SHF.L.U32 R26, R26, 0x10, RZ ;  /* 0x000000101a1a7819 */ /* 0x000fe200000006ff */
[----:B------:R-:W-:Y:S01]  /*14d0*/  FADD.FTZ R34, R4, R57 ;  /* 0x0000003904227221 */ /* 0x000fe20000010000 */
[----:B------:R-:W-:Y:S01]  /*14e0*/  PRMT R38, R10, 0x7632, R38 ;  /* 0x000076320a267816 */ /* 0x000fe20000000026 */
[----:B------:R-:W-:Y:S01]  /*14f0*/  FFMA.FTZ R125, R5, R4, R56 ;  /* 0x00000004057d7223 */ /* 0x000fe20000010038 */
[----:B------:R-:W-:Y:S01]  /*1500*/  SHF.L.U32 R11, R11, 0x10, RZ ;  /* 0x000000100b0b7819 */ /* 0x000fe200000006ff */
[----:B------:R-:W-:Y:S01]  /*1510*/  FMUL.FTZ R6, R86, R85 ;  /* 0x0000005556067220 */ /* 0x000fe20000410000 */
[C---:B------:R-:W-:Y:S02]  /*1520*/  PRMT R10, R12.reuse, 0x7632, R10 ;  /* 0x000076320c0a7816 */ /* 0x040fe4000000000a */
[----:B------:R-:W-:-:S02]  /*1530*/  SHF.L.U32 R66, R12, 0x10, RZ ;  /* 0x000000100c427819 */ /* 0x000fc400000006ff */
[C---:B------:R-:W-:Y:S02]  /*1540*/  PRMT R12, R13.reuse, 0x7632, R12 ;  /* 0x000076320d0c7816 */ /* 0x040fe4000000000c */
[----:B------:R-:W-:Y:S01]  /*1550*/  SHF.L.U32 R64, R13, 0x10, RZ ;  /* 0x000000100d407819 */ /* 0x000fe200000006ff */
[----:B------:R-:W-:Y:S01]  /*1560*/  FFMA.FTZ R13, R2, R70, R36 ;  /* 0x00000046020d7223 */ /* 0x000fe20000010024 */
[C---:B------:R-:W-:Y:S02]  /*1570*/  PRMT R52, R8.reuse, 0x7632, R52 ;  /* 0x0000763208347816 */ /* 0x040fe40000000034 */
[----:B------:R-:W-:Y:S01]  /*1580*/  SHF.L.U32 R60, R8, 0x10, RZ ;  /* 0x00000010083c7819 */ /* 0x000fe200000006ff */
[----:B------:R-:W-:Y:S01]  /*1590*/  FMUL.FTZ R8, R86, R83 ;  /* 0x0000005356087220 */ /* 0x000fe20000410000 */
[----:B------:R-:W-:Y:S01]  /*15a0*/  PRMT R46, R17, 0x7632, R46 ;  /* 0x00007632112e7816 */ /* 0x000fe2000000002e */
[----:B------:R-:W-:Y:S01]  /*15b0*/  FFMA.FTZ R53, R7, R26, R54 ;  /* 0x0000001a07357223 */ /* 0x000fe20000010036 */
[----:B------:R-:W-:Y:S01]  /*15c0*/  SHF.L.U32 R44, R17, 0x10, RZ ;  /* 0x00000010112c7819 */ /* 0x000fe200000006ff */
[----:B------:R-:W-:Y:S01]  /*15d0*/  FFMA.FTZ R17, R6, R11, R125 ;  /* 0x0000000b06117223 */ /* 0x000fe2000001007d */
[----:B------:R-:W-:-:S02]  /*15e0*/  PRMT R22, R19, 0x7632, R22 ;  /* 0x0000763213167816 */ /* 0x000fc40000000016 */
[----:B------:R-:W-:Y:S01]  /*15f0*/  SHF.L.U32 R24, R19, 0x10, RZ ;  /* 0x0000001013187819 */ /* 0x000fe200000006ff */
[----:B------:R-:W-:Y:S01]  /*1600*/  FADD.FTZ R19, R34, R11 ;  /* 0x0000000b22137221 */ /* 0x000fe20000010000 */
[C---:B------:R-:W-:Y:S02]  /*1610*/  PRMT R62, R14.reuse, 0x7632, R62 ;  /* 0x000076320e3e7816 */ /* 0x040fe4000000003e */
[----:B------:R-:W-:Y:S02]  /*1620*/  SHF.L.U32 R14, R14, 0x10, RZ ;  /* 0x000000100e0e7819 */ /* 0x000fe400000006ff */
[C---:B------:R-:W-:Y:S02]  /*1630*/  PRMT R48, R21.reuse, 0x7632, R48 ;  /* 0x0000763215307816 */ /* 0x040fe40000000030 */
[----:B------:R-:W-:Y:S01]  /*1640*/  SHF.L.U32 R54, R21, 0x10, RZ ;  /* 0x0000001015367819 */ /* 0x000fe200000006ff */
[----:B------:R-:W-:Y:S01]  /*1650*/  FFMA.FTZ R21, R8, R66, R13 ;  /* 0x0000004208157223 */ /* 0x000fe2000001000d */
[----:B------:R-:W-:Y:S01]  /*1660*/  SHF.L.U32 R34, R10, 0x10, RZ ;  /* 0x000000100a227819 */ /* 0x000fe200000006ff */
[----:B------:R-:W-:Y:S01]  /*1670*/  FMUL.FTZ R10, R86, R81 ;  /* 0x00000051560a7220 */ /* 0x000fe20000410000 */
[----:B------:R-:W-:Y:S01]  /*1680*/  SHF.L.U32 R125, R12, 0x10, RZ ;  /* 0x000000100c7d7819 */ /* 0x000fe200000006ff */
[----:B------:R-:W-:Y:S01]  /*1690*/  FMUL.FTZ R12, R86, R79 ;  /* 0x0000004f560c7220 */ /* 0x000fe20000410000 */
[----:B------:R-:W-:Y:S01]  /*16a0*/  FADD.FTZ R83, R15, R66 ;  /* 0x000000420f537221 */ /* 0x000fe20000010000 */
[--C-:B------:R-:W-:Y:S01]  /*16b0*/  FADD.FTZ R32, R26, R55.reuse ;  /* 0x000000371a207221 */ /* 0x100fe20000010000 */
[----:B------:R-:W-:Y:S01]  /*16c0*/  FADD.FTZ R79, R19, R64 ;  /* 0x00000040134f7221 */ /* 0x000fe20000010000 */
[----:B------:R-:W-:Y:S01]  /*16d0*/  PRMT R55, R16, 0x7632, R55 ;  /* 0x0000763210377816 */ /* 0x000fe20000000037 */
[----:B------:R-:W-:Y:S01]  /*16e0*/  FFMA.FTZ R19, R10, R64, R17 ;  /* 0x000000400a137223 */ /* 0x000fe20000010011 */
[----:B------:R-:W-:Y:S01]  /*16f0*/  SHF.L.U32 R57, R16, 0x10, RZ ;  /* 0x0000001010397819 */ /* 0x000fe200000006ff */
[-C--:B------:R-:W-:Y:S01]  /*1700*/  FFMA.FTZ R21, R12, R14.reuse, R21 ;  /* 0x0000000e0c157223 */ /* 0x080fe20000010015 */
[----:B------:R-:W-:Y:S01]  /*1710*/  PRMT R40, R18, 0x7632, R40 ;  /* 0x0000763212287816 */ /* 0x000fe20000000028 */
[----:B------:R-:W-:Y:S01]  /*1720*/  FMUL.FTZ R16, R86, R75 ;  /* 0x0000004b56107220 */ /* 0x000fe20000410000 */
[----:B------:R-:W-:Y:S01]  /*1730*/  SHF.L.U32 R42, R18, 0x10, RZ ;  /* 0x00000010122a7819 */ /* 0x000fe200000006ff */
[----:B------:R-:W-:Y:S01]  /*1740*/  FADD.FTZ R18, R83, R14 ;  /* 0x0000000e53127221 */ /* 0x000fe20000010000 */
[----:B------:R-:W-:Y:S01]  /*1750*/  FMUL.FTZ R17, R115, R14 ;  /* 0x0000000e73117220 */ /* 0x000fe20000410000 */
[----:B------:R-:W-:Y:S01]  /*1760*/  FMUL.FTZ R14, R86, R77 ;  /* 0x0000004d560e7220 */ /* 0x000fe20000410000 */
[----:B------:R-:W-:Y:S01]  /*1770*/  FADD.FTZ R79, R79, R58 ;  /* 0x0000003a4f4f7221 */ /* 0x000fe20000010000 */
[----:B------:R-:W-:Y:S01]  /*1780*/  SHF.L.U32 R83, R55, 0x10, RZ ;  /* 0x0000001037537819 */ /* 0x000fe200000006ff */
[-C--:B------:R-:W-:Y:S01]  /*1790*/  FFMA.FTZ R55, R16, R57.reuse, R21 ;  /* 0x0000003910377223 */ /* 0x080fe20000010015 */
[----:B------:R-:W-:Y:S01]  /*17a0*/  FADD.FTZ R30, R87, R59 ;  /* 0x0000003b571e7221 */ /* 0x000fe20000010000 */
[----:B------:R-:W-:Y:S01]  /*17b0*/  SHF.L.U32 R85, R61, 0x10, RZ ;  /* 0x000000103d557819 */ /* 0x000fe200000006ff */
[----:B------:R-:W-:Y:S01]  /*17c0*/  FADD.FTZ R75, R18, R57 ;  /* 0x00000039124b7221 */ /* 0x000fe20000010000 */
[----:B------:R-:W-:Y:S01]  /*17d0*/  FMUL.FTZ R21, R115, R57 ;  /* 0x0000003973157220 */ /* 0x000fe20000410000 */
[----:B------:R-:W-:Y:S01]  /*17e0*/  PRMT R59, R20, 0x7632, R59 ;  /* 0x00007632143b7816 */ /* 0x000fe2000000003b */
[----:B------:R-:W-:Y:S01]  /*17f0*/  FFMA.FTZ R61, R14, R58, R19 ;  /* 0x0000003a0e3d7223 */ /* 0x000fe20000010013 */
[----:B------:R-:W-:Y:S01]  /*1800*/  SHF.L.U32 R28, R20, 0x10, RZ ;  /* 0x00000010141c7819 */ /* 0x000fe200000006ff */
[C---:B------:R-:W-:Y:S01]  /*1810*/  FMUL.FTZ R18, R86.reuse, R25 ;  /* 0x0000001956127220 */ /* 0x040fe20000410000 */
[----:B------:R-:W-:Y:S01]  /*1820*/  FADD.FTZ R57, R79, R44 ;  /* 0x0000002c4f397221 */ /* 0x000fe20000010000 */
[----:B------:R-:W-:Y:S01]  /*1830*/  FMUL.FTZ R20, R86, R23 ;  /* 0x0000001756147220 */ /* 0x000fe20000410000 */
[----:B------:R-:W-:Y:S01]  /*1840*/  SHF.L.U32 R79, R40, 0x10, RZ ;  /* 0x00000010284f7819 */ /* 0x000fe200000006ff */
[----:B------:R-:W-:Y:S01]  /*1850*/  FMUL.FTZ R87, R114, R87 ;  /* 0x0000005772577220 */ /* 0x000fe20000410000 */
[----:B------:R-:W-:Y:S01]  /*1860*/  FADD.FTZ R40, RZ, R91 ;  /* 0x0000005bff287221 */ /* 0x000fe20000010000 */
[----:B------:R-:W-:Y:S01]  /*1870*/  SHF.L.U32 R77, R22, 0x10, RZ ;  /* 0x00000010164d7819 */ /* 0x000fe200000006ff */
[-C--:B------:R-:W-:Y:S01]  /*1880*/  FFMA.FTZ R61, R18, R44.reuse, R61 ;  /* 0x0000002c123d7223 */ /* 0x080fe2000001003d */
[----:B------:R-:W-:Y:S01]  /*1890*/  SHF.L.U32 R81, R46, 0x10, RZ ;  /* 0x000000102e517819 */ /* 0x000fe200000006ff */
[----:B------:R-:W-:Y:S01]  /*18a0*/  FMUL.FTZ R23, R113, R44 ;  /* 0x0000002c71177220 */ /* 0x000fe20000410000 */
[----:B------:R-:W-:Y:S01]  /*18b0*/  FMUL.FTZ R22, R86, R27 ;  /* 0x0000001b56167220 */ /* 0x000fe20000410000 */
[----:B------:R-:W-:Y:S01]  /*18c0*/  FADD.FTZ R46, R75, R42 ;  /* 0x0000002a4b2e7221 */ /* 0x000fe20000010000 */
[-C--:B------:R-:W-:Y:S01]  /*18d0*/  FFMA.FTZ R44, R20, R42.reuse, R55 ;  /* 0x0000002a142c7223 */ /* 0x080fe20000010037 */
[----:B------:R-:W-:Y:S01]  /*18e0*/  FMUL.FTZ R25, R115, R42 ;  /* 0x0000002a73197220 */ /* 0x000fe20000410000 */
[----:B------:R-:W-:Y:S01]  /*18f0*/  FADD.FTZ R42, R40, R87 ;  /* 0x00000057282a7221 */ /* 0x000fe20000010000 */
[----:B------:R-:W-:Y:S01]  /*1900*/  FFMA.FTZ R40, R93, R91, RZ ;  /* 0x0000005b5d287223 */ /* 0x000fe200000100ff */
[----:B------:R-:W-:Y:S01]  /*1910*/  FADD.FTZ R55, R57, R24 ;  /* 0x0000001839377221 */ /* 0x000fe20000010000 */
[-C--:B------:R-:W-:Y:S01]  /*1920*/  FFMA.FTZ R75, R22, R24.reuse, R61 ;  /* 0x00000018164b7223 */ /* 0x080fe2000001003d */
[C---:B------:R-:W-:Y:S01]  /*1930*/  FMUL.FTZ R27, R113.reuse, R24 ;  /* 0x00000018711b7220 */ /* 0x040fe20000410000 */
[----:B------:R-:W-:Y:S01]  /*1940*/  FMUL.FTZ R24, R86, R29 ;  /* 0x0000001d56187220 */ /* 0x000fe20000410000 */
[----:B------:R-:W-:Y:S01]  /*1950*/  FMUL.FTZ R4, R113, R4 ;  /* 0x0000000471047220 */ /* 0x000fe20000410000 */
[----:B------:R-:W-:Y:S01]  /*1960*/  FFMA.FTZ R40, R89, R87, R40 ;  /* 0x0000005759287223 */ /* 0x000fe20000010028 */
[----:B------:R-:W-:Y:S01]  /*1970*/  SHF.L.U32 R38, R38, 0x10, RZ ;  /* 0x0000001026267819 */ /* 0x000fe200000006ff */
[----:B------:R-:W-:Y:S01]  /*1980*/  FADD.FTZ R61, R46, R28 ;  /* 0x0000001c2e3d7221 */ /* 0x000fe20000010000 */
[-C--:B------:R-:W-:Y:S01]  /*1990*/  FFMA.FTZ R57, R24, R28.reuse, R44 ;  /* 0x0000001c18397223 */ /* 0x080fe2000001002c */
[----:B------:R-:W-:Y:S01]  /*19a0*/  FMUL.FTZ R29, R115, R28 ;  /* 0x0000001c731d7220 */ /* 0x000fe20000410000 */
[----:B------:R-:W-:Y:S01]  /*19b0*/  FMUL.FTZ R28, R86, R31 ;  /* 0x0000001f561c7220 */ /* 0x000fe20000410000 */
[----:B------:R-:W-:Y:S01]  /*19c0*/  FMUL.FTZ R26, R112, R26 ;  /* 0x0000001a701a7220 */ /* 0x000fe20000410000 */
[----:B------:R-:W-:Y:S01]  /*19d0*/  FADD.FTZ R42, R42, R4 ;  /* 0x000000042a2a7221 */ /* 0x000fe20000010000 */
[----:B------:R-:W-:Y:S01]  /*19e0*/  FFMA.FTZ R40, R5, R4, R40 ;  /* 0x0000000405287223 */ /* 0x000fe20000010028 */
[C---:B------:R-:W-:Y:S01]  /*19f0*/  PRMT R50, R9.reuse, 0x7632, R50 ;  /* 0x0000763209327816 */ /* 0x040fe20000000032 */
[----:B------:R-:W-:Y:S01]  /*1a00*/  FFMA.FTZ R44, R28, R38, R51 ;  /* 0x000000261c2c7223 */ /* 0x000fe20000010033 */
[----:B------:R-:W-:Y:S01]  /*1a10*/  SHF.L.U32 R56, R9, 0x10, RZ ;  /* 0x0000001009387819 */ /* 0x000fe200000006ff */
[----:B------:R-:W-:Y:S01]  /*1a20*/  FMUL.FTZ R9, R115, R70 ;  /* 0x0000004673097220 */ /* 0x000fe20000410000 */
[----:B------:R-:W-:Y:S01]  /*1a30*/  FADD.FTZ R42, R42, R26 ;  /* 0x0000001a2a2a7221 */ /* 0x000fe20000010000 */
[----:B------:R-:W-:Y:S01]  /*1a40*/  FFMA.FTZ R51, R7, R26, R40 ;  /* 0x0000001a07337223 */ /* 0x000fe20000010028 */
[----:B------:R-:W-:-:S02]  /*1a50*/  FMUL.FTZ R31, R114, R38 ;  /* 0x00000026721f7220 */ /* 0x000fc40000410000 */
[----:B------:R-:W-:Y:S01]  /*1a60*/  FADD.FTZ R42, R42, R9 ;  /* 0x000000092a2a7221 */ /* 0x000fe20000010000 */
[----:B------:R-:W-:Y:S01]  /*1a70*/  FFMA.FTZ R51, R2, R9, R51 ;  /* 0x0000000902337223 */ /* 0x000fe20000010033 */
[----:B------:R-:W-:Y:S01]  /*1a80*/  SHF.L.U32 R36, R68, 0x10, RZ ;  /* 0x0000001044247819 */ /* 0x000fe200000006ff */
[----:B------:R-:W-:Y:S01]  /*1a90*/  FMUL.FTZ R11, R113, R11 ;  /* 0x0000000b710b7220 */ /* 0x000fe20000410000 */
[----:B------:R-:W-:Y:S01]  /*1aa0*/  FADD.FTZ R42, R42, R31 ;  /* 0x0000001f2a2a7221 */ /* 0x000fe20000010000 */
[----:B------:R-:W-:Y:S01]  /*1ab0*/  FFMA.FTZ R51, R28, R31, R51 ;  /* 0x0000001f1c337223 */ /* 0x000fe20000010033 */
[----:B------:R-:W-:Y:S01]  /*1ac0*/  FADD.FTZ R46, R30, R38 ;  /* 0x000000261e2e7221 */ /* 0x000fe20000010000 */
[----:B------:R-:W-:Y:S01]  /*1ad0*/  FMUL.FTZ R30, R86, R33 ;  /* 0x00000021561e7220 */ /* 0x000fe20000410000 */
[----:B------:R-:W-:Y:S01]  /*1ae0*/  FMUL.FTZ R33, R112, R36 ;  /* 0x0000002470217220 */ /* 0x000fe20000410000 */
[----:B------:R-:W-:Y:S01]  /*1af0*/  FADD.FTZ R42, R42, R11 ;  /* 0x0000000b2a2a7221 */ /* 0x000fe20000010000 */
[----:B------:R-:W-:Y:S01]  /*1b00*/  FFMA.FTZ R51, R6, R11, R51 ;  /* 0x0000000b06337223 */ /* 0x000fe20000010033 */
[----:B------:R-:W-:-:S02]  /*1b10*/  FMUL.FTZ R13, R115, R66 ;  /* 0x00000042730d7220 */ /* 0x000fc40000410000 */
[----:B------:R-:W-:Y:S01]  /*1b20*/  FADD.FTZ R42, R42, R33 ;  /* 0x000000212a2a7221 */ /* 0x000fe20000010000 */
[----:B------:R-:W-:Y:S01]  /*1b30*/  FFMA.FTZ R51, R30, R33, R51 ;  /* 0x000000211e337223 */ /* 0x000fe20000010033 */
[----:B------:R-:W-:Y:S01]  /*1b40*/  FADD.FTZ R38, R32, R36 ;  /* 0x0000002420267221 */ /* 0x000fe20000010000 */
[----:B------:R-:W-:Y:S01]  /*1b50*/  FMUL.FTZ R32, R86, R35 ;  /* 0x0000002356207220 */ /* 0x000fe20000410000 */
[----:B------:R-:W-:Y:S01]  /*1b60*/  FMUL.FTZ R35, R114, R34 ;  /* 0x0000002272237220 */ /* 0x000fe20000410000 */
[----:B------:R-:W-:Y:S01]  /*1b70*/  FADD.FTZ R42, R42, R13 ;  /* 0x0000000d2a2a7221 */ /* 0x000fe20000010000 */
[----:B------:R-:W-:Y:S01]  /*1b80*/  FFMA.FTZ R51, R8, R13, R51 ;  /* 0x0000000d08337223 */ /* 0x000fe20000010033 */
[----:B------:R-:W-:Y:S02]  /*1b90*/  FMUL.FTZ R15, R113, R64 ;  /* 0x00000040710f7220 */ /* 0x000fe40000410000 */
[----:B------:R-:W-:Y:S01]  /*1ba0*/  FADD.FTZ R42, R42, R35 ;  /* 0x000000232a2a7221 */ /* 0x000fe20000010000 */
[----:B------:R-:W-:Y:S01]  /*1bb0*/  FFMA.FTZ R51, R32, R35, R51 ;  /* 0x0000002320337223 */ /* 0x000fe20000010033 */
[----:B------:R-:W-:Y:S01]  /*1bc0*/  FADD.FTZ R46, R46, R34 ;  /* 0x000000222e2e7221 */ /* 0x000fe20000010000 */
[----:B------:R-:W-:Y:S01]  /*1bd0*/  FFMA.FTZ R44, R32, R34, R44 ;  /* 0x00000022202c7223 */ /* 0x000fe2000001002c */
[----:B------:R-:W-:Y:S01]  /*1be0*/  FMUL.FTZ R34, R86, R37 ;  /* 0x0000002556227220 */ /* 0x000fe20000410000 */
[----:B------:R-:W-:Y:S01]  /*1bf0*/  FMUL.FTZ R37, R112, R125 ;  /* 0x0000007d70257220 */ /* 0x000fe20000410000 */
[----:B------:R-:W-:Y:S01]  /*1c00*/  FADD.FTZ R42, R42, R15 ;  /* 0x0000000f2a2a7221 */ /* 0x000fe20000010000 */
[----:B------:R-:W-:Y:S01]  /*1c10*/  FFMA.FTZ R51, R10, R15, R51 ;  /* 0x0000000f0a337223 */ /* 0x000fe20000010033 */
[----:B------:R-:W-:-:S02]  /*1c20*/  SHF.L.U32 R119, R62, 0x10, RZ ;  /* 0x000000103e777819 */ /* 0x000fc400000006ff */
[----:B------:R-:W-:Y:S01]  /*1c30*/  FADD.FTZ R42, R42, R37 ;  /* 0x000000252a2a7221 */ /* 0x000fe20000010000 */
[----:B------:R-:W-:Y:S01]  /*1c40*/  FFMA.FTZ R51, R34, R37, R51 ;  /* 0x0000002522337223 */ /* 0x000fe20000010033 */
[----:B------:R-:W-:Y:S01]  /*1c50*/  FFMA.FTZ R53, R30, R36, R53 ;  /* 0x000000241e357223 */ /* 0x000fe20000010035 */
        /* <DEDUP_REMOVED lines=8> */
[----:B------:R-:W-:Y:S01]  /*1ce0*/  FMUL.FTZ R38, R86, R41 ;  /* 0x0000002956267220 */ /* 0x000fe20000410000 */
[----:B------:R-:W-:Y:S01]  /*1cf0*/  FMUL.FTZ R41, R112, R85 ;  /* 0x0000005570297220 */ /* 0x000fe20000410000 */
[----:B------:R-:W-:Y:S01]  /*1d00*/  FADD.FTZ R42, R42, R19 ;  /* 0x000000132a2a7221 */ /* 0x000fe20000010000 */
[----:B------:R-:W-:Y:S01]  /*1d10*/  FFMA.FTZ R51, R14, R19, R51 ;  /* 0x000000130e337223 */ /* 0x000fe20000010033 */
[----:B------:R-:W-:Y:S01]  /*1d20*/  FADD.FTZ R46, R46, R119 ;  /* 0x000000772e2e7221 */ /* 0x000fe20000010000 */
[----:B------:R-:W-:Y:S01]  /*1d30*/  FFMA.FTZ R53, R34, R125, R53 ;  /* 0x0000007d22357223 */ /* 0x000fe20000010035 */
[----:B------:R-:W-:Y:S01]  /*1d40*/  FADD.FTZ R42, R42, R41 ;  /* 0x000000292a2a7221 */ /* 0x000fe20000010000 */
[----:B------:R-:W-:Y:S01]  /*1d50*/  FFMA.FTZ R51, R38, R41, R51 ;  /* 0x0000002926337223 */ /* 0x000fe20000010033 */
[----:B------:R-:W-:Y:S01]  /*1d60*/  FFMA.FTZ R125, R36, R119, R44 ;  /* 0x00000077247d7223 */ /* 0x000fe2000001002c */
[----:B------:R-:W-:Y:S01]  /*1d70*/  FADD.FTZ R44, R40, R85 ;  /* 0x00000055282c7221 */ /* 0x000fe20000010000 */
[----:B------:R-:W-:Y:S01]  /*1d80*/  FMUL.FTZ R40, R86, R43 ;  /* 0x0000002b56287220 */ /* 0x000fe20000410000 */
[----:B------:R-:W-:Y:S01]  /*1d90*/  FADD.FTZ R58, R46, R83 ;  /* 0x000000532e3a7221 */ /* 0x000fe20000010000 */
[----:B------:R-:W-:Y:S01]  /*1da0*/  FMUL.FTZ R43, R114, R83 ;  /* 0x00000053722b7220 */ /* 0x000fe20000410000 */
[----:B------:R-:W-:Y:S01]  /*1db0*/  FADD.FTZ R46, R42, R21 ;  /* 0x000000152a2e7221 */ /* 0x000fe20000010000 */
[----:B------:R-:W-:-:S03]  /*1dc0*/  FFMA.FTZ R51, R16, R21, R51 ;  /* 0x0000001510337223 */ /* 0x000fc60000010033 */
[----:B------:R-:W-:Y:S01]  /*1dd0*/  FADD.FTZ R46, R46, R43 ;  /* 0x0000002b2e2e7221 */ /* 0x000fe20000010000 */
[----:B------:R-:W-:Y:S01]  /*1de0*/  FFMA.FTZ R51, R40, R43, R51 ;  /* 0x0000002b28337223 */ /* 0x000fe20000010033 */
[----:B------:R-:W-:Y:S01]  /*1df0*/  FMUL.FTZ R42, R86, R45 ;  /* 0x0000002d562a7220 */ /* 0x000fe20000410000 */
[----:B------:R-:W-:Y:S01]  /*1e00*/  FMUL.FTZ R45, R112, R81 ;  /* 0x00000051702d7220 */ /* 0x000fe20000410000 */
[----:B------:R-:W-:Y:S01]  /*1e10*/  FADD.FTZ R46, R46, R23 ;  /* 0x000000172e2e7221 */ /* 0x000fe20000010000 */
[----:B------:R-:W-:Y:S01]  /*1e20*/  FFMA.FTZ R51, R18, R23, R51 ;  /* 0x0000001712337223 */ /* 0x000fe20000010033 */
[----:B------:R-:W-:Y:S02]  /*1e30*/  FADD.FTZ R62, R44, R81 ;  /* 0x000000512c3e7221 */ /* 0x000fe40000010000 */
[----:B------:R-:W-:Y:S01]  /*1e40*/  FADD.FTZ R46, R46, R45 ;  /* 0x0000002d2e2e7221 */ /* 0x000fe20000010000 */
[----:B------:R-:W-:Y:S01]  /*1e50*/  FFMA.FTZ R51, R42, R45, R51 ;  /* 0x0000002d2a337223 */ /* 0x000fe20000010033 */
[----:B------:R-:W-:Y:S01]  /*1e60*/  FFMA.FTZ R53, R38, R85, R53 ;  /* 0x0000005526357223 */ /* 0x000fe20000010035 */
[----:B------:R-:W-:Y:S01]  /*1e70*/  FMUL.FTZ R44, R86, R47 ;  /* 0x0000002f562c7220 */ /* 0x000fe20000410000 */
[----:B------:R-:W-:Y:S01]  /*1e80*/  FMUL.FTZ R47, R114, R79 ;  /* 0x0000004f722f7220 */ /* 0x000fe20000410000 */
[----:B------:R-:W-:Y:S01]  /*1e90*/  FADD.FTZ R64, R46, R25 ;  /* 0x000000192e407221 */ /* 0x000fe20000010000 */
[----:B------:R-:W-:Y:S01]  /*1ea0*/  FFMA.FTZ R51, R20, R25, R51 ;  /* 0x0000001914337223 */ /* 0x000fe20000010033 */
[----:B------:R-:W-:Y:S01]  /*1eb0*/  FFMA.FTZ R53, R42, R81, R53 ;  /* 0x000000512a357223 */ /* 0x000fe20000010035 */
[----:B------:R-:W-:Y:S01]  /*1ec0*/  FMUL.FTZ R46, R86, R49 ;  /* 0x00000031562e7220 */ /* 0x000fe20000410000 */
[----:B------:R-:W-:Y:S01]  /*1ed0*/  FADD.FTZ R64, R64, R47 ;  /* 0x0000002f40407221 */ /* 0x000fe20000010000 */
[----:B------:R-:W-:Y:S01]  /*1ee0*/  FFMA.FTZ R51, R44, R47, R51 ;  /* 0x0000002f2c337223 */ /* 0x000fe20000010033 */
[----:B------:R-:W-:Y:S01]  /*1ef0*/  FFMA.FTZ R119, R40, R83, R125 ;  /* 0x0000005328777223 */ /* 0x000fe2000001007d */
[-C--:B------:R-:W-:Y:S01]  /*1f00*/  FFMA.FTZ R125, R46, R77.reuse, R53 ;  /* 0x0000004d2e7d7223 */ /* 0x080fe20000010035 */
[----:B------:R-:W-:Y:S01]  /*1f10*/  FMUL.FTZ R49, R112, R77 ;  /* 0x0000004d70317220 */ /* 0x000fe20000410000 */
[----:B------:R-:W-:Y:S01]  /*1f20*/  FADD.FTZ R66, R64, R27 ;  /* 0x0000001b40427221 */ /* 0x000fe20000010000 */
[----:B------:R-:W-:Y:S01]  /*1f30*/  FFMA.FTZ R53, R22, R27, R51 ;  /* 0x0000001b16357223 */ /* 0x000fe20000010033 */
[----:B------:R-:W-:Y:S01]  /*1f40*/  SHF.L.U32 R59, R59, 0x10, RZ ;  /* 0x000000103b3b7819 */ /* 0x000fe200000006ff */
[----:B------:R-:W-:Y:S01]  /*1f50*/  FADD.FTZ R58, R58, R79 ;  /* 0x0000004f3a3a7221 */ /* 0x000fe20000010000 */
[----:B------:R-:W-:Y:S01]  /*1f60*/  FFMA.FTZ R119, R44, R79, R119 ;  /* 0x0000004f2c777223 */ /* 0x000fe20000010077 */
[----:B------:R-:W-:Y:S01]  /*1f70*/  FADD.FTZ R66, R66, R49 ;  /* 0x0000003142427221 */ /* 0x000fe20000010000 */
[----:B------:R-:W-:Y:S01]  /*1f80*/  FFMA.FTZ R79, R46, R49, R53 ;  /* 0x000000312e4f7223 */ /* 0x000fe20000010035 */
[----:B------:R-:W-:Y:S01]  /*1f90*/  SHF.L.U32 R64, R48, 0x10, RZ ;  /* 0x0000001030407819 */ /* 0x000fe200000006ff */
[----:B------:R-:W-:Y:S01]  /*1fa0*/  FMUL.FTZ R53, R114, R59 ;  /* 0x0000003b72357220 */ /* 0x000fe20000410000 */
[----:B------:R-:W-:Y:S01]  /*1fb0*/  FADD.FTZ R66, R66, R29 ;  /* 0x0000001d42427221 */ /* 0x000fe20000010000 */
[----:B------:R-:W-:Y:S01]  /*1fc0*/  FMUL.FTZ R48, R86, R73 ;  /* 0x0000004956307220 */ /* 0x000fe20000410000 */
[----:B------:R-:W-:Y:S01]  /*1fd0*/  FFMA.FTZ R79, R24, R29, R79 ;  /* 0x0000001d184f7223 */ /* 0x000fe2000001004f */
[----:B------:R-:W-:Y:S01]  /*1fe0*/  SHF.L.U32 R73, R50, 0x10, RZ ;  /* 0x0000001032497819 */ /* 0x000fe200000006ff */
[----:B------:R-:W-:Y:S01]  /*1ff0*/  FMUL.FTZ R50, R86, R71 ;  /* 0x0000004756327220 */ /* 0x000fe20000410000 */
[----:B------:R-:W-:Y:S01]  /*2000*/  FMUL.FTZ R51, R113, R54 ;  /* 0x0000003671337220 */ /* 0x000fe20000410000 */
[----:B------:R-:W-:Y:S01]  /*2010*/  FADD.FTZ R66, R66, R53 ;  /* 0x0000003542427221 */ /* 0x000fe20000010000 */
[----:B------:R-:W-:Y:S01]  /*2020*/  FFMA.FTZ R71, R48, R53, R79 ;  /* 0x0000003530477223 */ /* 0x000fe2000001004f */
[----:B------:R-:W-:Y:S01]  /*2030*/  FADD.FTZ R62, R62, R77 ;  /* 0x0000004d3e3e7221 */ /* 0x000fe20000010000 */
[----:B------:R-:W-:Y:S01]  /*2040*/  SHF.L.U32 R77, R52, 0x10, RZ ;  /* 0x00000010344d7819 */ /* 0x000fe200000006ff */
[----:B------:R-:W-:Y:S01]  /*2050*/  FMUL.FTZ R79, R112, R64 ;  /* 0x00000040704f7220 */ /* 0x000fe20000410000 */
[----:B------:R-:W-:Y:S01]  /*2060*/  FADD.FTZ R66, R66, R51 ;  /* 0x0000003342427221 */ /* 0x000fe20000010000 */
[----:B------:R-:W-:Y:S01]  /*2070*/  FMUL.FTZ R52, R86, R69 ;  /* 0x0000004556347220 */ /* 0x000fe20000410000 */
[----:B------:R-:W-:Y:S01]  /*2080*/  FFMA.FTZ R71, R50, R51, R71 ;  /* 0x0000003332477223 */ /* 0x000fe20000010047 */
        /* <DEDUP_REMOVED lines=16> */
[----:B------:R-:W-:Y:S01]  /*2190*/  FADD.FTZ R63, R55, R54 ;  /* 0x00000036373f7221 */ /* 0x000fe20000010000 */
[----:B------:R-:W-:Y:S01]  /*21a0*/  FFMA.FTZ R75, R50, R54, R75 ;  /* 0x00000036324b7223 */ /* 0x000fe2000001004b */
[----:B------:R-:W-:Y:S01]  /*21b0*/  FADD.FTZ R54, R66, R3 ;  /* 0x0000000342367221 */ /* 0x000fe20000010000 */
[----:B------:R-:W-:-:S05]  /*21c0*/  FFMA.FTZ R55, R84, R3, R71 ;  /* 0x0000000354377223 */ /* 0x000fca0000010047 */
[----:B------:R0:W-:Y:S01]  /*21d0*/  STS.64 [R117], R54 ;  /* 0x0000003675007388 */ /* 0x0001e20000000a00 */
[----:B------:R-:W-:Y:S01]  /*21e0*/  FADD.FTZ R58, R58, R59 ;  /* 0x0000003b3a3a7221 */ /* 0x000fe20000010000 */
[----:B------:R-:W-:Y:S01]  /*21f0*/  FFMA.FTZ R119, R48, R59, R119 ;  /* 0x0000003b30777223 */ /* 0x000fe20000010077 */
        /* <DEDUP_REMOVED lines=8> */
[----:B------:R-:W-:Y:S01]  /*2280*/  CS2R R74, SRZ ;  /* 0x00000000004a7805 */ /* 0x000fe2000001ff00 */
[----:B0-----:R-:W-:Y:S01]  /*2290*/  FADD.FTZ R55, R62, R73 ;  /* 0x000000493e377221 */ /* 0x001fe20000010000 */
[----:B------:R-:W-:Y:S01]  /*22a0*/  FFMA.FTZ R54, R84, R73, R125 ;  /* 0x0000004954367223 */ /* 0x000fe2000001007d */
[----:B------:R-:W-:Y:S06]  /*22b0*/  BAR.SYNC.DEFER_BLOCKING 0x0 ;  /* 0x0000000000007b1d */ /* 0x000fec0000010000 */
[----:B------:R-:W-:Y:S05]  /*22c0*/  BRA.U !UP0, `(.L_x_46) ;  /* 0x0000000108707547 */ /* 0x000fea000b800000 */
[----:B------:R-:W0:Y:S01]  /*22d0*/  S2UR UR12, SR_CgaCtaId ;  /* 0x00000000000c79c3 */ /* 0x000e220000008800 */
[----:B------:R-:W-:Y:S01]  /*22e0*/  UMOV UR10, 0x400 ;  /* 0x00000400000a7882 */ /* 0x000fe20000000000 */
[----:B------:R-:W-:-:S04]  /*22f0*/  SHF.L.U32 R62, R0, 0x1, RZ ;  /* 0x00000001003e7819 */ /* 0x000fc800000006ff */
[----:B------:R-:W-:-:S04]  /*2300*/  LOP3.LUT R70, R62, 0x18, RZ, 0xc0, !PT ;  /* 0x000000183e467812 */ /* 0x000fc800078ec0ff */
[----:B------:R-:W-:Y:S01]  /*2310*/  LOP3.LUT R62, R70, 0x18, RZ, 0x3c, !PT ;  /* 0x00000018463e7812 */ /* 0x000fe200078e3cff */
[----:B0-----:R-:W-:-:S06]  /*2320*/  ULEA UR10, UR12, UR10, 0x18 ;  /* 0x0000000a0c0a7291 */ /* 0x001fcc000f8ec0ff */
[----:B------:R-:W-:-:S04]  /*2330*/  LEA R71, R0, UR10, 0x5 ;  /* 0x0000000a00477c11 */ /* 0x000fc8000f8e28ff */
[C---:B------:R-:W-:Y:S02]  /*2340*/  IADD3 R70, PT, PT, R71.reuse, R70, RZ ;  /* 0x0000004647467210 */ /* 0x040fe40007ffe0ff */
[----:B------:R-:W-:-:S03]  /*2350*/  IADD3 R71, PT, PT, R71, R62, RZ ;  /* 0x0000003e47477210 */ /* 0x000fc60007ffe0ff */
[----:B------:R-:W-:Y:S04]  /*2360*/  STS.64 [R70], R60 ;  /* 0x0000003c46007388 */ /* 0x000fe80000000a00 */
[----:B------:R-:W-:Y:S04]  /*2370*/  STS.64 [R111], R58 ;  /* 0x0000003a6f007388 */ /* 0x000fe80000000a00 */
[----:B------:R-:W-:Y:S04]  /*2380*/  STS.64 [R110], R56 ;  /* 0x000000386e007388 */ /* 0x000fe80000000a00 */
[----:B------:R-:W-:Y:S01]  /*2390*/  STS.64 [R71], R54 ;  /* 0x0000003647007388 */ /* 0x000fe20000000a00 */
[----:B------:R-:W-:Y:S06]  /*23a0*/  BAR.SYNC.DEFER_BLOCKING 0x0 ;  /* 0x0000000000007b1d */ /* 0x000fec0000010000 */
[----:B------:R-:W0:Y:S04]  /*23b0*/  LDS.64 R62, [R109] ;  /* 0x000000006d3e7984 */ /* 0x000e280000000a00 */
[----:B------:R-:W1:Y:S04]  /*23c0*/  LDS.64 R66, [R108] ;  /* 0x000000006c427984 */ /* 0x000e680000000a00 */
[----:B------:R-:W2:Y:S04]  /*23d0*/  LDS.64 R64, [R109+0x1e00] ;  /* 0x001e00006d407984 */ /* 0x000ea80000000a00 */
[----:B------:R-:W3:Y:S01]  /*23e0*/  LDS.64 R68, [R108+0x1e00] ;  /* 0x001e00006c447984 */ /* 0x000ee20000000a00 */
[----:B0-----:R-:W-:Y:S01]  /*23f0*/  FADD.FTZ R73, RZ, R62 ;  /* 0x0000003eff497221 */ /* 0x001fe20000010000 */
[----:B------:R-:W-:Y:S01]  /*2400*/  FADD.FTZ R62, RZ, R63 ;  /* 0x0000003fff3e7221 */ /* 0x000fe20000010000 */
[----:B-1----:R-:W-:Y:S01]  /*2410*/  FADD.FTZ R63, RZ, R66 ;  /* 0x00000042ff3f7221 */ /* 0x002fe20000010000 */
[----:B------:R-:W-:Y:S01]  /*2420*/  FADD.FTZ R66, RZ, R67 ;  /* 0x00000043ff427221 */ /* 0x000fe20000010000 */
[----:B--2---:R-:W-:Y:S01]  /*2430*/  FADD.FTZ R64, R73, R64 ;  /* 0x0000004049407221 */ /* 0x004fe20000010000 */
[----:B------:R-:W-:Y:S01]  /*2440*/  FADD.FTZ R65, R62, R65 ;  /* 0x000000413e417221 */ /* 0x000fe20000010000 */
[----:B---3--:R-:W-:Y:S01]  /*2450*/  FADD.FTZ R68, R63, R68 ;  /* 0x000000443f447221 */ /* 0x008fe20000010000 */
[----:B------:R-:W-:-:S03]  /*2460*/  FADD.FTZ R69, R66, R69 ;  /* 0x0000004542457221 */ /* 0x000fc60000010000 */
[----:B------:R0:W-:Y:S04]  /*2470*/  STG.E.64 desc[UR16][R122.64+0x8000], R64 ;  /* 0x008000407a007986 */ /* 0x0001e8000c101b10 */
[----:B------:R0:W-:Y:S02]  /*2480*/  STG.E.64 desc[UR16][R120.64+0x8000], R68 ;  /* 0x0080004478007986 */ /* 0x0001e4000c101b10 */
.L_x_46:
[----:B------:R-:W-:Y:S04]  /*2490*/  BSSY.RECONVERGENT B0, `(.L_x_47) ;  /* 0x000002f000007945 */ /* 0x000fe80003800200 */
[----:B------:R-:W-:Y:S05]  /*24a0*/  @P1 BRA `(.L_x_48) ;  /* 0x0000000000b41947 */ /* 0x000fea0003800000 */
[----:B------:R-:W1:Y:S04]  /*24b0*/  LDS.64 R62, [R107] ;  /* 0x000000006b3e7984 */ /* 0x000e680000000a00 */
[----:B0-----:R-:W0:Y:S04]  /*24c0*/  LDS.64 R64, [R106] ;  /* 0x000000006a407984 */ /* 0x001e280000000a00 */
[----:B------:R-:W2:Y:S04]  /*24d0*/  LDS.64 R66, [R105] ;  /* 0x0000000069427984 */ /* 0x000ea80000000a00 */
[----:B------:R-:W3:Y:S04]  /*24e0*/  LDS.64 R68, [R104] ;  /* 0x0000000068447984 */ /* 0x000ee80000000a00 */
[----:B------:R-:W4:Y:S04]  /*24f0*/  LDS.64 R70, [R103] ;  /* 0x0000000067467984 */ /* 0x000f280000000a00 */
[----:B------:R-:W5:Y:S04]  /*2500*/  LDS.64 R72, [R102] ;  /* 0x0000000066487984 */ /* 0x000f680000000a00 */
[----:B------:R-:W5:Y:S04]  /*2510*/  LDS.64 R74, [R101] ;  /* 0x00000000654a7984 */ /* 0x000f680000000a00 */
[----:B------:R-:W5:Y:S01]  /*2520*/  LDS.64 R76, [R100] ;  /* 0x00000000644c7984 */ /* 0x000f620000000a00 */
[----:B-1----:R-:W-:Y:S01]  /*2530*/  FADD.FTZ R119, RZ, R62 ;  /* 0x0000003eff777221 */ /* 0x002fe20000010000 */
[----:B------:R-:W-:-:S03]  /*2540*/  FADD.FTZ R62, RZ, R63 ;  /* 0x0000003fff3e7221 */ /* 0x000fc60000010000 */
[----:B0-----:R-:W-:Y:S01]  /*2550*/  FADD.FTZ R119, R119, R64 ;  /* 0x0000004077777221 */ /* 0x001fe20000010000 */
[----:B------:R-:W-:-:S03]  /*2560*/  FADD.FTZ R62, R62, R65 ;  /* 0x000000413e3e7221 */ /* 0x000fc60000010000 */
[----:B--2---:R-:W-:Y:S01]  /*2570*/  FADD.FTZ R119, R119, R66 ;  /* 0x0000004277777221 */ /* 0x004fe20000010000 */
[----:B------:R-:W-:-:S03]  /*2580*/  FADD.FTZ R62, R62, R67 ;  /* 0x000000433e3e7221 */ /* 0x000fc60000010000 */
[----:B---3--:R-:W-:Y:S01]  /*2590*/  FADD.FTZ R119, R119, R68 ;  /* 0x0000004477777221 */ /* 0x008fe20000010000 */
[----:B------:R-:W-:-:S03]  /*25a0*/  FADD.FTZ R62, R62, R69 ;  /* 0x000000453e3e7221 */ /* 0x000fc60000010000 */
[----:B----4-:R-:W-:Y:S01]  /*25b0*/  FADD.FTZ R119, R119, R70 ;  /* 0x0000004677777221 */ /* 0x010fe20000010000 */
[----:B------:R-:W-:Y:S02]  /*25c0*/  FADD.FTZ R64, R62, R71 ;  /* 0x000000473e407221 */ /* 0x000fe40000010000 */
[----:B------:R-:W0:Y:S01]  /*25d0*/  LDS.64 R62, [R99] ;  /* 0x00000000633e7984 */ /* 0x000e220000000a00 */
[----:B-----5:R-:W-:Y:S01]  /*25e0*/  FADD.FTZ R119, R119, R72 ;  /* 0x0000004877777221 */ /* 0x020fe20000010000 */
[----:B------:R-:W-:Y:S02]  /*25f0*/  FADD.FTZ R66, R64, R73 ;  /* 0x0000004940427221 */ /* 0x000fe40000010000 */
[----:B------:R-:W1:Y:S01]  /*2600*/  LDS.64 R64, [R98] ;  /* 0x0000000062407984 */ /* 0x000e620000000a00 */
[----:B------:R-:W-:Y:S01]  /*2610*/  FADD.FTZ R119, R119, R74 ;  /* 0x0000004a77777221 */ /* 0x000fe20000010000 */
[----:B------:R-:W-:Y:S02]  /*2620*/  FADD.FTZ R68, R66, R75 ;  /* 0x0000004b42447221 */ /* 0x000fe40000010000 */
[----:B------:R-:W2:Y:S01]  /*2630*/  LDS.64 R66, [R97] ;  /* 0x0000000061427984 */ /* 0x000ea20000000a00 */
[----:B------:R-:W-:Y:S01]  /*2640*/  FADD.FTZ R119, R119, R76 ;  /* 0x0000004c77777221 */ /* 0x000fe20000010000 */
[----:B------:R-:W-:-:S02]  /*2650*/  FADD.FTZ R76, R68, R77 ;  /* 0x0000004d444c7221 */ /* 0x000fc40000010000 */
[----:B------:R-:W3:Y:S04]  /*2660*/  LDS.64 R68, [R96] ;  /* 0x0000000060447984 */ /* 0x000ee80000000a00 */
[----:B------:R-:W4:Y:S04]  /*2670*/  LDS.64 R70, [R95] ;  /* 0x000000005f467984 */ /* 0x000f280000000a00 */
[----:B------:R-:W5:Y:S04]  /*2680*/  LDS.64 R72, [R94] ;  /* 0x000000005e487984 */ /* 0x000f680000000a00 */
[----:B------:R-:W5:Y:S01]  /*2690*/  LDS.64 R74, [R92] ;  /* 0x000000005c4a7984 */ /* 0x000f620000000a00 */
[----:B0-----:R-:W-:Y:S01]  /*26a0*/  FADD.FTZ R119, R119, R62 ;  /* 0x0000003e77777221 */ /* 0x001fe20000010000 */
[----:B------:R-:W-:-:S03]  /*26b0*/  FADD.FTZ R76, R76, R63 ;  /* 0x0000003f4c4c7221 */ /* 0x000fc60000010000 */
[----:B-1----:R-:W-:Y:S01]  /*26c0*/  FADD.FTZ R119, R119, R64 ;  /* 0x0000004077777221 */ /* 0x002fe20000010000 */
[----:B------:R-:W-:-:S03]  /*26d0*/  FADD.FTZ R76, R76, R65 ;  /* 0x000000414c4c7221 */ /* 0x000fc60000010000 */
[----:B--2---:R-:W-:Y:S01]  /*26e0*/  FADD.FTZ R119, R119, R66 ;  /* 0x0000004277777221 */ /* 0x004fe20000010000 */
[----:B------:R-:W-:-:S03]  /*26f0*/  FADD.FTZ R76, R76, R67 ;  /* 0x000000434c4c7221 */ /* 0x000fc60000010000 */
[----:B---3--:R-:W-:Y:S01]  /*2700*/  FADD.FTZ R119, R119, R68 ;  /* 0x0000004477777221 */ /* 0x008fe20000010000 */
[----:B------:R-:W-:-:S03]  /*2710*/  FADD.FTZ R76, R76, R69 ;  /* 0x000000454c4c7221 */ /* 0x000fc60000010000 */
[----:B----4-:R-:W-:Y:S01]  /*2720*/  FADD.FTZ R119, R119, R70 ;  /* 0x0000004677777221 */ /* 0x010fe20000010000 */
[----:B------:R-:W-:-:S03]  /*2730*/  FADD.FTZ R76, R76, R71 ;  /* 0x000000474c4c7221 */ /* 0x000fc60000010000 */
[----:B-----5:R-:W-:Y:S01]  /*2740*/  FADD.FTZ R119, R119, R72 ;  /* 0x0000004877777221 */ /* 0x020fe20000010000 */
[----:B------:R-:W-:-:S03]  /*2750*/  FADD.FTZ R76, R76, R73 ;  /* 0x000000494c4c7221 */ /* 0x000fc60000010000 */
[----:B------:R-:W-:Y:S01]  /*2760*/  FADD.FTZ R74, R119, R74 ;  /* 0x0000004a774a7221 */ /* 0x000fe20000010000 */
[----:B------:R-:W-:-:S07]  /*2770*/  FADD.FTZ R75, R76, R75 ;  /* 0x0000004b4c4b7221 */ /* 0x000fce0000010000 */
.L_x_48:
[----:B------:R-:W-:Y:S05]  /*2780*/  BSYNC.RECONVERGENT B0 ;  /* 0x0000000000007941 */ /* 0x000fea0003800200 */
.L_x_47:
[----:B------:R-:W1:Y:S01]  /*2790*/  SHFL.BFLY PT, R63, R74, 0x1, 0x1f ;  /* 0x0c201f004a3f7f89 */ /* 0x000e6200000e0000 */
[----:B0-----:R-:W0:Y:S01]  /*27a0*/  @!P0 LDC.64 R64, c[0x0][0x3d0] ;  /* 0x0000f400ff408b82 */ /* 0x001e220000000a00 */
[----:B------:R-:W-:Y:S01]  /*27b0*/  MOV R62, UR19 ;  /* 0x00000013003e7c02 */ /* 0x000fe20008000f00 */
[----:B------:R-:W-:Y:S01]  /*27c0*/  VOTEU.ALL UP1, P0 ;  /* 0x0000000000ff7886 */ /* 0x000fe20000020000 */
[----:B------:R-:W2:Y:S02]  /*27d0*/  SHFL.BFLY PT, R66, R75, 0x1, 0x1f ;  /* 0x0c201f004b427f89 */ /* 0x000ea400000e0000 */
[----:B------:R-:W-:Y:S02]  /*27e0*/  @!P0 SHF.L.U32 R62, R62, 0x1, RZ ;  /* 0x000000013e3e8819 */ /* 0x000fe400000006ff */
[----:B------:R-:W-:Y:S02]  /*27f0*/  @!UP1 UIMAD UR10, UR20, UR4, UR11 ;  /* 0x00000004140a92a4 */ /* 0x000fe4000f8e020b */
[----:B------:R-:W-:-:S04]  /*2800*/  @!P0 LOP3.LUT R67, R62, 0x7e, RZ, 0xc0, !PT ;  /* 0x0000007e3e438812 */ /* 0x000fc800078ec0ff */
[----:B------:R-:W-:Y:S02]  /*2810*/  @!P0 LEA R67, R0, R67, 0x6 ;  /* 0x0000004300438211 */ /* 0x000fe400078e30ff */
[----:B------:R-:W-:-:S04]  /*2820*/  MOV R62, UR10 ;  /* 0x0000000a003e7c02 */ /* 0x000fc80008000f00 */
[----:B------:R-:W-:Y:S01]  /*2830*/  @!P0 LEA R67, R62, R67, 0xb ;  /* 0x000000433e438211 */ /* 0x000fe200078e58ff */
[----:B-1----:R-:W-:-:S04]  /*2840*/  FADD.FTZ R62, R63, R74 ;  /* 0x0000004a3f3e7221 */ /* 0x002fc80000010000 */
[----:B0-----:R-:W-:-:S04]  /*2850*/  @!P0 IMAD.WIDE.U32 R64, R67, 0x4, R64 ;  /* 0x0000000443408825 */ /* 0x001fc800078e0040 */
[----:B--2---:R-:W-:-:S05]  /*2860*/  FADD.FTZ R63, R66, R75 ;  /* 0x0000004b423f7221 */ /* 0x004fca0000010000 */
[----:B------:R0:W-:Y:S01]  /*2870*/  @!P0 STG.E.64 desc[UR16][R64.64], R62 ;  /* 0x0000003e40008986 */ /* 0x0001e2000c101b10 */
[----:B------:R-:W-:Y:S05]  /*2880*/  BRA.U !UP0, `(.L_x_49) ;  /* 0x0000000108647547 */ /* 0x000fea000b800000 */
[----:B------:R-:W-:Y:S01]  /*2890*/  BAR.SYNC.DEFER_BLOCKING 0x0 ;  /* 0x0000000000007b1d */ /* 0x000fe20000010000 */
[----:B------:R-:W-:-:S13]  /*28a0*/  ISETP.NE.AND P0, PT, R0, RZ, PT ;  /* 0x000000ff0000720c */ /* 0x000fda0003f05270 */
[----:B------:R-:W-:Y:S05]  /*28b0*/  @P0 BRA `(.L_x_50) ;  /* 0x00000000004c0947 */ /* 0x000fea0003800000 */
[----:B------:R-:W-:Y:S01]  /*28c0*/  USHF.R.U32.HI UR10, URZ, 0x1, UR11 ;  /* 0x00000001ff0a7899 */ /* 0x000fe2000801160b */
[----:B0-----:R-:W-:Y:S02]  /*28d0*/  MOV R62, UR8 ;  /* 0x00000008003e7c02 */ /* 0x001fe40008000f00 */
[----:B------:R-:W-:Y:S01]  /*28e0*/  MOV R63, UR9 ;  /* 0x00000009003f7c02 */ /* 0x000fe20008000f00 */
[----:B------:R-:W-:-:S03]  /*28f0*/  ULOP3.LUT UP0, URZ, UR10, UR19, URZ, 0xfc, !UPT ;  /* 0x000000130aff7292 */ /* 0x000fc6000f80fcff */
[----:B------:R-:W-:Y:S02]  /*2900*/  UMOV UR10, 0x7fffffc1 ;  /* 0x7fffffc1000a7882 */ /* 0x000fe40000000000 */
[----:B------:R-:W-:-:S06]  /*2910*/  USEL UR10, UR10, 0x1, !UP0 ;  /* 0x000000010a0a7887 */ /* 0x000fcc000c000000 */
[----:B------:R-:W-:Y:S01]  /*2920*/  MOV R65, UR10 ;  /* 0x0000000a00417c02 */ /* 0x000fe20008000f00 */
[----:B------:R-:W-:Y:S06]  /*2930*/  MEMBAR.ALL.GPU ;  /* 0x0000000000007992 */ /* 0x000fec000000a000 */
[----:B------:R-:W-:-:S00]  /*2940*/  ERRBAR ;  /* 0x00000000000079ab */ /* 0x000fc00000000000 */
[----:B------:R-:W-:Y:S06]  /*2950*/  CGAERRBAR ;  /* 0x00000000000075ab */ /* 0x000fec0000000000 */
[----:B------:R0:W5:Y:S02]  /*2960*/  ATOM.E.ADD.STRONG.GPU PT, R64, desc[UR16][R62.64+0x8], R65 ;  /* 0x800008413e40798a */ /* 0x00016400081ef110 */
.L_x_51:
[----:B0-----:R-:W-:Y:S02]  /*2970*/  MOV R63, UR9 ;  /* 0x00000009003f7c02 */ /* 0x001fe40008000f00 */
[----:B------:R-:W-:-:S05]  /*2980*/  MOV R62, UR8 ;  /* 0x00000008003e7c02 */ /* 0x000fca0008000f00 */
[----:B------:R-:W2:Y:S04]  /*2990*/  LD.E.STRONG.GPU R63, desc[UR16][R62.64+0x8] ;  /* 0x000008103e3f7980 */ /* 0x000ea8000c10f900 */
[----:B--2---:R-:W-:Y:S01]  /*29a0*/  CCTL.IVALL ;  /* 0x00000000ff00798f */ /* 0x004fe20002000000 */
[----:B------:R-:W-:Y:S05]  /*29b0*/  YIELD ;  /* 0x0000000000007946 */ /* 0x000fea0003800000 */
[----:B-----5:R-:W-:-:S04]  /*29c0*/  LOP3.LUT R65, R63, R64, RZ, 0x3c, !PT ;  /* 0x000000403f417212 */ /* 0x020fc800078e3cff */
[----:B------:R-:W-:-:S13]  /*29d0*/  ISETP.GT.AND P0, PT, R65, -0x1, PT ;  /* 0xffffffff4100780c */ /* 0x000fda0003f04270 */
[----:B------:R-:W-:Y:S05]  /*29e0*/  @P0 BRA `(.L_x_51) ;  /* 0xfffffffc00e00947 */ /* 0x000fea000383ffff */
.L_x_50:
[----:B------:R-:W-:Y:S05]  /*29f0*/  WARPSYNC.ALL ;  /* 0x0000000000007948 */ /* 0x000fea0003800000 */
[----:B------:R-:W-:Y:S06]  /*2a00*/  BAR.SYNC.DEFER_BLOCKING 0x0 ;  /* 0x0000000000007b1d */ /* 0x000fec0000010000 */
[----:B------:R-:W-:Y:S05]  /*2a10*/  BRA `(.L_x_52) ;  /* 0x0000000000587947 */ /* 0x000fea0003800000 */
.L_x_49:
[----:B------:R-:W-:Y:S01]  /*2a20*/  BAR.SYNC.DEFER_BLOCKING 0x0 ;  /* 0x0000000000007b1d */ /* 0x000fe20000010000 */
[----:B------:R-:W-:-:S13]  /*2a30*/  ISETP.NE.AND P0, PT, R0, RZ, PT ;  /* 0x000000ff0000720c */ /* 0x000fda0003f05270 */
[----:B------:R-:W-:Y:S05]  /*2a40*/  @P0 BRA `(.L_x_53) ;  /* 0x0000000000440947 */ /* 0x000fea0003800000 */
[----:B------:R-:W-:Y:S02]  /*2a50*/  ISETP.NE.AND P0, PT, RZ, UR19, PT ;  /* 0x00000013ff007c0c */ /* 0x000fe4000bf05270 */
[----:B0-----:R-:W-:Y:S02]  /*2a60*/  MOV R65, 0x7fffffc1 ;  /* 0x7fffffc100417802 */ /* 0x001fe40000000f00 */
[----:B------:R-:W-:Y:S02]  /*2a70*/  MOV R62, UR6 ;  /* 0x00000006003e7c02 */ /* 0x000fe40008000f00 */
[----:B------:R-:W-:Y:S02]  /*2a80*/  SEL R65, R65, 0x1, !P0 ;  /* 0x0000000141417807 */ /* 0x000fe40004000000 */
[----:B------:R-:W-:Y:S01]  /*2a90*/  MOV R63, UR7 ;  /* 0x00000007003f7c02 */ /* 0x000fe20008000f00 */
[----:B------:R-:W-:Y:S06]  /*2aa0*/  MEMBAR.ALL.GPU ;  /* 0x0000000000007992 */ /* 0x000fec000000a000 */
[----:B------:R-:W-:-:S00]  /*2ab0*/  ERRBAR ;  /* 0x00000000000079ab */ /* 0x000fc00000000000 */
[----:B------:R-:W-:Y:S06]  /*2ac0*/  CGAERRBAR ;  /* 0x00000000000075ab */ /* 0x000fec0000000000 */
[----:B------:R0:W5:Y:S02]  /*2ad0*/  ATOM.E.ADD.STRONG.GPU PT, R65, desc[UR16][R62.64], R65 ;  /* 0x800000413e41798a */ /* 0x00016400081ef110 */
.L_x_54:
        /* <DEDUP_REMOVED lines=8> */
.L_x_53:
[----:B------:R-:W-:Y:S05]  /*2b60*/  WARPSYNC.ALL ;  /* 0x0000000000007948 */ /* 0x000fea0003800000 */
[----:B------:R-:W-:Y:S06]  /*2b70*/  BAR.SYNC.DEFER_BLOCKING 0x0 ;  /* 0x0000000000007b1d */ /* 0x000fec0000010000 */
.L_x_52:
[----:B------:R-:W-:Y:S01]  /*2b80*/  ISETP.GT.U32.AND P0, PT, R0, 0xff, PT ;  /* 0x000000ff0000780c */ /* 0x000fe20003f04070 */
[----:B------:R-:W-:Y:S01]  /*2b90*/  BSSY.RECONVERGENT B0, `(.L_x_55) ;  /* 0x000001f000007945 */ /* 0x000fe20003800200 */
[----:B0-----:R-:W-:-:S11]  /*2ba0*/  CS2R R62, SRZ ;  /* 0x00000000003e7805 */ /* 0x001fd6000001ff00 */
[----:B------:R-:W-:Y:S05]  /*2bb0*/  @P0 BRA `(.L_x_56) ;  /* 0x0000000000700947 */ /* 0x000fea0003800000 */
[----:B------:R-:W0:Y:S01]  /*2bc0*/  LDC.64 R68, c[0x0][0x3d0] ;  /* 0x0000f400ff447b82 */ /* 0x000e220000000a00 */
[----:B------:R-:W-:Y:S01]  /*2bd0*/  UIMAD UR10, UR20, UR4, UR11 ;  /* 0x00000004140a72a4 */ /* 0x000fe2000f8e020b */
[C---:B------:R-:W-:Y:S02]  /*2be0*/  SHF.L.U32 R62, R0.reuse, 0x2, RZ ;  /* 0x00000002003e7819 */ /* 0x040fe400000006ff */
[----:B------:R-:W-:Y:S02]  /*2bf0*/  LOP3.LUT R63, R0, 0xf, RZ, 0xc0, !PT ;  /* 0x0000000f003f7812 */ /* 0x000fe400078ec0ff */
[----:B------:R-:W-:Y:S02]  /*2c00*/  LOP3.LUT R62, R62, 0x3c0, RZ, 0xc0, !PT ;  /* 0x000003c03e3e7812 */ /* 0x000fe400078ec0ff */
[----:B------:R-:W-:-:S04]  /*2c10*/  MOV R65, UR10 ;  /* 0x0000000a00417c02 */ /* 0x000fc80008000f00 */
[----:B------:R-:W-:-:S04]  /*2c20*/  LEA R62, R65, R62, 0xa ;  /* 0x0000003e413e7211 */ /* 0x000fc800078e50ff */
[----:B------:R-:W-:-:S04]  /*2c30*/  IADD3 R62, PT, PT, R62, R63, RZ ;  /* 0x0000003f3e3e7210 */ /* 0x000fc80007ffe0ff */
[----:B------:R-:W-:-:S04]  /*2c40*/  SHF.L.U32 R67, R62, 0x1, RZ ;  /* 0x000000013e437819 */ /* 0x000fc800000006ff */
[C---:B------:R-:W-:Y:S01]  /*2c50*/  IADD3 R65, PT, PT, R67.reuse, 0x20, RZ ;  /* 0x0000002043417810 */ /* 0x040fe20007ffe0ff */
[C---:B0-----:R-:W-:Y:S01]  /*2c60*/  IMAD.WIDE.U32 R62, R67.reuse, 0x4, R68 ;  /* 0x00000004433e7825 */ /* 0x041fe200078e0044 */
[----:B------:R-:W-:-:S03]  /*2c70*/  IADD3 R71, PT, PT, R67, 0x40, RZ ;  /* 0x0000004043477810 */ /* 0x000fc60007ffe0ff */
[--C-:B------:R-:W-:Y:S01]  /*2c80*/  IMAD.WIDE.U32 R64, R65, 0x4, R68.reuse ;  /* 0x0000000441407825 */ /* 0x100fe200078e0044 */
[----:B------:R-:W-:Y:S01]  /*2c90*/  IADD3 R73, PT, PT, R67, 0x60, RZ ;  /* 0x0000006043497810 */ /* 0x000fe20007ffe0ff */
[----:B------:R-:W2:Y:S02]  /*2ca0*/  LDG.E.64 R62, desc[UR16][R62.64] ;  /* 0x000000103e3e7981 */ /* 0x000ea4000c1e1b00 */
[--C-:B------:R-:W-:Y:S02]  /*2cb0*/  IMAD.WIDE.U32 R66, R71, 0x4, R68.reuse ;  /* 0x0000000447427825 */ /* 0x100fe400078e0044 */
[----:B------:R-:W3:Y:S02]  /*2cc0*/  LDG.E.64 R64, desc[UR16][R64.64] ;  /* 0x0000001040407981 */ /* 0x000ee4000c1e1b00 */
[----:B------:R-:W-:Y:S02]  /*2cd0*/  IMAD.WIDE.U32 R68, R73, 0x4, R68 ;  /* 0x0000000449447825 */ /* 0x000fe400078e0044 */
[----:B------:R-:W4:Y:S04]  /*2ce0*/  LDG.E.64 R66, desc[UR16][R66.64] ;  /* 0x0000001042427981 */ /* 0x000f28000c1e1b00 */
[----:B------:R-:W5:Y:S01]  /*2cf0*/  LDG.E.64 R68, desc[UR16][R68.64] ;  /* 0x0000001044447981 */ /* 0x000f62000c1e1b00 */
[----:B--2---:R-:W-:Y:S01]  /*2d00*/  FADD.FTZ R71, RZ, R62 ;  /* 0x0000003eff477221 */ /* 0x004fe20000010000 */
[----:B------:R-:W-:-:S03]  /*2d10*/  FADD.FTZ R70, RZ, R63 ;  /* 0x0000003fff467221 */ /* 0x000fc60000010000 */
[----:B---3--:R-:W-:Y:S01]  /*2d20*/  FADD.FTZ R71, R64, R71 ;  /* 0x0000004740477221 */ /* 0x008fe20000010000 */
[----:B------:R-:W-:-:S03]  /*2d30*/  FADD.FTZ R70, R65, R70 ;  /* 0x0000004641467221 */ /* 0x000fc60000010000 */
[----:B----4-:R-:W-:Y:S01]  /*2d40*/  FADD.FTZ R71, R66, R71 ;  /* 0x0000004742477221 */ /* 0x010fe20000010000 */
[----:B------:R-:W-:-:S03]  /*2d50*/  FADD.FTZ R70, R67, R70 ;  /* 0x0000004643467221 */ /* 0x000fc60000010000 */
[----:B-----5:R-:W-:Y:S01]  /*2d60*/  FADD.FTZ R63, R68, R71 ;  /* 0x00000047443f7221 */ /* 0x020fe20000010000 */
[----:B------:R-:W-:-:S07]  /*2d70*/  FADD.FTZ R62, R69, R70 ;  /* 0x00000046453e7221 */ /* 0x000fce0000010000 */
.L_x_56:
[----:B------:R-:W-:Y:S05]  /*2d80*/  BSYNC.RECONVERGENT B0 ;  /* 0x0000000000007941 */ /* 0x000fea0003800200 */
.L_x_55:
[----:B------:R-:W0:Y:S01]  /*2d90*/  SHFL.BFLY PT, R64, R63, 0x8, 0x1f ;  /* 0x0d001f003f407f89 */ /* 0x000e2200000e0000 */
[----:B------:R-:W1:Y:S01]  /*2da0*/  S2UR UR12, SR_CgaCtaId ;  /* 0x00000000000c79c3 */ /* 0x000e620000008800 */
[----:B------:R-:W-:Y:S01]  /*2db0*/  LOP3.LUT P0, RZ, R0, 0x30f, RZ, 0xc0, !PT ;  /* 0x0000030f00ff7812 */ /* 0x000fe2000780c0ff */
[----:B------:R-:W-:Y:S01]  /*2dc0*/  UMOV UR10, 0x400 ;  /* 0x00000400000a7882 */ /* 0x000fe20000000000 */
[----:B------:R-:W2:Y:S01]  /*2dd0*/  SHFL.BFLY PT, R65, R62, 0x8, 0x1f ;  /* 0x0d001f003e417f89 */ /* 0x000ea200000e0000 */
[----:B------:R-:W-:Y:S01]  /*2de0*/  UIADD3 UR10, UPT, UPT, UR10, 0x5280, URZ ;  /* 0x000052800a0a7890 */ /* 0x000fe2000fffe0ff */
[----:B------:R-:W3:Y:S01]  /*2df0*/  LDCU.64 UR22, c[0x0][0x380] ;  /* 0x00007000ff1677ac */ /* 0x000ee20008000a00 */
[----:B------:R-:W-:Y:S02]  /*2e00*/  UISETP.GE.U32.AND UP0, UPT, UR13, UR21, UPT ;  /* 0x000000150d00728c */ /* 0x000fe4000bf06070 */
[----:B------:R-:W-:Y:S02]  /*2e10*/  ULOP3.LUT UR4, UR4, 0x1, URZ, 0x3c, !UPT ;  /* 0x0000000104047892 */ /* 0x000fe4000f8e3cff */
[----:B------:R-:W-:Y:S01]  /*2e20*/  UISETP.GE.AND.EX UP0, UPT, UR5, UR14, UPT, UP0 ;  /* 0x0000000e0500728c */ /* 0x000fe2000bf06300 */
[----:B0-----:R-:W-:Y:S01]  /*2e30*/  FADD.FTZ R64, R64, R63 ;  /* 0x0000003f40407221 */ /* 0x001fe20000010000 */
[----:B-1----:R-:W-:Y:S01]  /*2e40*/  ULEA UR10, UR12, UR10, 0x18 ;  /* 0x0000000a0c0a7291 */ /* 0x002fe2000f8ec0ff */
[----:B--2---:R-:W-:-:S03]  /*2e50*/  FADD.FTZ R65, R65, R62 ;  /* 0x0000003e41417221 */ /* 0x004fc60000010000 */
[----:B------:R-:W0:Y:S04]  /*2e60*/  SHFL.BFLY PT, R67, R64, 0x4, 0x1f ;  /* 0x0c801f0040437f89 */ /* 0x000e2800000e0000 */
[----:B------:R-:W1:Y:S01]  /*2e70*/  SHFL.BFLY PT, R66, R65, 0x4, 0x1f ;  /* 0x0c801f0041427f89 */ /* 0x000e6200000e0000 */
[----:B0-----:R-:W-:Y:S01]  /*2e80*/  FADD.FTZ R67, R64, R67 ;  /* 0x0000004340437221 */ /* 0x001fe20000010000 */
[----:B------:R-:W-:Y:S01]  /*2e90*/  LOP3.LUT R64, R116, 0xffff, RZ, 0xc0, !PT ;  /* 0x0000ffff74407812 */ /* 0x000fe200078ec0ff */
[----:B-1----:R-:W-:-:S03]  /*2ea0*/  FADD.FTZ R66, R65, R66 ;  /* 0x0000004241427221 */ /* 0x002fc60000010000 */
[----:B------:R-:W0:Y:S01]  /*2eb0*/  SHFL.BFLY PT, R68, R67, 0x2, 0x1f ;  /* 0x0c401f0043447f89 */ /* 0x000e2200000e0000 */
[----:B------:R-:W-:-:S03]  /*2ec0*/  IMAD R64, R64, 0x889, RZ ;  /* 0x0000088940407824 */ /* 0x000fc600078e02ff */
[----:B------:R-:W1:Y:S02]  /*2ed0*/  SHFL.BFLY PT, R69, R66, 0x2, 0x1f ;  /* 0x0c401f0042457f89 */ /* 0x000e6400000e0000 */
[----:B------:R-:W-:Y:S01]  /*2ee0*/  SHF.R.U32.HI R64, RZ, 0x11, R64 ;  /* 0x00000011ff407819 */ /* 0x000fe20000011640 */
[----:B0-----:R-:W-:Y:S01]  /*2ef0*/  FADD.FTZ R68, R67, R68 ;  /* 0x0000004443447221 */ /* 0x001fe20000010000 */
[----:B------:R-:W-:Y:S01]  /*2f00*/  MOV R67, UR15 ;  /* 0x0000000f00437c02 */ /* 0x000fe20008000f00 */
[----:B-1----:R-:W-:-:S03]  /*2f10*/  FADD.FTZ R69, R66, R69 ;  /* 0x0000004542457221 */ /* 0x002fc60000010000 */
[----:B------:R-:W0:Y:S01]  /*2f20*/  SHFL.BFLY PT, R63, R68, 0x1, 0x1f ;  /* 0x0c201f00443f7f89 */ /* 0x000e2200000e0000 */
[----:B------:R-:W-:Y:S01]  /*2f30*/  IMAD R64, R67, -0x10, R64 ;  /* 0xfffffff043407824 */ /* 0x000fe200078e0240 */
[----:B------:R-:W-:Y:S02]  /*2f40*/  @!P0 LEA.HI R67, R0, UR10, RZ, 0x1f ;  /* 0x0000000a00438c11 */ /* 0x000fe4000f8ff8ff */
[----:B------:R-:W1:Y:S02]  /*2f50*/  SHFL.BFLY PT, R62, R69, 0x1, 0x1f ;  /* 0x0c201f00453e7f89 */ /* 0x000e6400000e0000 */
[----:B------:R-:W-:Y:S01]  /*2f60*/  LEA R64, R64, UR10, 0x3 ;  /* 0x0000000a40407c11 */ /* 0x000fe2000f8e18ff */
[----:B0-----:R-:W-:Y:S01]  /*2f70*/  FADD.FTZ R63, R68, R63 ;  /* 0x0000003f443f7221 */ /* 0x001fe20000010000 */
[----:B-1----:R-:W-:-:S03]  /*2f80*/  FADD.FTZ R65, R69, R62 ;  /* 0x0000003e45417221 */ /* 0x002fc60000010000 */
[----:B------:R-:W-:Y:S01]  /*2f90*/  @!P0 FMUL.FTZ R62, R63, 1.6276042515528388321e-05 ;  /* 0x378888893f3e8820 */ /* 0x000fe20000410000 */
[----:B------:R-:W-:-:S05]  /*2fa0*/  @!P0 FMUL.FTZ R63, R65, 1.6276042515528388321e-05 ;  /* 0x37888889413f8820 */ /* 0x000fca0000410000 */
[----:B------:R-:W-:Y:S01]  /*2fb0*/  @!P0 STS.64 [R67], R62 ;  /* 0x0000003e43008388 */ /* 0x000fe20000000a00 */
[----:B------:R-:W-:Y:S01]  /*2fc0*/  BAR.SYNC.DEFER_BLOCKING 0x0 ;  /* 0x0000000000007b1d */ /* 0x000fe20000010000 */
[----:B---3--:R-:W-:-:S05]  /*2fd0*/  IADD3 R88, P0, PT, R88, UR22, RZ ;  /* 0x0000001658587c10 */ /* 0x008fca000ff1e0ff */
[----:B------:R-:W0:Y:S02]  /*2fe0*/  LDS.64 R64, [R64] ;  /* 0x0000000040407984 */ /* 0x000e240000000a00 */
[--C-:B0-----:R-:W-:Y:S01]  /*2ff0*/  FADD.FTZ R4, R4, -R64.reuse ;  /* 0x8000004004047221 */ /* 0x101fe20000010000 */
[--C-:B------:R-:W-:Y:S01]  /*3000*/  FADD.FTZ R26, R26, -R64.reuse ;  /* 0x800000401a1a7221 */ /* 0x100fe20000010000 */
        /* <DEDUP_REMOVED lines=29> */
[----:B------:R-:W-:Y:S01]  /*31e0*/  FADD.FTZ R3, R3, -R64 ;  /* 0x8000004003037221 */ /* 0x000fe20000010000 */
        /* <DEDUP_REMOVED lines=42> */
[----:B------:R-:W-:Y:S01]  /*3490*/  F2FP.BF16.F32.PACK_AB R3, R4, R3 ;  /* 0x000000030403723e */ /* 0x000fe200000010ff */
        /* <DEDUP_REMOVED lines=29> */
[----:B------:R-:W-:Y:S02]  /*3670*/  IADD3.X R89, PT, PT, R90, UR23, RZ, P0, !PT ;  /* 0x000000175a597c10 */ /* 0x000fe400087fe4ff */
[----:B------:R-:W-:Y:S02]  /*3680*/  F2FP.BF16.F32.PACK_AB R9, R10, R19 ;  /* 0x000000130a09723e */ /* 0x000fe400000010ff */
[----:B------:R-:W-:Y:S01]  /*3690*/  F2FP.BF16.F32.PACK_AB R13, R14, R23 ;  /* 0x000000170e0d723e */ /* 0x000fe200000010ff */
[----:B------:R0:W-:Y:S01]  /*36a0*/  STG.E.64 desc[UR16][R88.64], R2 ;  /* 0x0000000258007986 */ /* 0x0001e2000c101b10 */
[----:B------:R-:W-:-:S02]  /*36b0*/  F2FP.BF16.F32.PACK_AB R16, R16, R63 ;  /* 0x0000003f1010723e */ /* 0x000fc400000010ff */
[----:B------:R-:W-:Y:S01]  /*36c0*/  F2FP.BF16.F32.PACK_AB R17, R18, R27 ;  /* 0x0000001b1211723e */ /* 0x000fe200000010ff */
[----:B------:R0:W-:Y:S01]  /*36d0*/  STG.E.64 desc[UR16][R88.64+0x1e00], R4 ;  /* 0x001e000458007986 */ /* 0x0001e2000c101b10 */
[----:B------:R-:W-:Y:S02]  /*36e0*/  F2FP.BF16.F32.PACK_AB R20, R20, R29 ;  /* 0x0000001d1414723e */ /* 0x000fe400000010ff */
[----:B------:R-:W-:Y:S01]  /*36f0*/  F2FP.BF16.F32.PACK_AB R21, R22, R51 ;  /* 0x000000331615723e */ /* 0x000fe200000010ff */
[----:B------:R0:W-:Y:S01]  /*3700*/  STG.E.64 desc[UR16][R88.64+0x3c00], R6 ;  /* 0x003c000658007986 */ /* 0x0001e2000c101b10 */
[----:B------:R-:W-:Y:S02]  /*3710*/  F2FP.BF16.F32.PACK_AB R24, R24, R81 ;  /* 0x000000511818723e */ /* 0x000fe400000010ff */
[----:B------:R-:W-:Y:S01]  /*3720*/  F2FP.BF16.F32.PACK_AB R25, R86, R85 ;  /* 0x000000555619723e */ /* 0x000fe200000010ff */
[----:B------:R0:W-:Y:S04]  /*3730*/  STG.E.64 desc[UR16][R88.64+0x5a00], R8 ;  /* 0x005a000858007986 */ /* 0x0001e8000c101b10 */
[----:B------:R0:W-:Y:S04]  /*3740*/  STG.E.64 desc[UR16][R88.64+0x7800], R12 ;  /* 0x0078000c58007986 */ /* 0x0001e8000c101b10 */
[----:B------:R0:W-:Y:S04]  /*3750*/  STG.E.64 desc[UR16][R88.64+0x9600], R16 ;  /* 0x0096001058007986 */ /* 0x0001e8000c101b10 */
[----:B------:R0:W-:Y:S04]  /*3760*/  STG.E.64 desc[UR16][R88.64+0xb400], R20 ;  /* 0x00b4001458007986 */ /* 0x0001e8000c101b10 */
[----:B------:R0:W-:Y:S01]  /*3770*/  STG.E.64 desc[UR16][R88.64+0xd200], R24 ;  /* 0x00d2001858007986 */ /* 0x0001e2000c101b10 */
[----:B------:R-:W-:Y:S05]  /*3780*/  BRA.U !UP0, `(.L_x_57) ;  /* 0xffffffd108d87547 */ /* 0x000fea000b83ffff */
.L_x_45:
        /* <DEDUP_REMOVED lines=9> */
[----:B0-----:R-:W0:Y:S01]  /*3820*/  S2R R17, SR_TID.X ;  /* 0x0000000000117919 */ /* 0x001e220000002100 */
[----:B------:R-:W1:Y:S01]  /*3830*/  LDC.64 R8, c[0x0][0x3c8] ;  /* 0x0000f200ff087b82 */ /* 0x000e620000000a00 */
[----:B------:R-:W-:Y:S01]  /*3840*/  UMOV UR6, 0x400 ;  /* 0x0000040000067882 */ /* 0x000fe20000000000 */
[----:B------:R-:W2:Y:S01]  /*3850*/  LDCU.64 UR4, c[0x0][0x3d0] ;  /* 0x00007a00ff0477ac */ /* 0x000ea20008000a00 */
[----:B------:R-:W-:-:S05]  /*3860*/  MOV R12, UR10 ;  /* 0x0000000a000c7c02 */ /* 0x000fca0008000f00 */
[----:B------:R-:W3:Y:S01]  /*3870*/  S2UR UR7, SR_CgaCtaId ;  /* 0x00000000000779c3 */ /* 0x000ee20000008800 */
[----:B--2---:R-:W-:Y:S01]  /*3880*/  UIADD3 UR4, UP0, UPT, UR4, 0xe9000, URZ ;  /* 0x000e900004047890 */ /* 0x004fe2000ff1e0ff */
[----:B-1----:R-:W-:-:S03]  /*3890*/  ISETP.LT.U32.AND P0, PT, R8, 0x1, PT ;  /* 0x000000010800780c */ /* 0x002fc60003f01070 */
[----:B------:R-:W-:Y:S01]  /*38a0*/  UIADD3.X UR5, UPT, UPT, URZ, UR5, URZ, UP0, !UPT ;  /* 0x00000005ff057290 */ /* 0x000fe200087fe4ff */
[C---:B------:R-:W-:Y:S02]  /*38b0*/  ISETP.LT.AND.EX P0, PT, R9.reuse, RZ, PT, P0 ;  /* 0x000000ff0900720c */ /* 0x040fe40003f01300 */
[----:B0-----:R-:W-:Y:S01]  /*38c0*/  SHF.R.U32.HI R7, RZ, 0x5, R17 ;  /* 0x00000005ff077819 */ /* 0x001fe20000011611 */
[----:B---3--:R-:W-:Y:S01]  /*38d0*/  ULEA UR6, UR7, UR6, 0x18 ;  /* 0x0000000607067291 */ /* 0x008fe2000f8ec0ff */
[----:B------:R-:W-:Y:S02]  /*38e0*/  SEL R5, R8, 0x1, P0 ;  /* 0x0000000108057807 */ /* 0x000fe40000000000 */
[----:B------:R-:W-:Y:S02]  /*38f0*/  LOP3.LUT R3, RZ, R7, RZ, 0x33, !PT ;  /* 0x00000007ff037212 */ /* 0x000fe400078e33ff */
[----:B------:R-:W-:Y:S02]  /*3900*/  SEL R0, R9, RZ, P0 ;  /* 0x000000ff09007207 */ /* 0x000fe40000000000 */
[----:B------:R-:W-:-:S02]  /*3910*/  SHF.L.U32 R6, R5, 0x6, RZ ;  /* 0x0000000605067819 */ /* 0x000fc400000006ff */
[----:B------:R-:W-:Y:S02]  /*3920*/  SHF.L.U64.HI R5, R5, 0x6, R0 ;  /* 0x0000000605057819 */ /* 0x000fe40000010200 */
[----:B------:R-:W-:Y:S02]  /*3930*/  IADD3 R4, P0, PT, R3, R6, RZ ;  /* 0x0000000603047210 */ /* 0x000fe40007f1e0ff */
[----:B------:R-:W-:Y:S02]  /*3940*/  LOP3.LUT R13, R17, 0x1f, RZ, 0xc0, !PT ;  /* 0x0000001f110d7812 */ /* 0x000fe400078ec0ff */
[----:B------:R-:W-:Y:S02]  /*3950*/  IADD3.X R0, PT, PT, R5, -0x1, RZ, P0, !PT ;  /* 0xffffffff05007810 */ /* 0x000fe400007fe4ff */
[C---:B------:R-:W-:Y:S02]  /*3960*/  LOP3.LUT R44, R17.reuse, 0xf, RZ, 0xc0, !PT ;  /* 0x0000000f112c7812 */ /* 0x040fe400078ec0ff */
[----:B------:R-:W-:Y:S01]  /*3970*/  SHF.L.U32 R14, R17, 0x1, RZ ;  /* 0x00000001110e7819 */ /* 0x000fe200000006ff */
[----:B------:R-:W-:-:S04]  /*3980*/  IMAD.WIDE.U32 R2, R0, -0x77777777, RZ ;  /* 0x8888888900027825 */ /* 0x000fc800078e00ff */
[----:B------:R-:W-:-:S04]  /*3990*/  IMAD.WIDE.U32 R8, P0, R4, -0x77777778, R2 ;  /* 0x8888888804087825 */ /* 0x000fc80007800002 */
[----:B------:R-:W-:Y:S01]  /*39a0*/  IMAD.WIDE.U32 R2, R4, -0x77777777, RZ ;  /* 0x8888888904027825 */ /* 0x000fe200078e00ff */
[----:B------:R-:W-:Y:S02]  /*39b0*/  IADD3.X R11, PT, PT, RZ, RZ, RZ, P0, !PT ;  /* 0x000000ffff0b7210 */ /* 0x000fe400007fe4ff */
[----:B------:R-:W-:Y:S02]  /*39c0*/  MOV R10, R9 ;  /* 0x00000009000a7202 */ /* 0x000fe40000000f00 */
[----:B------:R-:W-:Y:S02]  /*39d0*/  IADD3 RZ, P0, PT, R3, R8, RZ ;  /* 0x0000000803ff7210 */ /* 0x000fe40007f1e0ff */
[----:B------:R-:W-:Y:S02]  /*39e0*/  SHF.R.U32.HI R8, RZ, 0x4, R17 ;  /* 0x00000004ff087819 */ /* 0x000fe40000011611 */
[----:B------:R-:W-:Y:S01]  /*39f0*/  LEA R9, R7, UR6, 0x7 ;  /* 0x0000000607097c11 */ /* 0x000fe2000f8e38ff */
[----:B------:R-:W-:-:S05]  /*3a00*/  IMAD.WIDE.U32.X R2, R0, -0x77777778, R10, P0 ;  /* 0x8888888800027825 */ /* 0x000fca00000e040a */
[----:B------:R-:W-:Y:S02]  /*3a10*/  SHF.R.U64 R40, R2, 0x3, R3 ;  /* 0x0000000302287819 */ /* 0x000fe40000001203 */
[----:B------:R-:W-:Y:S02]  /*3a20*/  LOP3.LUT R2, R8, 0x1e, RZ, 0xc0, !PT ;  /* 0x0000001e08027812 */ /* 0x000fe400078ec0ff */
[----:B------:R-:W-:Y:S02]  /*3a30*/  IADD3 R41, P1, PT, R40, 0x1, RZ ;  /* 0x0000000128297810 */ /* 0x000fe40007f3e0ff */
[----:B------:R-:W-:Y:S02]  /*3a40*/  LOP3.LUT R2, R2, 0x1f, R17, 0x78, !PT ;  /* 0x0000001f02027812 */ /* 0x000fe400078e7811 */
[----:B------:R-:W-:Y:S02]  /*3a50*/  LOP3.LUT R42, R41, 0x7, RZ, 0xc0, !PT ;  /* 0x00000007292a7812 */ /* 0x000fe400078ec0ff */
[----:B------:R-:W-:-:S02]  /*3a60*/  LEA R9, R2, R9, 0x2 ;  /* 0x0000000902097211 */ /* 0x000fc400078e10ff */
[----:B------:R-:W-:Y:S02]  /*3a70*/  SHF.L.U32 R2, R17, 0x7, RZ ;  /* 0x0000000711027819 */ /* 0x000fe400000006ff */
[----:B------:R-:W-:Y:S02]  /*3a80*/  IADD3 R10, P2, PT, R42, -0x1, RZ ;  /* 0xffffffff2a0a7810 */ /* 0x000fe40007f5e0ff */
[----:B------:R-:W-:Y:S02]  /*3a90*/  LEA.HI.X R18, R3, RZ, RZ, 0x1d, P1 ;  /* 0x000000ff03127211 */ /* 0x000fe400008fecff */
[----:B------:R-:W-:Y:S01]  /*3aa0*/  LOP3.LUT R15, R2, 0x780, RZ, 0xc0, !PT ;  /* 0x00000780020f7812 */ /* 0x000fe200078ec0ff */
[----:B------:R-:W-:Y:S01]  /*3ab0*/  IMAD.WIDE.U32 R2, R7, 0x780, RZ ;  /* 0x0000078007027825 */ /* 0x000fe200078e00ff */
[----:B------:R-:W-:Y:S02]  /*3ac0*/  ISETP.GE.U32.AND P0, PT, R10, 0x3, PT ;  /* 0x000000030a00780c */ /* 0x000fe40003f06070 */
[----:B------:R-:W-:-:S02]  /*3ad0*/  IADD3.X R10, PT, PT, RZ, -0x1, RZ, P2, !PT ;  /* 0xffffffffff0a7810 */ /* 0x000fc400017fe4ff */
[----:B------:R-:W-:Y:S02]  /*3ae0*/  IADD3 R15, PT, PT, R15, UR6, RZ ;  /* 0x000000060f0f7c10 */ /* 0x000fe4000fffe0ff */
[----:B------:R-:W-:Y:S02]  /*3af0*/  ISETP.GE.U32.AND.EX P0, PT, R10, RZ, PT, P0 ;  /* 0x000000ff0a00720c */ /* 0x000fe40003f06100 */
[----:B------:R-:W-:Y:S02]  /*3b00*/  LOP3.LUT R17, R2, 0x1f, R17, 0xf8, !PT ;  /* 0x0000001f02117812 */ /* 0x000fe400078ef811 */
[----:B------:R-:W-:Y:S02]  /*3b10*/  LOP3.LUT R16, R41, 0xfffffff8, RZ, 0xc0, !PT ;  /* 0xfffffff829107812 */ /* 0x000fe400078ec0ff */
[----:B------:R-:W-:-:S07]  /*3b20*/  LOP3.LUT R18, R18, 0x3fffffff, RZ, 0xc0, !PT ;  /* 0x3fffffff12127812 */ /* 0x000fce00078ec0ff */
.L_x_69:
[----:B------:R-:W-:Y:S01]  /*3b30*/  ISETP.GT.U32.AND P1, PT, R6, R7, PT ;  /* 0x000000070600720c */ /* 0x000fe20003f24070 */
[----:B------:R-:W-:Y:S01]  /*3b40*/  BSSY.RECONVERGENT B0, `(.L_x_58) ;  /* 0x0000070000007945 */ /* 0x000fe20003800200 */
[----:B0-----:R-:W-:Y:S01]  /*3b50*/  HFMA2 R19, -RZ, RZ, 0, 0 ;  /* 0x00000000ff137431 */ /* 0x001fe200000001ff */
[----:B------:R-:W-:Y:S02]  /*3b60*/  MOV R26, RZ ;  /* 0x000000ff001a7202 */ /* 0x000fe40000000f00 */
[----:B------:R-:W-:-:S13]  /*3b70*/  ISETP.GT.AND.EX P1, PT, R5, RZ, PT, P1 ;  /* 0x000000ff0500720c */ /* 0x000fda0003f24310 */
[----:B-12---:R-:W-:Y:S05]  /*3b80*/  @!P1 BRA `(.L_x_59) ;  /* 0x0000000400ac9947 */ /* 0x006fea0003800000 */
[----:B------:R-:W-:Y:S01]  /*3b90*/  ISETP.GE.U32.AND P2, PT, R4, 0x69, PT ;  /* 0x000000690400780c */ /* 0x000fe20003f46070 */
[----:B------:R-:W-:Y:S01]  /*3ba0*/  BSSY.RECONVERGENT B1, `(.L_x_60) ;  /* 0x0000035000017945 */ /* 0x000fe20003800200 */
[----:B------:R-:W-:Y:S02]  /*3bb0*/  ISETP.NE.U32.AND P1, PT, R42, RZ, PT ;  /* 0x000000ff2a00720c */ /* 0x000fe40003f25070 */
[----:B------:R-:W-:Y:S02]  /*3bc0*/  ISETP.GE.U32.AND.EX P2, PT, R0, RZ, PT, P2 ;  /* 0x000000ff0000720c */ /* 0x000fe40003f46120 */
[----:B------:R-:W-:Y:S02]  /*3bd0*/  IADD3 R10, P3, PT, R13, R12, RZ ;  /* 0x0000000c0d0a7210 */ /* 0x000fe40007f7e0ff */
[----:B------:R-:W-:Y:S02]  /*3be0*/  ISETP.NE.AND.EX P1, PT, RZ, RZ, PT, P1 ;  /* 0x000000ffff00720c */ /* 0x000fe40003f25310 */
[----:B------:R-:W-:-:S02]  /*3bf0*/  SHF.R.S32.HI R47, RZ, 0x1f, R12 ;  /* 0x0000001fff2f7819 */ /* 0x000fc4000001140c */
[----:B------:R-:W-:Y:S02]  /*3c00*/  MOV R26, RZ ;  /* 0x000000ff001a7202 */ /* 0x000fe40000000f00 */
[----:B------:R-:W-:Y:S02]  /*3c10*/  MOV R45, R7 ;  /* 0x00000007002d7202 */ /* 0x000fe40000000f00 */
[----:B------:R-:W-:Y:S02]  /*3c20*/  MOV R46, RZ ;  /* 0x000000ff002e7202 */ /* 0x000fe40000000f00 */
[----:B------:R-:W-:Y:S01]  /*3c30*/  MOV R19, RZ ;  /* 0x000000ff00137202 */ /* 0x000fe20000000f00 */
[----:B------:R-:W-:Y:S06]  /*3c40*/  @!P2 BRA `(.L_x_61) ;  /* 0x0000000000a8a947 */ /* 0x000fec0003800000 */
[----:B------:R-:W-:Y:S01]  /*3c50*/  IADD3 R21, P2, PT, R12, R17, RZ ;  /* 0x000000110c157210 */ /* 0x000fe20007f5e0ff */
[----:B------:R-:W-:Y:S01]  /*3c60*/  HFMA2 R26, -RZ, RZ, 0, 0 ;  /* 0x00000000ff1a7431 */ /* 0x000fe200000001ff */
[----:B------:R-:W-:Y:S01]  /*3c70*/  MOV R27, R16 ;  /* 0x00000010001b7202 */ /* 0x000fe20000000f00 */
[----:B------:R-:W-:Y:S01]  /*3c80*/  HFMA2 R46, -RZ, RZ, 0, 0 ;  /* 0x00000000ff2e7431 */ /* 0x000fe200000001ff */
[----:B------:R-:W-:Y:S02]  /*3c90*/  IADD3.X R22, PT, PT, R3, R47, RZ, P2, !PT ;  /* 0x0000002f03167210 */ /* 0x000fe400017fe4ff */
[C---:B------:R-:W-:Y:S02]  /*3ca0*/  LEA R20, P2, R21.reuse, UR4, 0x3 ;  /* 0x0000000415147c11 */ /* 0x040fe4000f8418ff */
[----:B------:R-:W-:Y:S02]  /*3cb0*/  MOV R43, R18 ;  /* 0x00000012002b7202 */ /* 0x000fe40000000f00 */
[----:B------:R-:W-:-:S02]  /*3cc0*/  LEA.HI.X R21, R21, UR5, R22, 0x3, P2 ;  /* 0x0000000515157c11 */ /* 0x000fc400090f1c16 */
[----:B------:R-:W-:-:S07]  /*3cd0*/  MOV R45, R7 ;  /* 0x00000007002d7202 */ /* 0x000fce0000000f00 */
.L_x_62:
[----:B------:R-:W2:Y:S04]  /*3ce0*/  LDG.E.64 R22, desc[UR16][R20.64+-0xe1000] ;  /* 0xf1f0001014167981 */ /* 0x000ea8000c1e1b00 */
[----:B------:R-:W3:Y:S04]  /*3cf0*/  LDG.E.64 R24, desc[UR16][R20.64+-0xa8c00] ;  /* 0xf574001014187981 */ /* 0x000ee8000c1e1b00 */
[----:B------:R-:W4:Y:S04]  /*3d00*/  LDG.E.64 R28, desc[UR16][R20.64+-0x70800] ;  /* 0xf8f80010141c7981 */ /* 0x000f28000c1e1b00 */
[----:B------:R-:W5:Y:S04]  /*3d10*/  LDG.E.64 R30, desc[UR16][R20.64+-0x38400] ;  /* 0xfc7c0010141e7981 */ /* 0x000f68000c1e1b00 */
[----:B------:R-:W5:Y:S04]  /*3d20*/  LDG.E.64 R32, desc[UR16][R20.64] ;  /* 0x0000001014207981 */ /* 0x000f68000c1e1b00 */
[----:B------:R-:W5:Y:S04]  /*3d30*/  LDG.E.64 R34, desc[UR16][R20.64+0x38400] ;  /* 0x0384001014227981 */ /* 0x000f68000c1e1b00 */
[----:B------:R-:W5:Y:S04]  /*3d40*/  LDG.E.64 R36, desc[UR16][R20.64+0x70800] ;  /* 0x0708001014247981 */ /* 0x000f68000c1e1b00 */
[----:B------:R0:W5:Y:S01]  /*3d50*/  LDG.E.64 R38, desc[UR16][R20.64+0xa8c00] ;  /* 0x0a8c001014267981 */ /* 0x000162000c1e1b00 */
[----:B------:R-:W-:-:S02]  /*3d60*/  IADD3 R27, P2, PT, R27, -0x8, RZ ;  /* 0xfffffff81b1b7810 */ /* 0x000fc40007f5e0ff */
[----:B------:R-:W-:Y:S02]  /*3d70*/  IADD3 R45, P4, PT, R45, 0x78, RZ ;  /* 0x000000782d2d7810 */ /* 0x000fe40007f9e0ff */
[----:B------:R-:W-:Y:S02]  /*3d80*/  IADD3.X R43, PT, PT, R43, -0x1, RZ, P2, !PT ;  /* 0xffffffff2b2b7810 */ /* 0x000fe400017fe4ff */
[----:B------:R-:W-:Y:S02]  /*3d90*/  ISETP.NE.U32.AND P2, PT, R27, RZ, PT ;  /* 0x000000ff1b00720c */ /* 0x000fe40003f45070 */
[----:B------:R-:W-:Y:S02]  /*3da0*/  IADD3.X R46, PT, PT, RZ, R46, RZ, P4, !PT ;  /* 0x0000002eff2e7210 */ /* 0x000fe400027fe4ff */
[----:B------:R-:W-:Y:S02]  /*3db0*/  ISETP.NE.AND.EX P2, PT, R43, RZ, PT, P2 ;  /* 0x000000ff2b00720c */ /* 0x000fe40003f45320 */
[----:B0-----:R-:W-:-:S04]  /*3dc0*/  IADD3 R20, P5, PT, R20, 0x1c2000, RZ ;  /* 0x001c200014147810 */ /* 0x001fc80007fbe0ff */
[----:B------:R-:W-:Y:S01]  /*3dd0*/  IADD3.X R21, PT, PT, RZ, R21, RZ, P5, !PT ;  /* 0x00000015ff157210 */ /* 0x000fe20002ffe4ff */
        /* <DEDUP_REMOVED lines=9> */
[----:B------:R-:W-:-:S03]  /*3e70*/  FADD.FTZ R26, R26, R33 ;  /* 0x000000211a1a7221 */ /* 0x000fc60000010000 */
[----:B------:R-:W-:Y:S01]  /*3e80*/  FADD.FTZ R19, R19, R34 ;  /* 0x0000002213137221 */ /* 0x000fe20000010000 */
[----:B------:R-:W-:-:S03]  /*3e90*/  FADD.FTZ R26, R26, R35 ;  /* 0x000000231a1a7221 */ /* 0x000fc60000010000 */
[----:B------:R-:W-:Y:S01]  /*3ea0*/  FADD.FTZ R19, R19, R36 ;  /* 0x0000002413137221 */ /* 0x000fe20000010000 */
[----:B------:R-:W-:-:S03]  /*3eb0*/  FADD.FTZ R26, R26, R37 ;  /* 0x000000251a1a7221 */ /* 0x000fc60000010000 */
[----:B------:R-:W-:Y:S01]  /*3ec0*/  FADD.FTZ R19, R19, R38 ;  /* 0x0000002613137221 */ /* 0x000fe20000010000 */
[----:B------:R-:W-:Y:S01]  /*3ed0*/  FADD.FTZ R26, R26, R39 ;  /* 0x000000271a1a7221 */ /* 0x000fe20000010000 */
[----:B------:R-:W-:Y:S06]  /*3ee0*/  @P2 BRA `(.L_x_62) ;  /* 0xfffffffc007c2947 */ /* 0x000fec000383ffff */
.L_x_61:
[----:B------:R-:W-:Y:S05]  /*3ef0*/  BSYNC.RECONVERGENT B1 ;  /* 0x0000000000017941 */ /* 0x000fea0003800200 */
.L_x_60:
[----:B------:R-:W-:Y:S01]  /*3f00*/  IADD3.X R11, PT, PT, RZ, R47, RZ, P3, !PT ;  /* 0x0000002fff0b7210 */ /* 0x000fe20001ffe4ff */
[----:B------:R-:W-:Y:S06]  /*3f10*/  @!P1 BRA `(.L_x_59) ;  /* 0x0000000000c89947 */ /* 0x000fec0003800000 */
[----:B------:R-:W-:Y:S01]  /*3f20*/  BSSY.RECONVERGENT B1, `(.L_x_63) ;  /* 0x0000017000017945 */ /* 0x000fe20003800200 */
[----:B------:R-:W-:-:S03]  /*3f30*/  LOP3.LUT P1, RZ, R41, 0x3, RZ, 0xc0, !PT ;  /* 0x0000000329ff7812 */ /* 0x000fc6000782c0ff */
[----:B------:R-:W-:Y:S10]  /*3f40*/  @!P0 BRA `(.L_x_64) ;  /* 0x0000000000508947 */ /* 0x000ff40003800000 */
[----:B------:R-:W0:Y:S01]  /*3f50*/  LDCU.64 UR6, c[0x0][0x3d0] ;  /* 0x00007a00ff0677ac */ /* 0x000e220008000a00 */
[----:B------:R-:W-:Y:S02]  /*3f60*/  IMAD R21, R46, 0x780, RZ ;  /* 0x000007802e157824 */ /* 0x000fe400078e02ff */
[----:B------:R-:W-:-:S05]  /*3f70*/  IMAD.WIDE.U32 R22, R45, 0x780, R10 ;  /* 0x000007802d167825 */ /* 0x000fca00078e000a */
[----:B------:R-:W-:Y:S02]  /*3f80*/  IADD3 R21, PT, PT, R23, R21, RZ ;  /* 0x0000001517157210 */ /* 0x000fe40007ffe0ff */
[----:B0-----:R-:W-:-:S04]  /*3f90*/  LEA R20, P2, R22, UR6, 0x3 ;  /* 0x0000000616147c11 */ /* 0x001fc8000f8418ff */
[----:B------:R-:W-:-:S05]  /*3fa0*/  LEA.HI.X R21, R22, UR7, R21, 0x3, P2 ;  /* 0x0000000716157c11 */ /* 0x000fca00090f1c15 */
[----:B------:R-:W2:Y:S04]  /*3fb0*/  LDG.E.64 R22, desc[UR16][R20.64+0x8000] ;  /* 0x0080001014167981 */ /* 0x000ea8000c1e1b00 */
[----:B------:R-:W3:Y:S04]  /*3fc0*/  LDG.E.64 R24, desc[UR16][R20.64+0x40400] ;  /* 0x0404001014187981 */ /* 0x000ee8000c1e1b00 */
[----:B------:R-:W4:Y:S04]  /*3fd0*/  LDG.E.64 R28, desc[UR16][R20.64+0x78800] ;  /* 0x07880010141c7981 */ /* 0x000f28000c1e1b00 */
[----:B------:R-:W5:Y:S01]  /*3fe0*/  LDG.E.64 R30, desc[UR16][R20.64+0xb0c00] ;  /* 0x0b0c0010141e7981 */ /* 0x000f62000c1e1b00 */
[----:B------:R-:W-:-:S04]  /*3ff0*/  IADD3 R45, P2, PT, R45, 0x3c, RZ ;  /* 0x0000003c2d2d7810 */ /* 0x000fc80007f5e0ff */
        /* <DEDUP_REMOVED lines=9> */
.L_x_64:
[----:B------:R-:W-:Y:S05]  /*4090*/  BSYNC.RECONVERGENT B1 ;  /* 0x0000000000017941 */ /* 0x000fea0003800200 */
.L_x_63:
[----:B------:R-:W-:Y:S05]  /*40a0*/  @!P1 BRA `(.L_x_59) ;  /* 0x0000000000649947 */ /* 0x000fea0003800000 */
[C---:B------:R-:W-:Y:S02]  /*40b0*/  LOP3.LUT P2, RZ, R40.reuse, 0x3, RZ, 0xc0, !PT ;  /* 0x0000000328ff7812 */ /* 0x040fe4000784c0ff */
[----:B------:R-:W-:-:S11]  /*40c0*/  LOP3.LUT P1, RZ, R40, 0x1, RZ, 0xc0, !PT ;  /* 0x0000000128ff7812 */ /* 0x000fd6000782c0ff */
[----:B------:R-:W0:Y:S01]  /*40d0*/  @P2 LDC.64 R24, c[0x0][0x3d0] ;  /* 0x0000f400ff182b82 */ /* 0x000e220000000a00 */
[C---:B------:R-:W-:Y:S01]  /*40e0*/  @P2 IMAD.WIDE.U32 R20, R45.reuse, 0x780, R10 ;  /* 0x000007802d142825 */ /* 0x040fe200078e000a */
[----:B------:R-:W-:-:S03]  /*40f0*/  @P2 IADD3 R45, P3, PT, R45, 0x1e, RZ ;  /* 0x0000001e2d2d2810 */ /* 0x000fc60007f7e0ff */
[----:B------:R-:W-:Y:S01]  /*4100*/  @P2 IMAD R23, R46, 0x780, RZ ;  /* 0x000007802e172824 */ /* 0x000fe200078e02ff */
[----:B------:R-:W-:Y:S01]  /*4110*/  @P2 IADD3.X R46, PT, PT, RZ, R46, RZ, P3, !PT ;  /* 0x0000002eff2e2210 */ /* 0x000fe20001ffe4ff */
[----:B------:R-:W-:Y:S01]  /*4120*/  @!P1 IMAD.WIDE.U32 R10, R45, 0x780, R10 ;  /* 0x000007802d0a9825 */ /* 0x000fe200078e000a */
[----:B------:R-:W1:Y:S02]  /*4130*/  @!P1 LDC.64 R28, c[0x0][0x3d0] ;  /* 0x0000f400ff1c9b82 */ /* 0x000e640000000a00 */
[----:B------:R-:W-:Y:S01]  /*4140*/  @P2 IADD3 R23, PT, PT, R21, R23, RZ ;  /* 0x0000001715172210 */ /* 0x000fe20007ffe0ff */
[----:B------:R-:W-:-:S05]  /*4150*/  @!P1 IMAD R21, R46, 0x780, RZ ;  /* 0x000007802e159824 */ /* 0x000fca00078e02ff */
[----:B------:R-:W-:Y:S02]  /*4160*/  @!P1 IADD3 R11, PT, PT, R11, R21, RZ ;  /* 0x000000150b0b9210 */ /* 0x000fe40007ffe0ff */
[----:B0-----:R-:W-:-:S04]  /*4170*/  @P2 LEA R22, P3, R20, R24, 0x3 ;  /* 0x0000001814162211 */ /* 0x001fc800078618ff */
[----:B------:R-:W-:Y:S02]  /*4180*/  @P2 LEA.HI.X R23, R20, R25, R23, 0x3, P3 ;  /* 0x0000001914172211 */ /* 0x000fe400018f1c17 */
[----:B-1----:R-:W-:-:S03]  /*4190*/  @!P1 LEA R20, P3, R10, R28, 0x3 ;  /* 0x0000001c0a149211 */ /* 0x002fc600078618ff */
[----:B------:R-:W2:Y:S01]  /*41a0*/  @P2 LDG.E.64 R24, desc[UR16][R22.64+0x8000] ;  /* 0x0080001016182981 */ /* 0x000ea2000c1e1b00 */
[----:B------:R-:W-:-:S03]  /*41b0*/  @!P1 LEA.HI.X R21, R10, R29, R11, 0x3, P3 ;  /* 0x0000001d0a159211 */ /* 0x000fc600018f1c0b */
        /* <DEDUP_REMOVED lines=8> */
.L_x_59:
[----:B------:R-:W-:Y:S05]  /*4240*/  BSYNC.RECONVERGENT B0 ;  /* 0x0000000000007941 */ /* 0x000fea0003800200 */
.L_x_58:
[----:B------:R0:W-:Y:S01]  /*4250*/  STS [R9], R19 ;  /* 0x0000001309007388 */ /* 0x0001e20000000800 */
[----:B------:R-:W1:Y:S01]  /*4260*/  LDC.64 R22, c[0x0][0x388] ;  /* 0x0000e200ff167b82 */ /* 0x000e620000000a00 */
[----:B------:R-:W-:Y:S02]  /*4270*/  ISETP.NE.AND P1, PT, R44, 0xf, PT ;  /* 0x0000000f2c00780c */ /* 0x000fe40003f25270 */
[----:B------:R0:W-:Y:S01]  /*4280*/  STS [R9+0x780], R26 ;  /* 0x0007801a09007388 */ /* 0x0001e20000000800 */
[----:B------:R-:W-:-:S04]  /*4290*/  MOV R27, R8 ;  /* 0x00000008001b7202 */ /* 0x000fc80000000f00 */
[----:B------:R-:W2:Y:S08]  /*42a0*/  LDC.64 R24, c[0x0][0x390] ;  /* 0x0000e400ff187b82 */ /* 0x000eb00000000a00 */
[----:B0-----:R-:W-:Y:S06]  /*42b0*/  BAR.SYNC.DEFER_BLOCKING 0x0 ;  /* 0x0000000000007b1d */ /* 0x001fec0000010000 */
.L_x_68:
[----:B0-----:R-:W-:Y:S02]  /*42c0*/  @P1 LOP3.LUT R20, R27, 0x1e, R14, 0x78, !PT ;  /* 0x0000001e1b141812 */ /* 0x001fe400078e780e */
[----:B------:R-:W-:Y:S01]  /*42d0*/  CS2R R10, SRZ ;  /* 0x00000000000a7805 */ /* 0x000fe2000001ff00 */
[----:B------:R-:W-:Y:S01]  /*42e0*/  UMOV UR6, 0xffff ;  /* 0x0000ffff00067882 */ /* 0x000fe20000000000 */
[----:B------:R-:W-:Y:S02]  /*42f0*/  ISETP.NE.AND P2, PT, R44, RZ, PT ;  /* 0x000000ff2c00720c */ /* 0x000fe40003f45270 */
[----:B------:R-:W-:-:S05]  /*4300*/  @P1 LEA R20, R20, R15, 0x2 ;  /* 0x0000000f14141211 */ /* 0x000fca00078e10ff */
[----:B------:R0:W3:Y:S04]  /*4310*/  @P1 LDS R10, [R20] ;  /* 0x00000000140a1984 */ /* 0x0000e80000000800 */
[----:B------:R0:W4:Y:S01]  /*4320*/  @P1 LDS R11, [R20+0x780] ;  /* 0x00078000140b1984 */ /* 0x0001220000000800 */
[----:B------:R-:W-:Y:S05]  /*4330*/  BRA.DIV UR6, `(.L_x_65) ;  /* 0x0000000206b07947 */ /* 0x000fea000b800000 */
[----:B------:R-:W-:Y:S02]  /*4340*/  MOV R29, 0xffff ;  /* 0x0000ffff001d7802 */ /* 0x000fe40000000f00 */
[----:B------:R-:W-:Y:S02]  /*4350*/  MOV R28, 0xffff ;  /* 0x0000ffff001c7802 */ /* 0x000fe40000000f00 */
[----:B------:R-:W-:Y:S01]  /*4360*/  MOV R30, 0xffff ;  /* 0x0000ffff001e7802 */ /* 0x000fe20000000f00 */
[----:B---3--:R-:W3:Y:S01]  /*4370*/  SHFL.BFLY PT, R19, R10, 0x8, 0x101f ;  /* 0x0d101f000a137f89 */ /* 0x008ee200000e0000 */
[----:B------:R-:W-:Y:S02]  /*4380*/  MOV R31, 0xffff ;  /* 0x0000ffff001f7802 */ /* 0x000fe40000000f00 */
[----:B------:R-:W-:Y:S01]  /*4390*/  MOV R33, 0xffff ;  /* 0x0000ffff00217802 */ /* 0x000fe20000000f00 */
[----:B0---4-:R-:W0:Y:S01]  /*43a0*/  SHFL.BFLY PT, R20, R11, 0x8, 0x101f ;  /* 0x0d101f000b147f89 */ /* 0x011e2200000e0000 */
[----:B------:R-:W-:-:S02]  /*43b0*/  MOV R32, 0xffff ;  /* 0x0000ffff00207802 */ /* 0x000fc40000000f00 */
[----:B------:R-:W-:Y:S01]  /*43c0*/  MOV R34, 0xffff ;  /* 0x0000ffff00227802 */ /* 0x000fe20000000f00 */
[----:B---3--:R-:W-:Y:S01]  /*43d0*/  FADD.FTZ R19, R19, R10 ;  /* 0x0000000a13137221 */ /* 0x008fe20000010000 */
[----:B0-----:R-:W-:-:S04]  /*43e0*/  FADD.FTZ R20, R20, R11 ;  /* 0x0000000b14147221 */ /* 0x001fc80000010000 */
        /* <DEDUP_REMOVED lines=12> */
.L_x_79:
[----:B------:R-:W-:Y:S01]  /*44b0*/  BSSY.RECONVERGENT B0, `(.L_x_66) ;  /* 0x000000b000007945 */ /* 0x000fe20003800200 */
[----:B----4-:R-:W-:-:S03]  /*44c0*/  FADD.FTZ R11, R10, R11 ;  /* 0x0000000b0a0b7221 */ /* 0x010fc60000010000 */
[----:B------:R-:W-:Y:S05]  /*44d0*/  @P2 BRA `(.L_x_67) ;  /* 0x0000000000202947 */ /* 0x000fea0003800000 */
[----:B------:R-:W-:Y:S02]  /*44e0*/  F2FP.BF16.F32.PACK_AB R10, R11, R28 ;  /* 0x0000001c0b0a723e */ /* 0x000fe400000010ff */
[----:B------:R-:W-:Y:S02]  /*44f0*/  IADD3 R21, PT, PT, R27, R12, RZ ;  /* 0x0000000c1b157210 */ /* 0x000fe40007ffe0ff */
[C---:B------:R-:W-:Y:S02]  /*4500*/  PRMT R19, R10.reuse, 0x7610, R19 ;  /* 0x000076100a137816 */ /* 0x040fe40000000013 */
[----:B------:R-:W-:Y:S01]  /*4510*/  PRMT R26, R10, 0x7632, R26 ;  /* 0x000076320a1a7816 */ /* 0x000fe2000000001a */
[----:B-1----:R-:W-:-:S04]  /*4520*/  IMAD.WIDE R10, R21, 0x2, R22 ;  /* 0x00000002150a7825 */ /* 0x002fc800078e0216 */
[----:B--2---:R-:W-:Y:S01]  /*4530*/  IMAD.WIDE R20, R21, 0x2, R24 ;  /* 0x0000000215147825 */ /* 0x004fe200078e0218 */
[----:B------:R0:W-:Y:S04]  /*4540*/  STG.E.U16 desc[UR16][R10.64], R19 ;  /* 0x000000130a007986 */ /* 0x0001e8000c101510 */
[----:B------:R0:W-:Y:S02]  /*4550*/  STG.E.U16 desc[UR16][R20.64], R26 ;  /* 0x0000001a14007986 */ /* 0x0001e4000c101510 */
.L_x_67:
[----:B------:R-:W-:Y:S05]  /*4560*/  BSYNC.RECONVERGENT B0 ;  /* 0x0000000000007941 */ /* 0x000fea0003800200 */
.L_x_66:
        /* <DEDUP_REMOVED lines=9> */
.L_x_65:
[----:B------:R-:W-:Y:S01]  /*4600*/  HFMA2 R32, -RZ, RZ, 0, 4.76837158203125e-07 ;  /* 0x00000008ff207431 */ /* 0x000fe200000001ff */
[----:B------:R-:W-:Y:S01]  /*4610*/  BSSY B0, `(.L_x_70) ;  /* 0x0000007000007945 */ /* 0x000fe20003800000 */
[----:B---3--:R-:W-:Y:S02]  /*4620*/  MOV R33, R10 ;  /* 0x0000000a00217202 */ /* 0x008fe40000000f00 */
[----:B------:R-:W-:Y:S02]  /*4630*/  MOV R35, 0x101f ;  /* 0x0000101f00237802 */ /* 0x000fe40000000f00 */
[----:B------:R-:W-:-:S07]  /*4640*/  MOV R30, 0xffff ;  /* 0x0000ffff001e7802 */ /* 0x000fce0000000f00 */
[----:B012-4-:R-:W-:Y:S05]  /*4650*/  WARPSYNC.COLLECTIVE R30, `(.L_x_71) ;  /* 0x000000001e087348 */ /* 0x017fea0003c00000 */
[----:B------:R3:W0:Y:S02]  /*4660*/  SHFL.BFLY P3, R31, R33, R32, R35 ;  /* 0x0c000020211f7389 */ /* 0x0006240000060023 */
[----:B01234-:R-:W-:Y:S05]  /*4670*/  ENDCOLLECTIVE ;  /* 0x000000000000791b */ /* 0x01ffea0003800000 */
.L_x_71:
[----:B------:R-:W-:Y:S05]  /*4680*/  BSYNC B0 ;  /* 0x0000000000007941 */ /* 0x000fea0003800000 */
.L_x_70:
        /* <DEDUP_REMOVED lines=8> */
.L_x_72:
[----:B------:R-:W-:Y:S01]  /*4710*/  FADD.FTZ R19, R19, R10 ;  /* 0x0000000a13137221 */ /* 0x000fe20000010000 */
[----:B------:R-:W-:-:S04]  /*4720*/  HFMA2 R32, -RZ, RZ, 0, 2.384185791015625e-07 ;  /* 0x00000004ff207431 */ /* 0x000fc800000001ff */
[----:B------:R-:W-:Y:S02]  /*4730*/  MOV R33, R19 ;  /* 0x0000001300217202 */ /* 0x000fe40000000f00 */
[----:B------:R-:W-:-:S07]  /*4740*/  MOV R20, R31 ;  /* 0x0000001f00147202 */ /* 0x000fce0000000f00 */
[----:B------:R-:W-:Y:S05]  /*4750*/  WARPSYNC.COLLECTIVE R30, `(.L_x_73) ;  /* 0x000000001e087348 */ /* 0x000fea0003c00000 */
[----:B------:R0:W1:Y:S02]  /*4760*/  SHFL.BFLY P3, R31, R33, R32, R35 ;  /* 0x0c000020211f7389 */ /* 0x0000640000060023 */
[----:B01----:R-:W-:Y:S05]  /*4770*/  ENDCOLLECTIVE ;  /* 0x000000000000791b */ /* 0x003fea0003800000 */
.L_x_73:
[----:B------:R-:W-:-:S05]  /*4780*/  FADD.FTZ R20, R20, R11 ;  /* 0x0000000b14147221 */ /* 0x000fca0000010000 */
[----:B------:R-:W-:Y:S02]  /*4790*/  MOV R33, R20 ;  /* 0x0000001400217202 */ /* 0x000fe40000000f00 */
[----:B------:R-:W-:-:S07]  /*47a0*/  MOV R26, R31 ;  /* 0x0000001f001a7202 */ /* 0x000fce0000000f00 */
[----:B------:R-:W-:Y:S05]  /*47b0*/  WARPSYNC.COLLECTIVE R30, `(.L_x_74) ;  /* 0x000000001e087348 */ /* 0x000fea0003c00000 */
[----:B------:R0:W1:Y:S02]  /*47c0*/  SHFL.BFLY P3, R31, R33, R32, R35 ;  /* 0x0c000020211f7389 */ /* 0x0000640000060023 */
[----:B01----:R-:W-:Y:S05]  /*47d0*/  ENDCOLLECTIVE ;  /* 0x000000000000791b */ /* 0x003fea0003800000 */
.L_x_74:
[----:B------:R-:W-:Y:S01]  /*47e0*/  FADD.FTZ R26, R19, R26 ;  /* 0x0000001a131a7221 */ /* 0x000fe20000010000 */
[----:B------:R-:W-:-:S04]  /*47f0*/  HFMA2 R32, -RZ, RZ, 0, 1.1920928955078125e-07 ;  /* 0x00000002ff207431 */ /* 0x000fc800000001ff */
[----:B------:R-:W-:Y:S02]  /*4800*/  MOV R33, R26 ;  /* 0x0000001a00217202 */ /* 0x000fe40000000f00 */
[----:B------:R-:W-:-:S07]  /*4810*/  MOV R21, R31 ;  /* 0x0000001f00157202 */ /* 0x000fce0000000f00 */
[----:B------:R-:W-:Y:S05]  /*4820*/  WARPSYNC.COLLECTIVE R30, `(.L_x_75) ;  /* 0x000000001e087348 */ /* 0x000fea0003c00000 */
[----:B------:R0:W1:Y:S02]  /*4830*/  SHFL.BFLY P3, R31, R33, R32, R35 ;  /* 0x0c000020211f7389 */ /* 0x0000640000060023 */
[----:B01----:R-:W-:Y:S05]  /*4840*/  ENDCOLLECTIVE ;  /* 0x000000000000791b */ /* 0x003fea0003800000 */
.L_x_75:
[----:B------:R-:W-:-:S05]  /*4850*/  FADD.FTZ R21, R20, R21 ;  /* 0x0000001514157221 */ /* 0x000fca0000010000 */
[----:B------:R-:W-:Y:S02]  /*4860*/  MOV R33, R21 ;  /* 0x0000001500217202 */ /* 0x000fe40000000f00 */
[----:B------:R-:W-:-:S07]  /*4870*/  MOV R29, R31 ;  /* 0x0000001f001d7202 */ /* 0x000fce0000000f00 */
[----:B------:R-:W-:Y:S05]  /*4880*/  WARPSYNC.COLLECTIVE R30, `(.L_x_76) ;  /* 0x000000001e087348 */ /* 0x000fea0003c00000 */
[----:B------:R0:W1:Y:S02]  /*4890*/  SHFL.BFLY P3, R31, R33, R32, R35 ;  /* 0x0c000020211f7389 */ /* 0x0000640000060023 */
[----:B01----:R-:W-:Y:S05]  /*48a0*/  ENDCOLLECTIVE ;  /* 0x000000000000791b */ /* 0x003fea0003800000 */
.L_x_76:
[----:B------:R-:W-:Y:S01]  /*48b0*/  FADD.FTZ R29, R26, R29 ;  /* 0x0000001d1a1d7221 */ /* 0x000fe20000010000 */
[----:B------:R-:W-:-:S04]  /*48c0*/  HFMA2 R32, -RZ, RZ, 0, 5.9604644775390625e-08 ;  /* 0x00000001ff207431 */ /* 0x000fc800000001ff */
[----:B------:R-:W-:Y:S02]  /*48d0*/  MOV R33, R29 ;  /* 0x0000001d00217202 */ /* 0x000fe40000000f00 */
[----:B------:R-:W-:-:S07]  /*48e0*/  MOV R10, R31 ;  /* 0x0000001f000a7202 */ /* 0x000fce0000000f00 */
[----:B------:R-:W-:Y:S05]  /*48f0*/  WARPSYNC.COLLECTIVE R30, `(.L_x_77) ;  /* 0x000000001e087348 */ /* 0x000fea0003c00000 */
[----:B------:R0:W1:Y:S02]  /*4900*/  SHFL.BFLY P3, R31, R33, R32, R35 ;  /* 0x0c000020211f7389 */ /* 0x0000640000060023 */
[----:B01----:R-:W-:Y:S05]  /*4910*/  ENDCOLLECTIVE ;  /* 0x000000000000791b */ /* 0x003fea0003800000 */
.L_x_77:
[----:B------:R-:W-:-:S05]  /*4920*/  FADD.FTZ R10, R21, R10 ;  /* 0x0000000a150a7221 */ /* 0x000fca0000010000 */
[----:B------:R-:W-:Y:S02]  /*4930*/  MOV R33, R10 ;  /* 0x0000000a00217202 */ /* 0x000fe40000000f00 */
[----:B------:R-:W-:-:S07]  /*4940*/  MOV R28, R31 ;  /* 0x0000001f001c7202 */ /* 0x000fce0000000f00 */
[----:B------:R-:W-:Y:S05]  /*4950*/  WARPSYNC.COLLECTIVE R30, `(.L_x_78) ;  /* 0x000000001e087348 */ /* 0x000fea0003c00000 */
[----:B------:R0:W1:Y:S02]  /*4960*/  SHFL.BFLY P3, R31, R33, R32, R35 ;  /* 0x0c000020211f7389 */ /* 0x0000640000060023 */
[----:B01----:R-:W-:Y:S05]  /*4970*/  ENDCOLLECTIVE ;  /* 0x000000000000791b */ /* 0x003fea0003800000 */
.L_x_78:
[----:B------:R-:W-:Y:S01]  /*4980*/  FADD.FTZ R28, R29, R28 ;  /* 0x0000001c1d1c7221 */ /* 0x000fe20000010000 */
[----:B------:R-:W-:Y:S01]  /*4990*/  MOV R11, R31 ;  /* 0x0000001f000b7202 */ /* 0x000fe20000000f00 */
[----:B------:R-:W-:Y:S06]  /*49a0*/  BRA `(.L_x_79) ;  /* 0xfffffff800c07947 */ /* 0x000fec000383ffff */
.L_x_80:
        /* <DEDUP_REMOVED lines=13> */
.L_x_1082:


//--------------------- .text._ZN13group_norm_v218gn_bwd_cuda_kernelI13__nv_bfloat16Li480ELi1ELi32ELi60ELi1024ELb0ELb1ELi32ELi960ELi960ELi4ELb1ELi4ELb0ELb0ELNS_15WgradSyncMethodE3ENS_16CompileConditionILi1000EEEEEvPT_S6_S6_PKS5_S8_S8_S8_PKfflPfPj --------------------------
	.section	.text._ZN13group_norm_v218gn_bwd_cuda_kernelI13__nv_bfloat16Li480ELi1ELi32ELi60ELi1024ELb0ELb1ELi32ELi960ELi960ELi4ELb1ELi4ELb0ELb0ELNS_15WgradSyncMethodE3ENS_16CompileConditionILi1000EEEEEvPT_S6_S6_PKS5_S8_S8_S8_PKfflPfPj,"ax",@progbits
	.align	128
        .global         _ZN13group_norm_v218gn_bwd_cuda_kernelI13__nv_bfloat16Li480ELi1ELi32ELi60ELi1024ELb0ELb1ELi32ELi960ELi960ELi4ELb1ELi4ELb0ELb0ELNS_15WgradSyncMethodE3ENS_16CompileConditionILi1000EEEEEvPT_S6_S6_PKS5_S8_S8_S8_PKfflPfPj
        .type           _ZN13group_norm_v218gn_bwd_cuda_kernelI13__nv_bfloat16Li480ELi1ELi32ELi60ELi1024ELb0ELb1ELi32ELi960ELi960ELi4ELb1ELi4ELb0ELb0ELNS_15WgradSyncMethodE3ENS_16CompileConditionILi1000EEEEEvPT_S6_S6_PKS5_S8_S8_S8_PKfflPfPj,@function
        .size           _ZN13group_norm_v218gn_bwd_cuda_kernelI13__nv_bfloat16Li480ELi1ELi32ELi60ELi1024ELb0ELb1ELi32ELi960ELi960ELi4ELb1ELi4ELb0ELb0ELNS_15WgradSyncMethodE3ENS_16CompileConditionILi1000EEEEEvPT_S6_S6_PKS5_S8_S8_S8_PKfflPfPj,(.L_x_1083 - _ZN13group_norm_v218gn_bwd_cuda_kernelI13__nv_bfloat16Li480ELi1ELi32ELi60ELi1024ELb0ELb1ELi32ELi960ELi960ELi4ELb1ELi4ELb0ELb0ELNS_15WgradSyncMethodE3ENS_16CompileConditionILi1000EEEEEvPT_S6_S6_PKS5_S8_S8_S8_PKfflPfPj)
        .other          _ZN13group_norm_v218gn_bwd_cuda_kernelI13__nv_bfloat16Li480ELi1ELi32ELi60ELi1024ELb0ELb1ELi32ELi960ELi960ELi4ELb1ELi4ELb0ELb0ELNS_15WgradSyncMethodE3ENS_16CompileConditionILi1000EEEEEvPT_S6_S6_PKS5_S8_S8_S8_PKfflPfPj,@"STO_CUDA_ENTRY STV_DEFAULT"
_ZN13group_norm_v218gn_bwd_cuda_kernelI13__nv_bfloat16Li480ELi1ELi32ELi60ELi1024ELb0ELb1ELi32ELi960ELi960ELi4ELb1ELi4ELb0ELb0ELNS_15WgradSyncMethodE3ENS_16CompileConditionILi1000EEEEEvPT_S6_S6_PKS5_S8_S8_S8_PKfflPfPj:
.text._ZN13group_norm_v218gn_bwd_cuda_kernelI13__nv_bfloat16Li480ELi1ELi32ELi60ELi1024ELb0ELb1ELi32ELi960ELi960ELi4ELb1ELi4ELb0ELb0ELNS_15WgradSyncMethodE3ENS_16CompileConditionILi1000EEEEEvPT_S6_S6_PKS5_S8_S8_S8_PKfflPfPj:
        /* <DEDUP_REMOVED lines=30> */
.L_x_83:
[----:B0-----:R-:W2:Y:S04]  /*01e0*/  LD.E.STRONG.GPU R5, desc[UR14][R2.64+0x10] ;  /* 0x0000100e02057980 */ /* 0x001ea8000c10f900 */
[----:B--2---:R-:W-:Y:S01]  /*01f0*/  CCTL.IVALL ;  /* 0x00000000ff00798f */ /* 0x004fe20002000000 */
[----:B------:R-:W-:Y:S05]  /*0200*/  YIELD ;  /* 0x0000000000007946 */ /* 0x000fea0003800000 */
[----:B-----5:R-:W-:-:S04]  /*0210*/  LOP3.LUT R5, R5, R0, RZ, 0x3c, !PT ;  /* 0x0000000005057212 */ /* 0x020fc800078e3cff */
[----:B------:R-:W-:-:S13]  /*0220*/  ISETP.GT.AND P0, PT, R5, -0x1, PT ;  /* 0xffffffff0500780c */ /* 0x000fda0003f04270 */
[----:B------:R-:W-:Y:S05]  /*0230*/  @P0 BRA `(.L_x_83) ;  /* 0xfffffffc00e80947 */ /* 0x000fea000383ffff */
.L_x_82:
[----:B------:R-:W-:Y:S05]  /*0240*/  WARPSYNC.ALL ;  /* 0x0000000000007948 */ /* 0x000fea0003800000 */
[----:B------:R-:W-:Y:S06]  /*0250*/  BAR.SYNC.DEFER_BLOCKING 0x0 ;  /* 0x0000000000007b1d */ /* 0x000fec0000010000 */
[----:B------:R-:W-:Y:S05]  /*0260*/  BRA `(.L_x_84) ;  /* 0x0000006000747947 */ /* 0x000fea0003800000 */
.L_x_81:
        /* <DEDUP_REMOVED lines=22> */
[----:B------:R-:W-:-:S04]  /*03d0*/  UMOV UR4, URZ ;  /* 0x000000ff00047c82 */ /* 0x000fc80008000000 */
[----:B------:R-:W-:-:S05]  /*03e0*/  SHF.R.U32.HI R3, RZ, 0x11, R3 ;  /* 0x00000011ff037819 */ /* 0x000fca0000011603 */
[----:B------:R0:W-:Y:S01]  /*03f0*/  STL [R1+0xc0], R3 ;  /* 0x0000c00301007387 */ /* 0x0001e20000100800 */
[C---:B--2---:R-:W-:Y:S02]  /*0400*/  PRMT R6, R4.reuse, 0x7632, R6 ;  /* 0x0000763204067816 */ /* 0x044fe40000000006 */
[C---:B------:R-:W-:Y:S02]  /*0410*/  PRMT R7, R5.reuse, 0x7632, R7 ;  /* 0x0000763205077816 */ /* 0x040fe40000000007 */
[----:B------:R-:W-:Y:S02]  /*0420*/  SHF.L.U32 R0, R4, 0x10, RZ ;  /* 0x0000001004007819 */ /* 0x000fe400000006ff */
[----:B------:R-:W-:Y:S02]  /*0430*/  SHF.L.U32 R2, R5, 0x10, RZ ;  /* 0x0000001005027819 */ /* 0x000fe400000006ff */
[----:B------:R-:W-:Y:S02]  /*0440*/  SHF.L.U32 R4, R6, 0x10, RZ ;  /* 0x0000001006047819 */ /* 0x000fe400000006ff */
[----:B0-----:R-:W-:-:S07]  /*0450*/  SHF.L.U32 R5, R7, 0x10, RZ ;  /* 0x0000001007057819 */ /* 0x001fce00000006ff */
.L_x_96:
[----:B-1----:R-:W2:Y:S01]  /*0460*/  LDL R29, [R1+0xc0] ;  /* 0x0000c000011d7983 */ /* 0x002ea20000100800 */
[----:B------:R-:W0:Y:S01]  /*0470*/  S2UR UR8, SR_CTAID.Y ;  /* 0x00000000000879c3 */ /* 0x000e220000002600 */
[----:B------:R-:W-:Y:S01]  /*0480*/  USHF.R.U64 UR6, UR10, 0x1, UR5 ;  /* 0x000000010a067899 */ /* 0x000fe20008001205 */
[----:B------:R-:W1:Y:S01]  /*0490*/  S2R R3, SR_TID.X ;  /* 0x0000000000037919 */ /* 0x000e620000002100 */
[----:B------:R-:W3:Y:S04]  /*04a0*/  LDCU.64 UR12, c[0x0][0x3a0] ;  /* 0x00007400ff0c77ac */ /* 0x000ee80008000a00 */
[----:B------:R-:W-:Y:S01]  /*04b0*/  MOV R9, UR6 ;  /* 0x0000000600097c02 */ /* 0x000fe20008000f00 */
[----:B------:R-:W4:Y:S01]  /*04c0*/  S2UR UR18, SR_CTAID.X ;  /* 0x00000000001279c3 */ /* 0x000f220000002500 */
[----:B------:R-:W2:Y:S01]  /*04d0*/  LDCU.64 UR16, c[0x0][0x3c8] ;  /* 0x00007900ff1077ac */ /* 0x000ea20008000a00 */
[----:B0-----:R-:W-:-:S02]  /*04e0*/  ULOP3.LUT UR11, UR8, 0x1, URZ, 0xc0, !UPT ;  /* 0x00000001080b7892 */ /* 0x001fc4000f8ec0ff */
[----:B----4-:R-:W-:Y:S01]  /*04f0*/  USHF.L.U32 UR7, UR18, 0x5, URZ ;  /* 0x0000000512077899 */ /* 0x010fe200080006ff */
[----:B-1----:R-:W-:-:S05]  /*0500*/  LOP3.LUT R6, R3, 0xffff, RZ, 0xc0, !PT ;  /* 0x0000ffff03067812 */ /* 0x002fca00078ec0ff */
[----:B------:R-:W-:Y:S01]  /*0510*/  MOV R7, UR7 ;  /* 0x0000000700077c02 */ /* 0x000fe20008000f00 */
[----:B------:R-:W-:Y:S01]  /*0520*/  USHF.R.U32.HI UR7, URZ, 0x1, UR5 ;  /* 0x00000001ff077899 */ /* 0x000fe20008011605 */
[----:B------:R-:W-:-:S03]  /*0530*/  IMAD R6, R6, 0x445, RZ ;  /* 0x0000044506067824 */ /* 0x000fc600078e02ff */
[----:B------:R-:W-:Y:S02]  /*0540*/  UIMAD UR9, UR7, 0x1e0000, URZ ;  /* 0x001e0000070978a4 */ /* 0x000fe4000f8e02ff */
        /* <DEDUP_REMOVED lines=9> */
[----:B------:R-:W-:Y:S02]  /*05e0*/  SHF.L.U32 R6, R3, 0x2, RZ ;  /* 0x0000000203067819 */ /* 0x000fe400000006ff */
[----:B------:R-:W-:Y:S01]  /*05f0*/  LOP3.LUT R3, R14, 0x3e0, R7, 0xf8, !PT ;  /* 0x000003e00e037812 */ /* 0x000fe200078ef807 */
[----:B------:R-:W-:-:S04]  /*0600*/  HFMA2 R7, -RZ, RZ, 0, 0 ;  /* 0x00000000ff077431 */ /* 0x000fc800000001ff */
[----:B------:R-:W-:Y:S02]  /*0610*/  IMAD R3, R3, 0x780, RZ ;  /* 0x0000078003037824 */ /* 0x000fe400078e02ff */
[----:B------:R-:W-:-:S03]  /*0620*/  IMAD.WIDE.U32 R6, R9, 0x1e0000, R6 ;  /* 0x001e000009067825 */ /* 0x000fc600078e0006 */
[----:B------:R-:W-:-:S04]  /*0630*/  IADD3 R3, P0, PT, R3, R6, RZ ;  /* 0x0000000603037210 */ /* 0x000fc80007f1e0ff */
[----:B------:R-:W-:Y:S02]  /*0640*/  IADD3.X R6, PT, PT, R7, UR9, RZ, P0, !PT ;  /* 0x0000000907067c10 */ /* 0x000fe400087fe4ff */
[C---:B------:R-:W-:Y:S01]  /*0650*/  SHF.L.U32 R27, R3.reuse, 0x1, RZ ;  /* 0x00000001031b7819 */ /* 0x040fe200000006ff */
[----:B------:R-:W-:Y:S01]  /*0660*/  USHF.L.U32 UR9, UR6, 0x6, URZ ;  /* 0x0000000606097899 */ /* 0x000fe200080006ff */
[----:B------:R-:W-:Y:S01]  /*0670*/  SHF.L.U64.HI R25, R3, 0x1, R6 ;  /* 0x0000000103197819 */ /* 0x000fe20000010206 */
[----:B------:R-:W-:Y:S01]  /*0680*/  USHF.L.U64.HI UR6, UR6, 0x6, UR7 ;  /* 0x0000000606067899 */ /* 0x000fe20008010207 */
[----:B---3--:R-:W-:Y:S01]  /*0690*/  IADD3 R8, P0, PT, R27, UR12, RZ ;  /* 0x0000000c1b087c10 */ /* 0x008fe2000ff1e0ff */
[----:B------:R-:W-:Y:S03]  /*06a0*/  STL [R1+0x5c], R27 ;  /* 0x00005c1b01007387 */ /* 0x000fe60000100800 */
[----:B------:R-:W-:Y:S01]  /*06b0*/  IADD3.X R9, PT, PT, R25, UR13, RZ, P0, !PT ;  /* 0x0000000d19097c10 */ /* 0x000fe200087fe4ff */
[----:B------:R-:W0:Y:S01]  /*06c0*/  LDCU.64 UR12, c[0x0][0x3b8] ;  /* 0x00007700ff0c77ac */ /* 0x000e220008000a00 */
[----:B------:R-:W-:Y:S01]  /*06d0*/  MOV R7, UR6 ;  /* 0x0000000600077c02 */ /* 0x000fe20008000f00 */
[----:B------:R1:W-:Y:S03]  /*06e0*/  STL [R1+0x64], R25 ;  /* 0x0000641901007387 */ /* 0x0003e60000100800 */
[----:B------:R-:W3:Y:S01]  /*06f0*/  LDCU.64 UR6, c[0x0][0x398] ;  /* 0x00007300ff0677ac */ /* 0x000ee20008000a00 */
[----:B------:R-:W-:Y:S01]  /*0700*/  MOV R6, UR9 ;  /* 0x0000000900067c02 */ /* 0x000fe20008000f00 */
[----:B------:R-:W4:Y:S04]  /*0710*/  LDG.E.64.CONSTANT R94, desc[UR14][R8.64+0xb400] ;  /* 0x00b4000e085e7981 */ /* 0x000f28000c1e9b00 */
        /* <DEDUP_REMOVED lines=14> */
[----:B------:R1:W4:Y:S01]  /*0800*/  LDG.E.64.CONSTANT R18, desc[UR14][R8.64+0x3c00] ;  /* 0x003c000e08127981 */ /* 0x000322000c1e9b00 */
[----:B--2---:R-:W-:-:S03]  /*0810*/  IMAD.WIDE.U32 R6, R29, 0x2, R6 ;  /* 0x000000021d067825 */ /* 0x004fc600078e0006 */
[----:B0-----:R-:W-:-:S04]  /*0820*/  LEA R34, P0, R6, UR12, 0x2 ;  /* 0x0000000c06227c11 */ /* 0x001fc8000f8010ff */
[----:B------:R-:W-:Y:S02]  /*0830*/  LEA.HI.X R35, R6, UR13, R7, 0x2, P0 ;  /* 0x0000000d06237c11 */ /* 0x000fe400080f1407 */
[----:B---3--:R-:W-:Y:S01]  /*0840*/  IADD3 R56, P0, PT, R27, UR6, RZ ;  /* 0x000000061b387c10 */ /* 0x008fe2000ff1e0ff */
[----:B------:R-:W0:Y:S01]  /*0850*/  S2R R6, SR_CgaCtaId ;  /* 0x0000000000067919 */ /* 0x000e220000008800 */
[----:B------:R-:W-:Y:S01]  /*0860*/  MOV R3, 0x400 ;  /* 0x0000040000037802 */ /* 0x000fe20000000f00 */
[----:B------:R-:W2:Y:S01]  /*0870*/  LDCU UR6, c[0x0][0x3c0] ;  /* 0x00007800ff0677ac */ /* 0x000ea20008000800 */
[----:B------:R-:W-:Y:S01]  /*0880*/  IADD3.X R57, PT, PT, R25, UR7, RZ, P0, !PT ;  /* 0x0000000719397c10 */ /* 0x000fe200087fe4ff */
[----:B------:R-:W3:Y:S04]  /*0890*/  LDG.E.64.CONSTANT R34, desc[UR14][R34.64] ;  /* 0x0000000e22227981 */ /* 0x000ee8000c1e9b00 */
[----:B------:R-:W2:Y:S04]  /*08a0*/  LDG.E.64.CONSTANT R48, desc[UR14][R56.64+0x1a400] ;  /* 0x01a4000e38307981 */ /* 0x000ea8000c1e9b00 */
        /* <DEDUP_REMOVED lines=13> */
[----:B------:R-:W2:Y:S01]  /*0980*/  LDG.E.64.CONSTANT R72, desc[UR14][R56.64+0x16800] ;  /* 0x0168000e38487981 */ /* 0x000ea2000c1e9b00 */
[----:B------:R-:W-:-:S02]  /*0990*/  IADD3 R3, PT, PT, R3, 0x3c00, RZ ;  /* 0x00003c0003037810 */ /* 0x000fc40007ffe0ff */
[----:B------:R-:W-:Y:S02]  /*09a0*/  LOP3.LUT R15, R15, 0xffff, RZ, 0xc0, !PT ;  /* 0x0000ffff0f0f7812 */ /* 0x000fe400078ec0ff */
[----:B0-----:R-:W-:-:S05]  /*09b0*/  LEA R6, R6, R3, 0x18 ;  /* 0x0000000306067211 */ /* 0x001fca00078ec0ff */
[----:B------:R-:W-:Y:S01]  /*09c0*/  IMAD R15, R15, 0x18, R6 ;  /* 0x000000180f0f7824 */ /* 0x000fe200078e0206 */
[----:B------:R-:W2:Y:S04]  /*09d0*/  LDG.E.64.CONSTANT R56, desc[UR14][R56.64+0x1c200] ;  /* 0x01c2000e38387981 */ /* 0x000ea8000c1e9b00 */
[----:B------:R-:W-:Y:S02]  /*09e0*/  LEA R3, R14, R15, 0x3 ;  /* 0x0000000f0e037211 */ /* 0x000fe400078e18ff */
[C---:B----4-:R-:W-:Y:S02]  /*09f0*/  PRMT R33, R94.reuse, 0x7632, R33 ;  /* 0x000076325e217816 */ /* 0x050fe40000000021 */
[----:B------:R-:W-:Y:S02]  /*0a00*/  SHF.L.U32 R29, R94, 0x10, RZ ;  /* 0x000000105e1d7819 */ /* 0x000fe400000006ff */
[----:B------:R-:W-:-:S02]  /*0a10*/  PRMT R16, R95, 0x7632, R16 ;  /* 0x000076325f107816 */ /* 0x000fc40000000010 */
[----:B------:R-:W-:Y:S02]  /*0a20*/  SHF.L.U32 R30, R95, 0x10, RZ ;  /* 0x000000105f1e7819 */ /* 0x000fe400000006ff */
[C---:B------:R-:W-:Y:S02]  /*0a30*/  PRMT R111, R92.reuse, 0x7632, R111 ;  /* 0x000076325c6f7816 */ /* 0x040fe4000000006f */
[----:B------:R-:W-:Y:S02]  /*0a40*/  SHF.L.U32 R94, R92, 0x10, RZ ;  /* 0x000000105c5e7819 */ /* 0x000fe400000006ff */
[C---:B------:R-:W-:Y:S02]  /*0a50*/  PRMT R32, R96.reuse, 0x7632, R32 ;  /* 0x0000763260207816 */ /* 0x040fe40000000020 */
[----:B-1----:R-:W-:Y:S02]  /*0a60*/  SHF.L.U32 R25, R96, 0x10, RZ ;  /* 0x0000001060197819 */ /* 0x002fe400000006ff */
[----:B------:R-:W-:-:S02]  /*0a70*/  PRMT R92, R93, 0x7632, R92 ;  /* 0x000076325d5c7816 */ /* 0x000fc4000000005c */
[----:B------:R-:W-:Y:S02]  /*0a80*/  SHF.L.U32 R95, R93, 0x10, RZ ;  /* 0x000000105d5f7819 */ /* 0x000fe400000006ff */
[C---:B------:R-:W-:Y:S02]  /*0a90*/  PRMT R15, R97.reuse, 0x7632, R15 ;  /* 0x00007632610f7816 */ /* 0x040fe4000000000f */
[----:B------:R-:W-:Y:S02]  /*0aa0*/  SHF.L.U32 R27, R97, 0x10, RZ ;  /* 0x00000010611b7819 */ /* 0x000fe400000006ff */
[C---:B------:R-:W-:Y:S02]  /*0ab0*/  PRMT R93, R76.reuse, 0x7632, R93 ;  /* 0x000076324c5d7816 */ /* 0x040fe4000000005d */
[----:B------:R-:W-:Y:S02]  /*0ac0*/  SHF.L.U32 R96, R76, 0x10, RZ ;  /* 0x000000104c607819 */ /* 0x000fe400000006ff */
        /* <DEDUP_REMOVED lines=10> */
[----:B------:R-:W-:Y:S02]  /*0b70*/  PRMT R78, R79, 0x7632, R78 ;  /* 0x000076324f4e7816 */ /* 0x000fe4000000004e */
[----:B------:R-:W-:Y:S02]  /*0b80*/  PRMT R80, R81, 0x7632, R80 ;  /* 0x0000763251507816 */ /* 0x000fe40000000050 */
[----:B------:R-:W-:-:S02]  /*0b90*/  SHF.L.U32 R79, R79, 0x10, RZ ;  /* 0x000000104f4f7819 */ /* 0x000fc400000006ff */
[----:B------:R-:W-:Y:S02]  /*0ba0*/  SHF.L.U32 R81, R81, 0x10, RZ ;  /* 0x0000001051517819 */ /* 0x000fe400000006ff */
[C---:B------:R-:W-:Y:S02]  /*0bb0*/  PRMT R107, R86.reuse, 0x7632, R107 ;  /* 0x00007632566b7816 */ /* 0x040fe4000000006b */
[----:B------:R-:W-:Y:S02]  /*0bc0*/  SHF.L.U32 R86, R86, 0x10, RZ ;  /* 0x0000001056567819 */ /* 0x000fe400000006ff */
[C---:B------:R-:W-:Y:S02]  /*0bd0*/  PRMT R108, R87.reuse, 0x7632, R108 ;  /* 0x00007632576c7816 */ /* 0x040fe4000000006c */
[----:B------:R-:W-:Y:S02]  /*0be0*/  SHF.L.U32 R87, R87, 0x10, RZ ;  /* 0x0000001057577819 */ /* 0x000fe400000006ff */
[----:B------:R-:W-:-:S02]  /*0bf0*/  PRMT R17, R13, 0x7632, R17 ;  /* 0x000076320d117816 */ /* 0x000fc40000000011 */
[----:B------:R-:W-:Y:S02]  /*0c00*/  PRMT R28, R20, 0x7632, R28 ;  /* 0x00007632141c7816 */ /* 0x000fe4000000001c */
[C---:B------:R-:W-:Y:S02]  /*0c10*/  PRMT R101, R90.reuse, 0x7632, R101 ;  /* 0x000076325a657816 */ /* 0x040fe40000000065 */
[----:B------:R-:W-:Y:S02]  /*0c20*/  SHF.L.U32 R102, R90, 0x10, RZ ;  /* 0x000000105a667819 */ /* 0x000fe400000006ff */
[----:B------:R-:W-:Y:S02]  /*0c30*/  PRMT R109, R85, 0x7632, R109 ;  /* 0x00007632556d7816 */ /* 0x000fe4000000006d */
[C---:B------:R-:W-:Y:S02]  /*0c40*/  PRMT R26, R12.reuse, 0x7632, R26 ;  /* 0x000076320c1a7816 */ /* 0x040fe4000000001a */
[----:B------:R-:W-:-:S02]  /*0c50*/  SHF.L.U32 R7, R12, 0x10, RZ ;  /* 0x000000100c077819 */ /* 0x000fc400000006ff */
[----:B------:R-:W-:Y:S02]  /*0c60*/  PRMT R31, R22, 0x7632, R31 ;  /* 0x00007632161f7816 */ /* 0x000fe4000000001f */
[C---:B------:R-:W-:Y:S02]  /*0c70*/  PRMT R90, R91.reuse, 0x7632, R90 ;  /* 0x000076325b5a7816 */ /* 0x040fe4000000005a */
[----:B------:R-:W-:Y:S02]  /*0c80*/  SHF.L.U32 R103, R91, 0x10, RZ ;  /* 0x000000105b677819 */ /* 0x000fe400000006ff */
[----:B------:R-:W-:Y:S02]  /*0c90*/  SHF.L.U32 R85, R85, 0x10, RZ ;  /* 0x0000001055557819 */ /* 0x000fe400000006ff */
[C---:B------:R-:W-:Y:S02]  /*0ca0*/  PRMT R9, R11.reuse, 0x7632, R9 ;  /* 0x000076320b097816 */ /* 0x040fe40000000009 */
[----:B------:R-:W-:-:S02]  /*0cb0*/  SHF.L.U32 R12, R11, 0x10, RZ ;  /* 0x000000100b0c7819 */ /* 0x000fc400000006ff */
[----:B------:R-:W-:Y:S02]  /*0cc0*/  PRMT R91, R82, 0x7632, R91 ;  /* 0x00007632525b7816 */ /* 0x000fe4000000005b */
[----:B------:R-:W-:Y:S02]  /*0cd0*/  PRMT R8, R10, 0x7632, R8 ;  /* 0x000076320a087816 */ /* 0x000fe40000000008 */
[----:B------:R-:W-:Y:S02]  /*0ce0*/  PRMT R11, R19, 0x7632, R11 ;  /* 0x00007632130b7816 */ /* 0x000fe4000000000b */
[----:B------:R-:W-:Y:S02]  /*0cf0*/  SHF.L.U32 R82, R82, 0x10, RZ ;  /* 0x0000001052527819 */ /* 0x000fe400000006ff */
[----:B------:R-:W-:Y:S02]  /*0d00*/  SHF.L.U32 R28, R28, 0x10, RZ ;  /* 0x000000101c1c7819 */ /* 0x000fe400000006ff */
[----:B------:R-:W-:-:S02]  /*0d10*/  SHF.L.U32 R31, R31, 0x10, RZ ;  /* 0x000000101f1f7819 */ /* 0x000fc400000006ff */
[----:B------:R-:W-:Y:S02]  /*0d20*/  SHF.L.U32 R111, R111, 0x10, RZ ;  /* 0x000000106f6f7819 */ /* 0x000fe400000006ff */
[----:B------:R-:W-:Y:S02]  /*0d30*/  SHF.L.U32 R11, R11, 0x10, RZ ;  /* 0x000000100b0b7819 */ /* 0x000fe400000006ff */
[----:B------:R-:W-:Y:S02]  /*0d40*/  SHF.L.U32 R16, R16, 0x10, RZ ;  /* 0x0000001010107819 */ /* 0x000fe400000006ff */
[----:B------:R-:W-:Y:S02]  /*0d50*/  SHF.L.U32 R93, R93, 0x10, RZ ;  /* 0x000000105d5d7819 */ /* 0x000fe400000006ff */
[----:B------:R-:W-:Y:S02]  /*0d60*/  SHF.L.U32 R76, R76, 0x10, RZ ;  /* 0x000000104c4c7819 */ /* 0x000fe400000006ff */
[----:B------:R-:W-:-:S02]  /*0d70*/  SHF.L.U32 R77, R77, 0x10, RZ ;  /* 0x000000104d4d7819 */ /* 0x000fc400000006ff */
[----:B------:R-:W-:Y:S02]  /*0d80*/  SHF.L.U32 R89, R89, 0x10, RZ ;  /* 0x0000001059597819 */ /* 0x000fe400000006ff */
[----:B------:R-:W-:Y:S02]  /*0d90*/  SHF.L.U32 R78, R78, 0x10, RZ ;  /* 0x000000104e4e7819 */ /* 0x000fe400000006ff */
[----:B------:R-:W-:Y:S02]  /*0da0*/  SHF.L.U32 R101, R101, 0x10, RZ ;  /* 0x0000001065657819 */ /* 0x000fe400000006ff */
[----:B------:R-:W-:Y:S02]  /*0db0*/  PRMT R104, R83, 0x7632, R104 ;  /* 0x0000763253687816 */ /* 0x000fe40000000068 */
[----:B------:R-:W-:Y:S02]  /*0dc0*/  SHF.L.U32 R90, R90, 0x10, RZ ;  /* 0x000000105a5a7819 */ /* 0x000fe400000006ff */
[----:B------:R-:W-:-:S02]  /*0dd0*/  SHF.L.U32 R91, R91, 0x10, RZ ;  /* 0x000000105b5b7819 */ /* 0x000fc400000006ff */
[----:B------:R-:W-:Y:S02]  /*0de0*/  SHF.L.U32 R104, R104, 0x10, RZ ;  /* 0x0000001068687819 */ /* 0x000fe400000006ff */
[----:B------:R-:W-:Y:S02]  /*0df0*/  SHF.L.U32 R105, R105, 0x10, RZ ;  /* 0x0000001069697819 */ /* 0x000fe400000006ff */
[----:B------:R-:W-:Y:S02]  /*0e00*/  PRMT R24, R18, 0x7632, R24 ;  /* 0x0000763212187816 */ /* 0x000fe40000000018 */
[----:B------:R-:W-:Y:S02]  /*0e10*/  SHF.L.U32 R107, R107, 0x10, RZ ;  /* 0x000000106b6b7819 */ /* 0x000fe400000006ff */
[----:B------:R-:W-:Y:S02]  /*0e20*/  SHF.L.U32 R108, R108, 0x10, RZ ;  /* 0x000000106c6c7819 */ /* 0x000fe400000006ff */
[----:B------:R-:W-:-:S02]  /*0e30*/  SHF.L.U32 R24, R24, 0x10, RZ ;  /* 0x0000001018187819 */ /* 0x000fc400000006ff */
[----:B------:R-:W-:Y:S02]  /*0e40*/  SHF.L.U32 R32, R32, 0x10, RZ ;  /* 0x0000001020207819 */ /* 0x000fe400000006ff */
[----:B------:R-:W-:Y:S02]  /*0e50*/  SHF.L.U32 R15, R15, 0x10, RZ ;  /* 0x000000100f0f7819 */ /* 0x000fe400000006ff */
[----:B------:R-:W-:Y:S01]  /*0e60*/  SHF.L.U32 R18, R18, 0x10, RZ ;  /* 0x0000001012127819 */ /* 0x000fe200000006ff */
[C---:B---3--:R-:W-:Y:S01]  /*0e70*/  FADD.FTZ R112, -R34.reuse, R79 ;  /* 0x0000004f22707221 */ /* 0x048fe20000010100 */
[----:B------:R-:W-:Y:S01]  /*0e80*/  FADD.FTZ R124, -R34, R81 ;  /* 0x00000051227c7221 */ /* 0x000fe20000010100 */
[----:B--2---:R-:W-:Y:S01]  /*0e90*/  FADD.FTZ R6, R35, UR6 ;  /* 0x0000000623067e21 */ /* 0x004fe20008010000 */
[----:B------:R-:W-:Y:S01]  /*0ea0*/  STL [R1+0xd8], R49 ;  /* 0x0000d83101007387 */ /* 0x000fe20000100800 */
[----:B------:R-:W-:Y:S01]  /*0eb0*/  SHF.L.U32 R79, R80, 0x10, RZ ;  /* 0x00000010504f7819 */ /* 0x000fe200000006ff */
[----:B------:R-:W-:-:S02]  /*0ec0*/  FADD.FTZ R81, -R34, R86 ;  /* 0x0000005622517221 */ /* 0x000fc40000010100 */
[----:B------:R0:W-:Y:S01]  /*0ed0*/  STL [R1+0x78], R3 ;  /* 0x0000780301007387 */ /* 0x0001e20000100800 */
[----:B------:R-:W-:Y:S01]  /*0ee0*/  PRMT R35, R84, 0x7632, R35 ;  /* 0x0000763254237816 */ /* 0x000fe20000000023 */
[----:B------:R-:W-:Y:S01]  /*0ef0*/  FADD.FTZ R80, -R34, R87 ;  /* 0x0000005722507221 */ /* 0x000fe20000010100 */
[----:B------:R-:W-:Y:S01]  /*0f00*/  SHF.L.U32 R84, R84, 0x10, RZ ;  /* 0x0000001054547819 */ /* 0x000fe200000006ff */
[C---:B------:R-:W-:Y:S01]  /*0f10*/  FADD.FTZ R100, -R34.reuse, R100 ;  /* 0x0000006422647221 */ /* 0x040fe20000010100 */
[----:B------:R1:W-:Y:S01]  /*0f20*/  STL [R1+0xb0], R81 ;  /* 0x0000b05101007387 */ /* 0x0003e20000100800 */
[----:B0-----:R-:W-:Y:S02]  /*0f30*/  SHF.L.U32 R3, R13, 0x10, RZ ;  /* 0x000000100d037819 */ /* 0x001fe400000006ff */
[----:B------:R-:W-:Y:S01]  /*0f40*/  PRMT R13, R21, 0x7632, R13 ;  /* 0x00007632150d7816 */ /* 0x000fe2000000000d */
[----:B------:R0:W-:Y:S03]  /*0f50*/  STL [R1+0xb4], R80 ;  /* 0x0000b45001007387 */ /* 0x0001e60000100800 */
[----:B------:R-:W-:Y:S01]  /*0f60*/  SHF.L.U32 R13, R13, 0x10, RZ ;  /* 0x000000100d0d7819 */ /* 0x000fe200000006ff */
[C---:B------:R-:W-:Y:S01]  /*0f70*/  FADD.FTZ R110, -R34.reuse, R3 ;  /* 0x00000003226e7221 */ /* 0x040fe20000010100 */
[----:B-1----:R-:W-:Y:S01]  /*0f80*/  FADD.FTZ R81, -R34, R84 ;  /* 0x0000005422517221 */ /* 0x002fe20000010100 */
[----:B------:R-:W-:Y:S01]  /*0f90*/  SHF.L.U32 R3, R8, 0x10, RZ ;  /* 0x0000001008037819 */ /* 0x000fe200000006ff */
[C---:B------:R-:W-:Y:S01]  /*0fa0*/  FADD.FTZ R8, -R34.reuse, R94 ;  /* 0x0000005e22087221 */ /* 0x040fe20000010100 */
[C---:B------:R-:W-:Y:S01]  /*0fb0*/  FADD.FTZ R120, -R34.reuse, R102 ;  /* 0x0000006622787221 */ /* 0x040fe20000010100 */
[C---:B0-----:R-:W-:Y:S01]  /*0fc0*/  FADD.FTZ R80, -R34.reuse, R85 ;  /* 0x0000005522507221 */ /* 0x041fe20000010100 */
[----:B------:R-:W-:Y:S01]  /*0fd0*/  MOV R85, R100 ;  /* 0x0000006400557202 */ /* 0x000fe20000000f00 */
[C---:B------:R-:W-:Y:S01]  /*0fe0*/  FADD.FTZ R49, -R34.reuse, R82 ;  /* 0x0000005222317221 */ /* 0x040fe20000010100 */
[----:B------:R-:W-:Y:S01]  /*0ff0*/  FADD.FTZ R100, -R34, R28 ;  /* 0x0000001c22647221 */ /* 0x000fe20000010100 */
[----:B------:R-:W-:Y:S01]  /*1000*/  SHF.L.U32 R94, R92, 0x10, RZ ;  /* 0x000000105c5e7819 */ /* 0x000fe200000006ff */
[C---:B------:R-:W-:Y:S01]  /*1010*/  FADD.FTZ R114, -R34.reuse, R103 ;  /* 0x0000006722727221 */ /* 0x040fe20000010100 */
[C---:B------:R-:W-:Y:S01]  /*1020*/  FADD.FTZ R102, -R34.reuse, R13 ;  /* 0x0000000d22667221 */ /* 0x040fe20000010100 */
[C---:B------:R-:W-:Y:S01]  /*1030*/  FADD.FTZ R116, -R34.reuse, R97 ;  /* 0x0000006122747221 */ /* 0x040fe20000010100 */
[----:B------:R-:W-:Y:S01]  /*1040*/  FADD.FTZ R103, -R34, R31 ;  /* 0x0000001f22677221 */ /* 0x000fe20000010100 */
[----:B------:R-:W-:Y:S01]  /*1050*/  SHF.L.U32 R97, R88, 0x10, RZ ;  /* 0x0000001058617819 */ /* 0x000fe200000006ff */
[----:B------:R-:W-:Y:S01]  /*1060*/  STL [R1+0xb8], R81 ;  /* 0x0000b85101007387 */ /* 0x000fe20000100800 */
[C---:B------:R-:W-:Y:S01]  /*1070*/  FADD.FTZ R31, -R34.reuse, R111 ;  /* 0x0000006f221f7221 */ /* 0x040fe20000010100 */
[C---:B------:R-:W-:Y:S01]  /*1080*/  FADD.FTZ R88, -R34.reuse, R11 ;  /* 0x0000000b22587221 */ /* 0x040fe20000010100 */
[----:B------:R-:W-:Y:S01]  /*1090*/  MOV R11, R49 ;  /* 0x00000031000b7202 */ /* 0x000fe20000000f00 */
[----:B------:R-:W-:Y:S01]  /*10a0*/  STL [R1+0xbc], R80 ;  /* 0x0000bc5001007387 */ /* 0x000fe20000100800 */
[C---:B------:R-:W-:Y:S01]  /*10b0*/  FADD.FTZ R82, -R34.reuse, R16 ;  /* 0x0000001022527221 */ /* 0x040fe20000010100 */
[----:B------:R-:W-:-:S02]  /*10c0*/  FADD.FTZ R49, -R34, R94 ;  /* 0x0000005e22317221 */ /* 0x000fc40000010100 */
[----:B------:R-:W-:Y:S01]  /*10d0*/  STL [R1+0xe4], R100 ;  /* 0x0000e46401007387 */ /* 0x000fe20000100800 */
[----:B------:R-:W-:-:S03]  /*10e0*/  FADD.FTZ R16, -R34, R93 ;  /* 0x0000005d22107221 */ /* 0x000fc60000010100 */
[----:B------:R-:W-:Y:S04]  /*10f0*/  STL [R1+0xe0], R102 ;  /* 0x0000e06601007387 */ /* 0x000fe80000100800 */
[----:B------:R-:W-:Y:S04]  /*1100*/  STL [R1+0xdc], R103 ;  /* 0x0000dc6701007387 */ /* 0x000fe80000100800 */
[----:B------:R0:W-:Y:S04]  /*1110*/  STL [R1+0x60], R31 ;  /* 0x0000601f01007387 */ /* 0x0001e80000100800 */
[----:B------:R1:W-:Y:S01]  /*1120*/  STL [R1+0x68], R49 ;  /* 0x0000683101007387 */ /* 0x0003e20000100800 */
[----:B0-----:R-:W-:-:S03]  /*1130*/  FADD.FTZ R31, -R34, R76 ;  /* 0x0000004c221f7221 */ /* 0x001fc60000010100 */
[----:B------:R0:W-:Y:S01]  /*1140*/  STL [R1+0x6c], R16 ;  /* 0x00006c1001007387 */ /* 0x0001e20000100800 */
[----:B-1----:R-:W-:-:S03]  /*1150*/  FADD.FTZ R49, -R34, R77 ;  /* 0x0000004d22317221 */ /* 0x002fc60000010100 */
[----:B------:R1:W-:Y:S01]  /*1160*/  STL [R1+0x70], R31 ;  /* 0x0000701f01007387 */ /* 0x0003e20000100800 */
[----:B0-----:R-:W-:-:S03]  /*1170*/  FADD.FTZ R16, -R34, R97 ;  /* 0x0000006122107221 */ /* 0x001fc60000010100 */
[----:B------:R0:W-:Y:S01]  /*1180*/  STL [R1+0x74], R49 ;  /* 0x0000743101007387 */ /* 0x0001e20000100800 */
[----:B-1----:R-:W-:-:S03]  /*1190*/  FADD.FTZ R31, -R34, R89 ;  /* 0x00000059221f7221 */ /* 0x002fc60000010100 */
[----:B------:R1:W-:Y:S04]  /*11a0*/  STL [R1+0x7c], R16 ;  /* 0x00007c1001007387 */ /* 0x0003e80000100800 */
[----:B------:R2:W-:Y:S01]  /*11b0*/  STL [R1+0x80], R31 ;  /* 0x0000801f01007387 */ /* 0x0005e20000100800 */
[C---:B0-----:R-:W-:Y:S01]  /*11c0*/  FADD.FTZ R49, -R34.reuse, R78 ;  /* 0x0000004e22317221 */ /* 0x041fe20000010100 */
[----:B-1----:R-:W-:-:S04]  /*11d0*/  FADD.FTZ R16, -R34, R101 ;  /* 0x0000006522107221 */ /* 0x002fc80000010100 */
[----:B------:R0:W-:Y:S01]  /*11e0*/  STL [R1+0x84], R49 ;  /* 0x0000843101007387 */ /* 0x0001e20000100800 */
[----:B--2---:R-:W-:-:S03]  /*11f0*/  FADD.FTZ R31, -R34, R90 ;  /* 0x0000005a221f7221 */ /* 0x004fc60000010100 */
[----:B------:R1:W-:Y:S01]  /*1200*/  STL [R1+0x88], R16 ;  /* 0x0000881001007387 */ /* 0x0003e20000100800 */
[----:B------:R-:W2:Y:S01]  /*1210*/  MUFU.RSQ R6, R6 ;  /* 0x0000000600067308 */ /* 0x000ea20000001400 */
[----:B------:R-:W-:Y:S02]  /*1220*/  SHF.L.U32 R35, R35, 0x10, RZ ;  /* 0x0000001023237819 */ /* 0x000fe400000006ff */
[----:B------:R3:W-:Y:S01]  /*1230*/  STL [R1+0x8c], R31 ;  /* 0x00008c1f01007387 */ /* 0x0007e20000100800 */
[C---:B0-----:R-:W-:Y:S01]  /*1240*/  FADD.FTZ R49, -R34.reuse, R91 ;  /* 0x0000005b22317221 */ /* 0x041fe20000010100 */
[----:B-1----:R-:W-:-:S04]  /*1250*/  FADD.FTZ R16, -R34, R104 ;  /* 0x0000006822107221 */ /* 0x002fc80000010100 */
[----:B------:R-:W-:Y:S01]  /*1260*/  STL [R1+0x94], R49 ;  /* 0x0000943101007387 */ /* 0x000fe20000100800 */
[----:B---3--:R-:W-:-:S03]  /*1270*/  FADD.FTZ R31, -R34, R105 ;  /* 0x00000069221f7221 */ /* 0x008fc60000010100 */
[----:B------:R0:W-:Y:S01]  /*1280*/  STL [R1+0x98], R16 ;  /* 0x0000981001007387 */ /* 0x0001e20000100800 */
[C---:B------:R-:W-:Y:S01]  /*1290*/  FADD.FTZ R118, -R34.reuse, R106 ;  /* 0x0000006a22767221 */ /* 0x040fe20000010100 */
[C---:B------:R-:W-:Y:S02]  /*12a0*/  FADD.FTZ R76, -R34.reuse, R108 ;  /* 0x0000006c224c7221 */ /* 0x040fe40000010100 */
[----:B------:R1:W-:Y:S01]  /*12b0*/  STL [R1+0x9c], R31 ;  /* 0x00009c1f01007387 */ /* 0x0003e20000100800 */
[C---:B------:R-:W-:Y:S01]  /*12c0*/  FADD.FTZ R84, -R34.reuse, R24 ;  /* 0x0000001822547221 */ /* 0x040fe20000010100 */
[C---:B0-----:R-:W-:Y:S01]  /*12d0*/  FADD.FTZ R16, -R34.reuse, R107 ;  /* 0x0000006b22107221 */ /* 0x041fe20000010100 */
[C---:B------:R-:W-:Y:S01]  /*12e0*/  FADD.FTZ R122, -R34.reuse, R99 ;  /* 0x00000063227a7221 */ /* 0x040fe20000010100 */
[----:B-1----:R-:W-:Y:S01]  /*12f0*/  FADD.FTZ R31, -R34, R35 ;  /* 0x00000023221f7221 */ /* 0x002fe20000010100 */
[----:B------:R-:W-:Y:S02]  /*1300*/  SHF.L.U32 R35, R36, 0x10, RZ ;  /* 0x0000001024237819 */ /* 0x000fe400000006ff */
[----:B------:R-:W-:Y:S01]  /*1310*/  STL [R1+0xa0], R16 ;  /* 0x0000a01001007387 */ /* 0x000fe20000100800 */
[----:B------:R-:W-:Y:S01]  /*1320*/  MOV R24, R118 ;  /* 0x0000007600187202 */ /* 0x000fe20000000f00 */
[C---:B------:R-:W-:Y:S01]  /*1330*/  FADD.FTZ R118, -R34.reuse, R32 ;  /* 0x0000002022767221 */ /* 0x040fe20000010100 */
[----:B------:R-:W-:Y:S01]  /*1340*/  FADD.FTZ R15, -R34, R15 ;  /* 0x0000000f220f7221 */ /* 0x000fe20000010100 */
[----:B------:R0:W-:Y:S01]  /*1350*/  STL [R1+0xa4], R76 ;  /* 0x0000a44c01007387 */ /* 0x0001e20000100800 */
[----:B-----5:R-:W-:Y:S01]  /*1360*/  FADD.FTZ R59, R35, R59 ;  /* 0x0000003b233b7221 */ /* 0x020fe20000010000 */
[----:B------:R-:W-:-:S02]  /*1370*/  MOV R111, R122 ;  /* 0x0000007a006f7202 */ /* 0x000fc40000000f00 */
[----:B------:R-:W-:Y:S02]  /*1380*/  MOV R97, R118 ;  /* 0x0000007600617202 */ /* 0x000fe40000000f00 */
[----:B------:R-:W-:Y:S02]  /*1390*/  SHF.L.U32 R122, R40, 0x10, RZ ;  /* 0x00000010287a7819 */ /* 0x000fe400000006ff */
[----:B0-----:R-:W-:Y:S02]  /*13a0*/  SHF.L.U32 R76, R38, 0x10, RZ ;  /* 0x00000010264c7819 */ /* 0x001fe400000006ff */
[----:B------:R-:W-:Y:S02]  /*13b0*/  MOV R94, R15 ;  /* 0x0000000f005e7202 */ /* 0x000fe40000000f00 */
[----:B------:R-:W-:Y:S01]  /*13c0*/  PRMT R28, R37, 0x7632, R28 ;  /* 0x00007632251c7816 */ /* 0x000fe2000000001c */
[----:B------:R-:W-:Y:S01]  /*13d0*/  FADD.FTZ R59, R59, R76 ;  /* 0x0000004c3b3b7221 */ /* 0x000fe20000010000 */
[----:B------:R-:W-:Y:S01]  /*13e0*/  SHF.L.U32 R19, R19, 0x10, RZ ;  /* 0x0000001013137819 */ /* 0x000fe200000006ff */
[----:B------:R-:W-:Y:S01]  /*13f0*/  FADD.FTZ R12, -R34, R12 ;  /* 0x0000000c220c7221 */ /* 0x000fe20000010100 */
[----:B------:R-:W-:Y:S01]  /*1400*/  MOV R103, R85 ;  /* 0x0000005500677202 */ /* 0x000fe20000000f00 */
[----:B--2---:R-:W-:Y:S01]  /*1410*/  FMUL.FTZ R85, R6, R110 ;  /* 0x0000006e06557220 */ /* 0x004fe20000410000 */
[----:B------:R-:W-:Y:S01]  /*1420*/  SHF.L.U32 R37, R37, 0x10, RZ ;  /* 0x0000001025257819 */ /* 0x000fe200000006ff */
[----:B------:R-:W-:Y:S01]  /*1430*/  FADD.FTZ R7, -R34, R7 ;  /* 0x0000000722077221 */ /* 0x000fe20000010100 */
[----:B------:R-:W-:Y:S01]  /*1440*/  SHF.L.U32 R10, R10, 0x10, RZ ;  /* 0x000000100a0a7819 */ /* 0x000fe200000006ff */
[----:B------:R-:W-:Y:S01]  /*1450*/  FADD.FTZ R18, -R34, R18 ;  /* 0x0000001222127221 */ /* 0x000fe20000010100 */
[----:B------:R-:W-:Y:S01]  /*1460*/  MOV R100, R24 ;  /* 0x0000001800647202 */ /* 0x000fe20000000f00 */
[----:B------:R-:W-:Y:S01]  /*1470*/  FADD.FTZ R59, R59, R122 ;  /* 0x0000007a3b3b7221 */ /* 0x000fe20000010000 */
[----:B------:R-:W-:-:S02]  /*1480*/  SHF.L.U32 R118, R42, 0x10, RZ ;  /* 0x000000102a767819 */ /* 0x000fc400000006ff */
[----:B------:R-:W-:Y:S02]  /*1490*/  MOV R101, R97 ;  /* 0x0000006100657202 */ /* 0x000fe40000000f00 */
[----:B------:R-:W-:Y:S02]  /*14a0*/  SHF.L.U32 R17, R17, 0x10, RZ ;  /* 0x0000001011117819 */ /* 0x000fe400000006ff */
[----:B------:R-:W-:Y:S02]  /*14b0*/  PRMT R123, R39, 0x7632, R123 ;  /* 0x00007632277b7816 */ /* 0x000fe4000000007b */
[----:B------:R-:W-:Y:S01]  /*14c0*/  MOV R97, R94 ;  /* 0x0000005e00617202 */ /* 0x000fe20000000f00 */
[----:B------:R-:W-:Y:S01]  /*14d0*/  FADD.FTZ R19, -R34, R19 ;  /* 0x0000001322137221 */ /* 0x000fe20000010100 */
[----:B------:R-:W-:Y:S01]  /*14e0*/  MOV R102, R11 ;  /* 0x0000000b00667202 */ /* 0x000fe20000000f00 */
[----:B------:R-:W-:Y:S01]  /*14f0*/  FADD.FTZ R63, R37, R63 ;  /* 0x0000003f253f7221 */ /* 0x000fe20000010000 */
[----:B------:R-:W-:Y:S01]  /*1500*/  SHF.L.U32 R39, R39, 0x10, RZ ;  /* 0x0000001027277819 */ /* 0x000fe200000006ff */
[----:B------:R-:W-:Y:S01]  /*1510*/  FFMA.FTZ R62, R85, R37, R62 ;  /* 0x00000025553e7223 */ /* 0x000fe2000001003e */
[----:B------:R-:W-:Y:S01]  /*1520*/  MOV R94, R111 ;  /* 0x0000006f005e7202 */ /* 0x000fe20000000f00 */
[----:B------:R-:W-:Y:S01]  /*1530*/  FMUL.FTZ R12, R6, R12 ;  /* 0x0000000c060c7220 */ /* 0x000fe20000410000 */
[----:B------:R-:W-:Y:S01]  /*1540*/  SHF.L.U32 R21, R21, 0x10, RZ ;  /* 0x0000001015157819 */ /* 0x000fe200000006ff */
[----:B------:R-:W-:Y:S01]  /*1550*/  FADD.FTZ R10, -R34, R10 ;  /* 0x0000000a220a7221 */ /* 0x000fe20000010100 */
[----:B------:R-:W-:Y:S01]  /*1560*/  SHF.L.U32 R26, R26, 0x10, RZ ;  /* 0x000000101a1a7819 */ /* 0x000fe200000006ff */
[----:B------:R-:W-:Y:S01]  /*1570*/  FMUL.FTZ R77, R6, R7 ;  /* 0x00000007064d7220 */ /* 0x000fe20000410000 */
[----:B------:R-:W-:-:S02]  /*1580*/  MOV R89, R114 ;  /* 0x0000007200597202 */ /* 0x000fc40000000f00 */
[----:B------:R-:W-:Y:S01]  /*1590*/  MOV R111, R103 ;  /* 0x00000067006f7202 */ /* 0x000fe20000000f00 */
[----:B------:R-:W-:Y:S01]  /*15a0*/  FADD.FTZ R59, R59, R118 ;  /* 0x000000763b3b7221 */ /* 0x000fe20000010000 */
[----:B------:R-:W-:Y:S02]  /*15b0*/  SHF.L.U32 R109, R109, 0x10, RZ ;  /* 0x000000106d6d7819 */ /* 0x000fe400000006ff */
[----:B------:R-:W-:Y:S02]  /*15c0*/  SHF.L.U32 R114, R44, 0x10, RZ ;  /* 0x000000102c727819 */ /* 0x000fe400000006ff */
[----:B------:R-:W-:Y:S01]  /*15d0*/  MOV R103, R100 ;  /* 0x0000006400677202 */ /* 0x000fe20000000f00 */
[----:B------:R-:W-:Y:S01]  /*15e0*/  FMUL.FTZ R100, R6, R18 ;  /* 0x0000001206647220 */ /* 0x000fe20000410000 */
[----:B------:R-:W-:Y:S01]  /*15f0*/  PRMT R119, R41, 0x7632, R119 ;  /* 0x0000763229777816 */ /* 0x000fe20000000077 */
[----:B------:R-:W-:Y:S01]  /*1600*/  FADD.FTZ R17, -R34, R17 ;  /* 0x0000001122117221 */ /* 0x000fe20000010100 */
[----:B------:R-:W-:Y:S01]  /*1610*/  PRMT R14, R23, 0x7632, R14 ;  /* 0x00007632170e7816 */ /* 0x000fe2000000000e */
[----:B------:R-:W-:Y:S01]  /*1620*/  FADD.FTZ R63, R63, R39 ;  /* 0x000000273f3f7221 */ /* 0x000fe20000010000 */
[----:B------:R-:W-:Y:S01]  /*1630*/  SHF.L.U32 R41, R41, 0x10, RZ ;  /* 0x0000001029297819 */ /* 0x000fe200000006ff */
[----:B------:R-:W-:Y:S01]  /*1640*/  FFMA.FTZ R62, R12, R39, R62 ;  /* 0x000000270c3e7223 */ /* 0x000fe2000001003e */
[----:B------:R-:W-:Y:S01]  /*1650*/  MOV R18, R102 ;  /* 0x0000006600127202 */ /* 0x000fe20000000f00 */
[----:B------:R-:W-:Y:S01]  /*1660*/  FMUL.FTZ R102, R6, R19 ;  /* 0x0000001306667220 */ /* 0x000fe20000410000 */
[----:B------:R-:W-:Y:S01]  /*1670*/  SHF.L.U32 R20, R20, 0x10, RZ ;  /* 0x0000001014147819 */ /* 0x000fe200000006ff */
[C---:B------:R-:W-:Y:S01]  /*1680*/  FADD.FTZ R21, -R34.reuse, R21 ;  /* 0x0000001522157221 */ /* 0x040fe20000010100 */
[----:B------:R-:W-:Y:S01]  /*1690*/  SHF.L.U32 R23, R23, 0x10, RZ ;  /* 0x0000001017177819 */ /* 0x000fe200000006ff */
[----:B------:R-:W-:Y:S01]  /*16a0*/  FADD.FTZ R81, -R34, R26 ;  /* 0x0000001a22517221 */ /* 0x000fe20000010100 */
[----:B------:R-:W-:Y:S01]  /*16b0*/  FFMA.FTZ R58, R77, R35, R58 ;  /* 0x000000234d3a7223 */ /* 0x000fe2000001003a */
[----:B------:R-:W-:Y:S01]  /*16c0*/  PRMT R113, R44, 0x7632, R113 ;  /* 0x000076322c717816 */ /* 0x000fe20000000071 */
[----:B------:R-:W-:Y:S01]  /*16d0*/  FMUL.FTZ R78, R6, R10 ;  /* 0x0000000a064e7220 */ /* 0x000fe20000410000 */
[----:B------:R-:W-:Y:S01]  /*16e0*/  SHF.L.U32 R107, R46, 0x10, RZ ;  /* 0x000000102e6b7819 */ /* 0x000fe200000006ff */
[----:B------:R-:W-:Y:S01]  /*16f0*/  FADD.FTZ R16, -R34, R109 ;  /* 0x0000006d22107221 */ /* 0x000fe20000010100 */
[C---:B------:R-:W-:Y:S01]  /*1700*/  PRMT R44, R74.reuse, 0x7632, R44 ;  /* 0x000076324a2c7816 */ /* 0x040fe2000000002c */
[----:B------:R-:W-:Y:S01]  /*1710*/  FADD.FTZ R59, R59, R114 ;  /* 0x000000723b3b7221 */ /* 0x000fe20000010000 */
[----:B------:R-:W-:Y:S01]  /*1720*/  SHF.L.U32 R24, R74, 0x10, RZ ;  /* 0x000000104a187819 */ /* 0x000fe200000006ff */
[----:B------:R-:W-:Y:S01]  /*1730*/  FMUL.FTZ R93, R6, R17 ;  /* 0x00000011065d7220 */ /* 0x000fe20000410000 */
[----:B------:R-:W-:Y:S01]  /*1740*/  PRMT R115, R43, 0x7632, R115 ;  /* 0x000076322b737816 */ /* 0x000fe20000000073 */
[----:B------:R-:W-:Y:S01]  /*1750*/  FADD.FTZ R63, R63, R41 ;  /* 0x000000293f3f7221 */ /* 0x000fe20000010000 */
[----:B------:R-:W-:Y:S01]  /*1760*/  MOV R74, R120 ;  /* 0x00000078004a7202 */ /* 0x000fe20000000f00 */
[-C--:B------:R-:W-:Y:S01]  /*1770*/  FFMA.FTZ R62, R102, R41.reuse, R62 ;  /* 0x00000029663e7223 */ /* 0x080fe2000001003e */
[----:B------:R-:W-:Y:S01]  /*1780*/  SHF.L.U32 R22, R22, 0x10, RZ ;  /* 0x0000001016167819 */ /* 0x000fe200000006ff */
[----:B------:R-:W-:Y:S01]  /*1790*/  FMUL.FTZ R120, R2, R41 ;  /* 0x0000002902787220 */ /* 0x000fe20000410000 */
[----:B------:R-:W-:Y:S01]  /*17a0*/  SHF.L.U32 R43, R43, 0x10, RZ ;  /* 0x000000102b2b7819 */ /* 0x000fe200000006ff */
[----:B------:R-:W-:Y:S01]  /*17b0*/  FADD.FTZ R20, -R34, R20 ;  /* 0x0000001422147221 */ /* 0x000fe20000010100 */
[----:B------:R-:W-:Y:S01]  /*17c0*/  PRMT R17, R50, 0x7632, R17 ;  /* 0x0000763232117816 */ /* 0x000fe20000000011 */
[----:B------:R-:W-:Y:S01]  /*17d0*/  FADD.FTZ R23, -R34, R23 ;  /* 0x0000001722177221 */ /* 0x000fe20000010100 */
[----:B------:R-:W-:Y:S01]  /*17e0*/  SHF.L.U32 R83, R83, 0x10, RZ ;  /* 0x0000001053537819 */ /* 0x000fe200000006ff */
[----:B------:R-:W-:Y:S01]  /*17f0*/  FMUL.FTZ R90, R6, R81 ;  /* 0x00000051065a7220 */ /* 0x000fe20000410000 */
[----:B------:R-:W-:Y:S01]  /*1800*/  SHF.L.U32 R50, R50, 0x10, RZ ;  /* 0x0000001032327819 */ /* 0x000fe200000006ff */
[----:B------:R-:W-:Y:S01]  /*1810*/  FFMA.FTZ R58, R78, R76, R58 ;  /* 0x0000004c4e3a7223 */ /* 0x000fe2000001003a */
[----:B------:R-:W-:Y:S01]  /*1820*/  FMUL.FTZ R41, R6, R21 ;  /* 0x0000001506297220 */ /* 0x000fe20000410000 */
[----:B------:R-:W-:Y:S01]  /*1830*/  STL [R1+0xa8], R31 ;  /* 0x0000a81f01007387 */ /* 0x000fe20000100800 */
[----:B------:R-:W-:Y:S01]  /*1840*/  FADD.FTZ R59, R59, R107 ;  /* 0x0000006b3b3b7221 */ /* 0x000fe20000010000 */
[----:B------:R-:W-:-:S02]  /*1850*/  PRMT R109, R45, 0x7632, R109 ;  /* 0x000076322d6d7816 */ /* 0x000fc4000000006d */
[----:B------:R-:W-:Y:S01]  /*1860*/  STL [R1+0xac], R16 ;  /* 0x0000ac1001007387 */ /* 0x000fe20000100800 */
[----:B------:R-:W-:Y:S02]  /*1870*/  SHF.L.U32 R7, R48, 0x10, RZ ;  /* 0x0000001030077819 */ /* 0x000fe400000006ff */
[----:B------:R-:W-:Y:S01]  /*1880*/  MOV R10, R111 ;  /* 0x0000006f000a7202 */ /* 0x000fe20000000f00 */
[----:B------:R-:W-:Y:S01]  /*1890*/  STL [R1+0x48], R77 ;  /* 0x0000484d01007387 */ /* 0x000fe20000100800 */
[----:B------:R-:W-:Y:S01]  /*18a0*/  SHF.L.U32 R45, R45, 0x10, RZ ;  /* 0x000000102d2d7819 */ /* 0x000fe200000006ff */
[----:B------:R-:W-:Y:S01]  /*18b0*/  FADD.FTZ R22, -R34, R22 ;  /* 0x0000001622167221 */ /* 0x000fe20000010100 */
[----:B------:R-:W-:Y:S01]  /*18c0*/  PRMT R87, R52, 0x7632, R87 ;  /* 0x0000763234577816 */ /* 0x000fe20000000057 */
[C---:B------:R-:W-:Y:S01]  /*18d0*/  FADD.FTZ R27, -R34.reuse, R27 ;  /* 0x0000001b221b7221 */ /* 0x040fe20000010100 */
[----:B------:R-:W-:Y:S01]  /*18e0*/  MOV R104, R89 ;  /* 0x0000005900687202 */ /* 0x000fe20000000f00 */
[----:B------:R-:W-:Y:S01]  /*18f0*/  FADD.FTZ R92, -R34, R98 ;  /* 0x00000062225c7221 */ /* 0x000fe20000010100 */
[----:B------:R-:W-:Y:S01]  /*1900*/  MOV R111, R103 ;  /* 0x00000067006f7202 */ /* 0x000fe20000000f00 */
[----:B------:R-:W-:Y:S01]  /*1910*/  STL [R1+0x50], R85 ;  /* 0x0000505501007387 */ /* 0x000fe20000100800 */
[----:B------:R-:W-:Y:S01]  /*1920*/  MOV R21, R112 ;  /* 0x0000007000157202 */ /* 0x000fe20000000f00 */
[----:B------:R-:W-:Y:S01]  /*1930*/  FFMA.FTZ R58, R100, R122, R58 ;  /* 0x0000007a643a7223 */ /* 0x000fe2000001003a */
[----:B------:R-:W-:Y:S01]  /*1940*/  SHF.L.U32 R52, R52, 0x10, RZ ;  /* 0x0000001034347819 */ /* 0x000fe200000006ff */
[C---:B------:R-:W-:Y:S01]  /*1950*/  FMUL.FTZ R103, R6.reuse, R20 ;  /* 0x0000001406677220 */ /* 0x040fe20000410000 */
[----:B------:R-:W-:Y:S01]  /*1960*/  FADD.FTZ R63, R63, R43 ;  /* 0x0000002b3f3f7221 */ /* 0x000fe20000010000 */
[----:B------:R-:W-:Y:S01]  /*1970*/  FFMA.FTZ R62, R41, R43, R62 ;  /* 0x0000002b293e7223 */ /* 0x000fe2000001003e */
[----:B------:R-:W-:Y:S01]  /*1980*/  FMUL.FTZ R112, R6, R23 ;  /* 0x0000001706707220 */ /* 0x000fe20000410000 */
[----:B------:R-:W-:Y:S01]  /*1990*/  SHF.L.U32 R9, R9, 0x10, RZ ;  /* 0x0000001009097819 */ /* 0x000fe200000006ff */
[C---:B------:R-:W-:Y:S01]  /*19a0*/  FADD.FTZ R98, -R34.reuse, R83 ;  /* 0x0000005322627221 */ /* 0x040fe20000010100 */
[----:B------:R-:W-:Y:S01]  /*19b0*/  SHF.L.U32 R33, R33, 0x10, RZ ;  /* 0x0000001021217819 */ /* 0x000fe200000006ff */
[----:B------:R-:W-:Y:S01]  /*19c0*/  STL [R1+0x4c], R90 ;  /* 0x00004c5a01007387 */ /* 0x000fe20000100800 */
[----:B------:R-:W-:Y:S01]  /*19d0*/  FADD.FTZ R59, R59, R50 ;  /* 0x000000323b3b7221 */ /* 0x000fe20000010000 */
[C---:B------:R-:W-:Y:S01]  /*19e0*/  FADD.FTZ R49, -R34.reuse, R79 ;  /* 0x0000004f22317221 */ /* 0x040fe20000010100 */
[C---:B------:R-:W-:Y:S01]  /*19f0*/  PRMT R99, R47.reuse, 0x7632, R99 ;  /* 0x000076322f637816 */ /* 0x040fe20000000063 */
[----:B------:R-:W-:Y:S01]  /*1a00*/  STL [R1+0x54], R93 ;  /* 0x0000545d01007387 */ /* 0x000fe20000100800 */
[----:B------:R-:W-:Y:S01]  /*1a10*/  SHF.L.U32 R47, R47, 0x10, RZ ;  /* 0x000000102f2f7819 */ /* 0x000fe200000006ff */
[----:B------:R-:W-:Y:S01]  /*1a20*/  FADD.FTZ R25, -R34, R25 ;  /* 0x0000001922197221 */ /* 0x000fe20000010100 */
[----:B------:R-:W-:Y:S01]  /*1a30*/  PRMT R79, R54, 0x7632, R79 ;  /* 0x00007632364f7816 */ /* 0x000fe2000000004f */
[----:B------:R0:W-:Y:S01]  /*1a40*/  STL [R1+0x90], R7 ;  /* 0x0000900701007387 */ /* 0x0001e20000100800 */
[----:B------:R-:W-:Y:S01]  /*1a50*/  MOV R19, R104 ;  /* 0x0000006800137202 */ /* 0x000fe20000000f00 */
[----:B------:R-:W-:Y:S01]  /*1a60*/  FADD.FTZ R30, -R34, R30 ;  /* 0x0000001e221e7221 */ /* 0x000fe20000010100 */
[----:B------:R-:W-:Y:S01]  /*1a70*/  SHF.L.U32 R54, R54, 0x10, RZ ;  /* 0x0000001036367819 */ /* 0x000fe200000006ff */
[----:B------:R-:W-:Y:S01]  /*1a80*/  FFMA.FTZ R58, R103, R118, R58 ;  /* 0x00000076673a7223 */ /* 0x000fe2000001003a */
[----:B------:R-:W-:Y:S01]  /*1a90*/  FMUL.FTZ R110, R6, R22 ;  /* 0x00000016066e7220 */ /* 0x000fe20000410000 */
[----:B------:R-:W-:Y:S01]  /*1aa0*/  FADD.FTZ R63, R63, R45 ;  /* 0x0000002d3f3f7221 */ /* 0x000fe20000010000 */
[----:B------:R-:W-:Y:S01]  /*1ab0*/  FFMA.FTZ R62, R112, R45, R62 ;  /* 0x0000002d703e7223 */ /* 0x000fe2000001003e */
[----:B------:R-:W-:Y:S01]  /*1ac0*/  FMUL.FTZ R104, R6, R27 ;  /* 0x0000001b06687220 */ /* 0x000fe20000410000 */
[----:B------:R-:W-:Y:S01]  /*1ad0*/  FADD.FTZ R59, R59, R52 ;  /* 0x000000343b3b7221 */ /* 0x000fe20000010000 */
[----:B0-----:R-:W-:Y:S01]  /*1ae0*/  FMUL.FTZ R7, R0, R35 ;  /* 0x0000002300077220 */ /* 0x001fe20000410000 */
[----:B------:R-:W-:Y:S01]  /*1af0*/  MOV R35, R77 ;  /* 0x0000004d00237202 */ /* 0x000fe20000000f00 */
[C---:B------:R-:W-:Y:S01]  /*1b00*/  FADD.FTZ R80, -R34.reuse, R9 ;  /* 0x0000000922507221 */ /* 0x040fe20000010100 */
[----:B------:R-:W-:Y:S01]  /*1b10*/  FADD.FTZ R86, -R34, R33 ;  /* 0x0000002122567221 */ /* 0x000fe20000010100 */
[----:B------:R-:W-:-:S02]  /*1b20*/  PRMT R91, R51, 0x7632, R91 ;  /* 0x00007632335b7816 */ /* 0x000fc4000000005b */
[----:B------:R-:W-:Y:S01]  /*1b30*/  MOV R77, R98 ;  /* 0x00000062004d7202 */ /* 0x000fe20000000f00 */
[C---:B------:R-:W-:Y:S01]  /*1b40*/  FADD.FTZ R29, -R34.reuse, R29 ;  /* 0x0000001d221d7221 */ /* 0x040fe20000010100 */
[----:B------:R-:W-:Y:S01]  /*1b50*/  SHF.L.U32 R51, R51, 0x10, RZ ;  /* 0x0000001033337819 */ /* 0x000fe200000006ff */
[----:B------:R-:W-:Y:S01]  /*1b60*/  FADD.FTZ R95, -R34, R95 ;  /* 0x0000005f225f7221 */ /* 0x000fe20000010100 */
[----:B------:R-:W-:Y:S01]  /*1b70*/  PRMT R9, R66, 0x7632, R9 ;  /* 0x0000763242097816 */ /* 0x000fe20000000009 */
[----:B------:R-:W-:Y:S01]  /*1b80*/  FFMA.FTZ R58, R110, R114, R58 ;  /* 0x000000726e3a7223 */ /* 0x000fe2000001003a */
[----:B------:R-:W-:Y:S01]  /*1b90*/  MOV R20, R94 ;  /* 0x0000005e00147202 */ /* 0x000fe20000000f00 */
[----:B------:R-:W-:Y:S01]  /*1ba0*/  FMUL.FTZ R108, R6, R25 ;  /* 0x00000019066c7220 */ /* 0x000fe20000410000 */
[----:B------:R-:W-:Y:S01]  /*1bb0*/  MOV R98, R116 ;  /* 0x0000007400627202 */ /* 0x000fe20000000f00 */
[----:B------:R-:W-:Y:S01]  /*1bc0*/  FADD.FTZ R63, R63, R47 ;  /* 0x0000002f3f3f7221 */ /* 0x000fe20000010000 */
[----:B------:R-:W-:Y:S01]  /*1bd0*/  SHF.L.U32 R14, R14, 0x10, RZ ;  /* 0x000000100e0e7819 */ /* 0x000fe200000006ff */
[----:B------:R-:W-:Y:S01]  /*1be0*/  FFMA.FTZ R62, R104, R47, R62 ;  /* 0x0000002f683e7223 */ /* 0x000fe2000001003e */
[----:B------:R-:W-:Y:S01]  /*1bf0*/  SHF.L.U32 R66, R66, 0x10, RZ ;  /* 0x0000001042427819 */ /* 0x000fe200000006ff */
[----:B------:R-:W-:Y:S01]  /*1c00*/  FMUL.FTZ R94, R6, R30 ;  /* 0x0000001e065e7220 */ /* 0x000fe20000410000 */
[----:B------:R-:W-:Y:S01]  /*1c10*/  FMUL.FTZ R116, R2, R43 ;  /* 0x0000002b02747220 */ /* 0x000fe20000410000 */
[----:B------:R-:W-:Y:S01]  /*1c20*/  FADD.FTZ R59, R59, R54 ;  /* 0x000000363b3b7221 */ /* 0x000fe20000010000 */
[C---:B------:R-:W-:Y:S01]  /*1c30*/  PRMT R83, R53.reuse, 0x7632, R83 ;  /* 0x0000763235537816 */ /* 0x040fe20000000053 */
[----:B------:R0:W-:Y:S01]  /*1c40*/  STL [R1+0x14], R78 ;  /* 0x0000144e01007387 */ /* 0x0001e20000100800 */
[----:B------:R-:W-:Y:S01]  /*1c50*/  FMUL.FTZ R89, R0, R76 ;  /* 0x0000004c00597220 */ /* 0x000fe20000410000 */
[----:B------:R-:W-:Y:S01]  /*1c60*/  MOV R43, R78 ;  /* 0x0000004e002b7202 */ /* 0x000fe20000000f00 */
[----:B------:R-:W-:Y:S01]  /*1c70*/  FMUL.FTZ R81, R2, R37 ;  /* 0x0000002502517220 */ /* 0x000fe20000410000 */
[----:B------:R-:W-:Y:S01]  /*1c80*/  SHF.L.U32 R53, R53, 0x10, RZ ;  /* 0x0000001035357819 */ /* 0x000fe200000006ff */
[----:B------:R-:W-:Y:S01]  /*1c90*/  FFMA.FTZ R58, R108, R107, R58 ;  /* 0x0000006b6c3a7223 */ /* 0x000fe2000001003a */
[----:B------:R-:W-:Y:S01]  /*1ca0*/  PRMT R32, R68, 0x7632, R32 ;  /* 0x0000763244207816 */ /* 0x000fe20000000020 */
[----:B------:R-:W-:Y:S01]  /*1cb0*/  FADD.FTZ R63, R63, R51 ;  /* 0x000000333f3f7221 */ /* 0x000fe20000010000 */
[----:B------:R-:W-:Y:S01]  /*1cc0*/  MOV R76, R86 ;  /* 0x00000056004c7202 */ /* 0x000fe20000000f00 */
[----:B------:R-:W-:Y:S01]  /*1cd0*/  FFMA.FTZ R62, R94, R51, R62 ;  /* 0x000000335e3e7223 */ /* 0x000fe2000001003e */
[----:B0-----:R-:W-:Y:S01]  /*1ce0*/  MOV R78, R98 ;  /* 0x00000062004e7202 */ /* 0x001fe20000000f00 */
[----:B------:R-:W-:Y:S01]  /*1cf0*/  FMUL.FTZ R98, R6, R29 ;  /* 0x0000001d06627220 */ /* 0x000fe20000410000 */
[----:B------:R-:W-:Y:S01]  /*1d00*/  SHF.L.U32 R68, R68, 0x10, RZ ;  /* 0x0000001044447819 */ /* 0x000fe200000006ff */
[----:B------:R-:W-:Y:S01]  /*1d10*/  FMUL.FTZ R86, R6, R95 ;  /* 0x0000005f06567220 */ /* 0x000fe20000410000 */
[----:B------:R-:W-:Y:S01]  /*1d20*/  FADD.FTZ R106, -R34, R14 ;  /* 0x0000000e226a7221 */ /* 0x000fe20000010100 */
[----:B------:R-:W-:Y:S01]  /*1d30*/  PRMT R105, R46, 0x7632, R105 ;  /* 0x000076322e697816 */ /* 0x000fe20000000069 */
[----:B------:R-:W-:Y:S01]  /*1d40*/  FADD.FTZ R59, R59, R66 ;  /* 0x000000423b3b7221 */ /* 0x000fe20000010000 */
[----:B------:R-:W-:Y:S01]  /*1d50*/  MOV R37, R124 ;  /* 0x0000007c00257202 */ /* 0x000fe20000000f00 */
[----:B------:R-:W-:Y:S01]  /*1d60*/  FMUL.FTZ R124, R2, R39 ;  /* 0x00000027027c7220 */ /* 0x000fe20000410000 */
[----:B------:R-:W-:-:S02]  /*1d70*/  PRMT R14, R55, 0x7632, R14 ;  /* 0x00007632370e7816 */ /* 0x000fc4000000000e */
[C---:B------:R-:W-:Y:S02]  /*1d80*/  PRMT R46, R75.reuse, 0x7632, R46 ;  /* 0x000076324b2e7816 */ /* 0x040fe4000000002e */
[----:B------:R-:W-:Y:S01]  /*1d90*/  SHF.L.U32 R31, R75, 0x10, RZ ;  /* 0x000000104b1f7819 */ /* 0x000fe200000006ff */
[-C--:B------:R-:W-:Y:S01]  /*1da0*/  FFMA.FTZ R58, R98, R50.reuse, R58 ;  /* 0x00000032623a7223 */ /* 0x080fe2000001003a */
[----:B------:R-:W-:Y:S01]  /*1db0*/  PRMT R26, R36, 0x7632, R26 ;  /* 0x00007632241a7816 */ /* 0x000fe2000000001a */
[----:B------:R-:W-:Y:S01]  /*1dc0*/  FADD.FTZ R63, R63, R53 ;  /* 0x000000353f3f7221 */ /* 0x000fe20000010000 */
[----:B------:R-:W-:Y:S01]  /*1dd0*/  SHF.L.U32 R55, R55, 0x10, RZ ;  /* 0x0000001037377819 */ /* 0x000fe200000006ff */
[----:B------:R-:W-:Y:S01]  /*1de0*/  FFMA.FTZ R62, R86, R53, R62 ;  /* 0x00000035563e7223 */ /* 0x000fe2000001003e */
[----:B------:R-:W-:Y:S01]  /*1df0*/  MOV R39, R97 ;  /* 0x0000006100277202 */ /* 0x000fe20000000f00 */
[----:B------:R-:W-:Y:S01]  /*1e00*/  FMUL.FTZ R97, R0, R50 ;  /* 0x0000003200617220 */ /* 0x000fe20000410000 */
[----:B------:R-:W-:Y:S01]  /*1e10*/  MOV R75, R90 ;  /* 0x0000005a004b7202 */ /* 0x000fe20000000f00 */
[----:B------:R-:W-:Y:S01]  /*1e20*/  FMUL.FTZ R78, R6, R78 ;  /* 0x0000004e064e7220 */ /* 0x000fe20000410000 */
[C---:B------:R-:W-:Y:S01]  /*1e30*/  PRMT R36, R70.reuse, 0x7632, R36 ;  /* 0x0000763246247816 */ /* 0x040fe20000000024 */
[----:B------:R-:W-:Y:S01]  /*1e40*/  FADD.FTZ R59, R59, R68 ;  /* 0x000000443b3b7221 */ /* 0x000fe20000010000 */
[----:B------:R-:W-:-:S02]  /*1e50*/  SHF.L.U32 R16, R70, 0x10, RZ ;  /* 0x0000001046107819 */ /* 0x000fc400000006ff */
[----:B------:R-:W-:Y:S02]  /*1e60*/  PRMT R13, R67, 0x7632, R13 ;  /* 0x00007632430d7816 */ /* 0x000fe4000000000d */
[----:B------:R-:W-:Y:S01]  /*1e70*/  MOV R70, R101 ;  /* 0x0000006500467202 */ /* 0x000fe20000000f00 */
[----:B------:R-:W-:Y:S01]  /*1e80*/  FMUL.FTZ R101, R2, R47 ;  /* 0x0000002f02657220 */ /* 0x000fe20000410000 */
[----:B------:R-:W-:Y:S02]  /*1e90*/  MOV R50, R21 ;  /* 0x0000001500327202 */ /* 0x000fe40000000f00 */
[----:B------:R-:W-:Y:S01]  /*1ea0*/  PRMT R121, R40, 0x7632, R121 ;  /* 0x0000763228797816 */ /* 0x000fe20000000079 */
[----:B------:R-:W-:Y:S01]  /*1eb0*/  FADD.FTZ R63, R63, R55 ;  /* 0x000000373f3f7221 */ /* 0x000fe20000010000 */
[----:B------:R-:W-:Y:S01]  /*1ec0*/  SHF.L.U32 R11, R67, 0x10, RZ ;  /* 0x00000010430b7819 */ /* 0x000fe200000006ff */
[----:B------:R-:W-:Y:S01]  /*1ed0*/  FFMA.FTZ R62, R78, R55, R62 ;  /* 0x000000374e3e7223 */ /* 0x000fe2000001003e */
[----:B------:R-:W-:-:S02]  /*1ee0*/  PRMT R40, R72, 0x7632, R40 ;  /* 0x0000763248287816 */ /* 0x000fc40000000028 */
[----:B------:R-:W-:Y:S02]  /*1ef0*/  MOV R47, R75 ;  /* 0x0000004b002f7202 */ /* 0x000fe40000000f00 */
[----:B------:R-:W-:Y:S01]  /*1f00*/  SHF.L.U32 R29, R9, 0x10, RZ ;  /* 0x00000010091d7819 */ /* 0x000fe200000006ff */
[----:B------:R-:W-:Y:S01]  /*1f10*/  FMUL.FTZ R9, R6, R20 ;  /* 0x0000001406097220 */ /* 0x000fe20000410000 */
[----:B------:R-:W-:Y:S01]  /*1f20*/  SHF.L.U32 R72, R72, 0x10, RZ ;  /* 0x0000001048487819 */ /* 0x000fe200000006ff */
[----:B------:R-:W-:Y:S01]  /*1f30*/  FADD.FTZ R59, R59, R16 ;  /* 0x000000103b3b7221 */ /* 0x000fe20000010000 */
[----:B------:R-:W-:Y:S02]  /*1f40*/  SHF.L.U32 R26, R26, 0x10, RZ ;  /* 0x000000101a1a7819 */ /* 0x000fe400000006ff */
[----:B------:R-:W-:Y:S01]  /*1f50*/  MOV R22, R111 ;  /* 0x0000006f00167202 */ /* 0x000fe20000000f00 */
[----:B------:R-:W-:Y:S01]  /*1f60*/  FMUL.FTZ R111, R2, R45 ;  /* 0x0000002d026f7220 */ /* 0x000fe20000410000 */
[----:B------:R-:W-:-:S02]  /*1f70*/  SHF.L.U32 R27, R17, 0x10, RZ ;  /* 0x00000010111b7819 */ /* 0x000fc400000006ff */
[----:B------:R-:W-:Y:S01]  /*1f80*/  SHF.L.U32 R30, R13, 0x10, RZ ;  /* 0x000000100d1e7819 */ /* 0x000fe200000006ff */
[----:B------:R-:W-:Y:S01]  /*1f90*/  FMUL.FTZ R13, R6, R50 ;  /* 0x00000032060d7220 */ /* 0x000fe20000410000 */
[----:B------:R-:W-:Y:S01]  /*1fa0*/  MOV R17, R74 ;  /* 0x0000004a00117202 */ /* 0x000fe20000000f00 */
[----:B------:R-:W-:Y:S01]  /*1fb0*/  FADD.FTZ R63, R63, R11 ;  /* 0x0000000b3f3f7221 */ /* 0x000fe20000010000 */
[----:B------:R-:W-:Y:S01]  /*1fc0*/  SHF.L.U32 R15, R69, 0x10, RZ ;  /* 0x00000010450f7819 */ /* 0x000fe200000006ff */
[----:B------:R-:W-:Y:S01]  /*1fd0*/  FFMA.FTZ R62, R9, R11, R62 ;  /* 0x0000000b093e7223 */ /* 0x000fe2000001003e */
[----:B------:R-:W-:Y:S02]  /*1fe0*/  MOV R45, R81 ;  /* 0x00000051002d7202 */ /* 0x000fe40000000f00 */
[----:B------:R-:W-:Y:S02]  /*1ff0*/  MOV R20, R19 ;  /* 0x0000001300147202 */ /* 0x000fe40000000f00 */
[----:B------:R-:W-:Y:S01]  /*2000*/  MOV R50, R47 ;  /* 0x0000002f00327202 */ /* 0x000fe20000000f00 */
[----:B------:R-:W-:Y:S01]  /*2010*/  FADD.FTZ R59, R59, R72 ;  /* 0x000000483b3b7221 */ /* 0x000fe20000010000 */
[----:B------:R-:W-:-:S02]  /*2020*/  MOV R67, R93 ;  /* 0x0000005d00437202 */ /* 0x000fc40000000f00 */
[----:B------:R-:W-:Y:S01]  /*2030*/  MOV R25, R85 ;  /* 0x0000005500197202 */ /* 0x000fe20000000f00 */
[----:B------:R-:W-:Y:S01]  /*2040*/  FFMA.FTZ R60, R90, R26, R60 ;  /* 0x0000001a5a3c7223 */ /* 0x000fe2000001003c */
[----:B------:R-:W-:Y:S01]  /*2050*/  SHF.L.U32 R28, R28, 0x10, RZ ;  /* 0x000000101c1c7819 */ /* 0x000fe200000006ff */
[----:B------:R-:W-:Y:S01]  /*2060*/  STL [R1+0x8], R81 ;  /* 0x0000085101007387 */ /* 0x000fe20000100800 */
[----:B------:R-:W-:Y:S01]  /*2070*/  PRMT R125, R38, 0x7632, R125 ;  /* 0x00007632267d7816 */ /* 0x000fe2000000007d */
[----:B------:R-:W-:Y:S01]  /*2080*/  FMUL.FTZ R90, R6, R8 ;  /* 0x00000008065a7220 */ /* 0x000fe20000410000 */
[C---:B------:R-:W-:Y:S01]  /*2090*/  PRMT R38, R71.reuse, 0x7632, R38 ;  /* 0x0000763247267816 */ /* 0x040fe20000000026 */
[----:B------:R0:W-:Y:S01]  /*20a0*/  STL [R1], R89 ;  /* 0x0000005901007387 */ /* 0x0001e20000100800 */
[----:B------:R-:W-:Y:S01]  /*20b0*/  SHF.L.U32 R75, R14, 0x10, RZ ;  /* 0x000000100e4b7819 */ /* 0x000fe200000006ff */
[----:B------:R-:W-:Y:S01]  /*20c0*/  FMUL.FTZ R14, R6, R17 ;  /* 0x00000011060e7220 */ /* 0x000fe20000410000 */
[----:B------:R-:W-:Y:S01]  /*20d0*/  SHF.L.U32 R71, R71, 0x10, RZ ;  /* 0x0000001047477819 */ /* 0x000fe200000006ff */
[----:B------:R-:W-:Y:S01]  /*20e0*/  STL [R1+0x1c], R12 ;  /* 0x00001c0c01007387 */ /* 0x000fe20000100800 */
[----:B------:R-:W-:Y:S01]  /*20f0*/  MOV R21, R77 ;  /* 0x0000004d00157202 */ /* 0x000fe20000000f00 */
[----:B------:R-:W-:Y:S01]  /*2100*/  FMUL.FTZ R85, R2, R53 ;  /* 0x0000003502557220 */ /* 0x000fe20000410000 */
[----:B------:R-:W-:Y:S01]  /*2110*/  MOV R47, R45 ;  /* 0x0000002d002f7202 */ /* 0x000fe20000000f00 */
[----:B------:R-:W-:Y:S01]  /*2120*/  FADD.FTZ R63, R63, R15 ;  /* 0x0000000f3f3f7221 */ /* 0x000fe20000010000 */
[----:B------:R-:W-:Y:S01]  /*2130*/  MOV R95, R50 ;  /* 0x00000032005f7202 */ /* 0x000fe20000000f00 */
[----:B------:R-:W-:Y:S01]  /*2140*/  FFMA.FTZ R62, R13, R15, R62 ;  /* 0x0000000f0d3e7223 */ /* 0x000fe2000001003e */
[----:B------:R-:W-:Y:S01]  /*2150*/  MOV R45, R25 ;  /* 0x00000019002d7202 */ /* 0x000fe20000000f00 */
[----:B------:R-:W-:Y:S01]  /*2160*/  FMUL.FTZ R17, R6, R20 ;  /* 0x0000001406117220 */ /* 0x000fe20000410000 */
[----:B------:R-:W-:Y:S01]  /*2170*/  MOV R50, R67 ;  /* 0x0000004300327202 */ /* 0x000fe20000000f00 */
[----:B------:R-:W-:Y:S01]  /*2180*/  STL [R1+0x24], R100 ;  /* 0x0000246401007387 */ /* 0x000fe20000100800 */
[----:B------:R-:W-:Y:S01]  /*2190*/  PRMT R117, R42, 0x7632, R117 ;  /* 0x000076322a757816 */ /* 0x000fe20000000075 */
[----:B------:R-:W-:Y:S01]  /*21a0*/  FADD.FTZ R67, R59, R24 ;  /* 0x000000183b437221 */ /* 0x000fe20000010000 */
[----:B------:R-:W-:Y:S01]  /*21b0*/  MOV R25, R43 ;  /* 0x0000002b00197202 */ /* 0x000fe20000000f00 */
[----:B------:R-:W-:Y:S01]  /*21c0*/  FMUL.FTZ R53, R4, R26 ;  /* 0x0000001a04357220 */ /* 0x000fe20000410000 */
[----:B------:R-:W-:Y:S01]  /*21d0*/  FFMA.FTZ R35, R35, R7, RZ ;  /* 0x0000000723237223 */ /* 0x000fe200000100ff */
[----:B------:R-:W-:Y:S01]  /*21e0*/  FFMA.FTZ R64, R93, R28, R64 ;  /* 0x0000001c5d407223 */ /* 0x000fe20000010040 */
[C---:B------:R-:W-:Y:S01]  /*21f0*/  PRMT R42, R73.reuse, 0x7632, R42 ;  /* 0x00007632492a7816 */ /* 0x040fe2000000002a */
[----:B------:R-:W-:Y:S01]  /*2200*/  STL [R1+0x2c], R102 ;  /* 0x00002c6601007387 */ /* 0x000fe20000100800 */
[----:B------:R-:W-:Y:S01]  /*2210*/  MOV R23, R89 ;  /* 0x0000005900177202 */ /* 0x000fe20000000f00 */
[----:B------:R-:W-:Y:S01]  /*2220*/  FMUL.FTZ R93, R2, R51 ;  /* 0x00000033025d7220 */ /* 0x000fe20000410000 */
[----:B------:R-:W-:Y:S01]  /*2230*/  SHF.L.U32 R73, R73, 0x10, RZ ;  /* 0x0000001049497819 */ /* 0x000fe200000006ff */
[----:B------:R-:W-:Y:S01]  /*2240*/  STL [R1+0x34], R103 ;  /* 0x0000346701007387 */ /* 0x000fe20000100800 */
[-C--:B------:R-:W-:Y:S01]  /*2250*/  FFMA.FTZ R58, R90, R52.reuse, R58 ;  /* 0x000000345a3a7223 */ /* 0x080fe2000001003a */
[----:B0-----:R-:W-:Y:S01]  /*2260*/  FMUL.FTZ R89, R0, R52 ;  /* 0x0000003400597220 */ /* 0x001fe20000410000 */
[----:B------:R-:W-:Y:S01]  /*2270*/  FADD.FTZ R63, R63, R71 ;  /* 0x000000473f3f7221 */ /* 0x000fe20000010000 */
[----:B------:R-:W-:Y:S01]  /*2280*/  STL [R1+0x3c], R41 ;  /* 0x00003c2901007387 */ /* 0x000fe20000100800 */
[----:B------:R-:W-:Y:S01]  /*2290*/  FFMA.FTZ R62, R17, R71, R62 ;  /* 0x00000047113e7223 */ /* 0x000fe2000001003e */
[C---:B------:R-:W-:Y:S01]  /*22a0*/  FMUL.FTZ R21, R6.reuse, R21 ;  /* 0x0000001506157220 */ /* 0x040fe20000410000 */
[----:B------:R-:W-:Y:S01]  /*22b0*/  MOV R52, R47 ;  /* 0x0000002f00347202 */ /* 0x000fe20000000f00 */
[----:B------:R-:W-:Y:S01]  /*22c0*/  STL [R1+0x44], R110 ;  /* 0x0000446e01007387 */ /* 0x000fe20000100800 */
[----:B------:R-:W-:Y:S01]  /*22d0*/  MOV R51, R45 ;  /* 0x0000002d00337202 */ /* 0x000fe20000000f00 */
[----:B------:R-:W-:Y:S01]  /*22e0*/  FFMA.FTZ R35, R95, R53, R35 ;  /* 0x000000355f237223 */ /* 0x000fe20000010023 */
[----:B------:R-:W-:Y:S01]  /*22f0*/  MOV R45, R25 ;  /* 0x00000019002d7202 */ /* 0x000fe20000000f00 */
[----:B------:R-:W-:Y:S01]  /*2300*/  STL [R1+0xd4], R67 ;  /* 0x0000d44301007387 */ /* 0x000fe20000100800 */
[----:B------:R-:W-:Y:S01]  /*2310*/  FMUL.FTZ R25, R6, R37 ;  /* 0x0000002506197220 */ /* 0x000fe20000410000 */
[----:B------:R-:W-:Y:S01]  /*2320*/  FADD.FTZ R37, RZ, R7 ;  /* 0x00000007ff257221 */ /* 0x000fe20000010000 */
[----:B------:R-:W-:Y:S01]  /*2330*/  FADD.FTZ R3, -R34, R3 ;  /* 0x0000000322037221 */ /* 0x000fe20000010100 */
[----:B------:R-:W-:Y:S01]  /*2340*/  STL [R1+0xc], R53 ;  /* 0x00000c3501007387 */ /* 0x000fe20000100800 */
[----:B------:R-:W-:Y:S01]  /*2350*/  FADD.FTZ R63, R63, R73 ;  /* 0x000000493f3f7221 */ /* 0x000fe20000010000 */
[----:B------:R-:W-:Y:S01]  /*2360*/  FFMA.FTZ R62, R21, R73, R62 ;  /* 0x00000049153e7223 */ /* 0x000fe2000001003e */
[----:B------:R-:W-:Y:S01]  /*2370*/  PRMT R33, R48, 0x7632, R33 ;  /* 0x0000763230217816 */ /* 0x000fe20000000021 */
[----:B------:R0:W-:Y:S01]  /*2380*/  STL [R1+0xc4], R7 ;  /* 0x0000c40701007387 */ /* 0x0001e20000100800 */
[----:B------:R-:W-:Y:S01]  /*2390*/  FFMA.FTZ R35, R51, R52, R35 ;  /* 0x0000003433237223 */ /* 0x000fe20000010023 */
[----:B------:R-:W-:Y:S01]  /*23a0*/  FADD.FTZ R61, R26, R61 ;  /* 0x0000003d1a3d7221 */ /* 0x000fe20000010000 */
[----:B------:R-:W-:Y:S01]  /*23b0*/  SHF.L.U32 R125, R125, 0x10, RZ ;  /* 0x000000107d7d7819 */ /* 0x000fe200000006ff */
[----:B------:R-:W-:Y:S01]  /*23c0*/  FADD.FTZ R37, R37, R53 ;  /* 0x0000003525257221 */ /* 0x000fe20000010000 */
[----:B------:R-:W-:Y:S01]  /*23d0*/  MOV R47, R23 ;  /* 0x00000017002f7202 */ /* 0x000fe20000000f00 */
[----:B------:R-:W-:Y:S01]  /*23e0*/  FADD.FTZ R63, R63, R31 ;  /* 0x0000001f3f3f7221 */ /* 0x000fe20000010000 */
[-C--:B------:R-:W-:Y:S01]  /*23f0*/  FFMA.FTZ R62, R25, R31.reuse, R62 ;  /* 0x0000001f193e7223 */ /* 0x080fe2000001003e */
[----:B0-----:R-:W-:Y:S01]  /*2400*/  FMUL.FTZ R7, R5, R28 ;  /* 0x0000001c05077220 */ /* 0x001fe20000410000 */
[----:B------:R-:W-:Y:S01]  /*2410*/  FMUL.FTZ R26, R2, R31 ;  /* 0x0000001f021a7220 */ /* 0x000fe20000410000 */
[----:B------:R-:W-:Y:S01]  /*2420*/  FMUL.FTZ R3, R6, R3 ;  /* 0x0000000306037220 */ /* 0x000fe20000410000 */
[----:B------:R-:W-:Y:S01]  /*2430*/  SHF.L.U32 R31, R33, 0x10, RZ ;  /* 0x00000010211f7819 */ /* 0x000fe200000006ff */
[----:B------:R-:W-:Y:S01]  /*2440*/  FFMA.FTZ R35, R50, R7, R35 ;  /* 0x0000000732237223 */ /* 0x000fe20000010023 */
[----:B------:R-:W-:Y:S01]  /*2450*/  FADD.FTZ R37, R37, R52 ;  /* 0x0000003425257221 */ /* 0x000fe20000010000 */
[----:B------:R-:W-:Y:S01]  /*2460*/  MOV R19, R12 ;  /* 0x0000000c00137202 */ /* 0x000fe20000000f00 */
[----:B------:R-:W-:Y:S01]  /*2470*/  FADD.FTZ R61, R61, R125 ;  /* 0x0000007d3d3d7221 */ /* 0x000fe20000010000 */
[-C--:B------:R-:W-:Y:S01]  /*2480*/  FFMA.FTZ R60, R3, R125.reuse, R60 ;  /* 0x0000007d033c7223 */ /* 0x080fe2000001003c */
[----:B------:R-:W-:Y:S01]  /*2490*/  FMUL.FTZ R125, R4, R125 ;  /* 0x0000007d047d7220 */ /* 0x000fe20000410000 */
[----:B------:R-:W-:Y:S01]  /*24a0*/  FFMA.FTZ R35, R45, R47, R35 ;  /* 0x0000002f2d237223 */ /* 0x000fe20000010023 */
[----:B------:R-:W-:Y:S01]  /*24b0*/  STL [R1+0x58], R31 ;  /* 0x0000581f01007387 */ /* 0x000fe20000100800 */
[----:B------:R-:W-:Y:S01]  /*24c0*/  SHF.L.U32 R123, R123, 0x10, RZ ;  /* 0x000000107b7b7819 */ /* 0x000fe200000006ff */
[----:B------:R-:W-:Y:S01]  /*24d0*/  FADD.FTZ R37, R37, R7 ;  /* 0x0000000725257221 */ /* 0x000fe20000010000 */
[----:B------:R-:W-:Y:S01]  /*24e0*/  FADD.FTZ R65, R28, R65 ;  /* 0x000000411c417221 */ /* 0x000fe20000010000 */
[----:B------:R0:W-:Y:S01]  /*24f0*/  STL [R1+0x4], R7 ;  /* 0x0000040701007387 */ /* 0x0001e20000100800 */
[----:B------:R-:W-:Y:S01]  /*2500*/  MOV R43, R19 ;  /* 0x00000013002b7202 */ /* 0x000fe20000000f00 */
[----:B------:R-:W-:Y:S01]  /*2510*/  FFMA.FTZ R35, R3, R125, R35 ;  /* 0x0000007d03237223 */ /* 0x000fe20000010023 */
[----:B------:R-:W-:Y:S01]  /*2520*/  FADD.FTZ R65, R65, R123 ;  /* 0x0000007b41417221 */ /* 0x000fe20000010000 */
[----:B------:R1:W-:Y:S01]  /*2530*/  STL [R1+0x18], R3 ;  /* 0x0000180301007387 */ /* 0x0003e20000100800 */
[----:B0-----:R-:W-:Y:S01]  /*2540*/  FMUL.FTZ R7, R6, R80 ;  /* 0x0000005006077220 */ /* 0x001fe20000410000 */
[----:B------:R-:W-:-:S03]  /*2550*/  FFMA.FTZ R35, R43, R124, R35 ;  /* 0x0000007c2b237223 */ /* 0x000fc60000010023 */
[-C--:B------:R-:W-:Y:S01]  /*2560*/  FFMA.FTZ R64, R7, R123.reuse, R64 ;  /* 0x0000007b07407223 */ /* 0x080fe20000010040 */
[----:B------:R-:W-:Y:S01]  /*2570*/  FMUL.FTZ R123, R5, R123 ;  /* 0x0000007b057b7220 */ /* 0x000fe20000410000 */
[----:B-1----:R-:W-:Y:S01]  /*2580*/  FMUL.FTZ R3, R6, R84 ;  /* 0x0000005406037220 */ /* 0x002fe20000410000 */
[----:B------:R-:W-:Y:S01]  /*2590*/  FMUL.FTZ R122, R0, R122 ;  /* 0x0000007a007a7220 */ /* 0x000fe20000410000 */
[----:B------:R0:W-:Y:S01]  /*25a0*/  STL [R1+0x20], R7 ;  /* 0x0000200701007387 */ /* 0x0001e20000100800 */
[----:B------:R-:W-:-:S03]  /*25b0*/  FFMA.FTZ R35, R7, R123, R35 ;  /* 0x0000007b07237223 */ /* 0x000fc60000010023 */
[----:B------:R-:W-:Y:S01]  /*25c0*/  STL [R1+0xc8], R125 ;  /* 0x0000c87d01007387 */ /* 0x000fe20000100800 */
[----:B------:R-:W-:-:S03]  /*25d0*/  FFMA.FTZ R35, R100, R122, R35 ;  /* 0x0000007a64237223 */ /* 0x000fc60000010023 */
[----:B------:R-:W-:Y:S04]  /*25e0*/  STL [R1+0xcc], R124 ;  /* 0x0000cc7c01007387 */ /* 0x000fe80000100800 */
[----:B------:R1:W-:Y:S04]  /*25f0*/  STL [R1+0x28], R3 ;  /* 0x0000280301007387 */ /* 0x0003e80000100800 */
[----:B------:R-:W-:Y:S04]  /*2600*/  STL [R1+0xd0], R123 ;  /* 0x0000d07b01007387 */ /* 0x000fe80000100800 */
[----:B------:R-:W1:Y:S01]  /*2610*/  LDL.LU R100, [R1+0xe4] ;  /* 0x0000e40001647983 */ /* 0x000e620000300800 */
[----:B------:R-:W-:Y:S01]  /*2620*/  SHF.L.U32 R121, R121, 0x10, RZ ;  /* 0x0000001079797819 */ /* 0x000fe200000006ff */
[----:B0-----:R-:W-:-:S04]  /*2630*/  FMUL.FTZ R7, R6, R88 ;  /* 0x0000005806077220 */ /* 0x001fc80000410000 */
[----:B------:R-:W-:Y:S01]  /*2640*/  FADD.FTZ R61, R61, R121 ;  /* 0x000000793d3d7221 */ /* 0x000fe20000010000 */
[-C--:B------:R-:W-:Y:S01]  /*2650*/  FFMA.FTZ R60, R3, R121.reuse, R60 ;  /* 0x00000079033c7223 */ /* 0x080fe2000001003c */
[----:B------:R-:W-:Y:S01]  /*2660*/  FMUL.FTZ R121, R4, R121 ;  /* 0x0000007904797220 */ /* 0x000fe20000410000 */
[----:B------:R-:W-:-:S03]  /*2670*/  SHF.L.U32 R119, R119, 0x10, RZ ;  /* 0x0000001077777819 */ /* 0x000fc600000006ff */
[----:B------:R-:W-:Y:S01]  /*2680*/  FFMA.FTZ R35, R3, R121, R35 ;  /* 0x0000007903237223 */ /* 0x000fe20000010023 */
[----:B------:R0:W-:Y:S01]  /*2690*/  STL [R1+0x30], R7 ;  /* 0x0000300701007387 */ /* 0x0001e20000100800 */
[----:B------:R-:W-:Y:S01]  /*26a0*/  FADD.FTZ R65, R65, R119 ;  /* 0x0000007741417221 */ /* 0x000fe20000010000 */
[-C--:B------:R-:W-:Y:S01]  /*26b0*/  FFMA.FTZ R64, R7, R119.reuse, R64 ;  /* 0x0000007707407223 */ /* 0x080fe20000010040 */
[----:B------:R-:W-:Y:S01]  /*26c0*/  FFMA.FTZ R35, R102, R120, R35 ;  /* 0x0000007866237223 */ /* 0x000fe20000010023 */
[----:B------:R-:W-:Y:S01]  /*26d0*/  FMUL.FTZ R119, R5, R119 ;  /* 0x0000007705777220 */ /* 0x000fe20000410000 */
[----:B------:R-:W0:Y:S01]  /*26e0*/  LDL.LU R102, [R1+0xe0] ;  /* 0x0000e00001667983 */ /* 0x000e220000300800 */
[----:B------:R-:W-:Y:S02]  /*26f0*/  FMUL.FTZ R118, R0, R118 ;  /* 0x0000007600767220 */ /* 0x000fe40000410000 */
[----:B------:R-:W-:-:S04]  /*2700*/  FFMA.FTZ R35, R7, R119, R35 ;  /* 0x0000007707237223 */ /* 0x000fc80000010023 */
[----:B------:R-:W-:Y:S01]  /*2710*/  FFMA.FTZ R35, R103, R118, R35 ;  /* 0x0000007667237223 */ /* 0x000fe20000010023 */
[----:B-1----:R-:W-:-:S05]  /*2720*/  FMUL.FTZ R3, R6, R100 ;  /* 0x0000006406037220 */ /* 0x002fca0000410000 */
[----:B------:R1:W-:Y:S04]  /*2730*/  STL [R1+0x38], R3 ;  /* 0x0000380301007387 */ /* 0x0003e80000100800 */
[----:B------:R-:W1:Y:S01]  /*2740*/  LDL.LU R103, [R1+0xdc] ;  /* 0x0000dc0001677983 */ /* 0x000e620000300800 */
[----:B------:R-:W-:Y:S02]  /*2750*/  SHF.L.U32 R117, R117, 0x10, RZ ;  /* 0x0000001075757819 */ /* 0x000fe400000006ff */
[----:B------:R-:W-:-:S03]  /*2760*/  SHF.L.U32 R115, R115, 0x10, RZ ;  /* 0x0000001073737819 */ /* 0x000fc600000006ff */
[----:B------:R-:W-:Y:S01]  /*2770*/  FADD.FTZ R61, R61, R117 ;  /* 0x000000753d3d7221 */ /* 0x000fe20000010000 */
[-C--:B------:R-:W-:Y:S01]  /*2780*/  FFMA.FTZ R60, R3, R117.reuse, R60 ;  /* 0x00000075033c7223 */ /* 0x080fe2000001003c */
[----:B------:R-:W-:Y:S01]  /*2790*/  FMUL.FTZ R117, R4, R117 ;  /* 0x0000007504757220 */ /* 0x000fe20000410000 */
[----:B0-----:R-:W-:-:S03]  /*27a0*/  FMUL.FTZ R7, R6, R102 ;  /* 0x0000006606077220 */ /* 0x001fc60000410000 */
[----:B------:R-:W-:Y:S01]  /*27b0*/  FFMA.FTZ R35, R3, R117, R35 ;  /* 0x0000007503237223 */ /* 0x000fe20000010023 */
[----:B------:R-:W-:Y:S01]  /*27c0*/  FADD.FTZ R65, R65, R115 ;  /* 0x0000007341417221 */ /* 0x000fe20000010000 */
[-C--:B------:R-:W-:Y:S01]  /*27d0*/  FFMA.FTZ R64, R7, R115.reuse, R64 ;  /* 0x0000007307407223 */ /* 0x080fe20000010040 */
[----:B------:R-:W-:Y:S01]  /*27e0*/  FMUL.FTZ R115, R5, R115 ;  /* 0x0000007305737220 */ /* 0x000fe20000410000 */
[----:B------:R-:W-:Y:S01]  /*27f0*/  FFMA.FTZ R35, R41, R116, R35 ;  /* 0x0000007429237223 */ /* 0x000fe20000010023 */
[----:B------:R-:W-:-:S03]  /*2800*/  FMUL.FTZ R114, R0, R114 ;  /* 0x0000007200727220 */ /* 0x000fc60000410000 */
[----:B------:R-:W-:Y:S01]  /*2810*/  FFMA.FTZ R35, R7, R115, R35 ;  /* 0x0000007307237223 */ /* 0x000fe20000010023 */
[----:B------:R0:W-:Y:S03]  /*2820*/  STL [R1+0x40], R7 ;  /* 0x0000400701007387 */ /* 0x0001e60000100800 */
[----:B------:R-:W-:Y:S01]  /*2830*/  FFMA.FTZ R35, R110, R114, R35 ;  /* 0x000000726e237223 */ /* 0x000fe20000010023 */
[C---:B------:R-:W-:Y:S01]  /*2840*/  FMUL.FTZ R110, R6.reuse, R106 ;  /* 0x0000006a066e7220 */ /* 0x040fe20000410000 */
[C---:B------:R-:W-:Y:S01]  /*2850*/  FMUL.FTZ R106, R6.reuse, R70 ;  /* 0x00000046066a7220 */ /* 0x040fe20000410000 */
[----:B-1----:R-:W-:-:S05]  /*2860*/  FMUL.FTZ R3, R6, R103 ;  /* 0x0000006706037220 */ /* 0x002fca0000410000 */
[----:B------:R1:W-:Y:S04]  /*2870*/  STL [R1+0x10], R3 ;  /* 0x0000100301007387 */ /* 0x0003e80000100800 */
[----:B------:R-:W2:Y:S01]  /*2880*/  LDL.LU R70, [R1+0x60] ;  /* 0x0000600001467983 */ /* 0x000ea20000300800 */
[----:B------:R-:W-:Y:S01]  /*2890*/  FADD.FTZ R96, -R34, R96 ;  /* 0x0000006022607221 */ /* 0x000fe20000010100 */
[----:B------:R-:W-:Y:S01]  /*28a0*/  MOV R48, R82 ;  /* 0x0000005200307202 */ /* 0x000fe20000000f00 */
[C---:B------:R-:W-:Y:S01]  /*28b0*/  FMUL.FTZ R100, R6.reuse, R39 ;  /* 0x0000002706647220 */ /* 0x040fe20000410000 */
[C---:B------:R-:W-:Y:S01]  /*28c0*/  FMUL.FTZ R74, R6.reuse, R92 ;  /* 0x0000005c064a7220 */ /* 0x040fe20000410000 */
[C---:B------:R-:W-:Y:S01]  /*28d0*/  FMUL.FTZ R82, R6.reuse, R96 ;  /* 0x0000006006527220 */ /* 0x040fe20000410000 */
[----:B------:R-:W3:Y:S01]  /*28e0*/  LDL.LU R39, [R1+0x68] ;  /* 0x0000680001277983 */ /* 0x000ee20000300800 */
[C---:B------:R-:W-:Y:S01]  /*28f0*/  FMUL.FTZ R96, R6.reuse, R76 ;  /* 0x0000004c06607220 */ /* 0x040fe20000410000 */
[----:B------:R-:W-:-:S02]  /*2900*/  FMUL.FTZ R92, R6, R48 ;  /* 0x00000030065c7220 */ /* 0x000fc40000410000 */
[----:B------:R-:W4:Y:S04]  /*2910*/  LDL.LU R76, [R1+0x6c] ;  /* 0x00006c00014c7983 */ /* 0x000f280000300800 */
[----:B------:R-:W4:Y:S01]  /*2920*/  LDL.LU R48, [R1+0x70] ;  /* 0x0000700001307983 */ /* 0x000f220000300800 */
[----:B--2---:R-:W-:-:S03]  /*2930*/  FMUL.FTZ R88, R6, R70 ;  /* 0x0000004606587220 */ /* 0x004fc60000410000 */
[----:B------:R-:W2:Y:S01]  /*2940*/  LDL.LU R70, [R1+0x74] ;  /* 0x0000740001467983 */ /* 0x000ea20000300800 */
[----:B---3--:R-:W-:-:S03]  /*2950*/  FMUL.FTZ R84, R6, R39 ;  /* 0x0000002706547220 */ /* 0x008fc60000410000 */
[----:B------:R-:W3:Y:S01]  /*2960*/  LDL.LU R41, [R1+0x7c] ;  /* 0x00007c0001297983 */ /* 0x000ee20000300800 */
[----:B----4-:R-:W-:-:S03]  /*2970*/  FMUL.FTZ R80, R6, R76 ;  /* 0x0000004c06507220 */ /* 0x010fc60000410000 */
[----:B------:R-:W4:Y:S01]  /*2980*/  LDL.LU R39, [R1+0x80] ;  /* 0x0000800001277983 */ /* 0x000f220000300800 */
[----:B------:R-:W-:-:S03]  /*2990*/  FMUL.FTZ R76, R6, R48 ;  /* 0x00000030064c7220 */ /* 0x000fc60000410000 */
[----:B------:R-:W4:Y:S01]  /*29a0*/  LDL.LU R48, [R1+0x84] ;  /* 0x0000840001307983 */ /* 0x000f220000300800 */
[----:B------:R-:W-:Y:S02]  /*29b0*/  SHF.L.U32 R113, R113, 0x10, RZ ;  /* 0x0000001071717819 */ /* 0x000fe400000006ff */
[----:B------:R-:W-:-:S03]  /*29c0*/  SHF.L.U32 R105, R105, 0x10, RZ ;  /* 0x0000001069697819 */ /* 0x000fc600000006ff */
[----:B------:R-:W-:Y:S01]  /*29d0*/  FADD.FTZ R61, R61, R113 ;  /* 0x000000713d3d7221 */ /* 0x000fe20000010000 */
[----:B------:R-:W-:-:S03]  /*29e0*/  FFMA.FTZ R60, R3, R113, R60 ;  /* 0x00000071033c7223 */ /* 0x000fc6000001003c */
[----:B------:R-:W-:Y:S01]  /*29f0*/  FADD.FTZ R61, R61, R105 ;  /* 0x000000693d3d7221 */ /* 0x000fe20000010000 */
[----:B------:R-:W-:Y:S01]  /*2a00*/  FFMA.FTZ R60, R106, R105, R60 ;  /* 0x000000696a3c7223 */ /* 0x000fe2000001003c */
[-C--:B------:R-:W-:Y:S02]  /*2a10*/  FMUL.FTZ R95, R4, R27.reuse ;  /* 0x0000001b045f7220 */ /* 0x080fe40000410000 */
[----:B------:R-:W-:Y:S01]  /*2a20*/  FADD.FTZ R61, R61, R27 ;  /* 0x0000001b3d3d7221 */ /* 0x000fe20000010000 */
[----:B------:R-:W-:Y:S01]  /*2a30*/  FFMA.FTZ R60, R96, R27, R60 ;  /* 0x0000001b603c7223 */ /* 0x000fe2000001003c */
[----:B------:R-:W-:Y:S01]  /*2a40*/  FMUL.FTZ R113, R4, R113 ;  /* 0x0000007104717220 */ /* 0x000fe20000410000 */
[----:B------:R-:W-:-:S03]  /*2a50*/  SHF.L.U32 R109, R109, 0x10, RZ ;  /* 0x000000106d6d7819 */ /* 0x000fc600000006ff */
[----:B------:R-:W-:Y:S02]  /*2a60*/  FFMA.FTZ R35, R3, R113, R35 ;  /* 0x0000007103237223 */ /* 0x000fe40000010023 */
[----:B------:R-:W-:Y:S01]  /*2a70*/  FADD.FTZ R65, R65, R109 ;  /* 0x0000006d41417221 */ /* 0x000fe20000010000 */
[-C--:B------:R-:W-:Y:S01]  /*2a80*/  FFMA.FTZ R64, R110, R109.reuse, R64 ;  /* 0x0000006d6e407223 */ /* 0x080fe20000010040 */
[----:B------:R-:W-:Y:S01]  /*2a90*/  FMUL.FTZ R109, R5, R109 ;  /* 0x0000006d056d7220 */ /* 0x000fe20000410000 */
[----:B------:R-:W-:Y:S01]  /*2aa0*/  FFMA.FTZ R35, R112, R111, R35 ;  /* 0x0000006f70237223 */ /* 0x000fe20000010023 */
[----:B------:R-:W-:-:S03]  /*2ab0*/  FMUL.FTZ R107, R0, R107 ;  /* 0x0000006b006b7220 */ /* 0x000fc60000410000 */
[----:B------:R-:W-:Y:S01]  /*2ac0*/  FFMA.FTZ R35, R110, R109, R35 ;  /* 0x0000006d6e237223 */ /* 0x000fe20000010023 */
[----:B------:R-:W-:Y:S01]  /*2ad0*/  FMUL.FTZ R105, R4, R105 ;  /* 0x0000006904697220 */ /* 0x000fe20000410000 */
[----:B------:R-:W-:Y:S02]  /*2ae0*/  SHF.L.U32 R99, R99, 0x10, RZ ;  /* 0x0000001063637819 */ /* 0x000fe400000006ff */
[----:B------:R-:W-:Y:S01]  /*2af0*/  FFMA.FTZ R35, R108, R107, R35 ;  /* 0x0000006b6c237223 */ /* 0x000fe20000010023 */
[----:B--2---:R-:W-:Y:S02]  /*2b00*/  FMUL.FTZ R27, R6, R70 ;  /* 0x00000046061b7220 */ /* 0x004fe40000410000 */
[----:B------:R-:W2:Y:S01]  /*2b10*/  LDL.LU R70, [R1+0x88] ;  /* 0x0000880001467983 */ /* 0x000ea20000300800 */
[----:B------:R-:W-:Y:S01]  /*2b20*/  FFMA.FTZ R35, R106, R105, R35 ;  /* 0x000000696a237223 */ /* 0x000fe20000010023 */
[----:B------:R-:W-:Y:S01]  /*2b30*/  FADD.FTZ R65, R65, R99 ;  /* 0x0000006341417221 */ /* 0x000fe20000010000 */
[-C--:B------:R-:W-:Y:S01]  /*2b40*/  FFMA.FTZ R64, R100, R99.reuse, R64 ;  /* 0x0000006364407223 */ /* 0x080fe20000010040 */
[----:B------:R-:W-:Y:S01]  /*2b50*/  FMUL.FTZ R99, R5, R99 ;  /* 0x0000006305637220 */ /* 0x000fe20000410000 */
[----:B------:R-:W-:Y:S01]  /*2b60*/  FFMA.FTZ R35, R104, R101, R35 ;  /* 0x0000006568237223 */ /* 0x000fe20000010023 */
[----:B------:R-:W-:-:S03]  /*2b70*/  SHF.L.U32 R87, R87, 0x10, RZ ;  /* 0x0000001057577819 */ /* 0x000fc600000006ff */
[----:B------:R-:W-:Y:S01]  /*2b80*/  FFMA.FTZ R35, R100, R99, R35 ;  /* 0x0000006364237223 */ /* 0x000fe20000010023 */
[----:B------:R-:W-:-:S03]  /*2b90*/  SHF.L.U32 R91, R91, 0x10, RZ ;  /* 0x000000105b5b7819 */ /* 0x000fc600000006ff */
[----:B------:R-:W-:Y:S01]  /*2ba0*/  FFMA.FTZ R35, R98, R97, R35 ;  /* 0x0000006162237223 */ /* 0x000fe20000010023 */
[----:B------:R-:W-:Y:S01]  /*2bb0*/  SHF.L.U32 R79, R79, 0x10, RZ ;  /* 0x000000104f4f7819 */ /* 0x000fe200000006ff */
[----:B------:R-:W-:Y:S01]  /*2bc0*/  FADD.FTZ R61, R61, R87 ;  /* 0x000000573d3d7221 */ /* 0x000fe20000010000 */
[----:B------:R-:W-:Y:S01]  /*2bd0*/  FFMA.FTZ R60, R88, R87, R60 ;  /* 0x00000057583c7223 */ /* 0x000fe2000001003c */
[----:B------:R-:W-:Y:S01]  /*2be0*/  FFMA.FTZ R35, R96, R95, R35 ;  /* 0x0000005f60237223 */ /* 0x000fe20000010023 */
[----:B------:R-:W-:Y:S01]  /*2bf0*/  FADD.FTZ R65, R65, R91 ;  /* 0x0000005b41417221 */ /* 0x000fe20000010000 */
[-C--:B------:R-:W-:Y:S01]  /*2c00*/  FFMA.FTZ R64, R92, R91.reuse, R64 ;  /* 0x0000005b5c407223 */ /* 0x080fe20000010040 */
[----:B------:R-:W-:Y:S01]  /*2c10*/  FMUL.FTZ R91, R5, R91 ;  /* 0x0000005b055b7220 */ /* 0x000fe20000410000 */
[----:B------:R-:W-:Y:S01]  /*2c20*/  FFMA.FTZ R35, R94, R93, R35 ;  /* 0x0000005d5e237223 */ /* 0x000fe20000010023 */
[----:B------:R-:W-:Y:S01]  /*2c30*/  FADD.FTZ R61, R61, R79 ;  /* 0x0000004f3d3d7221 */ /* 0x000fe20000010000 */
[----:B------:R-:W-:Y:S01]  /*2c40*/  FFMA.FTZ R60, R80, R79, R60 ;  /* 0x0000004f503c7223 */ /* 0x000fe2000001003c */
[----:B------:R-:W-:Y:S01]  /*2c50*/  FMUL.FTZ R28, R4, R29 ;  /* 0x0000001d041c7220 */ /* 0x000fe20000410000 */
[----:B------:R-:W-:Y:S01]  /*2c60*/  FFMA.FTZ R35, R92, R91, R35 ;  /* 0x0000005b5c237223 */ /* 0x000fe20000010023 */
[----:B------:R-:W-:Y:S01]  /*2c70*/  FADD.FTZ R61, R61, R29 ;  /* 0x0000001d3d3d7221 */ /* 0x000fe20000010000 */
[----:B------:R-:W-:Y:S01]  /*2c80*/  FFMA.FTZ R60, R27, R29, R60 ;  /* 0x0000001d1b3c7223 */ /* 0x000fe2000001003c */
[C---:B---3--:R-:W-:Y:S01]  /*2c90*/  FMUL.FTZ R29, R6.reuse, R41 ;  /* 0x00000029061d7220 */ /* 0x048fe20000410000 */
[C---:B----4-:R-:W-:Y:S01]  /*2ca0*/  FMUL.FTZ R31, R6.reuse, R39 ;  /* 0x00000027061f7220 */ /* 0x050fe20000410000 */
[----:B------:R-:W3:Y:S01]  /*2cb0*/  LDL.LU R41, [R1+0x8c] ;  /* 0x00008c0001297983 */ /* 0x000ee20000300800 */
[----:B------:R-:W-:Y:S01]  /*2cc0*/  FMUL.FTZ R33, R6, R48 ;  /* 0x0000003006217220 */ /* 0x000fe20000410000 */
[----:B------:R-:W-:Y:S01]  /*2cd0*/  FMUL.FTZ R87, R4, R87 ;  /* 0x0000005704577220 */ /* 0x000fe20000410000 */
[----:B------:R-:W-:Y:S01]  /*2ce0*/  FFMA.FTZ R35, R90, R89, R35 ;  /* 0x000000595a237223 */ /* 0x000fe20000010023 */
[----:B------:R-:W4:Y:S01]  /*2cf0*/  LDL.LU R39, [R1+0x94] ;  /* 0x0000940001277983 */ /* 0x000f220000300800 */
[----:B------:R-:W-:-:S03]  /*2d00*/  SHF.L.U32 R83, R83, 0x10, RZ ;  /* 0x0000001053537819 */ /* 0x000fc600000006ff */
[----:B------:R-:W4:Y:S01]  /*2d10*/  LDL.LU R48, [R1+0x98] ;  /* 0x0000980001307983 */ /* 0x000f220000300800 */
[----:B------:R-:W-:Y:S01]  /*2d20*/  FFMA.FTZ R35, R88, R87, R35 ;  /* 0x0000005758237223 */ /* 0x000fe20000010023 */
[----:B------:R-:W-:Y:S01]  /*2d30*/  FADD.FTZ R65, R65, R83 ;  /* 0x0000005341417221 */ /* 0x000fe20000010000 */
[-C--:B------:R-:W-:Y:S01]  /*2d40*/  FFMA.FTZ R64, R84, R83.reuse, R64 ;  /* 0x0000005354407223 */ /* 0x080fe20000010040 */
[----:B------:R-:W-:Y:S01]  /*2d50*/  FMUL.FTZ R83, R5, R83 ;  /* 0x0000005305537220 */ /* 0x000fe20000410000 */
[----:B------:R-:W-:Y:S01]  /*2d60*/  FFMA.FTZ R35, R86, R85, R35 ;  /* 0x0000005556237223 */ /* 0x000fe20000010023 */
[----:B------:R-:W-:-:S03]  /*2d70*/  FMUL.FTZ R81, R0, R54 ;  /* 0x0000003600517220 */ /* 0x000fc60000410000 */
[----:B------:R-:W-:Y:S01]  /*2d80*/  FFMA.FTZ R35, R84, R83, R35 ;  /* 0x0000005354237223 */ /* 0x000fe20000010023 */
[----:B------:R-:W-:-:S03]  /*2d90*/  FMUL.FTZ R79, R4, R79 ;  /* 0x0000004f044f7220 */ /* 0x000fc60000410000 */
[----:B------:R-:W-:-:S04]  /*2da0*/  FFMA.FTZ R35, R82, R81, R35 ;  /* 0x0000005152237223 */ /* 0x000fc80000010023 */
[----:B------:R-:W-:Y:S01]  /*2db0*/  FFMA.FTZ R59, R80, R79, R35 ;  /* 0x0000004f503b7223 */ /* 0x000fe20000010023 */
[----:B------:R-:W-:-:S04]  /*2dc0*/  FADD.FTZ R37, R37, R47 ;  /* 0x0000002f25257221 */ /* 0x000fc80000010000 */
        /* <DEDUP_REMOVED lines=9> */
[----:B------:R-:W-:Y:S01]  /*2e60*/  FADD.FTZ R37, R37, R116 ;  /* 0x0000007425257221 */ /* 0x000fe20000010000 */
[----:B--2---:R-:W-:Y:S02]  /*2e70*/  FMUL.FTZ R35, R6, R70 ;  /* 0x0000004606237220 */ /* 0x004fe40000410000 */
[----:B------:R-:W2:Y:S01]  /*2e80*/  LDL.LU R70, [R1+0x9c] ;  /* 0x00009c0001467983 */ /* 0x000ea20000300800 */
[----:B------:R-:W-:Y:S01]  /*2e90*/  FADD.FTZ R37, R37, R115 ;  /* 0x0000007325257221 */ /* 0x000fe20000010000 */
[----:B------:R-:W-:Y:S01]  /*2ea0*/  FFMA.FTZ R58, R82, R54, R58 ;  /* 0x00000036523a7223 */ /* 0x000fe2000001003a */
[C---:B------:R-:W-:Y:S01]  /*2eb0*/  FMUL.FTZ R10, R6.reuse, R10 ;  /* 0x0000000a060a7220 */ /* 0x040fe20000410000 */
[C---:B------:R-:W-:Y:S01]  /*2ec0*/  FMUL.FTZ R18, R6.reuse, R18 ;  /* 0x0000001206127220 */ /* 0x040fe20000410000 */
[----:B------:R-:W-:Y:S01]  /*2ed0*/  FADD.FTZ R37, R37, R114 ;  /* 0x0000007225257221 */ /* 0x000fe20000010000 */
[----:B------:R-:W-:Y:S01]  /*2ee0*/  FMUL.FTZ R22, R6, R22 ;  /* 0x0000001606167220 */ /* 0x000fe20000410000 */
[----:B------:R-:W-:Y:S01]  /*2ef0*/  FMUL.FTZ R8, R0, R66 ;  /* 0x0000004200087220 */ /* 0x000fe20000410000 */
[----:B------:R-:W2:Y:S01]  /*2f00*/  LDL.LU R123, [R1+0x90] ;  /* 0x00009000017b7983 */ /* 0x000ea20000300800 */
        /* <DEDUP_REMOVED lines=11> */
[----:B------:R-:W-:-:S03]  /*2fc0*/  FFMA.FTZ R58, R74, R66, R58 ;  /* 0x000000424a3a7223 */ /* 0x000fc6000001003a */
        /* <DEDUP_REMOVED lines=8> */
[----:B------:R-:W-:-:S04]  /*3050*/  FADD.FTZ R37, R37, R81 ;  /* 0x0000005125257221 */ /* 0x000fc80000010000 */
[----:B------:R-:W-:Y:S01]  /*3060*/  FADD.FTZ R58, R37, R79 ;  /* 0x0000004f253a7221 */ /* 0x000fe20000010000 */
[C---:B---3--:R-:W-:Y:S01]  /*3070*/  FMUL.FTZ R37, R6.reuse, R41 ;  /* 0x0000002906257220 */ /* 0x048fe20000410000 */
[C---:B----4-:R-:W-:Y:S02]  /*3080*/  FMUL.FTZ R41, R6.reuse, R48 ;  /* 0x0000003006297220 */ /* 0x050fe40000410000 */
[----:B------:R-:W3:Y:S01]  /*3090*/  LDL.LU R48, [R1+0xb0] ;  /* 0x0000b00001307983 */ /* 0x000ee20000300800 */
[----:B------:R-:W-:-:S03]  /*30a0*/  FMUL.FTZ R45, R6, R49 ;  /* 0x00000031062d7220 */ /* 0x000fc60000410000 */
[----:B------:R-:W4:Y:S04]  /*30b0*/  LDL.LU R50, [R1+0xa0] ;  /* 0x0000a00001327983 */ /* 0x000f280000300800 */
[----:B------:R-:W4:Y:S04]  /*30c0*/  LDL.LU R124, [R1+0x58] ;  /* 0x00005800017c7983 */ /* 0x000f280000300800 */
[----:B------:R-:W4:Y:S04]  /*30d0*/  LDL.LU R51, [R1+0xb4] ;  /* 0x0000b40001337983 */ /* 0x000f280000300800 */
[----:B------:R-:W4:Y:S04]  /*30e0*/  LDL.LU R53, [R1+0xa4] ;  /* 0x0000a40001357983 */ /* 0x000f280000300800 */
[----:B------:R-:W4:Y:S01]  /*30f0*/  LDL.LU R49, [R1+0xd8] ;  /* 0x0000d80001317983 */ /* 0x000f220000300800 */
[----:B------:R-:W-:-:S03]  /*3100*/  FMUL.FTZ R77, R2, R55 ;  /* 0x00000037024d7220 */ /* 0x000fc60000410000 */
[----:B------:R-:W4:Y:S01]  /*3110*/  LDL.LU R55, [R1+0xb8] ;  /* 0x0000b80001377983 */ /* 0x000f220000300800 */
[C---:B------:R-:W-:Y:S01]  /*3120*/  FMUL.FTZ R19, R2.reuse, R71 ;  /* 0x0000004702137220 */ /* 0x040fe20000410000 */
[----:B------:R-:W-:Y:S01]  /*3130*/  FMUL.FTZ R23, R2, R73 ;  /* 0x0000004902177220 */ /* 0x000fe20000410000 */
[----:B--2---:R-:W-:Y:S02]  /*3140*/  FMUL.FTZ R43, R6, R70 ;  /* 0x00000046062b7220 */ /* 0x004fe40000410000 */
[----:B------:R-:W2:Y:S04]  /*3150*/  LDL.LU R70, [R1+0xa8] ;  /* 0x0000a80001467983 */ /* 0x000ea80000300800 */
[----:B------:R-:W2:Y:S04]  /*3160*/  LDL.LU R71, [R1+0xbc] ;  /* 0x0000bc0001477983 */ /* 0x000ea80000300800 */
[----:B------:R-:W2:Y:S04]  /*3170*/  LDL.LU R73, [R1+0xac] ;  /* 0x0000ac0001497983 */ /* 0x000ea80000300800 */
[----:B------:R-:W2:Y:S01]  /*3180*/  LDL.LU R67, [R1+0x78] ;  /* 0x0000780001437983 */ /* 0x000ea20000300800 */
[----:B------:R-:W-:Y:S01]  /*3190*/  FADD.FTZ R65, R65, R75 ;  /* 0x0000004b41417221 */ /* 0x000fe20000010000 */
[-C--:B------:R-:W-:Y:S01]  /*31a0*/  FFMA.FTZ R64, R76, R75.reuse, R64 ;  /* 0x0000004b4c407223 */ /* 0x080fe20000010040 */
[----:B------:R-:W-:Y:S01]  /*31b0*/  FMUL.FTZ R75, R5, R75 ;  /* 0x0000004b054b7220 */ /* 0x000fe20000410000 */
[----:B------:R-:W-:Y:S01]  /*31c0*/  FADD.FTZ R58, R58, R77 ;  /* 0x0000004d3a3a7221 */ /* 0x000fe20000010000 */
[----:B------:R-:W-:-:S03]  /*31d0*/  FFMA.FTZ R59, R78, R77, R59 ;  /* 0x0000004d4e3b7223 */ /* 0x000fc6000001003b */
[----:B------:R-:W-:Y:S01]  /*31e0*/  FADD.FTZ R58, R58, R75 ;  /* 0x0000004b3a3a7221 */ /* 0x000fe20000010000 */
[----:B------:R-:W-:-:S03]  /*31f0*/  FFMA.FTZ R59, R76, R75, R59 ;  /* 0x0000004b4c3b7223 */ /* 0x000fc6000001003b */
[----:B------:R-:W-:Y:S01]  /*3200*/  FADD.FTZ R58, R58, R8 ;  /* 0x000000083a3a7221 */ /* 0x000fe20000010000 */
[----:B------:R-:W-:Y:S01]  /*3210*/  FFMA.FTZ R59, R74, R8, R59 ;  /* 0x000000084a3b7223 */ /* 0x000fe2000001003b */
[----:B------:R-:W-:Y:S02]  /*3220*/  FMUL.FTZ R11, R2, R11 ;  /* 0x0000000b020b7220 */ /* 0x000fe40000410000 */
[----:B------:R-:W-:Y:S01]  /*3230*/  FADD.FTZ R58, R58, R28 ;  /* 0x0000001c3a3a7221 */ /* 0x000fe20000010000 */
[----:B------:R-:W-:Y:S01]  /*3240*/  FFMA.FTZ R59, R27, R28, R59 ;  /* 0x0000001c1b3b7223 */ /* 0x000fe2000001003b */
[----:B------:R-:W-:Y:S01]  /*3250*/  FADD.FTZ R65, R65, R30 ;  /* 0x0000001e41417221 */ /* 0x000fe20000010000 */
[-C--:B------:R-:W-:Y:S01]  /*3260*/  FFMA.FTZ R64, R29, R30.reuse, R64 ;  /* 0x0000001e1d407223 */ /* 0x080fe20000010040 */
[----:B------:R-:W-:Y:S01]  /*3270*/  FMUL.FTZ R30, R5, R30 ;  /* 0x0000001e051e7220 */ /* 0x000fe20000410000 */
[----:B------:R-:W-:Y:S01]  /*3280*/  FADD.FTZ R58, R58, R11 ;  /* 0x0000000b3a3a7221 */ /* 0x000fe20000010000 */
[----:B------:R-:W-:Y:S01]  /*3290*/  FFMA.FTZ R59, R9, R11, R59 ;  /* 0x0000000b093b7223 */ /* 0x000fe2000001003b */
[----:B------:R-:W-:Y:S01]  /*32a0*/  SHF.L.U32 R32, R32, 0x10, RZ ;  /* 0x0000001020207819 */ /* 0x000fe200000006ff */
[----:B------:R-:W-:Y:S01]  /*32b0*/  FMUL.FTZ R12, R0, R68 ;  /* 0x00000044000c7220 */ /* 0x000fe20000410000 */
[----:B------:R-:W-:Y:S01]  /*32c0*/  FADD.FTZ R58, R58, R30 ;  /* 0x0000001e3a3a7221 */ /* 0x000fe20000010000 */
[----:B------:R-:W-:Y:S01]  /*32d0*/  FFMA.FTZ R59, R29, R30, R59 ;  /* 0x0000001e1d3b7223 */ /* 0x000fe2000001003b */
[----:B------:R-:W-:Y:S01]  /*32e0*/  PRMT R34, R69, 0x7632, R34 ;  /* 0x0000763245227816 */ /* 0x000fe20000000022 */
[----:B------:R-:W-:Y:S01]  /*32f0*/  FADD.FTZ R61, R61, R32 ;  /* 0x000000203d3d7221 */ /* 0x000fe20000010000 */
[CC--:B------:R-:W-:Y:S01]  /*3300*/  FFMA.FTZ R60, R31.reuse, R32.reuse, R60 ;  /* 0x000000201f3c7223 */ /* 0x0c0fe2000001003c */
[----:B------:R-:W-:Y:S01]  /*3310*/  FMUL.FTZ R32, R4, R32 ;  /* 0x0000002004207220 */ /* 0x000fe20000410000 */
[----:B------:R-:W-:Y:S01]  /*3320*/  FADD.FTZ R58, R58, R12 ;  /* 0x0000000c3a3a7221 */ /* 0x000fe20000010000 */
[----:B------:R-:W-:Y:S01]  /*3330*/  FFMA.FTZ R59, R10, R12, R59 ;  /* 0x0000000c0a3b7223 */ /* 0x000fe2000001003b */
[----:B------:R-:W-:Y:S01]  /*3340*/  SHF.L.U32 R34, R34, 0x10, RZ ;  /* 0x0000001022227819 */ /* 0x000fe200000006ff */
[----:B------:R-:W-:Y:S01]  /*3350*/  FMUL.FTZ R15, R2, R15 ;  /* 0x0000000f020f7220 */ /* 0x000fe20000410000 */
[----:B------:R-:W-:Y:S01]  /*3360*/  FADD.FTZ R58, R58, R32 ;  /* 0x000000203a3a7221 */ /* 0x000fe20000010000 */
[----:B------:R-:W-:-:S02]  /*3370*/  FFMA.FTZ R59, R31, R32, R59 ;  /* 0x000000201f3b7223 */ /* 0x000fc4000001003b */
        /* <DEDUP_REMOVED lines=8> */
[----:B------:R-:W-:Y:S02]  /*3400*/  FFMA.FTZ R59, R33, R34, R59 ;  /* 0x00000022213b7223 */ /* 0x000fe4000001003b */
[----:B------:R-:W-:Y:S01]  /*3410*/  FADD.FTZ R61, R61, R36 ;  /* 0x000000243d3d7221 */ /* 0x000fe20000010000 */
[-C--:B------:R-:W-:Y:S01]  /*3420*/  FFMA.FTZ R60, R35, R36.reuse, R60 ;  /* 0x00000024233c7223 */ /* 0x080fe2000001003c */
[----:B------:R-:W-:Y:S01]  /*3430*/  FMUL.FTZ R36, R4, R36 ;  /* 0x0000002404247220 */ /* 0x000fe20000410000 */
[----:B------:R-:W-:Y:S01]  /*3440*/  FADD.FTZ R58, R58, R16 ;  /* 0x000000103a3a7221 */ /* 0x000fe20000010000 */
[----:B------:R-:W-:Y:S01]  /*3450*/  FFMA.FTZ R59, R14, R16, R59 ;  /* 0x000000100e3b7223 */ /* 0x000fe2000001003b */
[----:B------:R-:W-:-:S02]  /*3460*/  SHF.L.U32 R38, R38, 0x10, RZ ;  /* 0x0000001026267819 */ /* 0x000fc400000006ff */
[----:B------:R-:W-:Y:S01]  /*3470*/  FADD.FTZ R58, R58, R36 ;  /* 0x000000243a3a7221 */ /* 0x000fe20000010000 */
[----:B------:R-:W-:Y:S02]  /*3480*/  FFMA.FTZ R59, R35, R36, R59 ;  /* 0x00000024233b7223 */ /* 0x000fe4000001003b */
[----:B------:R-:W-:Y:S01]  /*3490*/  FADD.FTZ R65, R65, R38 ;  /* 0x0000002641417221 */ /* 0x000fe20000010000 */
[-C--:B------:R-:W-:Y:S01]  /*34a0*/  FFMA.FTZ R64, R37, R38.reuse, R64 ;  /* 0x0000002625407223 */ /* 0x080fe20000010040 */
[----:B------:R-:W-:Y:S01]  /*34b0*/  FMUL.FTZ R38, R5, R38 ;  /* 0x0000002605267220 */ /* 0x000fe20000410000 */
[----:B------:R-:W-:Y:S01]  /*34c0*/  FADD.FTZ R58, R58, R19 ;  /* 0x000000133a3a7221 */ /* 0x000fe20000010000 */
[----:B------:R-:W-:Y:S01]  /*34d0*/  FFMA.FTZ R59, R17, R19, R59 ;  /* 0x00000013113b7223 */ /* 0x000fe2000001003b */
[----:B------:R-:W-:Y:S01]  /*34e0*/  SHF.L.U32 R40, R40, 0x10, RZ ;  /* 0x0000001028287819 */ /* 0x000fe200000006ff */
[----:B------:R-:W-:Y:S01]  /*34f0*/  FMUL.FTZ R39, R6, R39 ;  /* 0x0000002706277220 */ /* 0x000fe20000410000 */
[----:B------:R-:W-:Y:S01]  /*3500*/  FMUL.FTZ R20, R0, R72 ;  /* 0x0000004800147220 */ /* 0x000fe20000410000 */
[----:B------:R-:W-:Y:S01]  /*3510*/  FADD.FTZ R58, R58, R38 ;  /* 0x000000263a3a7221 */ /* 0x000fe20000010000 */
[----:B------:R-:W-:Y:S01]  /*3520*/  FFMA.FTZ R59, R37, R38, R59 ;  /* 0x00000026253b7223 */ /* 0x000fe2000001003b */
        /* <DEDUP_REMOVED lines=18> */
[CC--:B------:R-:W-:Y:S01]  /*3650*/  FFMA.FTZ R60, R43.reuse, R44.reuse, R60 ;  /* 0x0000002c2b3c7223 */ /* 0x0c0fe2000001003c */
[----:B------:R-:W-:Y:S01]  /*3660*/  FMUL.FTZ R44, R4, R44 ;  /* 0x0000002c042c7220 */ /* 0x000fe20000410000 */
[----:B------:R-:W-:Y:S01]  /*3670*/  FADD.FTZ R58, R58, R24 ;  /* 0x000000183a3a7221 */ /* 0x000fe20000010000 */
[----:B------:R-:W-:Y:S01]  /*3680*/  FFMA.FTZ R59, R22, R24, R59 ;  /* 0x00000018163b7223 */ /* 0x000fe2000001003b */
[----:B------:R-:W-:Y:S02]  /*3690*/  SHF.L.U32 R46, R46, 0x10, RZ ;  /* 0x000000102e2e7819 */ /* 0x000fe400000006ff */
[----:B------:R-:W-:Y:S01]  /*36a0*/  FADD.FTZ R58, R58, R44 ;  /* 0x0000002c3a3a7221 */ /* 0x000fe20000010000 */
[----:B------:R-:W-:Y:S02]  /*36b0*/  FFMA.FTZ R59, R43, R44, R59 ;  /* 0x0000002c2b3b7223 */ /* 0x000fe4000001003b */
[----:B------:R-:W-:Y:S01]  /*36c0*/  FADD.FTZ R65, R65, R46 ;  /* 0x0000002e41417221 */ /* 0x000fe20000010000 */
[-C--:B------:R-:W-:Y:S01]  /*36d0*/  FFMA.FTZ R64, R45, R46.reuse, R64 ;  /* 0x0000002e2d407223 */ /* 0x080fe20000010040 */
[----:B------:R-:W-:Y:S01]  /*36e0*/  FMUL.FTZ R46, R5, R46 ;  /* 0x0000002e052e7220 */ /* 0x000fe20000410000 */
[----:B------:R-:W-:Y:S01]  /*36f0*/  FADD.FTZ R58, R58, R26 ;  /* 0x0000001a3a3a7221 */ /* 0x000fe20000010000 */
[----:B------:R-:W-:Y:S01]  /*3700*/  FFMA.FTZ R59, R25, R26, R59 ;  /* 0x0000001a193b7223 */ /* 0x000fe2000001003b */
[----:B------:R-:W-:Y:S01]  /*3710*/  FMUL.FTZ R47, R0, R123 ;  /* 0x0000007b002f7220 */ /* 0x000fe20000410000 */
[----:B---3--:R-:W-:Y:S01]  /*3720*/  FMUL.FTZ R48, R6, R48 ;  /* 0x0000003006307220 */ /* 0x008fe20000410000 */
[----:B------:R-:W-:Y:S01]  /*3730*/  FADD.FTZ R58, R58, R46 ;  /* 0x0000002e3a3a7221 */ /* 0x000fe20000010000 */
[----:B------:R-:W-:Y:S01]  /*3740*/  FFMA.FTZ R59, R45, R46, R59 ;  /* 0x0000002e2d3b7223 */ /* 0x000fe2000001003b */
[----:B----4-:R-:W-:-:S02]  /*3750*/  PRMT R68, R49, 0x7632, R68 ;  /* 0x0000763231447816 */ /* 0x010fc40000000044 */
[----:B------:R-:W-:Y:S01]  /*3760*/  SHF.L.U32 R103, R49, 0x10, RZ ;  /* 0x0000001031677819 */ /* 0x000fe200000006ff */
[----:B------:R-:W-:Y:S01]  /*3770*/  FMUL.FTZ R49, R6, R50 ;  /* 0x0000003206317220 */ /* 0x000fe20000410000 */
[----:B------:R-:W-:Y:S01]  /*3780*/  FADD.FTZ R58, R58, R47 ;  /* 0x0000002f3a3a7221 */ /* 0x000fe20000010000 */
[----:B------:R-:W-:Y:S01]  /*3790*/  FFMA.FTZ R59, R48, R47, R59 ;  /* 0x0000002f303b7223 */ /* 0x000fe2000001003b */
[----:B------:R-:W-:Y:S01]  /*37a0*/  FMUL.FTZ R50, R4, R124 ;  /* 0x0000007c04327220 */ /* 0x000fe20000410000 */
[----:B------:R-:W-:Y:S01]  /*37b0*/  SHF.L.U32 R68, R68, 0x10, RZ ;  /* 0x0000001044447819 */ /* 0x000fe200000006ff */
[----:B------:R-:W-:Y:S01]  /*37c0*/  FMUL.FTZ R51, R6, R51 ;  /* 0x0000003306337220 */ /* 0x000fe20000410000 */
[----:B------:R-:W-:Y:S01]  /*37d0*/  FMUL.FTZ R52, R2, R103 ;  /* 0x0000006702347220 */ /* 0x000fe20000410000 */
[----:B------:R-:W-:Y:S01]  /*37e0*/  FADD.FTZ R58, R58, R50 ;  /* 0x000000323a3a7221 */ /* 0x000fe20000010000 */
[----:B------:R-:W-:Y:S01]  /*37f0*/  FFMA.FTZ R59, R49, R50, R59 ;  /* 0x00000032313b7223 */ /* 0x000fe2000001003b */
[----:B------:R-:W-:Y:S01]  /*3800*/  PRMT R69, R56, 0x7632, R69 ;  /* 0x0000763238457816 */ /* 0x000fe20000000045 */
[----:B------:R-:W-:Y:S01]  /*3810*/  FMUL.FTZ R53, R6, R53 ;  /* 0x0000003506357220 */ /* 0x000fe20000410000 */
[----:B------:R-:W-:Y:S01]  /*3820*/  SHF.L.U32 R125, R56, 0x10, RZ ;  /* 0x00000010387d7819 */ /* 0x000fe200000006ff */
        /* <DEDUP_REMOVED lines=8> */
[----:B------:R-:W-:-:S02]  /*38b0*/  PRMT R102, R57, 0x7632, R102 ;  /* 0x0000763239667816 */ /* 0x000fc40000000066 */
[----:B0-----:R-:W-:Y:S01]  /*38c0*/  SHF.L.U32 R7, R57, 0x10, RZ ;  /* 0x0000001039077819 */ /* 0x001fe200000006ff */
[----:B------:R-:W-:Y:S01]  /*38d0*/  FADD.FTZ R58, R58, R56 ;  /* 0x000000383a3a7221 */ /* 0x000fe20000010000 */
[----:B------:R-:W-:Y:S01]  /*38e0*/  FFMA.FTZ R59, R55, R56, R59 ;  /* 0x00000038373b7223 */ /* 0x000fe2000001003b */
[----:B------:R-:W-:Y:S02]  /*38f0*/  SHF.L.U32 R102, R102, 0x10, RZ ;  /* 0x0000001066667819 */ /* 0x000fe400000006ff */
[----:B------:R-:W-:-:S03]  /*3900*/  FMUL.FTZ R72, R2, R7 ;  /* 0x0000000702487220 */ /* 0x000fc60000410000 */
[----:B-1----:R-:W-:Y:S01]  /*3910*/  FMUL.FTZ R3, R5, R102 ;  /* 0x0000006605037220 */ /* 0x002fe20000410000 */
[----:B--2---:R-:W-:Y:S01]  /*3920*/  FMUL.FTZ R57, R6, R70 ;  /* 0x0000004606397220 */ /* 0x004fe20000410000 */
[----:B------:R-:W-:Y:S01]  /*3930*/  FMUL.FTZ R70, R4, R69 ;  /* 0x0000004504467220 */ /* 0x000fe20000410000 */
[----:B------:R-:W-:-:S03]  /*3940*/  FMUL.FTZ R71, R6, R71 ;  /* 0x0000004706477220 */ /* 0x000fc60000410000 */
[----:B------:R-:W-:Y:S01]  /*3950*/  FADD.FTZ R58, R58, R70 ;  /* 0x000000463a3a7221 */ /* 0x000fe20000010000 */
[----:B------:R-:W-:Y:S01]  /*3960*/  FFMA.FTZ R59, R57, R70, R59 ;  /* 0x00000046393b7223 */ /* 0x000fe2000001003b */
[----:B------:R-:W-:Y:S02]  /*3970*/  FMUL.FTZ R73, R6, R73 ;  /* 0x0000004906497220 */ /* 0x000fe40000410000 */
[----:B------:R-:W-:Y:S01]  /*3980*/  FADD.FTZ R58, R58, R72 ;  /* 0x000000483a3a7221 */ /* 0x000fe20000010000 */
[----:B------:R-:W-:-:S03]  /*3990*/  FFMA.FTZ R59, R71, R72, R59 ;  /* 0x00000048473b7223 */ /* 0x000fc6000001003b */
[----:B------:R-:W-:Y:S01]  /*39a0*/  FADD.FTZ R58, R58, R3 ;  /* 0x000000033a3a7221 */ /* 0x000fe20000010000 */
[----:B------:R-:W-:-:S05]  /*39b0*/  FFMA.FTZ R59, R73, R3, R59 ;  /* 0x00000003493b7223 */ /* 0x000fca000001003b */
[----:B------:R0:W-:Y:S04]  /*39c0*/  STS.64 [R67], R58 ;  /* 0x0000003a43007388 */ /* 0x0001e80000000a00 */
[----:B0-----:R-:W2:Y:S01]  /*39d0*/  LDL.LU R67, [R1+0xd4] ;  /* 0x0000d40001437983 */ /* 0x001ea20000300800 */
[----:B------:R-:W-:Y:S01]  /*39e0*/  FFMA.FTZ R58, R48, R123, R66 ;  /* 0x0000007b303a7223 */ /* 0x000fe20000010042 */
[----:B------:R-:W-:Y:S01]  /*39f0*/  FADD.FTZ R63, R63, R103 ;  /* 0x000000673f3f7221 */ /* 0x000fe20000010000 */
[----:B------:R-:W-:Y:S01]  /*3a00*/  FFMA.FTZ R62, R51, R103, R62 ;  /* 0x00000067333e7223 */ /* 0x000fe2000001003e */
[----:B------:R-:W-:Y:S01]  /*3a10*/  FADD.FTZ R61, R61, R124 ;  /* 0x0000007c3d3d7221 */ /* 0x000fe20000010000 */
[----:B------:R-:W-:Y:S01]  /*3a20*/  FFMA.FTZ R60, R49, R124, R60 ;  /* 0x0000007c313c7223 */ /* 0x000fe2000001003c */
[----:B------:R-:W-:Y:S01]  /*3a30*/  FFMA.FTZ R58, R55, R125, R58 ;  /* 0x0000007d373a7223 */ /* 0x000fe2000001003a */
[----:B------:R-:W-:Y:S01]  /*3a40*/  FADD.FTZ R63, R63, R7 ;  /* 0x000000073f3f7221 */ /* 0x000fe20000010000 */
[----:B------:R-:W-:Y:S01]  /*3a50*/  FFMA.FTZ R62, R71, R7, R62 ;  /* 0x00000007473e7223 */ /* 0x000fe2000001003e */
[----:B------:R-:W-:-:S02]  /*3a60*/  UIADD3 UR10, UP0, UPT, UR10, 0x4, URZ ;  /* 0x000000040a0a7890 */ /* 0x000fc4000ff1e0ff */
[----:B------:R-:W-:Y:S02]  /*3a70*/  USHF.L.U32 UR13, UR16, 0x1, URZ ;  /* 0x00000001100d7899 */ /* 0x000fe400080006ff */
[----:B------:R-:W-:Y:S02]  /*3a80*/  UIADD3.X UR5, UPT, UPT, URZ, UR5, URZ, UP0, !UPT ;  /* 0x00000005ff057290 */ /* 0x000fe400087fe4ff */
[----:B------:R-:W-:Y:S01]  /*3a90*/  USHF.L.U64.HI UR12, UR16, 0x1, UR17 ;  /* 0x00000001100c7899 */ /* 0x000fe20008010211 */
[----:B------:R-:W-:Y:S01]  /*3aa0*/  FADD.FTZ R65, R65, R68 ;  /* 0x0000004441417221 */ /* 0x000fe20000010000 */
[----:B------:R-:W-:Y:S01]  /*3ab0*/  FFMA.FTZ R64, R53, R68, R64 ;  /* 0x0000004435407223 */ /* 0x000fe20000010040 */
[----:B------:R-:W-:Y:S01]  /*3ac0*/  BAR.SYNC.DEFER_BLOCKING 0x0 ;  /* 0x0000000000007b1d */ /* 0x000fe20000010000 */
[----:B--2---:R-:W-:-:S05]  /*3ad0*/  FADD.FTZ R59, R67, R123 ;  /* 0x0000007b433b7221 */ /* 0x004fca0000010000 */
[----:B------:R0:W5:Y:S01]  /*3ae0*/  LDL.LU R123, [R1+0xd0] ;  /* 0x0000d000017b7983 */ /* 0x0001620000300800 */
[----:B------:R-:W-:-:S03]  /*3af0*/  FADD.FTZ R59, R59, R125 ;  /* 0x0000007d3b3b7221 */ /* 0x000fc60000010000 */
[----:B------:R0:W5:Y:S04]  /*3b00*/  LDL.LU R124, [R1+0xcc] ;  /* 0x0000cc00017c7983 */ /* 0x0001680000300800 */
[----:B------:R0:W5:Y:S04]  /*3b10*/  LDL.LU R125, [R1+0xc8] ;  /* 0x0000c800017d7983 */ /* 0x0001680000300800 */
[----:B------:R0:W5:Y:S01]  /*3b20*/  LDL.LU R7, [R1+0xc4] ;  /* 0x0000c40001077983 */ /* 0x0001620000300800 */
[----:B------:R-:W-:-:S04]  /*3b30*/  UISETP.GE.U32.AND UP0, UPT, UR10, UR13, UPT ;  /* 0x0000000d0a00728c */ /* 0x000fc8000bf06070 */
[----:B------:R-:W-:Y:S01]  /*3b40*/  UISETP.GE.AND.EX UP0, UPT, UR5, UR12, UPT, UP0 ;  /* 0x0000000c0500728c */ /* 0x000fe2000bf06300 */
[----:B------:R-:W-:Y:S01]  /*3b50*/  FADD.FTZ R61, R61, R69 ;  /* 0x000000453d3d7221 */ /* 0x000fe20000010000 */
[----:B------:R-:W-:Y:S01]  /*3b60*/  FFMA.FTZ R60, R57, R69, R60 ;  /* 0x00000045393c7223 */ /* 0x000fe2000001003c */
[----:B------:R-:W-:Y:S01]  /*3b70*/  FADD.FTZ R65, R65, R102 ;  /* 0x0000006641417221 */ /* 0x000fe20000010000 */
[----:B------:R-:W-:-:S05]  /*3b80*/  FFMA.FTZ R64, R73, R102, R64 ;  /* 0x0000006649407223 */ /* 0x000fca0000010040 */
[----:B0-----:R-:W-:Y:S05]  /*3b90*/  BRA.U !UP0, `(.L_x_85) ;  /* 0x0000000108f47547 */ /* 0x001fea000b800000 */
[----:B------:R-:W0:Y:S01]  /*3ba0*/  S2R R102, SR_TID.X ;  /* 0x0000000000667919 */ /* 0x000e220000002100 */
[----:B------:R-:W1:Y:S01]  /*3bb0*/  S2UR UR7, SR_CgaCtaId ;  /* 0x00000000000779c3 */ /* 0x000e620000008800 */
[----:B------:R-:W-:Y:S02]  /*3bc0*/  UMOV UR6, 0x400 ;  /* 0x0000040000067882 */ /* 0x000fe40000000000 */
        /* <DEDUP_REMOVED lines=11> */
[----:B------:R-:W-:-:S05]  /*3c80*/  IADD3 R68, PT, PT, R69, R68, RZ ;  /* 0x0000004445447210 */ /* 0x000fca0007ffe0ff */
[----:B------:R1:W-:Y:S01]  /*3c90*/  STS.64 [R68], R60 ;  /* 0x0000003c44007388 */ /* 0x0003e20000000a00 */
[C---:B0-----:R-:W-:Y:S02]  /*3ca0*/  LOP3.LUT R66, R67.reuse, 0x10, RZ, 0x3c, !PT ;  /* 0x0000001043427812 */ /* 0x041fe400078e3cff */
[----:B------:R-:W-:Y:S02]  /*3cb0*/  LOP3.LUT R67, R67, 0x18, RZ, 0x3c, !PT ;  /* 0x0000001843437812 */ /* 0x000fe400078e3cff */
[C---:B------:R-:W-:Y:S02]  /*3cc0*/  IADD3 R66, PT, PT, R69.reuse, R66, RZ ;  /* 0x0000004245427210 */ /* 0x040fe40007ffe0ff */
[----:B------:R-:W-:Y:S02]  /*3cd0*/  IADD3 R67, PT, PT, R69, R67, RZ ;  /* 0x0000004345437210 */ /* 0x000fe40007ffe0ff */
[----:B------:R-:W-:Y:S01]  /*3ce0*/  SHF.R.U32.HI R69, RZ, 0x4, R102 ;  /* 0x00000004ff457819 */ /* 0x000fe20000011666 */
[----:B------:R-:W-:Y:S03]  /*3cf0*/  STS.64 [R66], R62 ;  /* 0x0000003e42007388 */ /* 0x000fe60000000a00 */
[----:B------:R-:W-:Y:S01]  /*3d00*/  LOP3.LUT R69, R69, R102, RZ, 0x3c, !PT ;  /* 0x0000006645457212 */ /* 0x000fe200078e3cff */
[----:B------:R-:W-:Y:S03]  /*3d10*/  STS.64 [R67], R64 ;  /* 0x0000004043007388 */ /* 0x000fe60000000a00 */
[----:B-1----:R-:W-:-:S02]  /*3d20*/  SHF.L.U32 R68, R69, 0x3, RZ ;  /* 0x0000000345447819 */ /* 0x002fc400000006ff */
[----:B------:R-:W-:Y:S02]  /*3d30*/  SHF.L.U32 R69, R102, 0x3, RZ ;  /* 0x0000000366457819 */ /* 0x000fe400000006ff */
[----:B------:R-:W-:Y:S02]  /*3d40*/  LOP3.LUT R68, R68, 0x18, RZ, 0xc0, !PT ;  /* 0x0000001844447812 */ /* 0x000fe400078ec0ff */
        /* <DEDUP_REMOVED lines=11> */
[----:B------:R-:W-:Y:S02]  /*3e00*/  SHF.L.U32 R102, R66, 0x1, RZ ;  /* 0x0000000142667819 */ /* 0x000fe400000006ff */
[----:B------:R-:W0:Y:S03]  /*3e10*/  LDC.64 R66, c[0x0][0x3d0] ;  /* 0x0000f400ff427b82 */ /* 0x000e260000000a00 */
[C---:B0-----:R-:W-:Y:S01]  /*3e20*/  IMAD.WIDE.U32 R66, R102.reuse, 0x4, R66 ;  /* 0x0000000466427825 */ /* 0x041fe200078e0042 */
[----:B------:R-:W-:-:S04]  /*3e30*/  IADD3 R102, PT, PT, R102, 0x3c0, RZ ;  /* 0x000003c066667810 */ /* 0x000fc80007ffe0ff */
[----:B------:R0:W-:Y:S02]  /*3e40*/  STG.E.64 desc[UR14][R66.64+0x8000], R68 ;  /* 0x0080004442007986 */ /* 0x0001e4000c101b0e */
[----:B0-----:R-:W0:Y:S01]  /*3e50*/  S2R R69, SR_TID.X ;  /* 0x0000000000457919 */ /* 0x001e220000002100 */
[----:B------:R-:W1:Y:S02]  /*3e60*/  LDC.64 R66, c[0x0][0x3d0] ;  /* 0x0000f400ff427b82 */ /* 0x000e640000000a00 */
[----:B-1----:R-:W-:Y:S01]  /*3e70*/  IMAD.WIDE.U32 R102, R102, 0x4, R66 ;  /* 0x0000000466667825 */ /* 0x002fe200078e0042 */
[----:B0-----:R-:W-:-:S04]  /*3e80*/  IADD3 R67, PT, PT, R69, 0x1e0, RZ ;  /* 0x000001e045437810 */ /* 0x001fc80007ffe0ff */
[----:B------:R-:W-:Y:S02]  /*3e90*/  SHF.R.U32.HI R66, RZ, 0x4, R67 ;  /* 0x00000004ff427819 */ /* 0x000fe40000011643 */
[----:B------:R-:W-:Y:S02]  /*3ea0*/  SHF.L.U32 R68, R67, 0x3, RZ ;  /* 0x0000000343447819 */ /* 0x000fe400000006ff */
[----:B------:R-:W-:Y:S02]  /*3eb0*/  LOP3.LUT R66, R66, R69, RZ, 0x3c, !PT ;  /* 0x0000004542427212 */ /* 0x000fe400078e3cff */
[----:B------:R-:W-:Y:S02]  /*3ec0*/  LOP3.LUT R68, R68, 0x3fe0, RZ, 0xc0, !PT ;  /* 0x00003fe044447812 */ /* 0x000fe400078ec0ff */
[----:B------:R-:W-:-:S04]  /*3ed0*/  SHF.L.U32 R66, R66, 0x3, RZ ;  /* 0x0000000342427819 */ /* 0x000fc800000006ff */
        /* <DEDUP_REMOVED lines=9> */
.L_x_85:
[----:B0-----:R-:W0:Y:S01]  /*3f70*/  S2R R69, SR_TID.X ;  /* 0x0000000000457919 */ /* 0x001e220000002100 */
[----:B------:R-:W-:Y:S01]  /*3f80*/  BSSY.RECONVERGENT B0, `(.L_x_86) ;  /* 0x000009e000007945 */ /* 0x000fe20003800200 */
[----:B------:R-:W-:Y:S02]  /*3f90*/  CS2R R66, SRZ ;  /* 0x0000000000427805 */ /* 0x000fe4000001ff00 */
[----:B0-----:R-:W-:-:S13]  /*3fa0*/  ISETP.GT.U32.AND P0, PT, R69, 0x1f, PT ;  /* 0x0000001f4500780c */ /* 0x001fda0003f04070 */
[----:B------:R-:W-:Y:S05]  /*3fb0*/  @P0 BRA `(.L_x_87) ;  /* 0x0000000800680947 */ /* 0x000fea0003800000 */
[----:B------:R-:W0:Y:S01]  /*3fc0*/  S2R R68, SR_CgaCtaId ;  /* 0x0000000000447919 */ /* 0x000e220000008800 */
[----:B------:R-:W-:Y:S01]  /*3fd0*/  USHF.L.U32 UR6, UR8, 0x4, URZ ;  /* 0x0000000408067899 */ /* 0x000fe200080006ff */
[----:B------:R-:W-:Y:S01]  /*3fe0*/  HFMA2 R66, -RZ, RZ, 0, 3.5762786865234375e-06 ;  /* 0x0000003cff427431 */ /* 0x000fe200000001ff */
[----:B------:R-:W-:Y:S01]  /*3ff0*/  UIMAD UR7, UR11, 0x3c0, URZ ;  /* 0x000003c00b0778a4 */ /* 0x000fe2000f8e02ff */
[----:B------:R-:W-:Y:S01]  /*4000*/  MOV R103, 0x400 ;  /* 0x0000040000677802 */ /* 0x000fe20000000f00 */
[----:B------:R-:W-:Y:S01]  /*4010*/  ULOP3.LUT UR6, UR6, 0x10, URZ, 0xc0, !UPT ;  /* 0x0000001006067892 */ /* 0x000fe2000f8ec0ff */
[----:B------:R-:W-:Y:S01]  /*4020*/  SHF.L.U32 R67, R69, 0x3, RZ ;  /* 0x0000000345437819 */ /* 0x000fe200000006ff */
[----:B------:R1:W-:Y:S01]  /*4030*/  STL [R1+0xc4], R0 ;  /* 0x0000c40001007387 */ /* 0x0003e20000100800 */
[----:B------:R-:W-:-:S03]  /*4040*/  IADD3 R103, PT, PT, R103, 0x3c00, RZ ;  /* 0x00003c0067677810 */ /* 0x000fc60007ffe0ff */
[----:B------:R-:W-:-:S05]  /*4050*/  LEA.HI R102, R69, UR6, RZ, 0x1f ;  /* 0x0000000645667c11 */ /* 0x000fca000f8ff8ff */
[----:B------:R-:W-:Y:S01]  /*4060*/  IMAD R102, R102, R66, -UR7 ;  /* 0x8000000766667e24 */ /* 0x000fe2000f8e0242 */
[----:B-1----:R-:W-:-:S04]  /*4070*/  LOP3.LUT R0, R67, 0x8, RZ, 0xc0, !PT ;  /* 0x0000000843007812 */ /* 0x002fc800078ec0ff */
[----:B------:R-:W-:Y:S02]  /*4080*/  SHF.R.U32.HI R66, RZ, 0x2, R102 ;  /* 0x00000002ff427819 */ /* 0x000fe40000011666 */
[----:B0-----:R-:W-:Y:S02]  /*4090*/  LEA R103, R68, R103, 0x18 ;  /* 0x0000006744677211 */ /* 0x001fe400078ec0ff */
[----:B------:R-:W-:-:S03]  /*40a0*/  IADD3 R68, PT, PT, R102, 0x4, RZ ;  /* 0x0000000466447810 */ /* 0x000fc60007ffe0ff */
[----:B------:R-:W-:Y:S01]  /*40b0*/  IMAD R66, R66, 0x18, R103 ;  /* 0x0000001842427824 */ /* 0x000fe200078e0267 */
[----:B------:R-:W-:-:S04]  /*40c0*/  SHF.R.U32.HI R68, RZ, 0x2, R68 ;  /* 0x00000002ff447819 */ /* 0x000fc80000011644 */
[----:B------:R-:W-:Y:S01]  /*40d0*/  IADD3 R66, PT, PT, R66, R0, RZ ;  /* 0x0000000042427210 */ /* 0x000fe20007ffe0ff */
[----:B------:R-:W-:-:S05]  /*40e0*/  IMAD R68, R68, 0x18, R103 ;  /* 0x0000001844447824 */ /* 0x000fca00078e0267 */
[----:B------:R-:W-:Y:S01]  /*40f0*/  IADD3 R68, PT, PT, R0, R68, RZ ;  /* 0x0000004400447210 */ /* 0x000fe20007ffe0ff */
[----:B------:R-:W0:Y:S05]  /*4100*/  LDS.64 R66, [R66] ;  /* 0x0000000042427984 */ /* 0x000e2a0000000a00 */
[----:B------:R-:W1:Y:S01]  /*4110*/  LDS.64 R68, [R68] ;  /* 0x0000000044447984 */ /* 0x000e620000000a00 */
[----:B0-----:R-:W-:Y:S01]  /*4120*/  FADD.FTZ R66, RZ, R66 ;  /* 0x00000042ff427221 */ /* 0x001fe20000010000 */
[----:B------:R-:W-:-:S03]  /*4130*/  FADD.FTZ R67, RZ, R67 ;  /* 0x00000043ff437221 */ /* 0x000fc60000010000 */
[----:B-1----:R-:W-:Y:S01]  /*4140*/  FADD.FTZ R0, R66, R68 ;  /* 0x0000004442007221 */ /* 0x002fe20000010000 */
[----:B------:R-:W-:Y:S01]  /*4150*/  FADD.FTZ R68, R67, R69 ;  /* 0x0000004543447221 */ /* 0x000fe20000010000 */
[----:B------:R-:W0:Y:S02]  /*4160*/  S2R R66, SR_TID.X ;  /* 0x0000000000427919 */ /* 0x000e240000002100 */
[----:B0-----:R-:W-:Y:S02]  /*4170*/  SHF.L.U32 R69, R66, 0x3, RZ ;  /* 0x0000000342457819 */ /* 0x001fe400000006ff */
[----:B------:R-:W-:Y:S02]  /*4180*/  IADD3 R66, PT, PT, R102, 0x8, RZ ;  /* 0x0000000866427810 */ /* 0x000fe40007ffe0ff */
[----:B------:R-:W-:Y:S02]  /*4190*/  LOP3.LUT R69, R69, 0x8, RZ, 0xc0, !PT ;  /* 0x0000000845457812 */ /* 0x000fe400078ec0ff */
[----:B------:R-:W-:-:S05]  /*41a0*/  SHF.R.U32.HI R66, RZ, 0x2, R66 ;  /* 0x00000002ff427819 */ /* 0x000fca0000011642 */
[----:B------:R-:W-:-:S05]  /*41b0*/  IMAD R66, R66, 0x18, R103 ;  /* 0x0000001842427824 */ /* 0x000fca00078e0267 */
[----:B------:R-:W-:-:S06]  /*41c0*/  IADD3 R66, PT, PT, R69, R66, RZ ;  /* 0x0000004245427210 */ /* 0x000fcc0007ffe0ff */
[----:B------:R-:W0:Y:S02]  /*41d0*/  LDS.64 R66, [R66] ;  /* 0x0000000042427984 */ /* 0x000e240000000a00 */
[----:B0-----:R-:W-:Y:S02]  /*41e0*/  FADD.FTZ R69, R0, R66 ;  /* 0x0000004200457221 */ /* 0x001fe40000010000 */
[----:B------:R-:W0:Y:S01]  /*41f0*/  S2R R66, SR_TID.X ;  /* 0x0000000000427919 */ /* 0x000e220000002100 */
[----:B------:R-:W-:Y:S01]  /*4200*/  FADD.FTZ R68, R68, R67 ;  /* 0x0000004344447221 */ /* 0x000fe20000010000 */
[----:B------:R1:W5:Y:S01]  /*4210*/  LDL.LU R0, [R1+0xc4] ;  /* 0x0000c40001007983 */ /* 0x0003620000300800 */
[----:B0-----:R-:W-:Y:S02]  /*4220*/  SHF.L.U32 R67, R66, 0x3, RZ ;  /* 0x0000000342437819 */ /* 0x001fe400000006ff */
[----:B------:R-:W-:Y:S02]  /*4230*/  IADD3 R66, PT, PT, R102, 0xc, RZ ;  /* 0x0000000c66427810 */ /* 0x000fe40007ffe0ff */
[----:B------:R-:W-:-:S02]  /*4240*/  LOP3.LUT R67, R67, 0x8, RZ, 0xc0, !PT ;  /* 0x0000000843437812 */ /* 0x000fc400078ec0ff */
[----:B------:R-:W-:-:S05]  /*4250*/  SHF.R.U32.HI R66, RZ, 0x2, R66 ;  /* 0x00000002ff427819 */ /* 0x000fca0000011642 */
[----:B------:R-:W-:-:S05]  /*4260*/  IMAD R66, R66, 0x18, R103 ;  /* 0x0000001842427824 */ /* 0x000fca00078e0267 */
[----:B------:R-:W-:-:S06]  /*4270*/  IADD3 R66, PT, PT, R67, R66, RZ ;  /* 0x0000004243427210 */ /* 0x000fcc0007ffe0ff */
[----:B------:R-:W0:Y:S02]  /*4280*/  LDS.64 R66, [R66] ;  /* 0x0000000042427984 */ /* 0x000e240000000a00 */
[----:B0-----:R-:W-:Y:S01]  /*4290*/  FADD.FTZ R69, R69, R66 ;  /* 0x0000004245457221 */ /* 0x001fe20000010000 */
[----:B------:R-:W-:Y:S01]  /*42a0*/  FADD.FTZ R68, R68, R67 ;  /* 0x0000004344447221 */ /* 0x000fe20000010000 */
[----:B------:R-:W0:Y:S02]  /*42b0*/  S2R R66, SR_TID.X ;  /* 0x0000000000427919 */ /* 0x000e240000002100 */
        /* <DEDUP_REMOVED lines=89> */
[----:B------:R-:W0:Y:S01]  /*4850*/  S2R R67, SR_TID.X ;  /* 0x0000000000437919 */ /* 0x000e220000002100 */
[C---:B------:R-:W-:Y:S02]  /*4860*/  IADD3 R66, PT, PT, R102.reuse, 0x34, RZ ;  /* 0x0000003466427810 */ /* 0x040fe40007ffe0ff */
[----:B------:R-:W-:Y:S02]  /*4870*/  IADD3 R102, PT, PT, R102, 0x38, RZ ;  /* 0x0000003866667810 */ /* 0x000fe40007ffe0ff */
[----:B------:R-:W-:Y:S02]  /*4880*/  SHF.R.U32.HI R66, RZ, 0x2, R66 ;  /* 0x00000002ff427819 */ /* 0x000fe40000011642 */
[----:B------:R-:W-:-:S03]  /*4890*/  SHF.R.U32.HI R102, RZ, 0x2, R102 ;  /* 0x00000002ff667819 */ /* 0x000fc60000011666 */
[--C-:B------:R-:W-:Y:S02]  /*48a0*/  IMAD R66, R66, 0x18, R103.reuse ;  /* 0x0000001842427824 */ /* 0x100fe400078e0267 */
[----:B------:R-:W-:Y:S01]  /*48b0*/  IMAD R102, R102, 0x18, R103 ;  /* 0x0000001866667824 */ /* 0x000fe200078e0267 */
[----:B0-----:R-:W-:-:S04]  /*48c0*/  SHF.L.U32 R67, R67, 0x3, RZ ;  /* 0x0000000343437819 */ /* 0x001fc800000006ff */
[----:B------:R-:W-:-:S04]  /*48d0*/  LOP3.LUT R67, R67, 0x8, RZ, 0xc0, !PT ;  /* 0x0000000843437812 */ /* 0x000fc800078ec0ff */
[C---:B------:R-:W-:Y:S02]  /*48e0*/  IADD3 R66, PT, PT, R67.reuse, R66, RZ ;  /* 0x0000004243427210 */ /* 0x040fe40007ffe0ff */
[----:B------:R-:W-:-:S04]  /*48f0*/  IADD3 R102, PT, PT, R67, R102, RZ ;  /* 0x0000006643667210 */ /* 0x000fc80007ffe0ff */
[----:B------:R-:W0:Y:S02]  /*4900*/  LDS.64 R66, [R66] ;  /* 0x0000000042427984 */ /* 0x000e240000000a00 */
[----:B0-----:R-:W-:Y:S01]  /*4910*/  FADD.FTZ R69, R69, R66 ;  /* 0x0000004245457221 */ /* 0x001fe20000010000 */
[----:B------:R-:W-:Y:S02]  /*4920*/  FADD.FTZ R68, R68, R67 ;  /* 0x0000004344447221 */ /* 0x000fe40000010000 */
[----:B------:R-:W0:Y:S02]  /*4930*/  LDS.64 R66, [R102] ;  /* 0x0000000066427984 */ /* 0x000e240000000a00 */
[----:B0-----:R-:W-:Y:S01]  /*4940*/  FADD.FTZ R66, R69, R66 ;  /* 0x0000004245427221 */ /* 0x001fe20000010000 */
[----:B-1----:R-:W-:-:S07]  /*4950*/  FADD.FTZ R67, R68, R67 ;  /* 0x0000004344437221 */ /* 0x002fce0000010000 */
.L_x_87:
[----:B------:R-:W-:Y:S05]  /*4960*/  BSYNC.RECONVERGENT B0 ;  /* 0x0000000000007941 */ /* 0x000fea0003800200 */
.L_x_86:
[----:B------:R-:W0:Y:S01]  /*4970*/  S2R R102, SR_TID.X ;  /* 0x0000000000667919 */ /* 0x000e220000002100 */
[----:B------:R-:W-:Y:S01]  /*4980*/  BSSY.RECONVERGENT B0, `(.L_x_88) ;  /* 0x0000011000007945 */ /* 0x000fe20003800200 */
[----:B------:R-:W1:Y:S04]  /*4990*/  SHFL.BFLY PT, R69, R66, 0x1, 0x1f ;  /* 0x0c201f0042457f89 */ /* 0x000e6800000e0000 */
[----:B------:R-:W2:Y:S01]  /*49a0*/  SHFL.BFLY PT, R68, R67, 0x1, 0x1f ;  /* 0x0c201f0043447f89 */ /* 0x000ea200000e0000 */
[----:B-1----:R-:W-:Y:S01]  /*49b0*/  FADD.FTZ R66, R69, R66 ;  /* 0x0000004245427221 */ /* 0x002fe20000010000 */
[----:B0-----:R-:W-:Y:S01]  /*49c0*/  LOP3.LUT P0, RZ, R102, 0x3e1, RZ, 0xc0, !PT ;  /* 0x000003e166ff7812 */ /* 0x001fe2000780c0ff */
[----:B--2---:R-:W-:-:S12]  /*49d0*/  FADD.FTZ R67, R68, R67 ;  /* 0x0000004344437221 */ /* 0x004fd80000010000 */
[----:B------:R-:W-:Y:S05]  /*49e0*/  @P0 BRA `(.L_x_89) ;  /* 0x0000000000280947 */ /* 0x000fea0003800000 */
[----:B------:R-:W-:Y:S01]  /*49f0*/  USHF.L.U32 UR6, UR18, 0x1, URZ ;  /* 0x0000000112067899 */ /* 0x000fe200080006ff */
[----:B------:R-:W0:Y:S03]  /*4a00*/  LDCU UR9, c[0x0][0x374] ;  /* 0x00006e80ff0977ac */ /* 0x000e260008000800 */
[----:B------:R-:W-:-:S06]  /*4a10*/  ULOP3.LUT UR7, UR6, 0x3e, URZ, 0xc0, !UPT ;  /* 0x0000003e06077892 */ /* 0x000fcc000f8ec0ff */
[----:B------:R-:W-:Y:S02]  /*4a20*/  LEA R68, R102, UR7, 0x5 ;  /* 0x0000000766447c11 */ /* 0x000fe4000f8e28ff */
[----:B------:R-:W1:Y:S01]  /*4a30*/  LDC.64 R102, c[0x0][0x3d0] ;  /* 0x0000f400ff667b82 */ /* 0x000e620000000a00 */
[----:B0-----:R-:W-:-:S06]  /*4a40*/  UIMAD UR6, UR9, UR4, UR8 ;  /* 0x00000004090672a4 */ /* 0x001fcc000f8e0208 */
[----:B------:R-:W-:-:S04]  /*4a50*/  MOV R69, UR6 ;  /* 0x0000000600457c02 */ /* 0x000fc80008000f00 */
[----:B------:R-:W-:-:S05]  /*4a60*/  LEA R68, R69, R68, 0xa ;  /* 0x0000004445447211 */ /* 0x000fca00078e50ff */
[----:B-1----:R-:W-:-:S05]  /*4a70*/  IMAD.WIDE.U32 R68, R68, 0x4, R102 ;  /* 0x0000000444447825 */ /* 0x002fca00078e0066 */
[----:B------:R0:W-:Y:S02]  /*4a80*/  STG.E.64 desc[UR14][R68.64], R66 ;  /* 0x0000004244007986 */ /* 0x0001e4000c101b0e */
.L_x_89:
[----:B------:R-:W-:Y:S05]  /*4a90*/  BSYNC.RECONVERGENT B0 ;  /* 0x0000000000007941 */ /* 0x000fea0003800200 */
.L_x_88:
[----:B------:R-:W-:-:S04]  /*4aa0*/  UISETP.GE.U32.AND UP0, UPT, UR10, UR13, UPT ;  /* 0x0000000d0a00728c */ /* 0x000fc8000bf06070 */
[----:B------:R-:W-:-:S09]  /*4ab0*/  UISETP.GE.AND.EX UP0, UPT, UR5, UR12, UPT, UP0 ;  /* 0x0000000c0500728c */ /* 0x000fd2000bf06300 */
[----:B------:R-:W-:Y:S05]  /*4ac0*/  BRA.U !UP0, `(.L_x_90) ;  /* 0x0000000108747547 */ /* 0x000fea000b800000 */
[----:B0-----:R-:W0:Y:S01]  /*4ad0*/  S2R R66, SR_TID.X ;  /* 0x0000000000427919 */ /* 0x001e220000002100 */
[----:B------:R-:W-:Y:S01]  /*4ae0*/  BAR.SYNC.DEFER_BLOCKING 0x0 ;  /* 0x0000000000007b1d */ /* 0x000fe20000010000 */
[----:B0-----:R-:W-:-:S13]  /*4af0*/  ISETP.NE.AND P0, PT, R66, RZ, PT ;  /* 0x000000ff4200720c */ /* 0x001fda0003f05270 */
[----:B------:R-:W-:Y:S05]  /*4b00*/  @P0 BRA `(.L_x_91) ;  /* 0x0000000000580947 */ /* 0x000fea0003800000 */
[----:B------:R-:W0:Y:S01]  /*4b10*/  LDCU.64 UR12, c[0x0][0x3d8] ;  /* 0x00007b00ff0c77ac */ /* 0x000e220008000a00 */
[----:B------:R-:W-:Y:S02]  /*4b20*/  USHF.L.U32 UR6, UR8, 0x2, URZ ;  /* 0x0000000208067899 */ /* 0x000fe400080006ff */
[----:B------:R-:W-:Y:S02]  /*4b30*/  USHF.R.U32.HI UR9, URZ, 0x1, UR8 ;  /* 0x00000001ff097899 */ /* 0x000fe40008011608 */
[----:B------:R-:W-:Y:S02]  /*4b40*/  ULOP3.LUT UR6, UR6, 0x4, URZ, 0xc0, !UPT ;  /* 0x0000000406067892 */ /* 0x000fe4000f8ec0ff */
[----:B------:R-:W-:Y:S02]  /*4b50*/  ULOP3.LUT UP1, URZ, UR9, UR18, URZ, 0xfc, !UPT ;  /* 0x0000001209ff7292 */ /* 0x000fe4000f82fcff */
[----:B0-----:R-:W-:-:S03]  /*4b60*/  UIADD3 UR7, UP2, UPT, UR6, UR12, URZ ;  /* 0x0000000c06077290 */ /* 0x001fc6000ff5e0ff */
[----:B------:R-:W-:Y:S01]  /*4b70*/  UMOV UR6, 0x7fffffc1 ;  /* 0x7fffffc100067882 */ /* 0x000fe20000000000 */
[----:B------:R-:W-:Y:S02]  /*4b80*/  UIADD3.X UR9, UPT, UPT, URZ, UR13, URZ, UP2, !UPT ;  /* 0x0000000dff097290 */ /* 0x000fe400097fe4ff */
[----:B------:R-:W-:Y:S01]  /*4b90*/  USEL UR6, UR6, 0x1, !UP1 ;  /* 0x0000000106067887 */ /* 0x000fe2000c800000 */
[----:B------:R-:W-:-:S03]  /*4ba0*/  MOV R66, UR7 ;  /* 0x0000000700427c02 */ /* 0x000fc60008000f00 */
[----:B------:R-:W-:Y:S02]  /*4bb0*/  MOV R67, UR9 ;  /* 0x0000000900437c02 */ /* 0x000fe40008000f00 */
[----:B------:R-:W-:Y:S01]  /*4bc0*/  MOV R68, UR6 ;  /* 0x0000000600447c02 */ /* 0x000fe20008000f00 */
[----:B------:R-:W-:Y:S06]  /*4bd0*/  MEMBAR.ALL.GPU ;  /* 0x0000000000007992 */ /* 0x000fec000000a000 */
[----:B------:R-:W-:-:S00]  /*4be0*/  ERRBAR ;  /* 0x00000000000079ab */ /* 0x000fc00000000000 */
[----:B------:R-:W-:Y:S06]  /*4bf0*/  CGAERRBAR ;  /* 0x00000000000075ab */ /* 0x000fec0000000000 */
[----:B------:R0:W5:Y:S02]  /*4c00*/  ATOM.E.ADD.STRONG.GPU PT, R68, desc[UR14][R66.64+0x10], R68 ;  /* 0x800010444244798a */ /* 0x00016400081ef10e */
.L_x_92:
[----:B------:R-:W2:Y:S04]  /*4c10*/  LD.E.STRONG.GPU R69, desc[UR14][R66.64+0x10] ;  /* 0x0000100e42457980 */ /* 0x000ea8000c10f900 */
[----:B--2---:R-:W-:Y:S01]  /*4c20*/  CCTL.IVALL ;  /* 0x00000000ff00798f */ /* 0x004fe20002000000 */
[----:B------:R-:W-:Y:S05]  /*4c30*/  YIELD ;  /* 0x0000000000007946 */ /* 0x000fea0003800000 */
[----:B-----5:R-:W-:-:S04]  /*4c40*/  LOP3.LUT R69, R69, R68, RZ, 0x3c, !PT ;  /* 0x0000004445457212 */ /* 0x020fc800078e3cff */
[----:B------:R-:W-:-:S13]  /*4c50*/  ISETP.GT.AND P0, PT, R69, -0x1, PT ;  /* 0xffffffff4500780c */ /* 0x000fda0003f04270 */
[----:B------:R-:W-:Y:S05]  /*4c60*/  @P0 BRA `(.L_x_92) ;  /* 0xfffffffc00e80947 */ /* 0x000fea000383ffff */
.L_x_91:
[----:B------:R-:W-:Y:S05]  /*4c70*/  WARPSYNC.ALL ;  /* 0x0000000000007948 */ /* 0x000fea0003800000 */
[----:B------:R-:W-:Y:S06]  /*4c80*/  BAR.SYNC.DEFER_BLOCKING 0x0 ;  /* 0x0000000000007b1d */ /* 0x000fec0000010000 */
[----:B------:R-:W-:Y:S05]  /*4c90*/  BRA `(.L_x_93) ;  /* 0x0000000000587947 */ /* 0x000fea0003800000 */
.L_x_90:
        /* <DEDUP_REMOVED lines=14> */
.L_x_95:
[----:B------:R-:W2:Y:S04]  /*4d80*/  LD.E.STRONG.GPU R69, desc[UR14][R66.64] ;  /* 0x0000000e42457980 */ /* 0x000ea8000c10f900 */
[----:B--2---:R-:W-:Y:S01]  /*4d90*/  CCTL.IVALL ;  /* 0x00000000ff00798f */ /* 0x004fe20002000000 */
[----:B------:R-:W-:Y:S05]  /*4da0*/  YIELD ;  /* 0x0000000000007946 */ /* 0x000fea0003800000 */
[----:B-----5:R-:W-:-:S04]  /*4db0*/  LOP3.LUT R69, R69, R68, RZ, 0x3c, !PT ;  /* 0x0000004445457212 */ /* 0x020fc800078e3cff */
[----:B------:R-:W-:-:S13]  /*4dc0*/  ISETP.GT.AND P0, PT, R69, -0x1, PT ;  /* 0xffffffff4500780c */ /* 0x000fda0003f04270 */
[----:B------:R-:W-:Y:S05]  /*4dd0*/  @P0 BRA `(.L_x_95) ;  /* 0xfffffffc00e80947 */ /* 0x000fea000383ffff */
.L_x_94:
[----:B------:R-:W-:Y:S05]  /*4de0*/  WARPSYNC.ALL ;  /* 0x0000000000007948 */ /* 0x000fea0003800000 */
[----:B------:R-:W-:Y:S06]  /*4df0*/  BAR.SYNC.DEFER_BLOCKING 0x0 ;  /* 0x0000000000007b1d */ /* 0x000fec0000010000 */
.L_x_93:
[----:B------:R1:W-:Y:S04]  /*4e00*/  STL [R1+0x100], R57 ;  /* 0x0001003901007387 */ /* 0x0003e80000100800 */
[----:B-1----:R-:W2:Y:S04]  /*4e10*/  LDL.LU R57, [R1] ;  /* 0x0000000001397983 */ /* 0x002ea80000300800 */
[----:B------:R1:W-:Y:S04]  /*4e20*/  STL [R1+0xfc], R6 ;  /* 0x0000fc0601007387 */ /* 0x0003e80000100800 */
[----:B-1----:R-:W3:Y:S04]  /*4e30*/  LDL.LU R6, [R1+0x4] ;  /* 0x0000040001067983 */ /* 0x002ee80000300800 */
[----:B------:R1:W-:Y:S04]  /*4e40*/  STL [R1+0xf8], R71 ;  /* 0x0000f84701007387 */ /* 0x0003e80000100800 */
[----:B-1----:R-:W4:Y:S04]  /*4e50*/  LDL.LU R71, [R1+0x8] ;  /* 0x0000080001477983 */ /* 0x002f280000300800 */
[----:B------:R1:W-:Y:S04]  /*4e60*/  STL [R1+0xf4], R73 ;  /* 0x0000f44901007387 */ /* 0x0003e80000100800 */
[----:B-1----:R-:W4:Y:S04]  /*4e70*/  LDL.LU R73, [R1+0xc] ;  /* 0x00000c0001497983 */ /* 0x002f280000300800 */
[----:B------:R1:W-:Y:S04]  /*4e80*/  STL [R1+0xf0], R65 ;  /* 0x0000f04101007387 */ /* 0x0003e80000100800 */
[----:B-1----:R-:W2:Y:S01]  /*4e90*/  LDL R65, [R1+0xc0] ;  /* 0x0000c00001417983 */ /* 0x002ea20000100800 */
[----:B0-----:R-:W-:-:S03]  /*4ea0*/  MOV R67, UR4 ;  /* 0x0000000400437c02 */ /* 0x001fc60008000f00 */
[----:B------:R0:W-:Y:S04]  /*4eb0*/  STL [R1+0xec], R64 ;  /* 0x0000ec4001007387 */ /* 0x0001e80000100800 */
[----:B------:R-:W-:Y:S04]  /*4ec0*/  STL [R1+0xe8], R63 ;  /* 0x0000e83f01007387 */ /* 0x000fe80000100800 */
[----:B------:R-:W-:Y:S01]  /*4ed0*/  STL [R1+0xe4], R62 ;  /* 0x0000e43e01007387 */ /* 0x000fe20000100800 */
[----:B0-----:R-:W0:Y:S03]  /*4ee0*/  S2R R64, SR_TID.X ;  /* 0x0000000000407919 */ /* 0x001e260000002100 */
[----:B------:R-:W-:Y:S04]  /*4ef0*/  STL [R1+0xe0], R61 ;  /* 0x0000e03d01007387 */ /* 0x000fe80000100800 */
[----:B------:R-:W-:Y:S04]  /*4f00*/  STL [R1+0xdc], R60 ;  /* 0x0000dc3c01007387 */ /* 0x000fe80000100800 */
[----:B------:R-:W-:Y:S04]  /*4f10*/  STL [R1+0xd8], R59 ;  /* 0x0000d83b01007387 */ /* 0x000fe80000100800 */
[----:B------:R-:W-:Y:S04]  /*4f20*/  STL [R1+0xd4], R58 ;  /* 0x0000d43a01007387 */ /* 0x000fe80000100800 */
[----:B------:R-:W-:Y:S04]  /*4f30*/  STL [R1+0xd0], R5 ;  /* 0x0000d00501007387 */ /* 0x000fe80000100800 */
[----:B------:R-:W-:Y:S04]  /*4f40*/  STL [R1+0xcc], R4 ;  /* 0x0000cc0401007387 */ /* 0x000fe80000100800 */
[----:B------:R-:W-:Y:S01]  /*4f50*/  STL [R1+0xc8], R2 ;  /* 0x0000c80201007387 */ /* 0x000fe20000100800 */
[----:B0-----:R-:W-:-:S03]  /*4f60*/  ISETP.GT.U32.AND P0, PT, R64, 0xff, PT ;  /* 0x000000ff4000780c */ /* 0x001fc60003f04070 */
[----:B-----5:R0:W-:Y:S04]  /*4f70*/  STL [R1+0xc4], R0 ;  /* 0x0000c40001007387 */ /* 0x0201e80000100800 */
[----:B0-----:R-:W4:Y:S06]  /*4f80*/  LDL.LU R0, [R1+0x48] ;  /* 0x0000480001007983 */ /* 0x001f2c0000300800 */
[----:B------:R-:W0:Y:S08]  /*4f90*/  @!P0 LDC R66, c[0x0][0x374] ;  /* 0x0000dd00ff428b82 */ /* 0x000e300000000800 */
[----:B------:R-:W1:Y:S01]  /*4fa0*/  @!P0 LDC.64 R102, c[0x0][0x3d0] ;  /* 0x0000f400ff668b82 */ /* 0x000e620000000a00 */
[----:B0-----:R-:W-:Y:S01]  /*4fb0*/  @!P0 IMAD R66, R66, R67, UR8 ;  /* 0x0000000842428e24 */ /* 0x001fe2000f8e0243 */
[----:B------:R-:W-:-:S04]  /*4fc0*/  @!P0 SHF.L.U32 R67, R64, 0x1, RZ ;  /* 0x0000000140438819 */ /* 0x000fc800000006ff */
[----:B------:R-:W-:-:S04]  /*4fd0*/  @!P0 LOP3.LUT R67, R67, 0x1e0, RZ, 0xc0, !PT ;  /* 0x000001e043438812 */ /* 0x000fc800078ec0ff */
[----:B------:R-:W-:Y:S02]  /*4fe0*/  @!P0 LEA R66, R66, R67, 0x9 ;  /* 0x0000004342428211 */ /* 0x000fe400078e48ff */
[----:B------:R-:W-:-:S04]  /*4ff0*/  @!P0 LOP3.LUT R67, R64, 0xf, RZ, 0xc0, !PT ;  /* 0x0000000f40438812 */ /* 0x000fc800078ec0ff */
[----:B------:R-:W-:-:S04]  /*5000*/  @!P0 IADD3 R66, PT, PT, R66, R67, RZ ;  /* 0x0000004342428210 */ /* 0x000fc80007ffe0ff */
[----:B------:R-:W-:-:S04]  /*5010*/  @!P0 SHF.L.U32 R66, R66, 0x1, RZ ;  /* 0x0000000142428819 */ /* 0x000fc800000006ff */
[C---:B------:R-:W-:Y:S01]  /*5020*/  @!P0 IADD3 R68, PT, PT, R66.reuse, 0x20, RZ ;  /* 0x0000002042448810 */ /* 0x040fe20007ffe0ff */
[----:B-1----:R-:W-:-:S04]  /*5030*/  @!P0 IMAD.WIDE.U32 R66, R66, 0x4, R102 ;  /* 0x0000000442428825 */ /* 0x002fc800078e0066 */
[----:B------:R-:W-:Y:S02]  /*5040*/  @!P0 IMAD.WIDE.U32 R68, R68, 0x4, R102 ;  /* 0x0000000444448825 */ /* 0x000fe400078e0066 */
[----:B------:R-:W3:Y:S04]  /*5050*/  @!P0 LDG.E.64 R66, desc[UR14][R66.64] ;  /* 0x0000000e42428981 */ /* 0x000ee8000c1e1b00 */
[----:B------:R-:W2:Y:S01]  /*5060*/  @!P0 LDG.E.64 R68, desc[UR14][R68.64] ;  /* 0x0000000e44448981 */ /* 0x000ea2000c1e1b00 */
[----:B------:R-:W0:Y:S01]  /*5070*/  S2UR UR7, SR_CgaCtaId ;  /* 0x00000000000779c3 */ /* 0x000e220000008800 */
[----:B------:R-:W-:Y:S02]  /*5080*/  UMOV UR6, 0x400 ;  /* 0x0000040000067882 */ /* 0x000fe40000000000 */
[----:B------:R-:W-:-:S04]  /*5090*/  UIADD3 UR6, UPT, UPT, UR6, 0x5280, URZ ;  /* 0x0000528006067890 */ /* 0x000fc8000fffe0ff */
[----:B0-----:R-:W-:Y:S02]  /*50a0*/  ULEA UR6, UR7, UR6, 0x18 ;  /* 0x0000000607067291 */ /* 0x001fe4000f8ec0ff */
[----:B------:R-:W-:-:S04]  /*50b0*/  USHF.L.U32 UR7, UR8, 0x4, URZ ;  /* 0x0000000408077899 */ /* 0x000fc800080006ff */
[----:B------:R-:W-:Y:S01]  /*50c0*/  ULOP3.LUT UR7, UR7, 0x10, URZ, 0xc0, !UPT ;  /* 0x0000001007077892 */ /* 0x000fe2000f8ec0ff */
[----:B---3--:R-:W-:Y:S01]  /*50d0*/  @!P0 FADD.FTZ R102, RZ, R66 ;  /* 0x00000042ff668221 */ /* 0x008fe20000010000 */
[----:B------:R-:W-:-:S03]  /*50e0*/  HFMA2 R66, -RZ, RZ, 0, 0 ;  /* 0x00000000ff427431 */ /* 0x000fc600000001ff */
[----:B--2---:R-:W-:Y:S01]  /*50f0*/  @!P0 FADD.FTZ R66, R68, R102 ;  /* 0x0000006644428221 */ /* 0x004fe20000010000 */
[----:B------:R-:W-:Y:S01]  /*5100*/  @!P0 FADD.FTZ R68, RZ, R67 ;  /* 0x00000043ff448221 */ /* 0x000fe20000010000 */
[----:B------:R-:W-:-:S03]  /*5110*/  MOV R67, RZ ;  /* 0x000000ff00437202 */ /* 0x000fc60000000f00 */
[----:B------:R-:W-:Y:S01]  /*5120*/  @!P0 FADD.FTZ R67, R69, R68 ;  /* 0x0000004445438221 */ /* 0x000fe20000010000 */
[----:B------:R-:W-:Y:S01]  /*5130*/  LOP3.LUT P0, RZ, R64, 0x30f, RZ, 0xc0, !PT ;  /* 0x0000030f40ff7812 */ /* 0x000fe2000780c0ff */
[----:B------:R-:W0:Y:S04]  /*5140*/  SHFL.BFLY PT, R69, R66, 0x8, 0x1f ;  /* 0x0d001f0042457f89 */ /* 0x000e2800000e0000 */
[----:B------:R-:W1:Y:S01]  /*5150*/  SHFL.BFLY PT, R68, R67, 0x8, 0x1f ;  /* 0x0d001f0043447f89 */ /* 0x000e6200000e0000 */
[----:B0-----:R-:W-:Y:S01]  /*5160*/  FADD.FTZ R69, R69, R66 ;  /* 0x0000004245457221 */ /* 0x001fe20000010000 */
[----:B-1----:R-:W-:-:S04]  /*5170*/  FADD.FTZ R68, R68, R67 ;  /* 0x0000004344447221 */ /* 0x002fc80000010000 */
        /* <DEDUP_REMOVED lines=11> */
[----:B-1----:R-:W-:-:S03]  /*5230*/  FADD.FTZ R67, R68, R67 ;  /* 0x0000004344437221 */ /* 0x002fc60000010000 */
[----:B------:R-:W-:Y:S01]  /*5240*/  @!P0 FMUL.FTZ R66, R66, 1.6276042515528388321e-05 ;  /* 0x3788888942428820 */ /* 0x000fe20000410000 */
[----:B------:R-:W-:Y:S01]  /*5250*/  @!P0 LEA.HI R68, R64, UR6, RZ, 0x1f ;  /* 0x0000000640448c11 */ /* 0x000fe2000f8ff8ff */
[----:B------:R-:W-:-:S05]  /*5260*/  @!P0 FMUL.FTZ R67, R67, 1.6276042515528388321e-05 ;  /* 0x3788888943438820 */ /* 0x000fca0000410000 */
[----:B------:R0:W-:Y:S02]  /*5270*/  @!P0 STS.64 [R68], R66 ;  /* 0x0000004244008388 */ /* 0x0001e40000000a00 */
[----:B0-----:R-:W-:-:S04]  /*5280*/  IADD3 R66, PT, PT, R65, -UR7, RZ ;  /* 0x8000000741427c10 */ /* 0x001fc8000fffe0ff */
[----:B------:R-:W-:Y:S01]  /*5290*/  LEA R66, R66, UR6, 0x3 ;  /* 0x0000000642427c11 */ /* 0x000fe2000f8e18ff */
[----:B------:R-:W-:Y:S06]  /*52a0*/  BAR.SYNC.DEFER_BLOCKING 0x0 ;  /* 0x0000000000007b1d */ /* 0x000fec0000010000 */
[----:B------:R-:W0:Y:S01]  /*52b0*/  LDCU.64 UR6, c[0x0][0x380] ;  /* 0x00007000ff0677ac */ /* 0x000e220008000a00 */
[----:B------:R-:W1:Y:S02]  /*52c0*/  LDS.64 R68, [R66] ;  /* 0x0000000042447984 */ /* 0x000e640000000a00 */
[--C-:B-1----:R-:W-:Y:S01]  /*52d0*/  FADD.FTZ R103, R57, -R68.reuse ;  /* 0x8000004439677221 */ /* 0x102fe20000010000 */
[--C-:B------:R-:W-:Y:S01]  /*52e0*/  FADD.FTZ R102, R6, -R68.reuse ;  /* 0x8000004406667221 */ /* 0x100fe20000010000 */
[----:B------:R-:W2:Y:S01]  /*52f0*/  LDL.LU R57, [R1+0x4c] ;  /* 0x00004c0001397983 */ /* 0x000ea20000300800 */
[--C-:B----4-:R-:W-:Y:S01]  /*5300*/  FADD.FTZ R67, R71, -R68.reuse ;  /* 0x8000004447437221 */ /* 0x110fe20000010000 */
[--C-:B------:R-:W-:Y:S01]  /*5310*/  FADD.FTZ R66, R73, -R68.reuse ;  /* 0x8000004449427221 */ /* 0x100fe20000010000 */
[----:B------:R-:W-:Y:S01]  /*5320*/  FADD.FTZ R7, R7, -R68 ;  /* 0x8000004407077221 */ /* 0x000fe20000010000 */
[----:B------:R-:W3:Y:S04]  /*5330*/  LDL.LU R6, [R1+0x50] ;  /* 0x0000500001067983 */ /* 0x000ee80000300800 */
[----:B------:R-:W4:Y:S04]  /*5340*/  LDL.LU R71, [R1+0x54] ;  /* 0x0000540001477983 */ /* 0x000f280000300800 */
[----:B------:R-:W4:Y:S04]  /*5350*/  LDL.LU R73, [R1+0x14] ;  /* 0x0000140001497983 */ /* 0x000f280000300800 */
[----:B------:R-:W4:Y:S04]  /*5360*/  LDL.LU R65, [R1+0x18] ;  /* 0x0000180001417983 */ /* 0x000f280000300800 */
[----:B------:R-:W4:Y:S04]  /*5370*/  LDL.LU R64, [R1+0x1c] ;  /* 0x00001c0001407983 */ /* 0x000f280000300800 */
[----:B------:R-:W4:Y:S04]  /*5380*/  LDL.LU R63, [R1+0x20] ;  /* 0x00002000013f7983 */ /* 0x000f280000300800 */
[----:B------:R-:W4:Y:S04]  /*5390*/  LDL.LU R62, [R1+0x24] ;  /* 0x00002400013e7983 */ /* 0x000f280000300800 */
[----:B------:R-:W4:Y:S04]  /*53a0*/  LDL.LU R61, [R1+0x28] ;  /* 0x00002800013d7983 */ /* 0x000f280000300800 */
[----:B------:R-:W4:Y:S04]  /*53b0*/  LDL.LU R60, [R1+0x2c] ;  /* 0x00002c00013c7983 */ /* 0x000f280000300800 */
[----:B------:R-:W4:Y:S01]  /*53c0*/  LDL.LU R59, [R1+0x30] ;  /* 0x00003000013b7983 */ /* 0x000f220000300800 */
[----:B------:R-:W-:-:S03]  /*53d0*/  FFMA.FTZ R7, R0, -R69, R7 ;  /* 0x8000004500077223 */ /* 0x000fc60000010007 */
[----:B------:R-:W4:Y:S01]  /*53e0*/  LDL.LU R58, [R1+0x34] ;  /* 0x00003400013a7983 */ /* 0x000f220000300800 */
[----:B------:R-:W-:-:S03]  /*53f0*/  FADD.FTZ R125, R125, -R68 ;  /* 0x800000447d7d7221 */ /* 0x000fc60000010000 */
[----:B------:R-:W4:Y:S01]  /*5400*/  LDL.LU R5, [R1+0x38] ;  /* 0x0000380001057983 */ /* 0x000f220000300800 */
[--C-:B------:R-:W-:Y:S01]  /*5410*/  FADD.FTZ R124, R124, -R68.reuse ;  /* 0x800000447c7c7221 */ /* 0x100fe20000010000 */
[--C-:B------:R-:W-:Y:S02]  /*5420*/  FADD.FTZ R123, R123, -R68.reuse ;  /* 0x800000447b7b7221 */ /* 0x100fe40000010000 */
[----:B------:R-:W4:Y:S01]  /*5430*/  LDL.LU R4, [R1+0x3c] ;  /* 0x00003c0001047983 */ /* 0x000f220000300800 */
[--C-:B------:R-:W-:Y:S01]  /*5440*/  FADD.FTZ R122, R122, -R68.reuse ;  /* 0x800000447a7a7221 */ /* 0x100fe20000010000 */
[--C-:B------:R-:W-:Y:S01]  /*5450*/  FADD.FTZ R121, R121, -R68.reuse ;  /* 0x8000004479797221 */ /* 0x100fe20000010000 */
[--C-:B------:R-:W-:Y:S01]  /*5460*/  FADD.FTZ R120, R120, -R68.reuse ;  /* 0x8000004478787221 */ /* 0x100fe20000010000 */
[----:B------:R-:W4:Y:S01]  /*5470*/  LDL.LU R2, [R1+0x40] ;  /* 0x0000400001027983 */ /* 0x000f220000300800 */
        /* <DEDUP_REMOVED lines=53> */
[----:B------:R-:W4:Y:S04]  /*57d0*/  LDL.LU R0, [R1+0x44] ;  /* 0x0000440001007983 */ /* 0x000f280000300800 */
[----:B------:R-:W4:Y:S01]  /*57e0*/  LDL.LU R68, [R1+0x10] ;  /* 0x0000100001447983 */ /* 0x000f220000300800 */
[-C--:B------:R-:W-:Y:S01]  /*57f0*/  FFMA.FTZ R111, R112, -R69.reuse, R111 ;  /* 0x80000045706f7223 */ /* 0x080fe2000001006f */
[----:B--2---:R-:W-:-:S02]  /*5800*/  FFMA.FTZ R66, R57, -R69, R66 ;  /* 0x8000004539427223 */ /* 0x004fc40000010042 */
[----:B------:R-:W2:Y:S01]  /*5810*/  LDL.LU R57, [R1+0x100] ;  /* 0x0001000001397983 */ /* 0x000ea20000300800 */
[----:B---3--:R-:W-:-:S03]  /*5820*/  FFMA.FTZ R67, R6, -R69, R67 ;  /* 0x8000004506437223 */ /* 0x008fc60000010043 */
[----:B------:R-:W3:Y:S01]  /*5830*/  LDL.LU R6, [R1+0xfc] ;  /* 0x0000fc0001067983 */ /* 0x000ee20000300800 */
[----:B----4-:R-:W-:-:S03]  /*5840*/  FFMA.FTZ R102, R71, -R69, R102 ;  /* 0x8000004547667223 */ /* 0x010fc60000010066 */
[----:B------:R-:W4:Y:S01]  /*5850*/  LDL.LU R71, [R1+0xf8] ;  /* 0x0000f80001477983 */ /* 0x000f220000300800 */
[----:B------:R-:W-:-:S03]  /*5860*/  FFMA.FTZ R103, R73, -R69, R103 ;  /* 0x8000004549677223 */ /* 0x000fc60000010067 */
[----:B------:R-:W4:Y:S01]  /*5870*/  LDL.LU R73, [R1+0xf4] ;  /* 0x0000f40001497983 */ /* 0x000f220000300800 */
[----:B------:R-:W-:-:S03]  /*5880*/  FFMA.FTZ R125, R65, -R69, R125 ;  /* 0x80000045417d7223 */ /* 0x000fc6000001007d */
[----:B------:R1:W5:Y:S01]  /*5890*/  LDL.LU R65, [R1+0xf0] ;  /* 0x0000f00001417983 */ /* 0x0003620000300800 */
        /* <DEDUP_REMOVED lines=23> */
[----:B------:R-:W4:Y:S04]  /*5a10*/  LDL.LU R68, [R1+0x64] ;  /* 0x0000640001447983 */ /* 0x000f280000300800 */
[----:B------:R-:W0:Y:S01]  /*5a20*/  LDL.LU R112, [R1+0x5c] ;  /* 0x00005c0001707983 */ /* 0x000e220000300800 */
        /* <DEDUP_REMOVED lines=42> */
[----:B------:R-:W-:Y:S01]  /*5cd0*/  ULOP3.LUT UR4, UR4, 0x1, URZ, 0x3c, !UPT ;  /* 0x0000000104047892 */ /* 0x000fe2000f8e3cff */
[----:B--2---:R-:W-:Y:S01]  /*5ce0*/  FFMA.FTZ R57, R57, -R69, R70 ;  /* 0x8000004539397223 */ /* 0x004fe20000010046 */
[C---:B---3--:R-:W-:Y:S01]  /*5cf0*/  FMUL.FTZ R7, R6.reuse, R7 ;  /* 0x0000000706077220 */ /* 0x048fe20000410000 */
[C---:B------:R-:W-:Y:S01]  /*5d00*/  FMUL.FTZ R12, R6.reuse, R66 ;  /* 0x00000042060c7220 */ /* 0x040fe20000410000 */
[----:B----4-:R-:W-:Y:S01]  /*5d10*/  FFMA.FTZ R71, R71, -R69, R72 ;  /* 0x8000004547477223 */ /* 0x010fe20000010048 */
[----:B------:R-:W-:-:S03]  /*5d20*/  FMUL.FTZ R124, R6, R124 ;  /* 0x0000007c067c7220 */ /* 0x000fc60000410000 */
[----:B------:R-:W-:Y:S01]  /*5d30*/  F2FP.BF16.F32.PACK_AB R12, R12, R7 ;  /* 0x000000070c0c723e */ /* 0x000fe200000010ff */
        /* <DEDUP_REMOVED lines=83> */
[----:B0-----:R-:W-:Y:S02]  /*6270*/  IADD3 R8, P0, PT, R112, UR6, RZ ;  /* 0x0000000670087c10 */ /* 0x001fe4000ff1e0ff */
[----:B------:R-:W-:Y:S02]  /*6280*/  F2FP.BF16.F32.PACK_AB R11, R38, R7 ;  /* 0x00000007260b723e */ /* 0x000fe400000010ff */
[----:B------:R-:W-:Y:S02]  /*6290*/  IADD3.X R9, PT, PT, R68, UR7, RZ, P0, !PT ;  /* 0x0000000744097c10 */ /* 0x000fe400087fe4ff */
        /* <DEDUP_REMOVED lines=8> */
[----:B------:R-:W-:Y:S01]  /*6320*/  F2FP.BF16.F32.PACK_AB R55, R6, R71 ;  /* 0x000000470637723e */ /* 0x000fe200000010ff */
[----:B------:R1:W-:Y:S04]  /*6330*/  STG.E.64 desc[UR14][R8.64], R12 ;  /* 0x0000000c08007986 */ /* 0x0003e8000c101b0e */
        /* <DEDUP_REMOVED lines=14> */
[----:B------:R1:W-:Y:S01]  /*6420*/  STG.E.64 desc[UR14][R8.64+0x1c200], R54 ;  /* 0x01c2003608007986 */ /* 0x0003e2000c101b0e */
[----:B------:R-:W-:Y:S05]  /*6430*/  BRA.U !UP0, `(.L_x_96) ;  /* 0xffffffa108087547 */ /* 0x000fea000b83ffff */
.L_x_84:
        /* <DEDUP_REMOVED lines=9> */
[----:B-1----:R-:W0:Y:S01]  /*64d0*/  S2R R10, SR_TID.X ;  /* 0x00000000000a7919 */ /* 0x002e220000002100 */
[----:B------:R-:W-:Y:S01]  /*64e0*/  UISETP.LT.U32.AND UP0, UPT, UR16, 0x2, UPT ;  /* 0x000000021000788c */ /* 0x000fe2000bf01070 */
[----:B------:R-:W1:Y:S01]  /*64f0*/  S2UR UR9, SR_CgaCtaId ;  /* 0x00000000000979c3 */ /* 0x000e620000008800 */
[----:B------:R-:W-:Y:S01]  /*6500*/  UMOV UR8, 0x400 ;  /* 0x0000040000087882 */ /* 0x000fe20000000000 */
[----:B------:R-:W-:Y:S01]  /*6510*/  MOV R13, UR6 ;  /* 0x00000006000d7c02 */ /* 0x000fe20008000f00 */
[----:B------:R-:W-:-:S04]  /*6520*/  UISETP.LT.AND.EX UP0, UPT, UR17, URZ, UPT, UP0 ;  /* 0x000000ff1100728c */ /* 0x000fc8000bf01300 */
[----:B------:R-:W-:Y:S02]  /*6530*/  USEL UR7, UR16, 0x2, UP0 ;  /* 0x0000000210077887 */ /* 0x000fe40008000000 */
[----:B------:R-:W-:Y:S02]  /*6540*/  USEL UR4, UR17, URZ, UP0 ;  /* 0x000000ff11047287 */ /* 0x000fe40008000000 */
[----:B------:R-:W-:Y:S02]  /*6550*/  USHF.L.U32 UR10, UR7, 0x5, URZ ;  /* 0x00000005070a7899 */ /* 0x000fe400080006ff */
[----:B------:R-:W-:-:S06]  /*6560*/  USHF.L.U64.HI UR7, UR7, 0x5, UR4 ;  /* 0x0000000507077899 */ /* 0x000fcc0008010204 */
[----:B-----5:R-:W-:Y:S01]  /*6570*/  MOV R5, UR7 ;  /* 0x0000000700057c02 */ /* 0x020fe20008000f00 */
[----:B------:R-:W2:Y:S01]  /*6580*/  LDCU.64 UR4, c[0x0][0x3d0] ;  /* 0x00007a00ff0477ac */ /* 0x000ea20008000a00 */
[----:B-1----:R-:W-:Y:S01]  /*6590*/  ULEA UR8, UR9, UR8, 0x18 ;  /* 0x0000000809087291 */ /* 0x002fe2000f8ec0ff */
[----:B0-----:R-:W-:Y:S02]  /*65a0*/  SHF.R.U32.HI R0, RZ, 0x5, R10 ;  /* 0x00000005ff007819 */ /* 0x001fe4000001160a */
[----:B------:R-:W-:Y:S02]  /*65b0*/  LOP3.LUT R42, R10, 0xf, RZ, 0xc0, !PT ;  /* 0x0000000f0a2a7812 */ /* 0x000fe400078ec0ff */
[----:B------:R-:W-:-:S04]  /*65c0*/  LOP3.LUT R4, RZ, R0, RZ, 0x33, !PT ;  /* 0x00000000ff047212 */ /* 0x000fc800078e33ff */
[----:B------:R-:W-:Y:S01]  /*65d0*/  IADD3 R4, P0, PT, R4, UR10, RZ ;  /* 0x0000000a04047c10 */ /* 0x000fe2000ff1e0ff */
[----:B--2---:R-:W-:-:S03]  /*65e0*/  UIADD3 UR4, UP0, UPT, UR4, 0xe9000, URZ ;  /* 0x000e900004047890 */ /* 0x004fc6000ff1e0ff */
[----:B------:R-:W-:Y:S01]  /*65f0*/  IADD3.X R5, PT, PT, R5, -0x1, RZ, P0, !PT ;  /* 0xffffffff05057810 */ /* 0x000fe200007fe4ff */
[----:B------:R-:W-:-:S04]  /*6600*/  UIADD3.X UR5, UPT, UPT, URZ, UR5, URZ, UP0, !UPT ;  /* 0x00000005ff057290 */ /* 0x000fc800087fe4ff */
        /* <DEDUP_REMOVED lines=8> */
[----:B------:R-:W-:Y:S01]  /*6690*/  IMAD.WIDE.U32.X R2, R5, -0x77777778, R8, P0 ;  /* 0x8888888805027825 */ /* 0x000fe200000e0408 */
[----:B------:R-:W-:-:S04]  /*66a0*/  SHF.L.U32 R9, R10, 0x1, RZ ;  /* 0x000000010a097819 */ /* 0x000fc800000006ff */
[----:B------:R-:W-:Y:S02]  /*66b0*/  SHF.R.U64 R40, R2, 0x3, R3 ;  /* 0x0000000302287819 */ /* 0x000fe40000001203 */
[----:B------:R-:W-:Y:S02]  /*66c0*/  LOP3.LUT R2, R6, 0x1e, RZ, 0xc0, !PT ;  /* 0x0000001e06027812 */ /* 0x000fe400078ec0ff */
[----:B------:R-:W-:Y:S02]  /*66d0*/  IADD3 R39, P1, PT, R40, 0x1, RZ ;  /* 0x0000000128277810 */ /* 0x000fe40007f3e0ff */
[----:B------:R-:W-:Y:S02]  /*66e0*/  LOP3.LUT R2, R2, 0x1f, R10, 0x78, !PT ;  /* 0x0000001f02027812 */ /* 0x000fe400078e780a */
[----:B------:R-:W-:Y:S02]  /*66f0*/  LOP3.LUT R38, R39, 0x7, RZ, 0xc0, !PT ;  /* 0x0000000727267812 */ /* 0x000fe400078ec0ff */
[----:B------:R-:W-:-:S02]  /*6700*/  LEA R7, R2, R7, 0x2 ;  /* 0x0000000702077211 */ /* 0x000fc400078e10ff */
[----:B------:R-:W-:Y:S02]  /*6710*/  IADD3 R8, P2, PT, R38, -0x1, RZ ;  /* 0xffffffff26087810 */ /* 0x000fe40007f5e0ff */
[----:B------:R-:W-:Y:S02]  /*6720*/  SHF.L.U32 R2, R10, 0x7, RZ ;  /* 0x000000070a027819 */ /* 0x000fe400000006ff */
[----:B------:R-:W-:Y:S02]  /*6730*/  ISETP.GE.U32.AND P0, PT, R8, 0x3, PT ;  /* 0x000000030800780c */ /* 0x000fe40003f06070 */
[----:B------:R-:W-:Y:S02]  /*6740*/  LEA.HI.X R14, R3, RZ, RZ, 0x1d, P1 ;  /* 0x000000ff030e7211 */ /* 0x000fe400008fecff */
[----:B------:R-:W-:Y:S01]  /*6750*/  LOP3.LUT R12, R2, 0x780, RZ, 0xc0, !PT ;  /* 0x00000780020c7812 */ /* 0x000fe200078ec0ff */
[----:B------:R-:W-:Y:S01]  /*6760*/  IMAD.WIDE.U32 R2, R0, 0x780, RZ ;  /* 0x0000078000027825 */ /* 0x000fe200078e00ff */
[----:B------:R-:W-:-:S02]  /*6770*/  IADD3.X R8, PT, PT, RZ, -0x1, RZ, P2, !PT ;  /* 0xffffffffff087810 */ /* 0x000fc400017fe4ff */
[----:B------:R-:W-:Y:S02]  /*6780*/  IADD3 R12, PT, PT, R12, UR8, RZ ;  /* 0x000000080c0c7c10 */ /* 0x000fe4000fffe0ff */
[----:B------:R-:W-:Y:S02]  /*6790*/  ISETP.GE.U32.AND.EX P0, PT, R8, RZ, PT, P0 ;  /* 0x000000ff0800720c */ /* 0x000fe40003f06100 */
[----:B------:R-:W-:Y:S02]  /*67a0*/  LOP3.LUT R8, R10, 0x1f, RZ, 0xc0, !PT ;  /* 0x0000001f0a087812 */ /* 0x000fe400078ec0ff */
[----:B------:R-:W-:Y:S02]  /*67b0*/  LOP3.LUT R16, R2, 0x1f, R10, 0xf8, !PT ;  /* 0x0000001f02107812 */ /* 0x000fe400078ef80a */
[----:B------:R-:W-:Y:S02]  /*67c0*/  LOP3.LUT R15, R39, 0xfffffff8, RZ, 0xc0, !PT ;  /* 0xfffffff8270f7812 */ /* 0x000fe400078ec0ff */
[----:B------:R-:W-:-:S07]  /*67d0*/  LOP3.LUT R14, R14, 0x3fffffff, RZ, 0xc0, !PT ;  /* 0x3fffffff0e0e7812 */ /* 0x000fce00078ec0ff */
.L_x_108:
[----:B------:R-:W-:Y:S01]  /*67e0*/  ISETP.LT.U32.AND P1, PT, R0, UR10, PT ;  /* 0x0000000a00007c0c */ /* 0x000fe2000bf21070 */
[----:B------:R-:W-:Y:S01]  /*67f0*/  BSSY.RECONVERGENT B0, `(.L_x_97) ;  /* 0x0000071000007945 */ /* 0x000fe20003800200 */
[----:B0-----:R-:W-:Y:S01]  /*6800*/  MOV R10, UR7 ;  /* 0x00000007000a7c02 */ /* 0x001fe20008000f00 */
[----:B------:R-:W-:Y:S01]  /*6810*/  HFMA2 R17, -RZ, RZ, 0, 0 ;  /* 0x00000000ff117431 */ /* 0x000fe200000001ff */
        /* <DEDUP_REMOVED lines=24> */
.L_x_101:
        /* <DEDUP_REMOVED lines=33> */
.L_x_100:
[----:B------:R-:W-:Y:S05]  /*6bb0*/  BSYNC.RECONVERGENT B1 ;  /* 0x0000000000017941 */ /* 0x000fea0003800200 */
.L_x_99:
        /* <DEDUP_REMOVED lines=25> */
.L_x_103:
[----:B------:R-:W-:Y:S05]  /*6d50*/  BSYNC.RECONVERGENT B1 ;  /* 0x0000000000017941 */ /* 0x000fea0003800200 */
.L_x_102:
        /* <DEDUP_REMOVED lines=26> */
.L_x_98:
[----:B------:R-:W-:Y:S05]  /*6f00*/  BSYNC.RECONVERGENT B0 ;  /* 0x0000000000007941 */ /* 0x000fea0003800200 */
.L_x_97:
[----:B------:R0:W-:Y:S01]  /*6f10*/  STS [R7], R17 ;  /* 0x0000001107007388 */ /* 0x0001e20000000800 */
[----:B------:R-:W1:Y:S01]  /*6f20*/  LDC.64 R20, c[0x0][0x388] ;  /* 0x0000e200ff147b82 */ /* 0x000e620000000a00 */
[----:B------:R-:W-:Y:S02]  /*6f30*/  ISETP.NE.AND P1, PT, R42, 0xf, PT ;  /* 0x0000000f2a00780c */ /* 0x000fe40003f25270 */
[----:B------:R0:W-:Y:S01]  /*6f40*/  STS [R7+0x780], R24 ;  /* 0x0007801807007388 */ /* 0x0001e20000000800 */
[----:B------:R-:W-:-:S04]  /*6f50*/  MOV R26, R6 ;  /* 0x00000006001a7202 */ /* 0x000fc80000000f00 */
[----:B------:R-:W2:Y:S08]  /*6f60*/  LDC.64 R22, c[0x0][0x390] ;  /* 0x0000e400ff167b82 */ /* 0x000eb00000000a00 */
[----:B0-----:R-:W-:Y:S06]  /*6f70*/  BAR.SYNC.DEFER_BLOCKING 0x0 ;  /* 0x0000000000007b1d */ /* 0x001fec0000010000 */
.L_x_107:
[----:B0-----:R-:W-:Y:S01]  /*6f80*/  @P1 LOP3.LUT R11, R26, 0x1e, R9, 0x78, !PT ;  /* 0x0000001e1a0b1812 */ /* 0x001fe200078e7809 */
[----:B------:R-:W-:Y:S01]  /*6f90*/  UMOV UR6, 0xffff ;  /* 0x0000ffff00067882 */ /* 0x000fe20000000000 */
[----:B------:R-:W-:Y:S02]  /*6fa0*/  ISETP.NE.AND P2, PT, R42, RZ, PT ;  /* 0x000000ff2a00720c */ /* 0x000fe40003f45270 */
[----:B------:R-:W-:Y:S02]  /*6fb0*/  @P1 LEA R17, R11, R12, 0x2 ;  /* 0x0000000c0b111211 */ /* 0x000fe400078e10ff */
[----:B------:R-:W-:-:S06]  /*6fc0*/  CS2R R10, SRZ ;  /* 0x00000000000a7805 */ /* 0x000fcc000001ff00 */
[----:B------:R0:W3:Y:S04]  /*6fd0*/  @P1 LDS R10, [R17] ;  /* 0x00000000110a1984 */ /* 0x0000e80000000800 */
[----:B------:R0:W4:Y:S01]  /*6fe0*/  @P1 LDS R11, [R17+0x780] ;  /* 0x00078000110b1984 */ /* 0x0001220000000800 */
[----:B------:R-:W-:Y:S05]  /*6ff0*/  BRA.DIV UR6, `(.L_x_104) ;  /* 0x0000000206b07947 */ /* 0x000fea000b800000 */
[----:B------:R-:W-:Y:S02]  /*7000*/  MOV R25, 0xffff ;  /* 0x0000ffff00197802 */ /* 0x000fe40000000f00 */
[----:B------:R-:W-:Y:S02]  /*7010*/  MOV R28, 0xffff ;  /* 0x0000ffff001c7802 */ /* 0x000fe40000000f00 */
[----:B------:R-:W-:Y:S01]  /*7020*/  MOV R30, 0xffff ;  /* 0x0000ffff001e7802 */ /* 0x000fe20000000f00 */
[----:B0--3--:R-:W0:Y:S01]  /*7030*/  SHFL.BFLY PT, R17, R10, 0x8, 0x101f ;  /* 0x0d101f000a117f89 */ /* 0x009e2200000e0000 */
[----:B------:R-:W-:Y:S02]  /*7040*/  MOV R27, 0xffff ;  /* 0x0000ffff001b7802 */ /* 0x000fe40000000f00 */
[----:B------:R-:W-:Y:S01]  /*7050*/  MOV R29, 0xffff ;  /* 0x0000ffff001d7802 */ /* 0x000fe20000000f00 */
[----:B----4-:R-:W3:Y:S01]  /*7060*/  SHFL.BFLY PT, R18, R11, 0x8, 0x101f ;  /* 0x0d101f000b127f89 */ /* 0x010ee200000e0000 */
[----:B------:R-:W-:-:S02]  /*7070*/  MOV R32, 0xffff ;  /* 0x0000ffff00207802 */ /* 0x000fc40000000f00 */
        /* <DEDUP_REMOVED lines=15> */
.L_x_118:
        /* <DEDUP_REMOVED lines=11> */
.L_x_106:
[----:B------:R-:W-:Y:S05]  /*7220*/  BSYNC.RECONVERGENT B0 ;  /* 0x0000000000007941 */ /* 0x000fea0003800200 */
.L_x_105:
        /* <DEDUP_REMOVED lines=9> */
.L_x_104:
        /* <DEDUP_REMOVED lines=8> */
.L_x_110:
[----:B------:R-:W-:Y:S05]  /*7340*/  BSYNC B0 ;  /* 0x0000000000007941 */ /* 0x000fea0003800000 */
.L_x_109:
        /* <DEDUP_REMOVED lines=8> */
.L_x_111:
[----:B------:R-:W-:Y:S01]  /*73d0*/  FADD.FTZ R17, R17, R10 ;  /* 0x0000000a11117221 */ /* 0x000fe20000010000 */
[----:B------:R-:W-:-:S04]  /*73e0*/  HFMA2 R31, -RZ, RZ, 0, 2.384185791015625e-07 ;  /* 0x00000004ff1f7431 */ /* 0x000fc800000001ff */
[----:B------:R-:W-:Y:S02]  /*73f0*/  MOV R30, R17 ;  /* 0x00000011001e7202 */ /* 0x000fe40000000f00 */
[----:B------:R-:W-:-:S07]  /*7400*/  MOV R18, R29 ;  /* 0x0000001d00127202 */ /* 0x000fce0000000f00 */
[----:B------:R-:W-:Y:S05]  /*7410*/  WARPSYNC.COLLECTIVE R27, `(.L_x_112) ;  /* 0x000000001b087348 */ /* 0x000fea0003c00000 */
[----:B------:R0:W1:Y:S02]  /*7420*/  SHFL.BFLY P3, R29, R30, R31, R32 ;  /* 0x0c00001f1e1d7389 */ /* 0x0000640000060020 */
[----:B01----:R-:W-:Y:S05]  /*7430*/  ENDCOLLECTIVE ;  /* 0x000000000000791b */ /* 0x003fea0003800000 */
.L_x_112:
[----:B------:R-:W-:-:S05]  /*7440*/  FADD.FTZ R18, R18, R11 ;  /* 0x0000000b12127221 */ /* 0x000fca0000010000 */
[----:B------:R-:W-:Y:S02]  /*7450*/  MOV R30, R18 ;  /* 0x00000012001e7202 */ /* 0x000fe40000000f00 */
[----:B------:R-:W-:-:S07]  /*7460*/  MOV R24, R29 ;  /* 0x0000001d00187202 */ /* 0x000fce0000000f00 */
[----:B------:R-:W-:Y:S05]  /*7470*/  WARPSYNC.COLLECTIVE R27, `(.L_x_113) ;  /* 0x000000001b087348 */ /* 0x000fea0003c00000 */
[----:B------:R0:W1:Y:S02]  /*7480*/  SHFL.BFLY P3, R29, R30, R31, R32 ;  /* 0x0c00001f1e1d7389 */ /* 0x0000640000060020 */
[----:B01----:R-:W-:Y:S05]  /*7490*/  ENDCOLLECTIVE ;  /* 0x000000000000791b */ /* 0x003fea0003800000 */
.L_x_113:
[----:B------:R-:W-:Y:S01]  /*74a0*/  FADD.FTZ R24, R17, R24 ;  /* 0x0000001811187221 */ /* 0x000fe20000010000 */
[----:B------:R-:W-:-:S04]  /*74b0*/  HFMA2 R31, -RZ, RZ, 0, 1.1920928955078125e-07 ;  /* 0x00000002ff1f7431 */ /* 0x000fc800000001ff */
[----:B------:R-:W-:Y:S02]  /*74c0*/  MOV R30, R24 ;  /* 0x00000018001e7202 */ /* 0x000fe40000000f00 */
[----:B------:R-:W-:-:S07]  /*74d0*/  MOV R19, R29 ;  /* 0x0000001d00137202 */ /* 0x000fce0000000f00 */
[----:B------:R-:W-:Y:S05]  /*74e0*/  WARPSYNC.COLLECTIVE R27, `(.L_x_114) ;  /* 0x000000001b087348 */ /* 0x000fea0003c00000 */
[----:B------:R0:W1:Y:S02]  /*74f0*/  SHFL.BFLY P3, R29, R30, R31, R32 ;  /* 0x0c00001f1e1d7389 */ /* 0x0000640000060020 */
[----:B01----:R-:W-:Y:S05]  /*7500*/  ENDCOLLECTIVE ;  /* 0x000000000000791b */ /* 0x003fea0003800000 */
.L_x_114:
[----:B------:R-:W-:-:S05]  /*7510*/  FADD.FTZ R19, R18, R19 ;  /* 0x0000001312137221 */ /* 0x000fca0000010000 */
[----:B------:R-:W-:Y:S02]  /*7520*/  MOV R30, R19 ;  /* 0x00000013001e7202 */ /* 0x000fe40000000f00 */
[----:B------:R-:W-:-:S07]  /*7530*/  MOV R25, R29 ;  /* 0x0000001d00197202 */ /* 0x000fce0000000f00 */
[----:B------:R-:W-:Y:S05]  /*7540*/  WARPSYNC.COLLECTIVE R27, `(.L_x_115) ;  /* 0x000000001b087348 */ /* 0x000fea0003c00000 */
[----:B------:R0:W1:Y:S02]  /*7550*/  SHFL.BFLY P3, R29, R30, R31, R32 ;  /* 0x0c00001f1e1d7389 */ /* 0x0000640000060020 */
[----:B01----:R-:W-:Y:S05]  /*7560*/  ENDCOLLECTIVE ;  /* 0x000000000000791b */ /* 0x003fea0003800000 */
.L_x_115:
[----:B------:R-:W-:Y:S01]  /*7570*/  FADD.FTZ R25, R24, R25 ;  /* 0x0000001918197221 */ /* 0x000fe20000010000 */
[----:B------:R-:W-:-:S04]  /*7580*/  HFMA2 R31, -RZ, RZ, 0, 5.9604644775390625e-08 ;  /* 0x00000001ff1f7431 */ /* 0x000fc800000001ff */
[----:B------:R-:W-:Y:S02]  /*7590*/  MOV R30, R25 ;  /* 0x00000019001e7202 */ /* 0x000fe40000000f00 */
[----:B------:R-:W-:-:S07]  /*75a0*/  MOV R10, R29 ;  /* 0x0000001d000a7202 */ /* 0x000fce0000000f00 */
[----:B------:R-:W-:Y:S05]  /*75b0*/  WARPSYNC.COLLECTIVE R27, `(.L_x_116) ;  /* 0x000000001b087348 */ /* 0x000fea0003c00000 */
[----:B------:R0:W1:Y:S02]  /*75c0*/  SHFL.BFLY P3, R29, R30, R31, R32 ;  /* 0x0c00001f1e1d7389 */ /* 0x0000640000060020 */
[----:B01----:R-:W-:Y:S05]  /*75d0*/  ENDCOLLECTIVE ;  /* 0x000000000000791b */ /* 0x003fea0003800000 */
.L_x_116:
[----:B------:R-:W-:-:S05]  /*75e0*/  FADD.FTZ R10, R19, R10 ;  /* 0x0000000a130a7221 */ /* 0x000fca0000010000 */
[----:B------:R-:W-:Y:S02]  /*75f0*/  MOV R30, R10 ;  /* 0x0000000a001e7202 */ /* 0x000fe40000000f00 */
[----:B------:R-:W-:-:S07]  /*7600*/  MOV R28, R29 ;  /* 0x0000001d001c7202 */ /* 0x000fce0000000f00 */
[----:B------:R-:W-:Y:S05]  /*7610*/  WARPSYNC.COLLECTIVE R27, `(.L_x_117) ;  /* 0x000000001b087348 */ /* 0x000fea0003c00000 */
[----:B------:R0:W1:Y:S02]  /*7620*/  SHFL.BFLY P3, R29, R30, R31, R32 ;  /* 0x0c00001f1e1d7389 */ /* 0x0000640000060020 */
[----:B01----:R-:W-:Y:S05]  /*7630*/  ENDCOLLECTIVE ;  /* 0x000000000000791b */ /* 0x003fea0003800000 */
.L_x_117:
[----:B------:R-:W-:Y:S01]  /*7640*/  FADD.FTZ R28, R25, R28 ;  /* 0x0000001c191c7221 */ /* 0x000fe20000010000 */
[----:B------:R-:W-:Y:S01]  /*7650*/  MOV R11, R29 ;  /* 0x0000001d000b7202 */ /* 0x000fe20000000f00 */
[----:B------:R-:W-:Y:S06]  /*7660*/  BRA `(.L_x_118) ;  /* 0xfffffff800c07947 */ /* 0x000fec000383ffff */
.L_x_119:
        /* <DEDUP_REMOVED lines=9> */
.L_x_1083:


//--------------------- .text._ZN13group_norm_v218gn_bwd_cuda_kernelI13__nv_bfloat16Li480ELi2ELi32ELi60ELi1024ELb0ELb1ELi16ELi960ELi960ELi4ELb1ELi3ELb0ELb0ELNS_15WgradSyncMethodE2ENS_16CompileConditionILi1000EEEEEvPT_S6_S6_PKS5_S8_S8_S8_PKfflPfPj --------------------------
	.section	.text._ZN13group_norm_v218gn_bwd_cuda_kernelI13__nv_bfloat16Li480ELi2ELi32ELi60ELi1024ELb0ELb1ELi16ELi960ELi960ELi4ELb1ELi3ELb0ELb0ELNS_15WgradSyncMethodE2ENS_16CompileConditionILi1000EEEEEvPT_S6_S6_PKS5_S8_S8_S8_PKfflPfPj,"ax",@progbits
	.align	128
        .global         _ZN13group_norm_v218gn_bwd_cuda_kernelI13__nv_bfloat16Li480ELi2ELi32ELi60ELi1024ELb0ELb1ELi16ELi960ELi960ELi4ELb1ELi3ELb0ELb0ELNS_15WgradSyncMethodE2ENS_16CompileConditionILi1000EEEEEvPT_S6_S6_PKS5_S8_S8_S8_PKfflPfPj
        .type           _ZN13group_norm_v218gn_bwd_cuda_kernelI13__nv_bfloat16Li480ELi2ELi32ELi60ELi1024ELb0ELb1ELi16ELi960ELi960ELi4ELb1ELi3ELb0ELb0ELNS_15WgradSyncMethodE2ENS_16CompileConditionILi1000EEEEEvPT_S6_S6_PKS5_S8_S8_S8_PKfflPfPj,@function
        .size           _ZN13group_norm_v218gn_bwd_cuda_kernelI13__nv_bfloat16Li480ELi2ELi32ELi60ELi1024ELb0ELb1ELi16ELi960ELi960ELi4ELb1ELi3ELb0ELb0ELNS_15WgradSyncMethodE2ENS_16CompileConditionILi1000EEEEEvPT_S6_S6_PKS5_S8_S8_S8_PKfflPfPj,(.L_x_1084 - _ZN13group_norm_v218gn_bwd_cuda_kernelI13__nv_bfloat16Li480ELi2ELi32ELi60ELi1024ELb0ELb1ELi16ELi960ELi960ELi4ELb1ELi3ELb0ELb0ELNS_15WgradSyncMethodE2ENS_16CompileConditionILi1000EEEEEvPT_S6_S6_PKS5_S8_S8_S8_PKfflPfPj)
        .other          _ZN13group_norm_v218gn_bwd_cuda_kernelI13__nv_bfloat16Li480ELi2ELi32ELi60ELi1024ELb0ELb1ELi16ELi960ELi960ELi4ELb1ELi3ELb0ELb0ELNS_15WgradSyncMethodE2ENS_16CompileConditionILi1000EEEEEvPT_S6_S6_PKS5_S8_S8_S8_PKfflPfPj,@"STO_CUDA_ENTRY STV_DEFAULT"
_ZN13group_norm_v218gn_bwd_cuda_kernelI13__nv_bfloat16Li480ELi2ELi32ELi60ELi1024ELb0ELb1ELi16ELi960ELi960ELi4ELb1ELi3ELb0ELb0ELNS_15WgradSyncMethodE2ENS_16CompileConditionILi1000EEEEEvPT_S6_S6_PKS5_S8_S8_S8_PKfflPfPj:
.text._ZN13group_norm_v218gn_bwd_cuda_kernelI13__nv_bfloat16Li480ELi2ELi32ELi60ELi1024ELb0ELb1ELi16ELi960ELi960ELi4ELb1ELi3ELb0ELb0ELNS_15WgradSyncMethodE2ENS_16CompileConditionILi1000EEEEEvPT_S6_S6_PKS5_S8_S8_S8_PKfflPfPj:
[----:B------:R-:W0:Y:S08]  /*0000*/  LDC R1, c[0x0][0x37c] ;  /* 0x0000df00ff017b82 */ /* 0x000e300000000800 */
[----:B------:R-:W1:Y:S01]  /*0010*/  S2UR UR14, SR_CTAID.Y ;  /* 0x00000000000e79c3 */ /* 0x000e620000002600 */
[----:B------:R-:W2:Y:S01]  /*0020*/  LDCU.64 UR20, c[0x0][0x3c8] ;  /* 0x00007900ff1477ac */ /* 0x000ea20008000a00 */
[----:B0-----:R-:W-:Y:S01]  /*0030*/  IADD3 R1, PT, PT, R1, -0xd8, RZ ;  /* 0xffffff2801017810 */ /* 0x001fe20007ffe0ff */
[----:B------:R-:W0:Y:S05]  /*0040*/  LDCU.64 UR4, c[0x0][0x3d8] ;  /* 0x00007b00ff0477ac */ /* 0x000e2a0008000a00 */
[----:B------:R-:W3:Y:S01]  /*0050*/  S2UR UR10, SR_CTAID.X ;  /* 0x00000000000a79c3 */ /* 0x000ee20000002500 */
[----:B------:R-:W-:Y:S01]  /*0060*/  UMOV UR8, 0xc ;  /* 0x0000000c00087882 */ /* 0x000fe20000000000 */
[----:B------:R-:W-:Y:S01]  /*0070*/  UMOV UR9, 0x0 ;  /* 0x0000000000097882 */ /* 0x000fe20000000000 */
[----:B------:R-:W4:Y:S01]  /*0080*/  LDCU.64 UR18, c[0x0][0x358] ;  /* 0x00006b00ff1277ac */ /* 0x000f220008000a00 */
[----:B--2---:R-:W-:-:S02]  /*0090*/  USHF.L.U32 UR6, UR20, 0x1, URZ ;  /* 0x0000000114067899 */ /* 0x004fc400080006ff */
[----:B------:R-:W-:Y:S02]  /*00a0*/  USHF.L.U64.HI UR7, UR20, 0x1, UR21 ;  /* 0x0000000114077899 */ /* 0x000fe40008010215 */
[----:B0-----:R-:W-:Y:S02]  /*00b0*/  UIMAD.WIDE.U32 UR8, UR4, 0x1, UR8 ;  /* 0x00000001040878a5 */ /* 0x001fe4000f8e0008 */
[----:B-1----:R-:W-:Y:S02]  /*00c0*/  UISETP.GT.U32.AND UP0, UPT, UR6, UR14, UPT ;  /* 0x0000000e0600728c */ /* 0x002fe4000bf04070 */
[----:B------:R-:W-:Y:S02]  /*00d0*/  UIADD3 UR9, UPT, UPT, UR9, UR5, URZ ;  /* 0x0000000509097290 */ /* 0x000fe4000fffe0ff */
[----:B------:R-:W-:Y:S01]  /*00e0*/  UISETP.GT.AND.EX UP0, UPT, UR7, URZ, UPT, UP0 ;  /* 0x000000ff0700728c */ /* 0x000fe2000bf04300 */
[----:B------:R-:W-:Y:S01]  /*00f0*/  UMOV UR5, URZ ;  /* 0x000000ff00057c82 */ /* 0x000fe20008000000 */
[----:B---3--:R-:W-:-:S07]  /*0100*/  MOV R0, UR10 ;  /* 0x0000000a00007c02 */ /* 0x008fce0008000f00 */
[----:B----4-:R-:W-:Y:S05]  /*0110*/  BRA.U UP0, `(.L_x_120) ;  /* 0x0000000100607547 */ /* 0x010fea000b800000 */
[----:B------:R-:W0:Y:S01]  /*0120*/  S2R R2, SR_TID.X ;  /* 0x0000000000027919 */ /* 0x000e220000002100 */
[----:B------:R-:W-:Y:S01]  /*0130*/  BAR.SYNC.DEFER_BLOCKING 0x0 ;  /* 0x0000000000007b1d */ /* 0x000fe20000010000 */
[----:B0-----:R-:W-:-:S13]  /*0140*/  ISETP.NE.AND P0, PT, R2, RZ, PT ;  /* 0x000000ff0200720c */ /* 0x001fda0003f05270 */
[----:B------:R-:W-:Y:S05]  /*0150*/  @P0 BRA `(.L_x_121) ;  /* 0x0000000000440947 */ /* 0x000fea0003800000 */
[----:B------:R-:W-:Y:S02]  /*0160*/  LOP3.LUT P0, RZ, R0, UR14, RZ, 0xfc, !PT ;  /* 0x0000000e00ff7c12 */ /* 0x000fe4000f80fcff */
[----:B------:R-:W-:Y:S02]  /*0170*/  MOV R5, 0x7fffff41 ;  /* 0x7fffff4100057802 */ /* 0x000fe40000000f00 */
[----:B------:R-:W-:Y:S02]  /*0180*/  MOV R2, UR8 ;  /* 0x0000000800027c02 */ /* 0x000fe40008000f00 */
[----:B------:R-:W-:Y:S02]  /*0190*/  SEL R5, R5, 0x1, !P0 ;  /* 0x0000000105057807 */ /* 0x000fe40004000000 */
[----:B------:R-:W-:Y:S01]  /*01a0*/  MOV R3, UR9 ;  /* 0x0000000900037c02 */ /* 0x000fe20008000f00 */
[----:B------:R-:W-:Y:S06]  /*01b0*/  MEMBAR.ALL.GPU ;  /* 0x0000000000007992 */ /* 0x000fec000000a000 */
[----:B------:R-:W-:-:S00]  /*01c0*/  ERRBAR ;  /* 0x00000000000079ab */ /* 0x000fc00000000000 */
[----:B------:R-:W-:Y:S06]  /*01d0*/  CGAERRBAR ;  /* 0x00000000000075ab */ /* 0x000fec0000000000 */
[----:B------:R0:W5:Y:S02]  /*01e0*/  ATOM.E.ADD.STRONG.GPU PT, R5, desc[UR18][R2.64], R5 ;  /* 0x800000050205798a */ /* 0x00016400081ef112 */
.L_x_122:
        /* <DEDUP_REMOVED lines=8> */
.L_x_121:
[----:B------:R-:W-:Y:S05]  /*0270*/  WARPSYNC.ALL ;  /* 0x0000000000007948 */ /* 0x000fea0003800000 */
[----:B------:R-:W-:Y:S06]  /*0280*/  BAR.SYNC.DEFER_BLOCKING 0x0 ;  /* 0x0000000000007b1d */ /* 0x000fec0000010000 */
[----:B------:R-:W-:Y:S05]  /*0290*/  BRA `(.L_x_123) ;  /* 0x00000040003c7947 */ /* 0x000fea0003800000 */
.L_x_120:
[----:B------:R-:W0:Y:S01]  /*02a0*/  S2R R4, SR_TID.X ;  /* 0x0000000000047919 */ /* 0x000e220000002100 */
[----:B------:R-:W-:Y:S01]  /*02b0*/  R2UR UR12, R0 ;  /* 0x00000000000c72ca */ /* 0x000fe200000e0000 */
[----:B------:R-:W-:-:S12]  /*02c0*/  UMOV UR4, URZ ;  /* 0x000000ff00047c82 */ /* 0x000fd80008000000 */
[----:B------:R-:W-:Y:S01]  /*02d0*/  ULOP3.LUT UR12, UR12, 0x3f, URZ, 0xc0, !UPT ;  /* 0x0000003f0c0c7892 */ /* 0x000fe2000f8ec0ff */
[----:B0-----:R-:W-:-:S05]  /*02e0*/  LOP3.LUT R2, R4, 0xffff, RZ, 0xc0, !PT ;  /* 0x0000ffff04027812 */ /* 0x001fca00078ec0ff */
[----:B------:R-:W-:-:S05]  /*02f0*/  IMAD R2, R2, 0x445, RZ ;  /* 0x0000044502027824 */ /* 0x000fca00078e02ff */
[----:B------:R-:W-:-:S04]  /*0300*/  SHF.R.U32.HI R3, RZ, 0x12, R2 ;  /* 0x00000012ff037819 */ /* 0x000fc80000011602 */
[----:B------:R-:W-:Y:S02]  /*0310*/  PRMT R2, R3, 0x9910, RZ ;  /* 0x0000991003027816 */ /* 0x000fe400000000ff */
[----:B------:R-:W-:-:S03]  /*0320*/  SHF.R.U32.HI R3, RZ, 0x4, R4 ;  /* 0x00000004ff037819 */ /* 0x000fc60000011604 */
[----:B------:R-:W-:Y:S01]  /*0330*/  IMAD R2, R2, 0xf0, RZ ;  /* 0x000000f002027824 */ /* 0x000fe200078e02ff */
[----:B------:R-:W-:-:S04]  /*0340*/  LOP3.LUT R3, R3, R4, RZ, 0x3c, !PT ;  /* 0x0000000403037212 */ /* 0x000fc800078e3cff */
[----:B------:R-:W-:Y:S02]  /*0350*/  IADD3 R2, PT, PT, RZ, -R2, RZ ;  /* 0x80000002ff027210 */ /* 0x000fe40007ffe0ff */
[----:B------:R-:W-:Y:S02]  /*0360*/  SHF.L.U32 R3, R3, 0x3, RZ ;  /* 0x0000000303037819 */ /* 0x000fe400000006ff */
[----:B------:R-:W-:Y:S02]  /*0370*/  PRMT R2, R2, 0x7710, RZ ;  /* 0x0000771002027816 */ /* 0x000fe400000000ff */
[----:B------:R-:W-:Y:S02]  /*0380*/  LOP3.LUT R3, R3, 0x18, RZ, 0xc0, !PT ;  /* 0x0000001803037812 */ /* 0x000fe400078ec0ff */
[----:B------:R-:W-:-:S04]  /*0390*/  IADD3 R2, PT, PT, R2, R4, RZ ;  /* 0x0000000402027210 */ /* 0x000fc80007ffe0ff */
[----:B------:R-:W-:-:S05]  /*03a0*/  LOP3.LUT R2, R2, 0xffff, RZ, 0xc0, !PT ;  /* 0x0000ffff02027812 */ /* 0x000fca00078ec0ff */
[----:B------:R0:W-:Y:S02]  /*03b0*/  STL [R1+0xa8], R2 ;  /* 0x0000a80201007387 */ /* 0x0001e40000100800 */
.L_x_136:
[----:B------:R-:W2:Y:S01]  /*03c0*/  LDL R54, [R1+0xa8] ;  /* 0x0000a80001367983 */ /* 0x000ea20000100800 */
[----:B------:R-:W-:Y:S01]  /*03d0*/  ULOP3.LUT UR6, UR14, 0x1, URZ, 0xc0, !UPT ;  /* 0x000000010e067892 */ /* 0x000fe2000f8ec0ff */
[----:B-1----:R-:W-:Y:S01]  /*03e0*/  HFMA2 R5, -RZ, RZ, 0, 0 ;  /* 0x00000000ff057431 */ /* 0x002fe200000001ff */
[----:B------:R-:W-:Y:S01]  /*03f0*/  USHF.R.U64 UR13, UR14, 0x1, UR5 ;  /* 0x000000010e0d7899 */ /* 0x000fe20008001205 */
[----:B------:R-:W1:Y:S01]  /*0400*/  S2R R3, SR_TID.X ;  /* 0x0000000000037919 */ /* 0x000e620000002100 */
[----:B------:R-:W-:Y:S01]  /*0410*/  UIMAD UR6, UR6, 0x3c0, URZ ;  /* 0x000003c0060678a4 */ /* 0x000fe2000f8e02ff */
[----:B0----5:R-:W-:Y:S01]  /*0420*/  SHF.L.U32 R2, R0, 0x4, RZ ;  /* 0x0000000400027819 */ /* 0x021fe200000006ff */
[----:B------:R-:W0:Y:S01]  /*0430*/  LDCU.64 UR16, c[0x0][0x3a0] ;  /* 0x00007400ff1077ac */ /* 0x000e220008000a00 */
[----:B------:R3:W-:Y:S01]  /*0440*/  STL [R1+0xac], R0 ;  /* 0x0000ac0001007387 */ /* 0x0007e20000100800 */
[----:B------:R-:W4:Y:S01]  /*0450*/  LDC.64 R20, c[0x0][0x3a8] ;  /* 0x0000ea00ff147b82 */ /* 0x000f220000000a00 */
[----:B------:R-:W-:Y:S01]  /*0460*/  USHF.R.U32.HI UR7, URZ, 0x1, UR5 ;  /* 0x00000001ff077899 */ /* 0x000fe20008011605 */
[----:B------:R-:W4:Y:S01]  /*0470*/  S2R R29, SR_CgaCtaId ;  /* 0x00000000001d7919 */ /* 0x000f220000008800 */
[----:B------:R-:W-:Y:S01]  /*0480*/  MOV R28, 0x400 ;  /* 0x00000400001c7802 */ /* 0x000fe20000000f00 */
[----:B------:R-:W-:Y:S01]  /*0490*/  UMOV UR15, 0x400 ;  /* 0x00000400000f7882 */ /* 0x000fe20000000000 */
[----:B------:R-:W-:Y:S01]  /*04a0*/  UIMAD UR10, UR7, 0x1e0000, URZ ;  /* 0x001e0000070a78a4 */ /* 0x000fe2000f8e02ff */
[----:B------:R-:W4:Y:S01]  /*04b0*/  LDCU UR11, c[0x0][0x3c0] ;  /* 0x00007800ff0b77ac */ /* 0x000f220008000800 */
[----:B------:R-:W4:Y:S01]  /*04c0*/  LDCU.64 UR20, c[0x0][0x3d0] ;  /* 0x00007a00ff1477ac */ /* 0x000f220008000a00 */
[----:B-1----:R-:W-:-:S02]  /*04d0*/  LOP3.LUT R6, R3, 0xffff, RZ, 0xc0, !PT ;  /* 0x0000ffff03067812 */ /* 0x002fc400078ec0ff */
[----:B------:R-:W-:-:S03]  /*04e0*/  MOV R3, UR13 ;  /* 0x0000000d00037c02 */ /* 0x000fc60008000f00 */
[----:B------:R-:W-:-:S05]  /*04f0*/  IMAD R6, R6, 0x445, RZ ;  /* 0x0000044506067824 */ /* 0x000fca00078e02ff */
[----:B------:R-:W-:-:S04]  /*0500*/  SHF.R.U32.HI R6, RZ, 0x12, R6 ;  /* 0x00000012ff067819 */ /* 0x000fc80000011606 */
[----:B------:R-:W-:Y:S02]  /*0510*/  LOP3.LUT R6, R6, 0x3f0, R2, 0xf8, !PT ;  /* 0x000003f006067812 */ /* 0x000fe400078ef802 */
[----:B--2---:R-:W-:-:S05]  /*0520*/  LEA R4, R54, UR6, 0x2 ;  /* 0x0000000636047c11 */ /* 0x004fca000f8e10ff */
[----:B------:R-:W-:-:S04]  /*0530*/  IMAD.WIDE.U32 R2, R3, 0x1e0000, R4 ;  /* 0x001e000003027825 */ /* 0x000fc800078e0004 */
[----:B------:R-:W-:-:S05]  /*0540*/  IMAD R5, R6, 0x780, RZ ;  /* 0x0000078006057824 */ /* 0x000fca00078e02ff */
[----:B------:R-:W-:-:S04]  /*0550*/  IADD3 R2, P0, PT, R5, R2, RZ ;  /* 0x0000000205027210 */ /* 0x000fc80007f1e0ff */
[----:B------:R-:W-:Y:S02]  /*0560*/  IADD3.X R3, PT, PT, R3, UR10, RZ, P0, !PT ;  /* 0x0000000a03037c10 */ /* 0x000fe400087fe4ff */
[C---:B------:R-:W-:Y:S02]  /*0570*/  SHF.L.U32 R9, R2.reuse, 0x1, RZ ;  /* 0x0000000102097819 */ /* 0x040fe400000006ff */
[----:B---3--:R-:W-:Y:S02]  /*0580*/  SHF.L.U64.HI R0, R2, 0x1, R3 ;  /* 0x0000000102007819 */ /* 0x008fe40000010203 */
[----:B0-----:R-:W-:Y:S01]  /*0590*/  IADD3 R6, P0, PT, R9, UR16, RZ ;  /* 0x0000001009067c10 */ /* 0x001fe2000ff1e0ff */
[----:B------:R-:W-:Y:S01]  /*05a0*/  IMAD.HI.U32 R5, R4, -0x77777777, RZ ;  /* 0x8888888904057827 */ /* 0x000fe200078e00ff */
[----:B------:R-:W-:Y:S01]  /*05b0*/  USHF.L.U32 UR10, UR13, 0x6, URZ ;  /* 0x000000060d0a7899 */ /* 0x000fe200080006ff */
[----:B------:R-:W-:Y:S01]  /*05c0*/  STL [R1+0x58], R9 ;  /* 0x0000580901007387 */ /* 0x000fe20000100800 */
[----:B------:R-:W-:Y:S01]  /*05d0*/  IADD3.X R7, PT, PT, R0, UR17, RZ, P0, !PT ;  /* 0x0000001100077c10 */ /* 0x000fe200087fe4ff */
[----:B------:R-:W0:Y:S01]  /*05e0*/  LDCU.64 UR16, c[0x0][0x3b8] ;  /* 0x00007700ff1077ac */ /* 0x000e220008000a00 */
[----:B------:R-:W-:Y:S01]  /*05f0*/  SHF.R.U32.HI R8, RZ, 0x5, R5 ;  /* 0x00000005ff087819 */ /* 0x000fe20000011605 */
[----:B------:R-:W-:Y:S01]  /*0600*/  STL [R1+0x5c], R0 ;  /* 0x00005c0001007387 */ /* 0x000fe20000100800 */
[----:B------:R-:W-:-:S02]  /*0610*/  USHF.L.U64.HI UR13, UR13, 0x6, UR7 ;  /* 0x000000060d0d7899 */ /* 0x000fc40008010207 */
[----:B------:R-:W-:Y:S01]  /*0620*/  LEA R5, P0, R8, UR10, 0x1 ;  /* 0x0000000a08057c11 */ /* 0x000fe2000f8008ff */
[----:B------:R1:W-:Y:S04]  /*0630*/  STL [R1+0x84], R8 ;  /* 0x0000840801007387 */ /* 0x0003e80000100800 */
[----:B------:R-:W2:Y:S04]  /*0640*/  LDG.E.64.CONSTANT R12, desc[UR18][R6.64] ;  /* 0x00000012060c7981 */ /* 0x000ea8000c1e9b00 */
[----:B------:R-:W3:Y:S01]  /*0650*/  LDG.E.64.CONSTANT R48, desc[UR18][R6.64+0x1e00] ;  /* 0x001e001206307981 */ /* 0x000ee2000c1e9b00 */
[----:B-1----:R-:W-:-:S02]  /*0660*/  IADD3.X R8, PT, PT, RZ, UR13, RZ, P0, !PT ;  /* 0x0000000dff087c10 */ /* 0x002fc400087fe4ff */
[C---:B0-----:R-:W-:Y:S01]  /*0670*/  LEA R26, P0, R5.reuse, UR16, 0x2 ;  /* 0x00000010051a7c11 */ /* 0x041fe2000f8010ff */
[----:B------:R-:W3:Y:S03]  /*0680*/  LDG.E.64.CONSTANT R10, desc[UR18][R6.64+0x5a00] ;  /* 0x005a0012060a7981 */ /* 0x000ee6000c1e9b00 */
[----:B------:R-:W-:Y:S01]  /*0690*/  LEA.HI.X R27, R5, UR17, R8, 0x2, P0 ;  /* 0x00000011051b7c11 */ /* 0x000fe200080f1408 */
[----:B------:R-:W3:Y:S01]  /*06a0*/  LDG.E.64.CONSTANT R2, desc[UR18][R6.64+0x3c00] ;  /* 0x003c001206027981 */ /* 0x000ee2000c1e9b00 */
[----:B------:R-:W0:Y:S03]  /*06b0*/  LDCU.64 UR16, c[0x0][0x398] ;  /* 0x00007300ff1077ac */ /* 0x000e260008000a00 */
[----:B------:R-:W3:Y:S04]  /*06c0*/  LDG.E.64.CONSTANT R46, desc[UR18][R6.64+0x7800] ;  /* 0x00780012062e7981 */ /* 0x000ee8000c1e9b00 */
[----:B------:R-:W3:Y:S04]  /*06d0*/  LDG.E.64.CONSTANT R40, desc[UR18][R6.64+0x9600] ;  /* 0x0096001206287981 */ /* 0x000ee8000c1e9b00 */
[----:B------:R-:W3:Y:S04]  /*06e0*/  LDG.E.64.CONSTANT R42, desc[UR18][R6.64+0xb400] ;  /* 0x00b40012062a7981 */ /* 0x000ee8000c1e9b00 */
[----:B------:R-:W3:Y:S04]  /*06f0*/  LDG.E.64.CONSTANT R44, desc[UR18][R6.64+0xd200] ;  /* 0x00d20012062c7981 */ /* 0x000ee8000c1e9b00 */
[----:B------:R-:W3:Y:S01]  /*0700*/  LDG.E.64.CONSTANT R26, desc[UR18][R26.64] ;  /* 0x000000121a1a7981 */ /* 0x000ee2000c1e9b00 */
[----:B0-----:R-:W-:-:S04]  /*0710*/  IADD3 R14, P0, PT, R9, UR16, RZ ;  /* 0x00000010090e7c10 */ /* 0x001fc8000ff1e0ff */
[----:B------:R-:W-:Y:S01]  /*0720*/  IADD3.X R15, PT, PT, R0, UR17, RZ, P0, !PT ;  /* 0x00000011000f7c10 */ /* 0x000fe200087fe4ff */
[----:B----4-:R-:W-:-:S04]  /*0730*/  IMAD.WIDE.U32 R20, R4, 0x2, R20 ;  /* 0x0000000204147825 */ /* 0x010fc800078e0014 */
        /* <DEDUP_REMOVED lines=9> */
[----:B------:R-:W1:Y:S01]  /*07d0*/  S2R R0, SR_TID.X ;  /* 0x0000000000007919 */ /* 0x000e620000002100 */
[----:B------:R-:W0:Y:S01]  /*07e0*/  S2UR UR16, SR_CgaCtaId ;  /* 0x00000000001079c3 */ /* 0x000e220000008800 */
[----:B------:R-:W-:-:S04]  /*07f0*/  IADD3 R36, PT, PT, R28, 0x3c00, RZ ;  /* 0x00003c001c247810 */ /* 0x000fc80007ffe0ff */
[----:B------:R-:W-:Y:S01]  /*0800*/  LEA R36, R29, R36, 0x18 ;  /* 0x000000241d247211 */ /* 0x000fe200078ec0ff */
[----:B0-----:R-:W-:Y:S01]  /*0810*/  ULEA UR7, UR16, UR15, 0x18 ;  /* 0x0000000f10077291 */ /* 0x001fe2000f8ec0ff */
[C---:B-1----:R-:W-:Y:S02]  /*0820*/  IADD3 R19, PT, PT, R0.reuse, 0x1e0, RZ ;  /* 0x000001e000137810 */ /* 0x042fe40007ffe0ff */
[----:B------:R-:W-:Y:S02]  /*0830*/  SHF.L.U32 R18, R0, 0x1, RZ ;  /* 0x0000000100127819 */ /* 0x000fe400000006ff */
[----:B------:R-:W-:Y:S02]  /*0840*/  SHF.R.U32.HI R28, RZ, 0x4, R19 ;  /* 0x00000004ff1c7819 */ /* 0x000fe40000011613 */
[----:B------:R-:W-:Y:S02]  /*0850*/  SHF.L.U32 R19, R19, 0x3, RZ ;  /* 0x0000000313137819 */ /* 0x000fe400000006ff */
[----:B------:R-:W-:-:S02]  /*0860*/  LOP3.LUT R15, R18, 0x18, RZ, 0xc0, !PT ;  /* 0x00000018120f7812 */ /* 0x000fc400078ec0ff */
[----:B------:R-:W-:Y:S02]  /*0870*/  LOP3.LUT R28, R28, R0, RZ, 0x3c, !PT ;  /* 0x000000001c1c7212 */ /* 0x000fe400078e3cff */
[----:B------:R-:W-:Y:S02]  /*0880*/  LOP3.LUT R33, R19, 0x3fe0, RZ, 0xc0, !PT ;  /* 0x00003fe013217812 */ /* 0x000fe400078ec0ff */
[----:B------:R-:W-:Y:S02]  /*0890*/  LEA R14, R0, UR7, 0x5 ;  /* 0x00000007000e7c11 */ /* 0x000fe4000f8e28ff */
[C---:B------:R-:W-:Y:S02]  /*08a0*/  LOP3.LUT R19, R15.reuse, 0x8, RZ, 0x3c, !PT ;  /* 0x000000080f137812 */ /* 0x040fe400078e3cff */
[----:B------:R-:W-:Y:S01]  /*08b0*/  LOP3.LUT R29, R15, 0x10, RZ, 0x3c, !PT ;  /* 0x000000100f1d7812 */ /* 0x000fe200078e3cff */
[----:B------:R0:W-:Y:S01]  /*08c0*/  STL [R1+0xb4], R0 ;  /* 0x0000b40001007387 */ /* 0x0001e20000100800 */
[----:B------:R-:W-:-:S02]  /*08d0*/  SHF.L.U32 R28, R28, 0x3, RZ ;  /* 0x000000031c1c7819 */ /* 0x000fc400000006ff */
[----:B------:R-:W-:Y:S02]  /*08e0*/  IADD3 R18, PT, PT, R14, R29, RZ ;  /* 0x0000001d0e127210 */ /* 0x000fe40007ffe0ff */
[----:B------:R-:W-:Y:S02]  /*08f0*/  LOP3.LUT R31, R15, 0x18, RZ, 0x3c, !PT ;  /* 0x000000180f1f7812 */ /* 0x000fe400078e3cff */
[----:B------:R-:W-:Y:S02]  /*0900*/  LOP3.LUT R28, R28, 0x18, RZ, 0xc0, !PT ;  /* 0x000000181c1c7812 */ /* 0x000fe400078ec0ff */
[C---:B0-----:R-:W-:Y:S02]  /*0910*/  IADD3 R0, PT, PT, R14.reuse, R19, RZ ;  /* 0x000000130e007210 */ /* 0x041fe40007ffe0ff */
[C---:B------:R-:W-:Y:S02]  /*0920*/  IADD3 R15, PT, PT, R14.reuse, R15, RZ ;  /* 0x0000000f0e0f7210 */ /* 0x040fe40007ffe0ff */
[----:B------:R-:W-:Y:S01]  /*0930*/  IADD3 R32, PT, PT, R33, UR7, R28 ;  /* 0x0000000721207c10 */ /* 0x000fe2000fffe01c */
[----:B------:R0:W-:Y:S04]  /*0940*/  STL [R1+0x74], R0 ;  /* 0x0000740001007387 */ /* 0x0001e80000100800 */
[----:B------:R1:W-:Y:S01]  /*0950*/  STL [R1+0x70], R18 ;  /* 0x0000701201007387 */ /* 0x0003e20000100800 */
[----:B0-----:R-:W-:-:S03]  /*0960*/  IADD3 R0, PT, PT, R14, R31, RZ ;  /* 0x0000001f0e007210 */ /* 0x001fc60007ffe0ff */
[----:B------:R0:W-:Y:S04]  /*0970*/  STL [R1+0x78], R15 ;  /* 0x0000780f01007387 */ /* 0x0001e80000100800 */
[----:B------:R-:W-:Y:S04]  /*0980*/  STL [R1+0xb0], R32 ;  /* 0x0000b02001007387 */ /* 0x000fe80000100800 */
[----:B------:R0:W-:Y:S01]  /*0990*/  STL [R1+0x7c], R0 ;  /* 0x00007c0001007387 */ /* 0x0001e20000100800 */
[C---:B--2---:R-:W-:Y:S02]  /*09a0*/  PRMT R37, R13.reuse, 0x7632, R37 ;  /* 0x000076320d257816 */ /* 0x044fe40000000025 */
[----:B-1----:R-:W-:-:S02]  /*09b0*/  SHF.L.U32 R18, R13, 0x10, RZ ;  /* 0x000000100d127819 */ /* 0x002fc400000006ff */
[C---:B---3--:R-:W-:Y:S02]  /*09c0*/  PRMT R28, R49.reuse, 0x7632, R28 ;  /* 0x00007632311c7816 */ /* 0x048fe4000000001c */
[----:B------:R-:W-:Y:S02]  /*09d0*/  SHF.L.U32 R30, R49, 0x10, RZ ;  /* 0x00000010311e7819 */ /* 0x000fe400000006ff */
[C---:B------:R-:W-:Y:S02]  /*09e0*/  PRMT R14, R11.reuse, 0x7632, R14 ;  /* 0x000076320b0e7816 */ /* 0x040fe4000000000e */
[----:B------:R-:W-:Y:S02]  /*09f0*/  SHF.L.U32 R51, R11, 0x10, RZ ;  /* 0x000000100b337819 */ /* 0x000fe400000006ff */
[C---:B------:R-:W-:Y:S02]  /*0a00*/  PRMT R29, R2.reuse, 0x7632, R29 ;  /* 0x00007632021d7816 */ /* 0x040fe4000000001d */
[----:B------:R-:W-:-:S02]  /*0a10*/  SHF.L.U32 R49, R2, 0x10, RZ ;  /* 0x0000001002317819 */ /* 0x000fc400000006ff */
[C---:B------:R-:W-:Y:S02]  /*0a20*/  PRMT R13, R3.reuse, 0x7632, R13 ;  /* 0x00007632030d7816 */ /* 0x040fe4000000000d */
[----:B------:R-:W-:Y:S02]  /*0a30*/  SHF.L.U32 R31, R3, 0x10, RZ ;  /* 0x00000010031f7819 */ /* 0x000fe400000006ff */
[C---:B------:R-:W-:Y:S02]  /*0a40*/  PRMT R11, R47.reuse, 0x7632, R11 ;  /* 0x000076322f0b7816 */ /* 0x040fe4000000000b */
[----:B------:R-:W-:Y:S02]  /*0a50*/  SHF.L.U32 R52, R47, 0x10, RZ ;  /* 0x000000102f347819 */ /* 0x000fe400000006ff */
[C---:B------:R-:W-:Y:S02]  /*0a60*/  PRMT R3, R10.reuse, 0x7632, R3 ;  /* 0x000076320a037816 */ /* 0x040fe40000000003 */
[----:B------:R-:W-:-:S02]  /*0a70*/  SHF.L.U32 R50, R10, 0x10, RZ ;  /* 0x000000100a327819 */ /* 0x000fc400000006ff */
[C---:B------:R-:W-:Y:S02]  /*0a80*/  PRMT R2, R40.reuse, 0x7632, R2 ;  /* 0x0000763228027816 */ /* 0x040fe40000000002 */
[----:B------:R-:W-:Y:S02]  /*0a90*/  SHF.L.U32 R47, R40, 0x10, RZ ;  /* 0x00000010282f7819 */ /* 0x000fe400000006ff */
[----:B0-----:R-:W-:Y:S02]  /*0aa0*/  SHF.L.U32 R15, R12, 0x10, RZ ;  /* 0x000000100c0f7819 */ /* 0x001fe400000006ff */
[C---:B------:R-:W-:Y:S02]  /*0ab0*/  PRMT R10, R41.reuse, 0x7632, R10 ;  /* 0x00007632290a7816 */ /* 0x040fe4000000000a */
[----:B------:R-:W-:Y:S02]  /*0ac0*/  SHF.L.U32 R40, R41, 0x10, RZ ;  /* 0x0000001029287819 */ /* 0x000fe400000006ff */
[----:B------:R-:W-:-:S02]  /*0ad0*/  PRMT R33, R48, 0x7632, R33 ;  /* 0x0000763230217816 */ /* 0x000fc40000000021 */
[----:B------:R-:W-:Y:S02]  /*0ae0*/  MOV R41, R54 ;  /* 0x0000003600297202 */ /* 0x000fe40000000f00 */
[----:B------:R-:W-:Y:S02]  /*0af0*/  PRMT R19, R12, 0x7632, R19 ;  /* 0x000076320c137816 */ /* 0x000fe40000000013 */
[----:B------:R-:W-:Y:S02]  /*0b00*/  SHF.L.U32 R48, R48, 0x10, RZ ;  /* 0x0000001030307819 */ /* 0x000fe400000006ff */
[C---:B------:R-:W-:Y:S02]  /*0b10*/  PRMT R53, R42.reuse, 0x7632, R53 ;  /* 0x000076322a357816 */ /* 0x040fe40000000035 */
[----:B------:R-:W-:Y:S02]  /*0b20*/  SHF.L.U32 R54, R42, 0x10, RZ ;  /* 0x000000102a367819 */ /* 0x000fe400000006ff */
[----:B------:R-:W-:Y:S01]  /*0b30*/  PRMT R42, R43, 0x7632, R42 ;  /* 0x000076322b2a7816 */ /* 0x000fe2000000002a */
[----:B------:R-:W-:Y:S01]  /*0b40*/  FADD.FTZ R0, -R26, R15 ;  /* 0x0000000f1a007221 */ /* 0x000fe20000010100 */
[----:B------:R-:W-:-:S02]  /*0b50*/  PRMT R12, R46, 0x7632, R12 ;  /* 0x000076322e0c7816 */ /* 0x000fc4000000000c */
[----:B------:R-:W-:Y:S02]  /*0b60*/  SHF.L.U32 R43, R43, 0x10, RZ ;  /* 0x000000102b2b7819 */ /* 0x000fe400000006ff */
[----:B------:R-:W-:Y:S02]  /*0b70*/  SHF.L.U32 R46, R46, 0x10, RZ ;  /* 0x000000102e2e7819 */ /* 0x000fe400000006ff */
[C---:B------:R-:W-:Y:S02]  /*0b80*/  PRMT R55, R44.reuse, 0x7632, R55 ;  /* 0x000076322c377816 */ /* 0x040fe40000000037 */
[----:B------:R-:W-:Y:S01]  /*0b90*/  SHF.L.U32 R56, R44, 0x10, RZ ;  /* 0x000000102c387819 */ /* 0x000fe200000006ff */
[C---:B------:R-:W-:Y:S01]  /*0ba0*/  FADD.FTZ R60, -R26.reuse, R48 ;  /* 0x000000301a3c7221 */ /* 0x040fe20000010100 */
[C---:B------:R-:W-:Y:S02]  /*0bb0*/  PRMT R44, R45.reuse, 0x7632, R44 ;  /* 0x000076322d2c7816 */ /* 0x040fe4000000002c */
[----:B------:R-:W-:Y:S01]  /*0bc0*/  SHF.L.U32 R57, R45, 0x10, RZ ;  /* 0x000000102d397819 */ /* 0x000fe200000006ff */
[C---:B------:R-:W-:Y:S01]  /*0bd0*/  FADD.FTZ R45, -R26.reuse, R18 ;  /* 0x000000121a2d7221 */ /* 0x040fe20000010100 */
        /* <DEDUP_REMOVED lines=8> */
[C---:B------:R-:W-:Y:S01]  /*0c60*/  FADD.FTZ R49, -R26.reuse, R46 ;  /* 0x0000002e1a317221 */ /* 0x040fe20000010100 */
[----:B------:R-:W-:Y:S01]  /*0c70*/  FADD.FTZ R51, -R26, R40 ;  /* 0x000000281a337221 */ /* 0x000fe20000010100 */
[----:B------:R-:W-:Y:S01]  /*0c80*/  SHF.L.U32 R28, R28, 0x10, RZ ;  /* 0x000000101c1c7819 */ /* 0x000fe200000006ff */
[----:B------:R-:W-:Y:S01]  /*0c90*/  FADD.FTZ R40, -R26, R56 ;  /* 0x000000381a287221 */ /* 0x000fe20000010100 */
[----:B------:R-:W-:Y:S01]  /*0ca0*/  SHF.L.U32 R46, R12, 0x10, RZ ;  /* 0x000000100c2e7819 */ /* 0x000fe200000006ff */
[----:B------:R-:W-:Y:S01]  /*0cb0*/  FADD.FTZ R58, -R26, R30 ;  /* 0x0000001e1a3a7221 */ /* 0x000fe20000010100 */
[----:B------:R-:W-:-:S02]  /*0cc0*/  SHF.L.U32 R29, R29, 0x10, RZ ;  /* 0x000000101d1d7819 */ /* 0x000fc400000006ff */
[----:B------:R-:W-:Y:S01]  /*0cd0*/  MOV R12, R45 ;  /* 0x0000002d000c7202 */ /* 0x000fe20000000f00 */
[C---:B------:R-:W-:Y:S01]  /*0ce0*/  FADD.FTZ R45, -R26.reuse, R52 ;  /* 0x000000341a2d7221 */ /* 0x040fe20000010100 */
[----:B------:R-:W-:Y:S01]  /*0cf0*/  SHF.L.U32 R30, R13, 0x10, RZ ;  /* 0x000000100d1e7819 */ /* 0x000fe200000006ff */
[----:B------:R0:W-:Y:S01]  /*0d00*/  STL [R1+0x9c], R11 ;  /* 0x00009c0b01007387 */ /* 0x0001e20000100800 */
[----:B------:R-:W-:Y:S01]  /*0d10*/  MOV R52, R41 ;  /* 0x0000002900347202 */ /* 0x000fe20000000f00 */
[C---:B------:R-:W-:Y:S01]  /*0d20*/  FADD.FTZ R41, -R26.reuse, R47 ;  /* 0x0000002f1a297221 */ /* 0x040fe20000010100 */
[C---:B------:R-:W-:Y:S01]  /*0d30*/  FADD.FTZ R47, -R26.reuse, R28 ;  /* 0x0000001c1a2f7221 */ /* 0x040fe20000010100 */
[----:B------:R1:W-:Y:S01]  /*0d40*/  STL [R1+0xa0], R40 ;  /* 0x0000a02801007387 */ /* 0x0003e20000100800 */
[----:B------:R-:W-:Y:S01]  /*0d50*/  FADD.FTZ R56, -R26, R29 ;  /* 0x0000001d1a387221 */ /* 0x000fe20000010100 */
[----:B------:R-:W-:Y:S01]  /*0d60*/  SHF.L.U32 R14, R14, 0x10, RZ ;  /* 0x000000100e0e7819 */ /* 0x000fe200000006ff */
[C---:B0-----:R-:W-:Y:S01]  /*0d70*/  FADD.FTZ R11, -R26.reuse, R57 ;  /* 0x000000391a0b7221 */ /* 0x041fe20000010100 */
[----:B-1----:R-:W-:Y:S01]  /*0d80*/  MOV R40, R12 ;  /* 0x0000000c00287202 */ /* 0x002fe20000000f00 */
[C---:B------:R-:W-:Y:S01]  /*0d90*/  FADD.FTZ R12, -R26.reuse, R15 ;  /* 0x0000000f1a0c7221 */ /* 0x040fe20000010100 */
[----:B------:R-:W-:-:S02]  /*0da0*/  FADD.FTZ R15, -R26, R30 ;  /* 0x0000001e1a0f7221 */ /* 0x000fc40000010100 */
[----:B------:R-:W-:Y:S01]  /*0db0*/  STL [R1+0xa4], R11 ;  /* 0x0000a40b01007387 */ /* 0x000fe20000100800 */
[----:B------:R-:W-:-:S03]  /*0dc0*/  SHF.L.U32 R2, R2, 0x10, RZ ;  /* 0x0000001002027819 */ /* 0x000fc600000006ff */
[----:B------:R0:W-:Y:S04]  /*0dd0*/  STL [R1+0xd4], R47 ;  /* 0x0000d42f01007387 */ /* 0x0001e80000100800 */
[----:B------:R1:W-:Y:S01]  /*0de0*/  STL [R1+0xd0], R56 ;  /* 0x0000d03801007387 */ /* 0x0003e20000100800 */
[----:B------:R-:W-:-:S03]  /*0df0*/  SHF.L.U32 R10, R10, 0x10, RZ ;  /* 0x000000100a0a7819 */ /* 0x000fc600000006ff */
[----:B------:R2:W-:Y:S01]  /*0e00*/  STL [R1+0x50], R15 ;  /* 0x0000500f01007387 */ /* 0x0005e20000100800 */
[C---:B0-----:R-:W-:Y:S01]  /*0e10*/  FADD.FTZ R47, -R26.reuse, R14 ;  /* 0x0000000e1a2f7221 */ /* 0x041fe20000010100 */
[C---:B------:R-:W-:Y:S01]  /*0e20*/  FADD.FTZ R14, -R26.reuse, R48 ;  /* 0x000000301a0e7221 */ /* 0x040fe20000010100 */
[C---:B-1----:R-:W-:Y:S01]  /*0e30*/  FADD.FTZ R56, -R26.reuse, R31 ;  /* 0x0000001f1a387221 */ /* 0x042fe20000010100 */
[----:B------:R-:W-:Y:S01]  /*0e40*/  SHF.L.U32 R53, R53, 0x10, RZ ;  /* 0x0000001035357819 */ /* 0x000fe200000006ff */
[C---:B------:R-:W-:Y:S01]  /*0e50*/  FADD.FTZ R2, -R26.reuse, R2 ;  /* 0x000000021a027221 */ /* 0x040fe20000010100 */
[----:B--2---:R-:W-:Y:S01]  /*0e60*/  FADD.FTZ R15, -R26, R46 ;  /* 0x0000002e1a0f7221 */ /* 0x004fe20000010100 */
[----:B------:R-:W-:Y:S01]  /*0e70*/  SHF.L.U32 R42, R42, 0x10, RZ ;  /* 0x000000102a2a7819 */ /* 0x000fe200000006ff */
[----:B------:R-:W-:Y:S04]  /*0e80*/  STL [R1+0x54], R56 ;  /* 0x0000543801007387 */ /* 0x000fe80000100800 */
[----:B------:R-:W-:Y:S04]  /*0e90*/  STL [R1+0x60], R47 ;  /* 0x0000602f01007387 */ /* 0x000fe80000100800 */
[----:B------:R0:W-:Y:S04]  /*0ea0*/  STL [R1+0x64], R15 ;  /* 0x0000640f01007387 */ /* 0x0001e80000100800 */
[----:B------:R1:W-:Y:S04]  /*0eb0*/  STL [R1+0x68], R14 ;  /* 0x0000680e01007387 */ /* 0x0003e80000100800 */
[----:B------:R2:W-:Y:S01]  /*0ec0*/  STL [R1+0x6c], R2 ;  /* 0x00006c0201007387 */ /* 0x0005e20000100800 */
[C---:B0-----:R-:W-:Y:S01]  /*0ed0*/  FADD.FTZ R15, -R26.reuse, R10 ;  /* 0x0000000a1a0f7221 */ /* 0x041fe20000010100 */
[----:B-1----:R-:W-:-:S04]  /*0ee0*/  FADD.FTZ R14, -R26, R53 ;  /* 0x000000351a0e7221 */ /* 0x002fc80000010100 */
[----:B------:R-:W-:Y:S01]  /*0ef0*/  STL [R1+0x80], R15 ;  /* 0x0000800f01007387 */ /* 0x000fe20000100800 */
[----:B--2---:R-:W-:-:S03]  /*0f00*/  FADD.FTZ R2, -R26, R42 ;  /* 0x0000002a1a027221 */ /* 0x004fc60000010100 */
[----:B------:R-:W-:Y:S04]  /*0f10*/  STL [R1+0x8c], R14 ;  /* 0x00008c0e01007387 */ /* 0x000fe80000100800 */
[----:B------:R0:W-:Y:S01]  /*0f20*/  STL [R1+0x90], R2 ;  /* 0x0000900201007387 */ /* 0x0001e20000100800 */
[----:B------:R-:W-:Y:S02]  /*0f30*/  SHF.L.U32 R44, R44, 0x10, RZ ;  /* 0x000000102c2c7819 */ /* 0x000fe400000006ff */
[----:B------:R-:W-:Y:S02]  /*0f40*/  SHF.L.U32 R55, R55, 0x10, RZ ;  /* 0x0000001037377819 */ /* 0x000fe400000006ff */
[----:B------:R-:W-:Y:S01]  /*0f50*/  SHF.L.U32 R33, R33, 0x10, RZ ;  /* 0x0000001021217819 */ /* 0x000fe200000006ff */
[----:B0-----:R-:W-:Y:S01]  /*0f60*/  FADD.FTZ R2, R27, UR11 ;  /* 0x0000000b1b027e21 */ /* 0x001fe20008010000 */
[C---:B------:R-:W-:Y:S01]  /*0f70*/  FADD.FTZ R13, -R26.reuse, R50 ;  /* 0x000000321a0d7221 */ /* 0x040fe20000010100 */
[----:B------:R-:W-:Y:S01]  /*0f80*/  FADD.FTZ R14, -R26, R44 ;  /* 0x0000002c1a0e7221 */ /* 0x000fe20000010100 */
[----:B------:R-:W-:-:S03]  /*0f90*/  MOV R56, R52 ;  /* 0x0000003400387202 */ /* 0x000fc60000000f00 */
[----:B------:R-:W0:Y:S01]  /*0fa0*/  MUFU.RSQ R2, R2 ;  /* 0x0000000200027308 */ /* 0x000e220000001400 */
[C---:B------:R-:W-:Y:S01]  /*0fb0*/  FADD.FTZ R15, -R26.reuse, R55 ;  /* 0x000000371a0f7221 */ /* 0x040fe20000010100 */
[C---:B----4-:R-:W-:Y:S01]  /*0fc0*/  PRMT R50, R5.reuse, 0x7632, R50 ;  /* 0x0000763205327816 */ /* 0x050fe20000000032 */
[C---:B------:R-:W-:Y:S01]  /*0fd0*/  FADD.FTZ R54, -R26.reuse, R54 ;  /* 0x000000361a367221 */ /* 0x040fe20000010100 */
[----:B------:R-:W-:Y:S01]  /*0fe0*/  SHF.L.U32 R52, R5, 0x10, RZ ;  /* 0x0000001005347819 */ /* 0x000fe200000006ff */
[C---:B------:R-:W-:Y:S01]  /*0ff0*/  FADD.FTZ R11, -R26.reuse, R18 ;  /* 0x000000121a0b7221 */ /* 0x040fe20000010100 */
[C---:B------:R-:W-:Y:S01]  /*1000*/  PRMT R42, R9.reuse, 0x7632, R42 ;  /* 0x00007632092a7816 */ /* 0x040fe2000000002a */
[----:B------:R-:W-:Y:S01]  /*1010*/  FADD.FTZ R43, -R26, R33 ;  /* 0x000000211a2b7221 */ /* 0x000fe20000010100 */
[----:B------:R-:W-:Y:S02]  /*1020*/  SHF.L.U32 R44, R9, 0x10, RZ ;  /* 0x00000010092c7819 */ /* 0x000fe400000006ff */
[----:B------:R-:W-:-:S02]  /*1030*/  PRMT R9, R23, 0x7632, R9 ;  /* 0x0000763217097816 */ /* 0x000fc40000000009 */
[----:B------:R-:W-:Y:S02]  /*1040*/  SHF.L.U32 R5, R23, 0x10, RZ ;  /* 0x0000001017057819 */ /* 0x000fe400000006ff */
[C---:B------:R-:W-:Y:S02]  /*1050*/  PRMT R61, R38.reuse, 0x7632, R61 ;  /* 0x00007632263d7816 */ /* 0x040fe4000000003d */
[----:B------:R-:W-:Y:S02]  /*1060*/  SHF.L.U32 R26, R38, 0x10, RZ ;  /* 0x00000010261a7819 */ /* 0x000fe400000006ff */
[----:B------:R-:W-:Y:S02]  /*1070*/  SHF.L.U32 R23, R7, 0x10, RZ ;  /* 0x0000001007177819 */ /* 0x000fe400000006ff */
[----:B------:R-:W-:Y:S02]  /*1080*/  MOV R47, R0 ;  /* 0x00000000002f7202 */ /* 0x000fe40000000f00 */
[C---:B------:R-:W-:Y:S01]  /*1090*/  PRMT R38, R16.reuse, 0x7632, R38 ;  /* 0x0000763210267816 */ /* 0x040fe20000000026 */
[----:B------:R1:W-:Y:S01]  /*10a0*/  STL [R1+0x94], R15 ;  /* 0x0000940f01007387 */ /* 0x0003e20000100800 */
[----:B------:R-:W-:-:S03]  /*10b0*/  SHF.L.U32 R0, R16, 0x10, RZ ;  /* 0x0000001010007819 */ /* 0x000fc600000006ff */
[----:B------:R2:W-:Y:S01]  /*10c0*/  STL [R1+0x98], R14 ;  /* 0x0000980e01007387 */ /* 0x0005e20000100800 */
[----:B------:R-:W-:Y:S02]  /*10d0*/  PRMT R55, R35, 0x7632, R55 ;  /* 0x0000763223377816 */ /* 0x000fe40000000037 */
[----:B------:R-:W-:Y:S01]  /*10e0*/  PRMT R32, R17, 0x7632, R32 ;  /* 0x0000763211207816 */ /* 0x000fe20000000020 */
[----:B------:R-:W-:Y:S01]  /*10f0*/  STL [R1+0xbc], R23 ;  /* 0x0000bc1701007387 */ /* 0x000fe20000100800 */
[----:B-1----:R-:W-:Y:S01]  /*1100*/  SHF.L.U32 R15, R35, 0x10, RZ ;  /* 0x00000010230f7819 */ /* 0x002fe200000006ff */
[----:B------:R-:W-:Y:S02]  /*1110*/  IMAD R35, R56, 0x18, R36 ;  /* 0x0000001838237824 */ /* 0x000fe400078e0224 */
[----:B------:R-:W-:Y:S01]  /*1120*/  STL [R1+0xc0], R38 ;  /* 0x0000c02601007387 */ /* 0x000fe20000100800 */
[----:B------:R-:W-:-:S03]  /*1130*/  SHF.L.U32 R27, R24, 0x10, RZ ;  /* 0x00000010181b7819 */ /* 0x000fc600000006ff */
[----:B------:R1:W-:Y:S01]  /*1140*/  STL [R1+0xc4], R0 ;  /* 0x0000c40001007387 */ /* 0x0003e20000100800 */
[C---:B--2---:R-:W-:Y:S02]  /*1150*/  SHF.L.U32 R14, R20.reuse, 0x10, RZ ;  /* 0x00000010140e7819 */ /* 0x044fe400000006ff */
[----:B------:R-:W-:Y:S01]  /*1160*/  PRMT R18, R20, 0x7632, R18 ;  /* 0x0000763214127816 */ /* 0x000fe20000000012 */
[----:B------:R2:W-:Y:S01]  /*1170*/  STL [R1+0xc8], R32 ;  /* 0x0000c82001007387 */ /* 0x0005e20000100800 */
[----:B------:R-:W-:Y:S02]  /*1180*/  PRMT R31, R24, 0x7632, R31 ;  /* 0x00007632181f7816 */ /* 0x000fe4000000001f */
[----:B------:R-:W-:Y:S02]  /*1190*/  PRMT R29, R25, 0x7632, R29 ;  /* 0x00007632191d7816 */ /* 0x000fe4000000001d */
[----:B-1----:R-:W-:Y:S01]  /*11a0*/  SHF.L.U32 R0, R17, 0x10, RZ ;  /* 0x0000001011007819 */ /* 0x002fe200000006ff */
[----:B------:R-:W-:Y:S01]  /*11b0*/  STL [R1+0xcc], R35 ;  /* 0x0000cc2301007387 */ /* 0x000fe20000100800 */
[C---:B------:R-:W-:Y:S01]  /*11c0*/  PRMT R33, R21.reuse, 0x7632, R33 ;  /* 0x0000763215217816 */ /* 0x040fe20000000021 */
[----:B0-----:R-:W-:Y:S01]  /*11d0*/  FMUL.FTZ R47, R2, R47 ;  /* 0x0000002f022f7220 */ /* 0x001fe20000410000 */
[----:B------:R-:W-:-:S02]  /*11e0*/  SHF.L.U32 R20, R21, 0x10, RZ ;  /* 0x0000001015147819 */ /* 0x000fc400000006ff */
[----:B------:R-:W-:Y:S02]  /*11f0*/  SHF.L.U32 R25, R25, 0x10, RZ ;  /* 0x0000001019197819 */ /* 0x000fe400000006ff */
[C---:B------:R-:W-:Y:S02]  /*1200*/  PRMT R59, R39.reuse, 0x7632, R59 ;  /* 0x00007632273b7816 */ /* 0x040fe4000000003b */
[----:B------:R-:W-:Y:S01]  /*1210*/  SHF.L.U32 R24, R39, 0x10, RZ ;  /* 0x0000001027187819 */ /* 0x000fe200000006ff */
[----:B------:R0:W-:Y:S01]  /*1220*/  STL [R1+0x88], R0 ;  /* 0x0000880001007387 */ /* 0x0001e20000100800 */
[----:B------:R-:W-:Y:S02]  /*1230*/  MOV R39, R40 ;  /* 0x0000002800277202 */ /* 0x000fe40000000f00 */
[C---:B------:R-:W-:Y:S02]  /*1240*/  PRMT R10, R22.reuse, 0x7632, R10 ;  /* 0x00007632160a7816 */ /* 0x040fe4000000000a */
[----:B------:R-:W-:Y:S01]  /*1250*/  SHF.L.U32 R40, R22, 0x10, RZ ;  /* 0x0000001016287819 */ /* 0x000fe200000006ff */
[----:B------:R-:W-:Y:S01]  /*1260*/  FMUL.FTZ R56, R25, R20 ;  /* 0x0000001419387220 */ /* 0x000fe20000410000 */
[----:B------:R-:W-:Y:S01]  /*1270*/  PRMT R57, R34, 0x7632, R57 ;  /* 0x0000763222397816 */ /* 0x000fe20000000039 */
[----:B--2---:R-:W-:Y:S01]  /*1280*/  FMUL.FTZ R32, R2, R60 ;  /* 0x0000003c02207220 */ /* 0x004fe20000410000 */
[----:B------:R-:W-:Y:S01]  /*1290*/  SHF.L.U32 R21, R34, 0x10, RZ ;  /* 0x0000001022157819 */ /* 0x000fe200000006ff */
[----:B0-----:R-:W-:Y:S01]  /*12a0*/  FMUL.FTZ R0, R27, R14 ;  /* 0x0000000e1b007220 */ /* 0x001fe20000410000 */
[----:B------:R-:W-:Y:S01]  /*12b0*/  SHF.L.U32 R22, R33, 0x10, RZ ;  /* 0x0000001021167819 */ /* 0x000fe200000006ff */
[----:B------:R-:W-:Y:S01]  /*12c0*/  FADD.FTZ R34, RZ, R27 ;  /* 0x0000001bff227221 */ /* 0x000fe20000010000 */
[----:B------:R-:W-:Y:S01]  /*12d0*/  FFMA.FTZ R33, R47, R27, RZ ;  /* 0x0000001b2f217223 */ /* 0x000fe200000100ff */
[----:B------:R-:W-:Y:S01]  /*12e0*/  FMUL.FTZ R60, R2, R39 ;  /* 0x00000027023c7220 */ /* 0x000fe20000410000 */
[----:B------:R0:W-:Y:S01]  /*12f0*/  STL [R1+0x20], R0 ;  /* 0x0000200001007387 */ /* 0x0001e20000100800 */
[-C--:B------:R-:W-:Y:S01]  /*1300*/  FMUL.FTZ R35, R14, R26.reuse ;  /* 0x0000001a0e237220 */ /* 0x080fe20000410000 */
[----:B------:R-:W-:Y:S01]  /*1310*/  FADD.FTZ R34, R34, R26 ;  /* 0x0000001a22227221 */ /* 0x000fe20000010000 */
[----:B------:R-:W-:Y:S01]  /*1320*/  FFMA.FTZ R33, R32, R26, R33 ;  /* 0x0000001a20217223 */ /* 0x000fe20000010021 */
[----:B------:R1:W-:Y:S01]  /*1330*/  STL [R1+0x2c], R47 ;  /* 0x00002c2f01007387 */ /* 0x0003e20000100800 */
[----:B------:R-:W-:Y:S01]  /*1340*/  FADD.FTZ R16, RZ, R25 ;  /* 0x00000019ff107221 */ /* 0x000fe20000010000 */
[----:B------:R-:W-:-:S02]  /*1350*/  FFMA.FTZ R26, R60, R25, RZ ;  /* 0x000000193c1a7223 */ /* 0x000fc400000100ff */
[----:B------:R-:W-:Y:S01]  /*1360*/  STL [R1+0x34], R56 ;  /* 0x0000343801007387 */ /* 0x000fe20000100800 */
[----:B0-----:R-:W-:-:S03]  /*1370*/  FMUL.FTZ R0, R2, R58 ;  /* 0x0000003a02007220 */ /* 0x001fc60000410000 */
[----:B------:R-:W-:Y:S01]  /*1380*/  STL [R1+0x4c], R32 ;  /* 0x00004c2001007387 */ /* 0x000fe20000100800 */
[----:B------:R-:W-:Y:S01]  /*1390*/  FADD.FTZ R27, R16, R24 ;  /* 0x00000018101b7221 */ /* 0x000fe20000010000 */
[-C--:B------:R-:W-:Y:S02]  /*13a0*/  FFMA.FTZ R26, R0, R24.reuse, R26 ;  /* 0x00000018001a7223 */ /* 0x080fe4000001001a */
[----:B------:R-:W-:Y:S01]  /*13b0*/  STL [R1+0x44], R60 ;  /* 0x0000443c01007387 */ /* 0x000fe20000100800 */
[----:B------:R-:W-:-:S03]  /*13c0*/  FMUL.FTZ R25, R20, R24 ;  /* 0x0000001814197220 */ /* 0x000fc60000410000 */
[----:B------:R-:W-:Y:S04]  /*13d0*/  STL [R1+0x30], R35 ;  /* 0x0000302301007387 */ /* 0x000fe80000100800 */
[----:B------:R-:W-:Y:S04]  /*13e0*/  STL [R1+0x48], R0 ;  /* 0x0000480001007387 */ /* 0x000fe80000100800 */
[----:B------:R-:W2:Y:S01]  /*13f0*/  LDL R24, [R1+0x20] ;  /* 0x0000200001187983 */ /* 0x000ea20000100800 */
[----:B------:R-:W-:Y:S01]  /*1400*/  PRMT R53, R4, 0x7632, R53 ;  /* 0x0000763204357816 */ /* 0x000fe20000000035 */
[----:B------:R-:W-:Y:S01]  /*1410*/  FADD.FTZ R34, R34, R21 ;  /* 0x0000001522227221 */ /* 0x000fe20000010000 */
[----:B------:R-:W-:-:S02]  /*1420*/  SHF.L.U32 R4, R4, 0x10, RZ ;  /* 0x0000001004047819 */ /* 0x000fc400000006ff */
[----:B------:R-:W-:-:S03]  /*1430*/  SHF.L.U32 R48, R8, 0x10, RZ ;  /* 0x0000001008307819 */ /* 0x000fc600000006ff */
[----:B------:R-:W-:Y:S01]  /*1440*/  FADD.FTZ R34, R34, R4 ;  /* 0x0000000422227221 */ /* 0x000fe20000010000 */
[C---:B------:R-:W-:Y:S01]  /*1450*/  FMUL.FTZ R16, R2.reuse, R37 ;  /* 0x0000002502107220 */ /* 0x040fe20000410000 */
[----:B------:R-:W-:Y:S02]  /*1460*/  FMUL.FTZ R39, R2, R19 ;  /* 0x0000001302277220 */ /* 0x000fe40000410000 */
[----:B------:R-:W-:Y:S01]  /*1470*/  FADD.FTZ R34, R34, R48 ;  /* 0x0000003022227221 */ /* 0x000fe20000010000 */
[----:B------:R-:W-:Y:S01]  /*1480*/  PRMT R28, R6, 0x7632, R28 ;  /* 0x00007632061c7816 */ /* 0x000fe2000000001c */
[----:B------:R-:W-:Y:S01]  /*1490*/  FMUL.FTZ R38, R14, R21 ;  /* 0x000000150e267220 */ /* 0x000fe20000410000 */
[----:B------:R-:W-:Y:S01]  /*14a0*/  PRMT R46, R8, 0x7632, R46 ;  /* 0x00007632082e7816 */ /* 0x000fe2000000002e */
[----:B------:R-:W-:Y:S01]  /*14b0*/  FMUL.FTZ R17, R2, R13 ;  /* 0x0000000d02117220 */ /* 0x000fe20000410000 */
[----:B------:R-:W-:Y:S01]  /*14c0*/  SHF.L.U32 R6, R6, 0x10, RZ ;  /* 0x0000001006067819 */ /* 0x000fe200000006ff */
[----:B------:R-:W-:Y:S01]  /*14d0*/  FADD.FTZ R34, R34, R40 ;  /* 0x0000002822227221 */ /* 0x000fe20000010000 */
[----:B------:R-:W-:Y:S01]  /*14e0*/  SHF.L.U32 R18, R18, 0x10, RZ ;  /* 0x0000001012127819 */ /* 0x000fe200000006ff */
[----:B------:R-:W-:Y:S01]  /*14f0*/  STL [R1+0x40], R16 ;  /* 0x0000401001007387 */ /* 0x000fe20000100800 */
[----:B------:R-:W-:Y:S01]  /*1500*/  SHF.L.U32 R8, R31, 0x10, RZ ;  /* 0x000000101f087819 */ /* 0x000fe200000006ff */
[----:B------:R-:W-:Y:S01]  /*1510*/  FADD.FTZ R27, R27, R15 ;  /* 0x0000000f1b1b7221 */ /* 0x000fe20000010000 */
[-C--:B------:R-:W-:Y:S01]  /*1520*/  FFMA.FTZ R26, R39, R15.reuse, R26 ;  /* 0x0000000f271a7223 */ /* 0x080fe2000001001a */
[----:B------:R-:W-:Y:S01]  /*1530*/  FMUL.FTZ R23, R20, R15 ;  /* 0x0000000f14177220 */ /* 0x000fe20000410000 */
[----:B------:R-:W-:Y:S01]  /*1540*/  STL [R1+0x28], R25 ;  /* 0x0000281901007387 */ /* 0x000fe20000100800 */
[----:B------:R-:W-:Y:S01]  /*1550*/  FFMA.FTZ R33, R16, R21, R33 ;  /* 0x0000001510217223 */ /* 0x000fe20000010021 */
[----:B------:R-:W-:Y:S01]  /*1560*/  FMUL.FTZ R15, R14, R4 ;  /* 0x000000040e0f7220 */ /* 0x000fe20000410000 */
[----:B------:R-:W-:Y:S01]  /*1570*/  PRMT R30, R7, 0x7632, R30 ;  /* 0x00007632071e7816 */ /* 0x000fe2000000001e */
[----:B------:R-:W-:Y:S01]  /*1580*/  STL [R1+0x24], R38 ;  /* 0x0000242601007387 */ /* 0x000fe20000100800 */
[----:B------:R-:W-:Y:S01]  /*1590*/  FMUL.FTZ R21, R2, R3 ;  /* 0x0000000302157220 */ /* 0x000fe20000410000 */
[----:B------:R-:W-:Y:S01]  /*15a0*/  SHF.L.U32 R7, R29, 0x10, RZ ;  /* 0x000000101d077819 */ /* 0x000fe200000006ff */
[----:B------:R-:W-:Y:S01]  /*15b0*/  FADD.FTZ R34, R34, R6 ;  /* 0x0000000622227221 */ /* 0x000fe20000010000 */
[----:B------:R-:W-:Y:S01]  /*15c0*/  STL [R1+0x3c], R39 ;  /* 0x00003c2701007387 */ /* 0x000fe20000100800 */
[----:B------:R-:W-:-:S03]  /*15d0*/  FMUL.FTZ R37, R8, R18 ;  /* 0x0000001208257220 */ /* 0x000fc60000410000 */
[----:B------:R-:W-:Y:S01]  /*15e0*/  STL [R1+0x38], R17 ;  /* 0x0000381101007387 */ /* 0x000fe20000100800 */
[----:B------:R-:W-:-:S03]  /*15f0*/  FMUL.FTZ R36, R7, R22 ;  /* 0x0000001607247220 */ /* 0x000fc60000410000 */
[----:B------:R-:W-:Y:S01]  /*1600*/  STL [R1+0x1c], R23 ;  /* 0x00001c1701007387 */ /* 0x000fe20000100800 */
[----:B------:R-:W-:-:S03]  /*1610*/  FMUL.FTZ R58, R2, R12 ;  /* 0x0000000c023a7220 */ /* 0x000fc60000410000 */
[----:B------:R-:W-:Y:S04]  /*1620*/  STL [R1+0x18], R15 ;  /* 0x0000180f01007387 */ /* 0x000fe80000100800 */
[----:B------:R-:W-:Y:S04]  /*1630*/  STL [R1+0x14], R21 ;  /* 0x0000141501007387 */ /* 0x000fe80000100800 */
[----:B------:R-:W-:Y:S01]  /*1640*/  STL [R1+0xb8], R34 ;  /* 0x0000b82201007387 */ /* 0x000fe20000100800 */
[----:B------:R-:W-:-:S03]  /*1650*/  FMUL.FTZ R19, R2, R43 ;  /* 0x0000002b02137220 */ /* 0x000fc60000410000 */
[----:B------:R0:W-:Y:S01]  /*1660*/  STL [R1+0xc], R37 ;  /* 0x00000c2501007387 */ /* 0x0001e20000100800 */
[----:B------:R-:W-:Y:S01]  /*1670*/  FADD.FTZ R29, RZ, R8 ;  /* 0x00000008ff1d7221 */ /* 0x000fe20000010000 */
[----:B--2---:R-:W-:Y:S01]  /*1680*/  FADD.FTZ R13, RZ, R24 ;  /* 0x00000018ff0d7221 */ /* 0x004fe20000010000 */
[----:B------:R-:W-:Y:S01]  /*1690*/  FFMA.FTZ R12, R47, R24, RZ ;  /* 0x000000182f0c7223 */ /* 0x000fe200000100ff */
[----:B------:R-:W-:Y:S01]  /*16a0*/  FMUL.FTZ R24, R2, R11 ;  /* 0x0000000b02187220 */ /* 0x000fe20000410000 */
[----:B-1----:R-:W2:Y:S01]  /*16b0*/  LDL.LU R47, [R1+0xd4] ;  /* 0x0000d400012f7983 */ /* 0x002ea20000300800 */
[----:B------:R-:W-:Y:S01]  /*16c0*/  FADD.FTZ R11, R13, R37 ;  /* 0x000000250d0b7221 */ /* 0x000fe20000010000 */
[C---:B------:R-:W-:Y:S02]  /*16d0*/  FFMA.FTZ R12, R58.reuse, R37, R12 ;  /* 0x000000253a0c7223 */ /* 0x040fe4000001000c */
[----:B------:R1:W-:Y:S01]  /*16e0*/  STL [R1+0x4], R36 ;  /* 0x0000042401007387 */ /* 0x0003e20000100800 */
[----:B0-----:R-:W-:-:S03]  /*16f0*/  FFMA.FTZ R37, R58, R8, RZ ;  /* 0x000000083a257223 */ /* 0x001fc600000100ff */
[----:B------:R-:W3:Y:S01]  /*1700*/  LDL.LU R34, [R1+0x50] ;  /* 0x0000500001227983 */ /* 0x000ee20000300800 */
[----:B------:R-:W-:Y:S01]  /*1710*/  FADD.FTZ R11, R11, R56 ;  /* 0x000000380b0b7221 */ /* 0x000fe20000010000 */
[----:B------:R-:W-:Y:S02]  /*1720*/  FFMA.FTZ R8, R60, R56, R12 ;  /* 0x000000383c087223 */ /* 0x000fe4000001000c */
[----:B------:R-:W-:Y:S04]  /*1730*/  STL [R1+0x10], R58 ;  /* 0x0000103a01007387 */ /* 0x000fe80000100800 */
[----:B------:R0:W-:Y:S04]  /*1740*/  STL [R1+0x8], R24 ;  /* 0x0000081801007387 */ /* 0x0001e80000100800 */
[----:B------:R4:W-:Y:S04]  /*1750*/  STL [R1], R19 ;  /* 0x0000001301007387 */ /* 0x0009e80000100800 */
[----:B------:R-:W3:Y:S01]  /*1760*/  LDL.LU R56, [R1+0xd0] ;  /* 0x0000d00001387983 */ /* 0x000ee20000300800 */
[----:B------:R-:W-:Y:S01]  /*1770*/  SHF.L.U32 R61, R61, 0x10, RZ ;  /* 0x000000103d3d7819 */ /* 0x000fe200000006ff */
[----:B------:R-:W-:Y:S01]  /*1780*/  FADD.FTZ R11, R11, R36 ;  /* 0x000000240b0b7221 */ /* 0x000fe20000010000 */
[----:B------:R-:W-:-:S03]  /*1790*/  FFMA.FTZ R8, R24, R36, R8 ;  /* 0x0000002418087223 */ /* 0x000fc60000010008 */
[----:B------:R-:W-:Y:S01]  /*17a0*/  FADD.FTZ R29, R29, R61 ;  /* 0x0000003d1d1d7221 */ /* 0x000fe20000010000 */
[-C--:B------:R-:W-:Y:S01]  /*17b0*/  FFMA.FTZ R37, R19, R61.reuse, R37 ;  /* 0x0000003d13257223 */ /* 0x080fe20000010025 */
[----:B------:R-:W-:Y:S01]  /*17c0*/  FMUL.FTZ R61, R18, R61 ;  /* 0x0000003d123d7220 */ /* 0x000fe20000410000 */
[----:B------:R-:W-:Y:S01]  /*17d0*/  FADD.FTZ R11, R11, R35 ;  /* 0x000000230b0b7221 */ /* 0x000fe20000010000 */
[----:B------:R-:W-:Y:S01]  /*17e0*/  FFMA.FTZ R8, R32, R35, R8 ;  /* 0x0000002320087223 */ /* 0x000fe20000010008 */
[----:B------:R-:W-:Y:S01]  /*17f0*/  SHF.L.U32 R59, R59, 0x10, RZ ;  /* 0x000000103b3b7819 */ /* 0x000fe200000006ff */
[----:B------:R-:W-:Y:S01]  /*1800*/  FADD.FTZ R31, RZ, R7 ;  /* 0x00000007ff1f7221 */ /* 0x000fe20000010000 */
[----:B-1----:R-:W-:Y:S01]  /*1810*/  FFMA.FTZ R36, R24, R7, RZ ;  /* 0x0000000718247223 */ /* 0x002fe200000100ff */
[----:B------:R-:W-:Y:S01]  /*1820*/  FADD.FTZ R11, R11, R61 ;  /* 0x0000003d0b0b7221 */ /* 0x000fe20000010000 */
[----:B------:R-:W-:Y:S01]  /*1830*/  FFMA.FTZ R8, R19, R61, R8 ;  /* 0x0000003d13087223 */ /* 0x000fe20000010008 */
[----:B------:R-:W-:-:S02]  /*1840*/  FADD.FTZ R31, R31, R59 ;  /* 0x0000003b1f1f7221 */ /* 0x000fc40000010000 */
[----:B0-----:R-:W-:Y:S01]  /*1850*/  FADD.FTZ R24, R11, R25 ;  /* 0x000000190b187221 */ /* 0x001fe20000010000 */
[----:B------:R-:W-:Y:S01]  /*1860*/  FFMA.FTZ R25, R0, R25, R8 ;  /* 0x0000001900197223 */ /* 0x000fe20000010008 */
[----:B------:R-:W-:Y:S02]  /*1870*/  SHF.L.U32 R57, R57, 0x10, RZ ;  /* 0x0000001039397819 */ /* 0x000fe400000006ff */
[----:B------:R-:W-:-:S03]  /*1880*/  SHF.L.U32 R55, R55, 0x10, RZ ;  /* 0x0000001037377819 */ /* 0x000fc600000006ff */
[----:B------:R-:W-:Y:S01]  /*1890*/  FADD.FTZ R29, R29, R57 ;  /* 0x000000391d1d7221 */ /* 0x000fe20000010000 */
[----:B------:R-:W-:Y:S01]  /*18a0*/  FFMA.FTZ R33, R17, R4, R33 ;  /* 0x0000000411217223 */ /* 0x000fe20000010021 */
[C---:B------:R-:W-:Y:S01]  /*18b0*/  FMUL.FTZ R4, R2.reuse, R54 ;  /* 0x0000003602047220 */ /* 0x040fe20000410000 */
[----:B------:R-:W-:Y:S01]  /*18c0*/  FADD.FTZ R31, R31, R55 ;  /* 0x000000371f1f7221 */ /* 0x000fe20000010000 */
[----:B------:R-:W3:Y:S01]  /*18d0*/  LDL.LU R54, [R1+0x54] ;  /* 0x0000540001367983 */ /* 0x000ee20000300800 */
[----:B------:R-:W-:-:S03]  /*18e0*/  FMUL.FTZ R3, R2, R51 ;  /* 0x0000003302037220 */ /* 0x000fc60000410000 */
[----:B------:R-:W3:Y:S04]  /*18f0*/  LDL.LU R35, [R1+0xcc] ;  /* 0x0000cc0001237983 */ /* 0x000ee80000300800 */
[----:B------:R-:W3:Y:S04]  /*1900*/  LDL.LU R32, [R1+0xc8] ;  /* 0x0000c80001207983 */ /* 0x000ee80000300800 */
[----:B------:R-:W3:Y:S04]  /*1910*/  LDL.LU R51, [R1+0x60] ;  /* 0x0000600001337983 */ /* 0x000ee80000300800 */
[----:B------:R-:W3:Y:S04]  /*1920*/  LDL.LU R0, [R1+0xc4] ;  /* 0x0000c40001007983 */ /* 0x000ee80000300800 */
[----:B----4-:R-:W4:Y:S01]  /*1930*/  LDL.LU R19, [R1+0x64] ;  /* 0x0000640001137983 */ /* 0x010f220000300800 */
[----:B--2---:R-:W-:-:S04]  /*1940*/  FMUL.FTZ R60, R2, R47 ;  /* 0x0000002f023c7220 */ /* 0x004fc80000410000 */
[-C--:B------:R-:W-:Y:S01]  /*1950*/  FFMA.FTZ R36, R60, R59.reuse, R36 ;  /* 0x0000003b3c247223 */ /* 0x080fe20000010024 */
[----:B------:R-:W-:-:S04]  /*1960*/  FMUL.FTZ R59, R22, R59 ;  /* 0x0000003b163b7220 */ /* 0x000fc80000410000 */
[----:B------:R-:W-:Y:S01]  /*1970*/  FFMA.FTZ R25, R60, R59, R25 ;  /* 0x0000003b3c197223 */ /* 0x000fe20000010019 */
[----:B------:R-:W-:-:S03]  /*1980*/  FADD.FTZ R24, R24, R59 ;  /* 0x0000003b18187221 */ /* 0x000fc60000010000 */
[----:B------:R-:W-:Y:S01]  /*1990*/  FFMA.FTZ R25, R16, R38, R25 ;  /* 0x0000002610197223 */ /* 0x000fe20000010019 */
[----:B---3--:R-:W-:-:S04]  /*19a0*/  FMUL.FTZ R58, R2, R56 ;  /* 0x00000038023a7220 */ /* 0x008fc80000410000 */
[-C--:B------:R-:W-:Y:S01]  /*19b0*/  FFMA.FTZ R37, R58, R57.reuse, R37 ;  /* 0x000000393a257223 */ /* 0x080fe20000010025 */
[----:B------:R-:W-:Y:S01]  /*19c0*/  FMUL.FTZ R57, R18, R57 ;  /* 0x0000003912397220 */ /* 0x000fe20000410000 */
[----:B------:R-:W-:Y:S01]  /*19d0*/  FMUL.FTZ R56, R2, R34 ;  /* 0x0000002202387220 */ /* 0x000fe20000410000 */
[----:B------:R-:W-:Y:S02]  /*19e0*/  FADD.FTZ R24, R24, R38 ;  /* 0x0000002618187221 */ /* 0x000fe40000010000 */
[----:B------:R-:W-:Y:S01]  /*19f0*/  FFMA.FTZ R25, R58, R57, R25 ;  /* 0x000000393a197223 */ /* 0x000fe20000010019 */
[-C--:B------:R-:W-:Y:S01]  /*1a00*/  FFMA.FTZ R36, R56, R55.reuse, R36 ;  /* 0x0000003738247223 */ /* 0x080fe20000010024 */
[----:B------:R-:W-:Y:S01]  /*1a10*/  FMUL.FTZ R55, R22, R55 ;  /* 0x0000003716377220 */ /* 0x000fe20000410000 */
[----:B------:R-:W2:Y:S01]  /*1a20*/  LDL.LU R38, [R1+0xc0] ;  /* 0x0000c00001267983 */ /* 0x000ea20000300800 */
[----:B------:R-:W-:Y:S01]  /*1a30*/  FFMA.FTZ R25, R39, R23, R25 ;  /* 0x0000001727197223 */ /* 0x000fe20000010019 */
[----:B------:R-:W-:-:S02]  /*1a40*/  FADD.FTZ R24, R24, R57 ;  /* 0x0000003918187221 */ /* 0x000fc40000010000 */
[----:B------:R-:W3:Y:S01]  /*1a50*/  LDL.LU R16, [R1+0x68] ;  /* 0x0000680001107983 */ /* 0x000ee20000300800 */
[----:B------:R-:W-:Y:S01]  /*1a60*/  FFMA.FTZ R25, R56, R55, R25 ;  /* 0x0000003738197223 */ /* 0x000fe20000010019 */
[----:B------:R-:W-:Y:S02]  /*1a70*/  FADD.FTZ R24, R24, R23 ;  /* 0x0000001718187221 */ /* 0x000fe40000010000 */
[----:B------:R-:W2:Y:S01]  /*1a80*/  LDL.LU R23, [R1+0xbc] ;  /* 0x0000bc0001177983 */ /* 0x000ea20000300800 */
[----:B------:R-:W-:-:S03]  /*1a90*/  FFMA.FTZ R25, R17, R15, R25 ;  /* 0x0000000f11197223 */ /* 0x000fc60000010019 */
[----:B------:R-:W2:Y:S04]  /*1aa0*/  LDL.LU R39, [R1+0x6c] ;  /* 0x00006c0001277983 */ /* 0x000ea80000300800 */
[----:B------:R-:W2:Y:S01]  /*1ab0*/  LDL.LU R17, [R1+0x80] ;  /* 0x0000800001117983 */ /* 0x000ea20000300800 */
[----:B------:R-:W-:-:S03]  /*1ac0*/  FADD.FTZ R24, R24, R55 ;  /* 0x0000003718187221 */ /* 0x000fc60000010000 */
[----:B------:R-:W2:Y:S01]  /*1ad0*/  LDL.LU R13, [R1+0x9c] ;  /* 0x00009c00010d7983 */ /* 0x000ea20000300800 */
[----:B------:R-:W-:-:S03]  /*1ae0*/  FADD.FTZ R24, R24, R15 ;  /* 0x0000000f18187221 */ /* 0x000fc60000010000 */
[----:B------:R-:W2:Y:S01]  /*1af0*/  LDL.LU R15, [R1+0x8c] ;  /* 0x00008c00010f7983 */ /* 0x000ea20000300800 */
[C---:B----4-:R-:W-:Y:S01]  /*1b00*/  FMUL.FTZ R47, R2.reuse, R19 ;  /* 0x00000013022f7220 */ /* 0x050fe20000410000 */
[C---:B---3--:R-:W-:Y:S02]  /*1b10*/  FMUL.FTZ R43, R2.reuse, R16 ;  /* 0x00000010022b7220 */ /* 0x048fe40000410000 */
[----:B------:R-:W3:Y:S01]  /*1b20*/  LDL.LU R16, [R1+0x90] ;  /* 0x0000900001107983 */ /* 0x000ee20000300800 */
[----:B--2---:R-:W-:-:S03]  /*1b30*/  FMUL.FTZ R8, R2, R17 ;  /* 0x0000001102087220 */ /* 0x004fc60000410000 */
[----:B------:R-:W2:Y:S04]  /*1b40*/  LDL.LU R17, [R1+0xa0] ;  /* 0x0000a00001117983 */ /* 0x000ea80000300800 */
[----:B------:R-:W4:Y:S04]  /*1b50*/  LDL.LU R19, [R1+0x94] ;  /* 0x0000940001137983 */ /* 0x000f280000300800 */
[----:B------:R-:W3:Y:S01]  /*1b60*/  LDL R34, [R1+0x88] ;  /* 0x0000880001227983 */ /* 0x000ee20000100800 */
[----:B------:R-:W-:Y:S01]  /*1b70*/  FADD.FTZ R27, R27, R52 ;  /* 0x000000341b1b7221 */ /* 0x000fe20000010000 */
[----:B------:R-:W-:Y:S01]  /*1b80*/  FFMA.FTZ R26, R21, R52, R26 ;  /* 0x00000034151a7223 */ /* 0x000fe2000001001a */
[----:B------:R-:W-:-:S02]  /*1b90*/  FMUL.FTZ R45, R2, R45 ;  /* 0x0000002d022d7220 */ /* 0x000fc40000410000 */
[----:B------:R-:W-:Y:S02]  /*1ba0*/  FADD.FTZ R27, R27, R44 ;  /* 0x0000002c1b1b7221 */ /* 0x000fe40000010000 */
[----:B------:R-:W-:Y:S01]  /*1bb0*/  FFMA.FTZ R26, R45, R44, R26 ;  /* 0x0000002c2d1a7223 */ /* 0x000fe2000001001a */
[C---:B------:R-:W-:Y:S01]  /*1bc0*/  FMUL.FTZ R52, R20.reuse, R52 ;  /* 0x0000003414347220 */ /* 0x040fe20000410000 */
[----:B------:R-:W-:Y:S01]  /*1bd0*/  FADD.FTZ R27, R27, R5 ;  /* 0x000000051b1b7221 */ /* 0x000fe20000010000 */
[C---:B------:R-:W-:Y:S01]  /*1be0*/  FMUL.FTZ R44, R20.reuse, R44 ;  /* 0x0000002c142c7220 */ /* 0x040fe20000410000 */
[-C--:B------:R-:W-:Y:S01]  /*1bf0*/  FFMA.FTZ R26, R3, R5.reuse, R26 ;  /* 0x00000005031a7223 */ /* 0x080fe2000001001a */
[C---:B------:R-:W-:Y:S01]  /*1c00*/  FMUL.FTZ R5, R20.reuse, R5 ;  /* 0x0000000514057220 */ /* 0x040fe20000410000 */
[----:B------:R-:W-:Y:S01]  /*1c10*/  FMUL.FTZ R11, R20, R23 ;  /* 0x00000017140b7220 */ /* 0x000fe20000410000 */
[----:B------:R-:W-:Y:S01]  /*1c20*/  SHF.L.U32 R53, R53, 0x10, RZ ;  /* 0x0000001035357819 */ /* 0x000fe200000006ff */
[----:B------:R-:W-:Y:S01]  /*1c30*/  FMUL.FTZ R54, R2, R54 ;  /* 0x0000003602367220 */ /* 0x000fe20000410000 */
[----:B------:R-:W-:-:S03]  /*1c40*/  SHF.L.U32 R46, R46, 0x10, RZ ;  /* 0x000000102e2e7819 */ /* 0x000fc600000006ff */
[----:B------:R-:W-:Y:S01]  /*1c50*/  FADD.FTZ R29, R29, R53 ;  /* 0x000000351d1d7221 */ /* 0x000fe20000010000 */
[-C--:B------:R-:W-:Y:S01]  /*1c60*/  FFMA.FTZ R37, R54, R53.reuse, R37 ;  /* 0x0000003536257223 */ /* 0x080fe20000010025 */
[----:B------:R-:W-:Y:S01]  /*1c70*/  FMUL.FTZ R53, R18, R53 ;  /* 0x0000003512357220 */ /* 0x000fe20000410000 */
[----:B------:R-:W-:Y:S01]  /*1c80*/  SHF.L.U32 R10, R10, 0x10, RZ ;  /* 0x000000100a0a7819 */ /* 0x000fe200000006ff */
[----:B------:R-:W-:Y:S01]  /*1c90*/  FADD.FTZ R29, R29, R46 ;  /* 0x0000002e1d1d7221 */ /* 0x000fe20000010000 */
[----:B------:R-:W-:Y:S01]  /*1ca0*/  FFMA.FTZ R37, R47, R46, R37 ;  /* 0x0000002e2f257223 */ /* 0x000fe20000010025 */
[----:B------:R-:W-:Y:S01]  /*1cb0*/  FMUL.FTZ R39, R2, R39 ;  /* 0x0000002702277220 */ /* 0x000fe20000410000 */
[----:B------:R-:W-:Y:S01]  /*1cc0*/  FFMA.FTZ R25, R54, R53, R25 ;  /* 0x0000003536197223 */ /* 0x000fe20000010019 */
[----:B------:R-:W-:Y:S01]  /*1cd0*/  FADD.FTZ R29, R29, R10 ;  /* 0x0000000a1d1d7221 */ /* 0x000fe20000010000 */
[-C--:B------:R-:W-:Y:S01]  /*1ce0*/  FMUL.FTZ R7, R18, R10.reuse ;  /* 0x0000000a12077220 */ /* 0x080fe20000410000 */
[----:B------:R-:W-:Y:S01]  /*1cf0*/  FFMA.FTZ R37, R39, R10, R37 ;  /* 0x0000000a27257223 */ /* 0x000fe20000010025 */
[----:B------:R-:W-:Y:S01]  /*1d00*/  FFMA.FTZ R25, R21, R52, R25 ;  /* 0x0000003415197223 */ /* 0x000fe20000010019 */
[----:B------:R-:W-:Y:S01]  /*1d10*/  FMUL.FTZ R10, R2, R13 ;  /* 0x0000000d020a7220 */ /* 0x000fe20000410000 */
[----:B------:R-:W4:Y:S01]  /*1d20*/  LDL.LU R21, [R1+0xa4] ;  /* 0x0000a40001157983 */ /* 0x000f220000300800 */
[----:B------:R-:W-:-:S02]  /*1d30*/  FADD.FTZ R27, R27, R23 ;  /* 0x000000171b1b7221 */ /* 0x000fc40000010000 */
[----:B------:R-:W-:Y:S02]  /*1d40*/  FFMA.FTZ R26, R10, R23, R26 ;  /* 0x000000170a1a7223 */ /* 0x000fe4000001001a */
[----:B------:R-:W4:Y:S01]  /*1d50*/  LDL.LU R23, [R1+0x98] ;  /* 0x0000980001177983 */ /* 0x000f220000300800 */
[----:B---3--:R-:W-:Y:S02]  /*1d60*/  FMUL.FTZ R20, R20, R34 ;  /* 0x0000002214147220 */ /* 0x008fe40000410000 */
[----:B------:R-:W0:Y:S02]  /*1d70*/  S2R R34, SR_TID.X ;  /* 0x0000000000227919 */ /* 0x000e240000002100 */
[----:B0-----:R-:W-:-:S05]  /*1d80*/  LOP3.LUT R34, R34, 0xffff, RZ, 0xc0, !PT ;  /* 0x0000ffff22227812 */ /* 0x001fca00078ec0ff */
[----:B------:R-:W-:-:S05]  /*1d90*/  IMAD R34, R34, 0x445, RZ ;  /* 0x0000044522227824 */ /* 0x000fca00078e02ff */
[----:B------:R-:W-:-:S04]  /*1da0*/  SHF.R.U32.HI R34, RZ, 0x12, R34 ;  /* 0x00000012ff227819 */ /* 0x000fc80000011622 */
[----:B------:R-:W-:Y:S02]  /*1db0*/  LEA R35, R34, R35, 0x3 ;  /* 0x0000002322237211 */ /* 0x000fe400078e18ff */
[----:B------:R-:W3:Y:S01]  /*1dc0*/  LDL.LU R34, [R1+0xb8] ;  /* 0x0000b80001227983 */ /* 0x000ee20000300800 */
[----:B------:R-:W-:Y:S01]  /*1dd0*/  SHF.L.U32 R50, R50, 0x10, RZ ;  /* 0x0000001032327819 */ /* 0x000fe200000006ff */
[----:B------:R-:W-:Y:S01]  /*1de0*/  FMUL.FTZ R51, R2, R51 ;  /* 0x0000003302337220 */ /* 0x000fe20000410000 */
[----:B------:R-:W-:Y:S01]  /*1df0*/  FADD.FTZ R24, R24, R53 ;  /* 0x0000003518187221 */ /* 0x000fe20000010000 */
[----:B------:R-:W-:Y:S02]  /*1e00*/  FMUL.FTZ R49, R2, R49 ;  /* 0x0000003102317220 */ /* 0x000fe40000410000 */
[----:B------:R-:W-:Y:S01]  /*1e10*/  FADD.FTZ R31, R31, R50 ;  /* 0x000000321f1f7221 */ /* 0x000fe20000010000 */
[-C--:B------:R-:W-:Y:S01]  /*1e20*/  FFMA.FTZ R36, R51, R50.reuse, R36 ;  /* 0x0000003233247223 */ /* 0x080fe20000010024 */
[----:B------:R-:W-:Y:S01]  /*1e30*/  FMUL.FTZ R50, R22, R50 ;  /* 0x0000003216327220 */ /* 0x000fe20000410000 */
[----:B------:R-:W-:Y:S01]  /*1e40*/  FADD.FTZ R24, R24, R52 ;  /* 0x0000003418187221 */ /* 0x000fe20000010000 */
[-C--:B------:R-:W-:Y:S01]  /*1e50*/  FFMA.FTZ R33, R49, R48.reuse, R33 ;  /* 0x0000003031217223 */ /* 0x080fe20000010021 */
[----:B------:R-:W-:Y:S01]  /*1e60*/  FMUL.FTZ R48, R14, R48 ;  /* 0x000000300e307220 */ /* 0x000fe20000410000 */
[----:B------:R-:W-:Y:S01]  /*1e70*/  FFMA.FTZ R25, R51, R50, R25 ;  /* 0x0000003233197223 */ /* 0x000fe20000010019 */
[----:B------:R-:W-:Y:S01]  /*1e80*/  FADD.FTZ R24, R24, R50 ;  /* 0x0000003218187221 */ /* 0x000fe20000010000 */
[----:B------:R-:W-:-:S02]  /*1e90*/  FMUL.FTZ R46, R18, R46 ;  /* 0x0000002e122e7220 */ /* 0x000fc40000410000 */
[----:B------:R-:W-:Y:S01]  /*1ea0*/  FFMA.FTZ R25, R49, R48, R25 ;  /* 0x0000003031197223 */ /* 0x000fe20000010019 */
[----:B------:R-:W-:Y:S01]  /*1eb0*/  FADD.FTZ R24, R24, R48 ;  /* 0x0000003018187221 */ /* 0x000fe20000010000 */
[----:B------:R-:W-:Y:S02]  /*1ec0*/  SHF.L.U32 R42, R42, 0x10, RZ ;  /* 0x000000102a2a7819 */ /* 0x000fe400000006ff */
[----:B------:R-:W-:Y:S01]  /*1ed0*/  FFMA.FTZ R25, R47, R46, R25 ;  /* 0x0000002e2f197223 */ /* 0x000fe20000010019 */
[----:B------:R-:W-:Y:S01]  /*1ee0*/  FADD.FTZ R24, R24, R46 ;  /* 0x0000002e18187221 */ /* 0x000fe20000010000 */
[----:B------:R-:W-:Y:S01]  /*1ef0*/  FMUL.FTZ R41, R2, R41 ;  /* 0x0000002902297220 */ /* 0x000fe20000410000 */
[----:B------:R-:W-:Y:S01]  /*1f00*/  FADD.FTZ R31, R31, R42 ;  /* 0x0000002a1f1f7221 */ /* 0x000fe20000010000 */
[-C--:B------:R-:W-:Y:S01]  /*1f10*/  FFMA.FTZ R36, R43, R42.reuse, R36 ;  /* 0x0000002a2b247223 */ /* 0x080fe20000010024 */
[----:B------:R-:W-:Y:S01]  /*1f20*/  FMUL.FTZ R42, R22, R42 ;  /* 0x0000002a162a7220 */ /* 0x000fe20000410000 */
[----:B------:R-:W-:Y:S01]  /*1f30*/  FADD.FTZ R24, R24, R44 ;  /* 0x0000002c18187221 */ /* 0x000fe20000010000 */
[----:B------:R-:W-:Y:S01]  /*1f40*/  FFMA.FTZ R25, R45, R44, R25 ;  /* 0x0000002c2d197223 */ /* 0x000fe20000010019 */
[-C--:B------:R-:W-:Y:S01]  /*1f50*/  FFMA.FTZ R33, R41, R40.reuse, R33 ;  /* 0x0000002829217223 */ /* 0x080fe20000010021 */
[----:B------:R-:W-:Y:S01]  /*1f60*/  FMUL.FTZ R40, R14, R40 ;  /* 0x000000280e287220 */ /* 0x000fe20000410000 */
[----:B------:R-:W-:Y:S01]  /*1f70*/  FADD.FTZ R24, R24, R42 ;  /* 0x0000002a18187221 */ /* 0x000fe20000010000 */
[----:B------:R-:W-:Y:S01]  /*1f80*/  FFMA.FTZ R25, R43, R42, R25 ;  /* 0x0000002a2b197223 */ /* 0x000fe20000010019 */
[----:B------:R-:W-:-:S02]  /*1f90*/  SHF.L.U32 R9, R9, 0x10, RZ ;  /* 0x0000001009097819 */ /* 0x000fc400000006ff */
[----:B------:R-:W-:Y:S01]  /*1fa0*/  FADD.FTZ R24, R24, R40 ;  /* 0x0000002818187221 */ /* 0x000fe20000010000 */
[----:B------:R-:W-:-:S03]  /*1fb0*/  FFMA.FTZ R25, R41, R40, R25 ;  /* 0x0000002829197223 */ /* 0x000fc60000010019 */
        /* <DEDUP_REMOVED lines=8> */
[-C--:B------:R-:W-:Y:S01]  /*2040*/  FFMA.FTZ R33, R4, R6.reuse, R33 ;  /* 0x0000000604217223 */ /* 0x080fe20000010021 */
[----:B------:R-:W-:Y:S01]  /*2050*/  FMUL.FTZ R6, R14, R6 ;  /* 0x000000060e067220 */ /* 0x000fe20000410000 */
        /* <DEDUP_REMOVED lines=9> */
[----:B------:R-:W-:Y:S01]  /*20f0*/  FMUL.FTZ R15, R2, R16 ;  /* 0x00000010020f7220 */ /* 0x000fe20000410000 */
[----:B------:R-:W-:Y:S01]  /*2100*/  FMUL.FTZ R16, R22, R30 ;  /* 0x0000001e16107220 */ /* 0x000fe20000410000 */
[----:B------:R-:W-:Y:S01]  /*2110*/  FADD.FTZ R24, R24, R11 ;  /* 0x0000000b18187221 */ /* 0x000fe20000010000 */
[----:B------:R-:W-:Y:S01]  /*2120*/  FFMA.FTZ R25, R10, R11, R25 ;  /* 0x0000000b0a197223 */ /* 0x000fe20000010019 */
[----:B------:R-:W-:Y:S01]  /*2130*/  SHF.L.U32 R38, R38, 0x10, RZ ;  /* 0x0000001026267819 */ /* 0x000fe200000006ff */
[----:B------:R-:W-:Y:S01]  /*2140*/  FMUL.FTZ R14, R14, R0 ;  /* 0x000000000e0e7220 */ /* 0x000fe20000410000 */
[----:B--2---:R-:W-:Y:S01]  /*2150*/  FMUL.FTZ R17, R2, R17 ;  /* 0x0000001102117220 */ /* 0x004fe20000410000 */
[----:B------:R-:W-:Y:S01]  /*2160*/  FADD.FTZ R24, R24, R16 ;  /* 0x0000001018187221 */ /* 0x000fe20000010000 */
[----:B------:R-:W-:Y:S01]  /*2170*/  FFMA.FTZ R25, R15, R16, R25 ;  /* 0x000000100f197223 */ /* 0x000fe20000010019 */
[----:B------:R-:W-:Y:S01]  /*2180*/  FMUL.FTZ R18, R18, R38 ;  /* 0x0000002612127220 */ /* 0x000fe20000410000 */
[----:B----4-:R-:W-:Y:S01]  /*2190*/  FMUL.FTZ R19, R2, R19 ;  /* 0x0000001302137220 */ /* 0x010fe20000410000 */
[----:B------:R-:W-:Y:S01]  /*21a0*/  FADD.FTZ R24, R24, R14 ;  /* 0x0000000e18187221 */ /* 0x000fe20000010000 */
[----:B------:R-:W-:Y:S01]  /*21b0*/  FFMA.FTZ R25, R17, R14, R25 ;  /* 0x0000000e11197223 */ /* 0x000fe20000010019 */
[----:B------:R-:W-:Y:S01]  /*21c0*/  SHF.L.U32 R32, R32, 0x10, RZ ;  /* 0x0000001020207819 */ /* 0x000fe200000006ff */
[----:B------:R-:W-:Y:S01]  /*21d0*/  FMUL.FTZ R21, R2, R21 ;  /* 0x0000001502157220 */ /* 0x000fe20000410000 */
[----:B------:R-:W-:Y:S01]  /*21e0*/  FADD.FTZ R24, R24, R18 ;  /* 0x0000001218187221 */ /* 0x000fe20000010000 */
[----:B------:R-:W-:Y:S01]  /*21f0*/  FFMA.FTZ R25, R19, R18, R25 ;  /* 0x0000001213197223 */ /* 0x000fe20000010019 */
[----:B------:R-:W-:Y:S01]  /*2200*/  FMUL.FTZ R23, R2, R23 ;  /* 0x0000001702177220 */ /* 0x000fe20000410000 */
[----:B------:R-:W-:Y:S01]  /*2210*/  FMUL.FTZ R22, R22, R32 ;  /* 0x0000002016167220 */ /* 0x000fe20000410000 */
[----:B------:R-:W-:Y:S01]  /*2220*/  FADD.FTZ R24, R24, R20 ;  /* 0x0000001418187221 */ /* 0x000fe20000010000 */
[----:B------:R-:W-:-:S03]  /*2230*/  FFMA.FTZ R25, R21, R20, R25 ;  /* 0x0000001415197223 */ /* 0x000fc60000010019 */
[----:B------:R-:W-:Y:S01]  /*2240*/  FADD.FTZ R24, R24, R22 ;  /* 0x0000001618187221 */ /* 0x000fe20000010000 */
[----:B------:R-:W-:Y:S01]  /*2250*/  FFMA.FTZ R25, R23, R22, R25 ;  /* 0x0000001617197223 */ /* 0x000fe20000010019 */
[----:B------:R-:W-:Y:S01]  /*2260*/  FADD.FTZ R31, R31, R30 ;  /* 0x0000001e1f1f7221 */ /* 0x000fe20000010000 */
[----:B------:R-:W-:Y:S02]  /*2270*/  FFMA.FTZ R30, R15, R30, R36 ;  /* 0x0000001e0f1e7223 */ /* 0x000fe40000010024 */
[----:B------:R-:W2:Y:S04]  /*2280*/  LDL.LU R36, [R1+0x88] ;  /* 0x0000880001247983 */ /* 0x000ea80000300800 */
[----:B------:R0:W-:Y:S04]  /*2290*/  STS.64 [R35], R24 ;  /* 0x0000001823007388 */ /* 0x0001e80000000a00 */
[----:B0-----:R-:W4:Y:S01]  /*22a0*/  LDL.LU R35, [R1+0x7c] ;  /* 0x00007c0001237983 */ /* 0x001f220000300800 */
[----:B------:R-:W-:Y:S01]  /*22b0*/  FFMA.FTZ R24, R17, R0, R33 ;  /* 0x0000000011187223 */ /* 0x000fe20000010021 */
[----:B---3--:R-:W-:-:S02]  /*22c0*/  FADD.FTZ R25, R34, R0 ;  /* 0x0000000022197221 */ /* 0x008fc40000010000 */
[----:B------:R-:W3:Y:S04]  /*22d0*/  LDL.LU R0, [R1+0xb4] ;  /* 0x0000b40001007983 */ /* 0x000ee80000300800 */
[----:B------:R-:W2:Y:S01]  /*22e0*/  LDL.LU R33, [R1+0x78] ;  /* 0x0000780001217983 */ /* 0x000ea20000300800 */
[----:B------:R-:W-:Y:S01]  /*22f0*/  BAR.SYNC.DEFER_BLOCKING 0x0 ;  /* 0x0000000000007b1d */ /* 0x000fe20000010000 */
[----:B------:R-:W-:Y:S01]  /*2300*/  FADD.FTZ R29, R29, R28 ;  /* 0x0000001c1d1d7221 */ /* 0x000fe20000010000 */
[----:B------:R-:W-:Y:S01]  /*2310*/  FFMA.FTZ R28, R13, R28, R37 ;  /* 0x0000001c0d1c7223 */ /* 0x000fe20000010025 */
[----:B------:R-:W-:Y:S01]  /*2320*/  FADD.FTZ R31, R31, R32 ;  /* 0x000000201f1f7221 */ /* 0x000fe20000010000 */
[----:B------:R-:W-:Y:S01]  /*2330*/  FFMA.FTZ R30, R23, R32, R30 ;  /* 0x00000020171e7223 */ /* 0x000fe2000001001e */
[----:B------:R-:W-:Y:S01]  /*2340*/  FADD.FTZ R29, R29, R38 ;  /* 0x000000261d1d7221 */ /* 0x000fe20000010000 */
[----:B------:R-:W-:-:S02]  /*2350*/  FFMA.FTZ R28, R19, R38, R28 ;  /* 0x00000026131c7223 */ /* 0x000fc4000001001c */
[----:B------:R-:W4:Y:S04]  /*2360*/  LDL.LU R38, [R1+0x70] ;  /* 0x0000700001267983 */ /* 0x000f280000300800 */
[----:B------:R-:W4:Y:S01]  /*2370*/  LDL.LU R32, [R1+0xb0] ;  /* 0x0000b00001207983 */ /* 0x000f220000300800 */
[----:B---3--:R-:W-:-:S04]  /*2380*/  SHF.R.U32.HI R34, RZ, 0x4, R0 ;  /* 0x00000004ff227819 */ /* 0x008fc80000011600 */
[----:B------:R-:W-:Y:S01]  /*2390*/  LOP3.LUT R34, R34, R0, RZ, 0x3c, !PT ;  /* 0x0000000022227212 */ /* 0x000fe200078e3cff */
[----:B--2---:R0:W-:Y:S04]  /*23a0*/  STS.64 [R33], R24 ;  /* 0x0000001821007388 */ /* 0x0041e80000000a00 */
[----:B------:R1:W5:Y:S04]  /*23b0*/  LDL.LU R0, [R1+0xac] ;  /* 0x0000ac0001007983 */ /* 0x0003680000300800 */
[----:B0-----:R-:W2:Y:S01]  /*23c0*/  LDL.LU R25, [R1+0x74] ;  /* 0x0000740001197983 */ /* 0x001ea20000300800 */
[----:B------:R-:W0:Y:S01]  /*23d0*/  S2R R37, SR_TID.X ;  /* 0x0000000000257919 */ /* 0x000e220000002100 */
[----:B------:R-:W-:Y:S01]  /*23e0*/  FADD.FTZ R27, R27, R36 ;  /* 0x000000241b1b7221 */ /* 0x000fe20000010000 */
[----:B------:R-:W-:Y:S01]  /*23f0*/  FFMA.FTZ R26, R21, R36, R26 ;  /* 0x00000024151a7223 */ /* 0x000fe2000001001a */
[----:B------:R-:W-:-:S04]  /*2400*/  SHF.L.U32 R34, R34, 0x3, RZ ;  /* 0x0000000322227819 */ /* 0x000fc800000006ff */
[----:B------:R-:W-:Y:S02]  /*2410*/  LOP3.LUT R34, R34, 0x18, RZ, 0xc0, !PT ;  /* 0x0000001822227812 */ /* 0x000fe400078ec0ff */
[----:B0-----:R-:W-:-:S04]  /*2420*/  SHF.L.U32 R36, R37, 0x3, RZ ;  /* 0x0000000325247819 */ /* 0x001fc800000006ff */
[----:B------:R-:W-:Y:S01]  /*2430*/  LOP3.LUT R33, R36, 0x1fe0, RZ, 0xc0, !PT ;  /* 0x00001fe024217812 */ /* 0x000fe200078ec0ff */
[----:B------:R-:W-:Y:S01]  /*2440*/  ULOP3.LUT UR10, UR10, UR12, URZ, 0xfc, !UPT ;  /* 0x0000000c0a0a7292 */ /* 0x000fe2000f8efcff */
[----:B------:R-:W-:Y:S01]  /*2450*/  ISETP.GT.U32.AND P0, PT, R37, 0x1f, PT ;  /* 0x0000001f2500780c */ /* 0x000fe20003f04070 */
[----:B------:R-:W-:Y:S01]  /*2460*/  UIMAD UR13, UR13, 0x780, URZ ;  /* 0x000007800d0d78a4 */ /* 0x000fe2000f8e02ff */
[----:B------:R-:W-:Y:S01]  /*2470*/  BSSY.RECONVERGENT B0, `(.L_x_124) ;  /* 0x00000bf000007945 */ /* 0x000fe20003800200 */
[----:B--2---:R-:W-:Y:S04]  /*2480*/  STS.64 [R25], R28 ;  /* 0x0000001c19007388 */ /* 0x004fe80000000a00 */
[----:B----4-:R0:W-:Y:S04]  /*2490*/  STS.64 [R38], R26 ;  /* 0x0000001a26007388 */ /* 0x0101e80000000a00 */
[----:B------:R-:W-:Y:S01]  /*24a0*/  STS.64 [R35], R30 ;  /* 0x0000001e23007388 */ /* 0x000fe20000000a00 */
[----:B------:R-:W-:Y:S01]  /*24b0*/  BAR.SYNC.DEFER_BLOCKING 0x0 ;  /* 0x0000000000007b1d */ /* 0x000fe20000010000 */
[----:B0-----:R-:W-:-:S05]  /*24c0*/  IADD3 R26, PT, PT, R33, UR7, R34 ;  /* 0x00000007211a7c10 */ /* 0x001fca000fffe022 */
[----:B------:R-:W-:Y:S01]  /*24d0*/  UMOV UR7, URZ ;  /* 0x000000ff00077c82 */ /* 0x000fe20008000000 */
[----:B------:R-:W0:Y:S04]  /*24e0*/  LDS.64 R24, [R26] ;  /* 0x000000001a187984 */ /* 0x000e280000000a00 */
[----:B------:R-:W2:Y:S01]  /*24f0*/  LDS.64 R26, [R26+0x1e00] ;  /* 0x001e00001a1a7984 */ /* 0x000ea20000000a00 */
[----:B------:R-:W-:-:S03]  /*2500*/  UIMAD.WIDE.U32 UR10, UR10, 0x780, UR6 ;  /* 0x000007800a0a78a5 */ /* 0x000fc6000f8e0006 */
[----:B------:R-:W3:Y:S03]  /*2510*/  LDS.64 R28, [R32] ;  /* 0x00000000201c7984 */ /* 0x000ee60000000a00 */
[----:B------:R-:W-:Y:S01]  /*2520*/  IADD3 R33, P1, PT, R37, UR10, RZ ;  /* 0x0000000a25217c10 */ /* 0x000fe2000ff3e0ff */
[----:B------:R4:W0:Y:S01]  /*2530*/  LDS.64 R30, [R32+0x1e00] ;  /* 0x001e0000201e7984 */ /* 0x0008220000000a00 */
[----:B------:R-:W-:Y:S01]  /*2540*/  MOV R34, UR11 ;  /* 0x0000000b00227c02 */ /* 0x000fe20008000f00 */
[----:B------:R-:W-:Y:S02]  /*2550*/  UIADD3 UR11, UP0, UPT, UR14, 0x3, URZ ;  /* 0x000000030e0b7890 */ /* 0x000fe4000ff1e0ff */
[----:B------:R-:W-:Y:S01]  /*2560*/  USHF.L.U32 UR10, UR14, 0x4, URZ ;  /* 0x000000040e0a7899 */ /* 0x000fe200080006ff */
[----:B------:R-:W-:Y:S02]  /*2570*/  IADD3.X R34, PT, PT, R34, UR13, RZ, P1, !PT ;  /* 0x0000000d22227c10 */ /* 0x000fe40008ffe4ff */
[----:B----4-:R-:W-:Y:S01]  /*2580*/  LEA R32, P1, R33, UR20, 0x3 ;  /* 0x0000001421207c11 */ /* 0x010fe2000f8218ff */
[----:B------:R-:W-:-:S02]  /*2590*/  UIADD3.X UR5, UPT, UPT, URZ, UR5, URZ, UP0, !UPT ;  /* 0x00000005ff057290 */ /* 0x000fc400087fe4ff */
[----:B------:R-:W-:Y:S01]  /*25a0*/  ULOP3.LUT UR10, UR10, 0x10, URZ, 0xc0, !UPT ;  /* 0x000000100a0a7892 */ /* 0x000fe2000f8ec0ff */
[----:B------:R-:W-:Y:S01]  /*25b0*/  LEA.HI.X R33, R33, UR21, R34, 0x3, P1 ;  /* 0x0000001521217c11 */ /* 0x000fe200088f1c22 */
[----:B------:R-:W-:Y:S01]  /*25c0*/  UMOV UR14, UR11 ;  /* 0x0000000b000e7c82 */ /* 0x000fe20008000000 */
[----:B------:R-:W-:Y:S01]  /*25d0*/  CS2R R34, SRZ ;  /* 0x0000000000227805 */ /* 0x000fe2000001ff00 */
[----:B-1----:R-:W-:Y:S08]  /*25e0*/  @P0 BRA `(.L_x_125) ;  /* 0x00000008009c0947 */ /* 0x002ff00003800000 */
[----:B------:R-:W1:Y:S01]  /*25f0*/  S2R R38, SR_TID.X ;  /* 0x0000000000267919 */ /* 0x000e620000002100 */
[----:B------:R-:W-:Y:S01]  /*2600*/  MOV R34, 0x3c ;  /* 0x0000003c00227802 */ /* 0x000fe20000000f00 */
[----:B------:R-:W-:Y:S01]  /*2610*/  UIADD3 UR7, UPT, UPT, UR15, 0x3c00, URZ ;  /* 0x00003c000f077890 */ /* 0x000fe2000fffe0ff */
[----:B------:R-:W-:Y:S02]  /*2620*/  MOV R35, 0x18 ;  /* 0x0000001800237802 */ /* 0x000fe40000000f00 */
[----:B------:R-:W-:Y:S01]  /*2630*/  MOV R37, 0x18 ;  /* 0x0000001800257802 */ /* 0x000fe20000000f00 */
[----:B------:R-:W-:Y:S01]  /*2640*/  ULEA UR7, UR16, UR7, 0x18 ;  /* 0x0000000710077291 */ /* 0x000fe2000f8ec0ff */
[----:B-1----:R-:W-:-:S05]  /*2650*/  LEA.HI R38, R38, UR10, RZ, 0x1f ;  /* 0x0000000a26267c11 */ /* 0x002fca000f8ff8ff */
[----:B------:R-:W-:-:S05]  /*2660*/  IMAD R38, R38, R34, -UR6 ;  /* 0x8000000626267e24 */ /* 0x000fca000f8e0222 */
[----:B------:R-:W-:-:S05]  /*2670*/  SHF.R.U32.HI R34, RZ, 0x2, R38 ;  /* 0x00000002ff227819 */ /* 0x000fca0000011626 */
[----:B------:R-:W-:Y:S01]  /*2680*/  IMAD R34, R34, R35, UR7 ;  /* 0x0000000722227e24 */ /* 0x000fe2000f8e0223 */
[----:B------:R-:W-:-:S04]  /*2690*/  IADD3 R35, PT, PT, R38, 0x4, RZ ;  /* 0x0000000426237810 */ /* 0x000fc80007ffe0ff */
[----:B------:R-:W-:-:S05]  /*26a0*/  SHF.R.U32.HI R35, RZ, 0x2, R35 ;  /* 0x00000002ff237819 */ /* 0x000fca0000011623 */
[----:B------:R-:W-:Y:S02]  /*26b0*/  IMAD R36, R35, R37, UR7 ;  /* 0x0000000723247e24 */ /* 0x000fe4000f8e0225 */
[----:B------:R-:W1:Y:S02]  /*26c0*/  S2R R37, SR_TID.X ;  /* 0x0000000000257919 */ /* 0x000e640000002100 */
[----:B-1----:R-:W-:-:S04]  /*26d0*/  SHF.L.U32 R37, R37, 0x3, RZ ;  /* 0x0000000325257819 */ /* 0x002fc800000006ff */
[----:B------:R-:W-:-:S04]  /*26e0*/  LOP3.LUT R37, R37, 0x8, RZ, 0xc0, !PT ;  /* 0x0000000825257812 */ /* 0x000fc800078ec0ff */
[----:B------:R-:W-:Y:S02]  /*26f0*/  IADD3 R34, PT, PT, R34, R37, RZ ;  /* 0x0000002522227210 */ /* 0x000fe40007ffe0ff */
[----:B------:R-:W-:-:S04]  /*2700*/  IADD3 R36, PT, PT, R37, R36, RZ ;  /* 0x0000002425247210 */ /* 0x000fc80007ffe0ff */
[----:B------:R-:W1:Y:S04]  /*2710*/  LDS.64 R34, [R34] ;  /* 0x0000000022227984 */ /* 0x000e680000000a00 */
[----:B------:R-:W4:Y:S01]  /*2720*/  LDS.64 R36, [R36] ;  /* 0x0000000024247984 */ /* 0x000f220000000a00 */
[----:B-1----:R-:W-:Y:S01]  /*2730*/  FADD.FTZ R34, RZ, R34 ;  /* 0x00000022ff227221 */ /* 0x002fe20000010000 */
[----:B------:R-:W-:-:S03]  /*2740*/  FADD.FTZ R35, RZ, R35 ;  /* 0x00000023ff237221 */ /* 0x000fc60000010000 */
[----:B----4-:R-:W-:Y:S01]  /*2750*/  FADD.FTZ R36, R34, R36 ;  /* 0x0000002422247221 */ /* 0x010fe20000010000 */
[----:B------:R-:W-:Y:S01]  /*2760*/  IADD3 R34, PT, PT, R38, 0x8, RZ ;  /* 0x0000000826227810 */ /* 0x000fe20007ffe0ff */
[----:B------:R-:W-:Y:S01]  /*2770*/  FADD.FTZ R37, R35, R37 ;  /* 0x0000002523257221 */ /* 0x000fe20000010000 */
[----:B------:R-:W-:Y:S02]  /*2780*/  MOV R35, 0x18 ;  /* 0x0000001800237802 */ /* 0x000fe40000000f00 */
[----:B------:R-:W-:-:S05]  /*2790*/  SHF.R.U32.HI R34, RZ, 0x2, R34 ;  /* 0x00000002ff227819 */ /* 0x000fca0000011622 */
[----:B------:R-:W-:Y:S02]  /*27a0*/  IMAD R34, R34, R35, UR7 ;  /* 0x0000000722227e24 */ /* 0x000fe4000f8e0223 */
[----:B------:R-:W1:Y:S02]  /*27b0*/  S2R R35, SR_TID.X ;  /* 0x0000000000237919 */ /* 0x000e640000002100 */
[----:B-1----:R-:W-:-:S04]  /*27c0*/  SHF.L.U32 R35, R35, 0x3, RZ ;  /* 0x0000000323237819 */ /* 0x002fc800000006ff */
[----:B------:R-:W-:-:S04]  /*27d0*/  LOP3.LUT R35, R35, 0x8, RZ, 0xc0, !PT ;  /* 0x0000000823237812 */ /* 0x000fc800078ec0ff */
[----:B------:R-:W-:-:S06]  /*27e0*/  IADD3 R34, PT, PT, R35, R34, RZ ;  /* 0x0000002223227210 */ /* 0x000fcc0007ffe0ff */
[----:B------:R-:W1:Y:S02]  /*27f0*/  LDS.64 R34, [R34] ;  /* 0x0000000022227984 */ /* 0x000e640000000a00 */
[----:B-1----:R-:W-:Y:S01]  /*2800*/  FADD.FTZ R36, R36, R34 ;  /* 0x0000002224247221 */ /* 0x002fe20000010000 */
        /* <DEDUP_REMOVED lines=110> */
[C---:B------:R-:W-:Y:S01]  /*2ef0*/  IADD3 R34, PT, PT, R38.reuse, 0x34, RZ ;  /* 0x0000003426227810 */ /* 0x040fe20007ffe0ff */
[----:B------:R-:W-:Y:S01]  /*2f00*/  FADD.FTZ R37, R37, R35 ;  /* 0x0000002325257221 */ /* 0x000fe20000010000 */
[----:B------:R-:W-:Y:S02]  /*2f10*/  MOV R35, 0x18 ;  /* 0x0000001800237802 */ /* 0x000fe40000000f00 */
[----:B------:R-:W-:Y:S02]  /*2f20*/  SHF.R.U32.HI R34, RZ, 0x2, R34 ;  /* 0x00000002ff227819 */ /* 0x000fe40000011622 */
[----:B------:R-:W-:-:S03]  /*2f30*/  IADD3 R38, PT, PT, R38, 0x38, RZ ;  /* 0x0000003826267810 */ /* 0x000fc60007ffe0ff */
[----:B------:R-:W-:Y:S01]  /*2f40*/  IMAD R34, R34, R35, UR7 ;  /* 0x0000000722227e24 */ /* 0x000fe2000f8e0223 */
[----:B------:R-:W-:Y:S01]  /*2f50*/  SHF.R.U32.HI R38, RZ, 0x2, R38 ;  /* 0x00000002ff267819 */ /* 0x000fe20000011626 */
[----:B------:R-:W1:Y:S02]  /*2f60*/  S2R R35, SR_TID.X ;  /* 0x0000000000237919 */ /* 0x000e640000002100 */
[----:B-1----:R-:W-:-:S04]  /*2f70*/  SHF.L.U32 R35, R35, 0x3, RZ ;  /* 0x0000000323237819 */ /* 0x002fc800000006ff */
[----:B------:R-:W-:-:S04]  /*2f80*/  LOP3.LUT R35, R35, 0x8, RZ, 0xc0, !PT ;  /* 0x0000000823237812 */ /* 0x000fc800078ec0ff */
[----:B------:R-:W-:-:S06]  /*2f90*/  IADD3 R34, PT, PT, R35, R34, RZ ;  /* 0x0000002223227210 */ /* 0x000fcc0007ffe0ff */
[----:B------:R-:W1:Y:S02]  /*2fa0*/  LDS.64 R34, [R34] ;  /* 0x0000000022227984 */ /* 0x000e640000000a00 */
[----:B-1----:R-:W-:Y:S01]  /*2fb0*/  FADD.FTZ R36, R36, R34 ;  /* 0x0000002224247221 */ /* 0x002fe20000010000 */
[----:B------:R-:W-:Y:S01]  /*2fc0*/  FADD.FTZ R37, R37, R35 ;  /* 0x0000002325257221 */ /* 0x000fe20000010000 */
[----:B------:R-:W1:Y:S02]  /*2fd0*/  S2R R34, SR_TID.X ;  /* 0x0000000000227919 */ /* 0x000e640000002100 */
[----:B-1----:R-:W-:Y:S02]  /*2fe0*/  SHF.L.U32 R35, R34, 0x3, RZ ;  /* 0x0000000322237819 */ /* 0x002fe400000006ff */
[----:B------:R-:W-:Y:S02]  /*2ff0*/  MOV R34, 0x18 ;  /* 0x0000001800227802 */ /* 0x000fe40000000f00 */
[----:B------:R-:W-:-:S03]  /*3000*/  LOP3.LUT R35, R35, 0x8, RZ, 0xc0, !PT ;  /* 0x0000000823237812 */ /* 0x000fc600078ec0ff */
[----:B------:R-:W-:-:S05]  /*3010*/  IMAD R38, R38, R34, UR7 ;  /* 0x0000000726267e24 */ /* 0x000fca000f8e0222 */
[----:B------:R-:W-:-:S06]  /*3020*/  IADD3 R34, PT, PT, R35, R38, RZ ;  /* 0x0000002623227210 */ /* 0x000fcc0007ffe0ff */
[----:B------:R-:W1:Y:S02]  /*3030*/  LDS.64 R34, [R34] ;  /* 0x0000000022227984 */ /* 0x000e640000000a00 */
[----:B-1----:R-:W-:Y:S01]  /*3040*/  FADD.FTZ R34, R36, R34 ;  /* 0x0000002224227221 */ /* 0x002fe20000010000 */
[----:B------:R-:W-:-:S07]  /*3050*/  FADD.FTZ R35, R37, R35 ;  /* 0x0000002325237221 */ /* 0x000fce0000010000 */
.L_x_125:
[----:B------:R-:W-:Y:S05]  /*3060*/  BSYNC.RECONVERGENT B0 ;  /* 0x0000000000007941 */ /* 0x000fea0003800200 */
.L_x_124:
[----:B------:R-:W1:Y:S01]  /*3070*/  S2R R38, SR_TID.X ;  /* 0x0000000000267919 */ /* 0x000e620000002100 */
[----:B0-----:R-:W-:Y:S01]  /*3080*/  FADD.FTZ R24, RZ, R24 ;  /* 0x00000018ff187221 */ /* 0x001fe20000010000 */
[----:B------:R-:W-:Y:S01]  /*3090*/  FADD.FTZ R25, RZ, R25 ;  /* 0x00000019ff197221 */ /* 0x000fe20000010000 */
[----:B---3--:R-:W-:Y:S01]  /*30a0*/  FADD.FTZ R28, RZ, R28 ;  /* 0x0000001cff1c7221 */ /* 0x008fe20000010000 */
[----:B------:R-:W-:Y:S01]  /*30b0*/  FADD.FTZ R29, RZ, R29 ;  /* 0x0000001dff1d7221 */ /* 0x000fe20000010000 */
[----:B--2---:R-:W-:Y:S01]  /*30c0*/  FADD.FTZ R26, R24, R26 ;  /* 0x0000001a181a7221 */ /* 0x004fe20000010000 */
[----:B------:R-:W-:Y:S01]  /*30d0*/  FADD.FTZ R27, R25, R27 ;  /* 0x0000001b191b7221 */ /* 0x000fe20000010000 */
[----:B------:R-:W-:Y:S01]  /*30e0*/  FADD.FTZ R30, R28, R30 ;  /* 0x0000001e1c1e7221 */ /* 0x000fe20000010000 */
[----:B------:R-:W-:Y:S01]  /*30f0*/  FADD.FTZ R31, R29, R31 ;  /* 0x0000001f1d1f7221 */ /* 0x000fe20000010000 */
[----:B------:R-:W0:Y:S01]  /*3100*/  SHFL.BFLY PT, R37, R34, 0x1, 0x1f ;  /* 0x0c201f0022257f89 */ /* 0x000e2200000e0000 */
[----:B------:R-:W2:Y:S01]  /*3110*/  LDCU.64 UR20, c[0x0][0x3c8] ;  /* 0x00007900ff1477ac */ /* 0x000ea20008000a00 */
[----:B------:R-:W-:Y:S02]  /*3120*/  BSSY.RECONVERGENT B0, `(.L_x_126) ;  /* 0x0000014000007945 */ /* 0x000fe40003800200 */
[----:B------:R-:W3:Y:S04]  /*3130*/  SHFL.BFLY PT, R36, R35, 0x1, 0x1f ;  /* 0x0c201f0023247f89 */ /* 0x000ee800000e0000 */
[----:B------:R4:W-:Y:S04]  /*3140*/  STG.E.64 desc[UR18][R32.64+0xc000], R26 ;  /* 0x00c0001a20007986 */ /* 0x0009e8000c101b12 */
[----:B------:R4:W-:Y:S01]  /*3150*/  STG.E.64 desc[UR18][R32.64+0xcf00], R30 ;  /* 0x00cf001e20007986 */ /* 0x0009e2000c101b12 */
[----:B-1----:R-:W-:Y:S01]  /*3160*/  LOP3.LUT P0, RZ, R38, 0x3e1, RZ, 0xc0, !PT ;  /* 0x000003e126ff7812 */ /* 0x002fe2000780c0ff */
[----:B0-----:R-:W-:Y:S01]  /*3170*/  FADD.FTZ R24, R37, R34 ;  /* 0x0000002225187221 */ /* 0x001fe20000010000 */
[----:B---3--:R-:W-:-:S11]  /*3180*/  FADD.FTZ R25, R36, R35 ;  /* 0x0000002324197221 */ /* 0x008fd60000010000 */
[----:B--2-4-:R-:W-:Y:S05]  /*3190*/  @P0 BRA `(.L_x_127) ;  /* 0x0000000000300947 */ /* 0x014fea0003800000 */
[----:B-----5:R-:W0:Y:S01]  /*31a0*/  S2R R0, SR_CTAID.Y ;  /* 0x0000000000007919 */ /* 0x020e220000002600 */
[----:B------:R-:W0:Y:S08]  /*31b0*/  LDC R26, c[0x0][0x374] ;  /* 0x0000dd00ff1a7b82 */ /* 0x000e300000000800 */
[----:B------:R-:W1:Y:S08]  /*31c0*/  S2UR UR6, SR_CTAID.X ;  /* 0x00000000000679c3 */ /* 0x000e700000002500 */
[----:B------:R-:W2:Y:S01]  /*31d0*/  LDC.64 R28, c[0x0][0x3d0] ;  /* 0x0000f400ff1c7b82 */ /* 0x000ea20000000a00 */
[----:B0-----:R-:W-:Y:S01]  /*31e0*/  IMAD R26, R26, UR4, R0 ;  /* 0x000000041a1a7c24 */ /* 0x001fe2000f8e0200 */
[----:B-1----:R-:W-:-:S04]  /*31f0*/  MOV R0, UR6 ;  /* 0x0000000600007c02 */ /* 0x002fc80008000f00 */
[----:B------:R-:W-:-:S04]  /*3200*/  SHF.L.U32 R27, R0, 0x1, RZ ;  /* 0x00000001001b7819 */ /* 0x000fc800000006ff */
[----:B------:R-:W-:-:S04]  /*3210*/  LOP3.LUT R27, R27, 0x7e, RZ, 0xc0, !PT ;  /* 0x0000007e1b1b7812 */ /* 0x000fc800078ec0ff */
[----:B------:R-:W-:-:S04]  /*3220*/  LEA R27, R38, R27, 0x6 ;  /* 0x0000001b261b7211 */ /* 0x000fc800078e30ff */
[----:B------:R-:W-:-:S05]  /*3230*/  LEA R26, R26, R27, 0xb ;  /* 0x0000001b1a1a7211 */ /* 0x000fca00078e58ff */
[----:B--2---:R-:W-:-:S05]  /*3240*/  IMAD.WIDE.U32 R26, R26, 0x4, R28 ;  /* 0x000000041a1a7825 */ /* 0x004fca00078e001c */
[----:B------:R0:W-:Y:S02]  /*3250*/  STG.E.64 desc[UR18][R26.64], R24 ;  /* 0x000000181a007986 */ /* 0x0001e4000c101b12 */
.L_x_127:
[----:B------:R-:W-:Y:S05]  /*3260*/  BSYNC.RECONVERGENT B0 ;  /* 0x0000000000007941 */ /* 0x000fea0003800200 */
.L_x_126:
[----:B------:R-:W-:Y:S02]  /*3270*/  USHF.L.U32 UR7, UR20, 0x1, URZ ;  /* 0x0000000114077899 */ /* 0x000fe400080006ff */
[----:B------:R-:W-:Y:S02]  /*3280*/  USHF.L.U64.HI UR6, UR20, 0x1, UR21 ;  /* 0x0000000114067899 */ /* 0x000fe40008010215 */
[----:B------:R-:W-:-:S04]  /*3290*/  UISETP.GE.U32.AND UP0, UPT, UR14, UR7, UPT ;  /* 0x000000070e00728c */ /* 0x000fc8000bf06070 */
[----:B------:R-:W-:-:S09]  /*32a0*/  UISETP.GE.AND.EX UP0, UPT, UR5, UR6, UPT, UP0 ;  /* 0x000000060500728c */ /* 0x000fd2000bf06300 */
[----:B------:R-:W-:Y:S05]  /*32b0*/  BRA.U !UP0, `(.L_x_128) ;  /* 0x0000000108647547 */ /* 0x000fea000b800000 */
[----:B------:R-:W-:Y:S01]  /*32c0*/  BAR.SYNC.DEFER_BLOCKING 0x0 ;  /* 0x0000000000007b1d */ /* 0x000fe20000010000 */
[----:B------:R-:W-:-:S13]  /*32d0*/  ISETP.NE.AND P0, PT, R38, RZ, PT ;  /* 0x000000ff2600720c */ /* 0x000fda0003f05270 */
[----:B------:R-:W-:Y:S05]  /*32e0*/  @P0 BRA `(.L_x_129) ;  /* 0x00000000004c0947 */ /* 0x000fea0003800000 */
[----:B------:R-:W1:Y:S01]  /*32f0*/  S2UR UR7, SR_CTAID.X ;  /* 0x00000000000779c3 */ /* 0x000e620000002500 */
[----:B0-----:R-:W-:Y:S02]  /*3300*/  MOV R26, 0x7fffff41 ;  /* 0x7fffff41001a7802 */ /* 0x001fe40000000f00 */
[----:B------:R-:W-:Y:S02]  /*3310*/  MOV R24, UR8 ;  /* 0x0000000800187c02 */ /* 0x000fe40008000f00 */
[----:B------:R-:W-:-:S03]  /*3320*/  MOV R25, UR9 ;  /* 0x0000000900197c02 */ /* 0x000fc60008000f00 */
[----:B------:R-:W0:Y:S01]  /*3330*/  S2UR UR6, SR_CTAID.Y ;  /* 0x00000000000679c3 */ /* 0x000e220000002600 */
[----:B-1---5:R-:W-:-:S04]  /*3340*/  MOV R0, UR7 ;  /* 0x0000000700007c02 */ /* 0x022fc80008000f00 */
[----:B0-----:R-:W-:-:S04]  /*3350*/  LOP3.LUT P0, RZ, R0, UR6, RZ, 0xfc, !PT ;  /* 0x0000000600ff7c12 */ /* 0x001fc8000f80fcff */
[----:B------:R-:W-:Y:S01]  /*3360*/  SEL R26, R26, 0x1, !P0 ;  /* 0x000000011a1a7807 */ /* 0x000fe20004000000 */
[----:B------:R-:W-:Y:S06]  /*3370*/  MEMBAR.ALL.GPU ;  /* 0x0000000000007992 */ /* 0x000fec000000a000 */
[----:B------:R-:W-:-:S00]  /*3380*/  ERRBAR ;  /* 0x00000000000079ab */ /* 0x000fc00000000000 */
[----:B------:R-:W-:Y:S06]  /*3390*/  CGAERRBAR ;  /* 0x00000000000075ab */ /* 0x000fec0000000000 */
[----:B------:R0:W5:Y:S02]  /*33a0*/  ATOM.E.ADD.STRONG.GPU PT, R24, desc[UR18][R24.64], R26 ;  /* 0x8000001a1818798a */ /* 0x00016400081ef112 */
[----:B0-----:R-:W0:Y:S02]  /*33b0*/  LDC.64 R26, c[0x0][0x3d8] ;  /* 0x0000f600ff1a7b82 */ /* 0x001e240000000a00 */
.L_x_130:
[----:B0-----:R-:W2:Y:S04]  /*33c0*/  LD.E.STRONG.GPU R25, desc[UR18][R26.64+0xc] ;  /* 0x00000c121a197980 */ /* 0x001ea8000c10f900 */
[----:B--2---:R-:W-:Y:S01]  /*33d0*/  CCTL.IVALL ;  /* 0x00000000ff00798f */ /* 0x004fe20002000000 */
[----:B------:R-:W-:Y:S05]  /*33e0*/  YIELD ;  /* 0x0000000000007946 */ /* 0x000fea0003800000 */
[----:B-----5:R-:W-:-:S04]  /*33f0*/  LOP3.LUT R25, R25, R24, RZ, 0x3c, !PT ;  /* 0x0000001819197212 */ /* 0x020fc800078e3cff */
[----:B------:R-:W-:-:S13]  /*3400*/  ISETP.GT.AND P0, PT, R25, -0x1, PT ;  /* 0xffffffff1900780c */ /* 0x000fda0003f04270 */
[----:B------:R-:W-:Y:S05]  /*3410*/  @P0 BRA `(.L_x_130) ;  /* 0xfffffffc00e80947 */ /* 0x000fea000383ffff */
.L_x_129:
[----:B------:R-:W-:Y:S05]  /*3420*/  WARPSYNC.ALL ;  /* 0x0000000000007948 */ /* 0x000fea0003800000 */
[----:B------:R-:W-:Y:S06]  /*3430*/  BAR.SYNC.DEFER_BLOCKING 0x0 ;  /* 0x0000000000007b1d */ /* 0x000fec0000010000 */
[----:B------:R-:W-:Y:S05]  /*3440*/  BRA `(.L_x_131) ;  /* 0x0000000000607947 */ /* 0x000fea0003800000 */
.L_x_128:
[----:B0-----:R-:W0:Y:S01]  /*3450*/  S2R R24, SR_TID.X ;  /* 0x0000000000187919 */ /* 0x001e220000002100 */
[----:B------:R-:W-:Y:S01]  /*3460*/  BAR.SYNC.DEFER_BLOCKING 0x0 ;  /* 0x0000000000007b1d */ /* 0x000fe20000010000 */
[----:B0-----:R-:W-:-:S13]  /*3470*/  ISETP.NE.AND P0, PT, R24, RZ, PT ;  /* 0x000000ff1800720c */ /* 0x001fda0003f05270 */
[----:B------:R-:W-:Y:S05]  /*3480*/  @P0 BRA `(.L_x_132) ;  /* 0x0000000000480947 */ /* 0x000fea0003800000 */
[----:B-----5:R-:W0:Y:S01]  /*3490*/  S2R R0, SR_CTAID.Y ;  /* 0x0000000000007919 */ /* 0x020e220000002600 */
[----:B------:R-:W0:Y:S01]  /*34a0*/  LDC.64 R24, c[0x0][0x3d8] ;  /* 0x0000f600ff187b82 */ /* 0x000e220000000a00 */
[----:B------:R-:W-:-:S07]  /*34b0*/  MOV R26, 0x7fffffc1 ;  /* 0x7fffffc1001a7802 */ /* 0x000fce0000000f00 */
[----:B------:R-:W1:Y:S01]  /*34c0*/  S2UR UR6, SR_CTAID.X ;  /* 0x00000000000679c3 */ /* 0x000e620000002500 */
[----:B0-----:R-:W-:Y:S01]  /*34d0*/  IMAD.WIDE.U32 R24, R0, 0x4, R24 ;  /* 0x0000000400187825 */ /* 0x001fe200078e0018 */
[----:B-1----:R-:W-:-:S04]  /*34e0*/  MOV R0, UR6 ;  /* 0x0000000600007c02 */ /* 0x002fc80008000f00 */
[----:B------:R-:W-:-:S04]  /*34f0*/  ISETP.NE.AND P0, PT, R0, RZ, PT ;  /* 0x000000ff0000720c */ /* 0x000fc80003f05270 */
[----:B------:R-:W-:Y:S01]  /*3500*/  SEL R26, R26, 0x1, !P0 ;  /* 0x000000011a1a7807 */ /* 0x000fe20004000000 */
[----:B------:R-:W-:Y:S06]  /*3510*/  MEMBAR.ALL.GPU ;  /* 0x0000000000007992 */ /* 0x000fec000000a000 */
[----:B------:R-:W-:-:S00]  /*3520*/  ERRBAR ;  /* 0x00000000000079ab */ /* 0x000fc00000000000 */
[----:B------:R-:W-:Y:S06]  /*3530*/  CGAERRBAR ;  /* 0x00000000000075ab */ /* 0x000fec0000000000 */
[----:B------:R0:W5:Y:S02]  /*3540*/  ATOM.E.ADD.STRONG.GPU PT, R26, desc[UR18][R24.64], R26 ;  /* 0x8000001a181a798a */ /* 0x00016400081ef112 */
.L_x_133:
[----:B------:R-:W2:Y:S04]  /*3550*/  LD.E.STRONG.GPU R27, desc[UR18][R24.64] ;  /* 0x00000012181b7980 */ /* 0x000ea8000c10f900 */
[----:B--2---:R-:W-:Y:S01]  /*3560*/  CCTL.IVALL ;  /* 0x00000000ff00798f */ /* 0x004fe20002000000 */
[----:B------:R-:W-:Y:S05]  /*3570*/  YIELD ;  /* 0x0000000000007946 */ /* 0x000fea0003800000 */
[----:B-----5:R-:W-:-:S04]  /*3580*/  LOP3.LUT R27, R27, R26, RZ, 0x3c, !PT ;  /* 0x0000001a1b1b7212 */ /* 0x020fc800078e3cff */
[----:B------:R-:W-:-:S13]  /*3590*/  ISETP.GT.AND P0, PT, R27, -0x1, PT ;  /* 0xffffffff1b00780c */ /* 0x000fda0003f04270 */
[----:B------:R-:W-:Y:S05]  /*35a0*/  @P0 BRA `(.L_x_133) ;  /* 0xfffffffc00e80947 */ /* 0x000fea000383ffff */
.L_x_132:
[----:B------:R-:W-:Y:S05]  /*35b0*/  WARPSYNC.ALL ;  /* 0x0000000000007948 */ /* 0x000fea0003800000 */
[----:B------:R-:W-:Y:S06]  /*35c0*/  BAR.SYNC.DEFER_BLOCKING 0x0 ;  /* 0x0000000000007b1d */ /* 0x000fec0000010000 */
.L_x_131:
[----:B------:R-:W1:Y:S01]  /*35d0*/  S2R R36, SR_TID.X ;  /* 0x0000000000247919 */ /* 0x000e620000002100 */
[----:B------:R-:W-:Y:S01]  /*35e0*/  BSSY.RECONVERGENT B0, `(.L_x_134) ;  /* 0x0000021000007945 */ /* 0x000fe20003800200 */
[----:B0-----:R-:W-:Y:S02]  /*35f0*/  CS2R R24, SRZ ;  /* 0x0000000000187805 */ /* 0x001fe4000001ff00 */
[----:B-1----:R-:W-:-:S13]  /*3600*/  ISETP.GT.U32.AND P0, PT, R36, 0xff, PT ;  /* 0x000000ff2400780c */ /* 0x002fda0003f04070 */
[----:B------:R-:W-:Y:S05]  /*3610*/  @P0 BRA `(.L_x_135) ;  /* 0x0000000000740947 */ /* 0x000fea0003800000 */
[----:B------:R-:W0:Y:S01]  /*3620*/  S2R R25, SR_CTAID.Y ;  /* 0x0000000000197919 */ /* 0x000e220000002600 */
[----:B------:R-:W0:Y:S08]  /*3630*/  LDC R24, c[0x0][0x374] ;  /* 0x0000dd00ff187b82 */ /* 0x000e300000000800 */
[----:B------:R-:W1:Y:S01]  /*3640*/  LDC.64 R32, c[0x0][0x3d0] ;  /* 0x0000f400ff207b82 */ /* 0x000e620000000a00 */
[----:B0-----:R-:W-:Y:S01]  /*3650*/  IMAD R24, R24, UR4, R25 ;  /* 0x0000000418187c24 */ /* 0x001fe2000f8e0219 */
[----:B------:R-:W-:-:S04]  /*3660*/  SHF.L.U32 R25, R36, 0x2, RZ ;  /* 0x0000000224197819 */ /* 0x000fc800000006ff */
[----:B------:R-:W-:-:S04]  /*3670*/  LOP3.LUT R25, R25, 0x3c0, RZ, 0xc0, !PT ;  /* 0x000003c019197812 */ /* 0x000fc800078ec0ff */
[----:B------:R-:W-:Y:S02]  /*3680*/  LEA R24, R24, R25, 0xa ;  /* 0x0000001918187211 */ /* 0x000fe400078e50ff */
[----:B------:R-:W-:-:S04]  /*3690*/  LOP3.LUT R25, R36, 0xf, RZ, 0xc0, !PT ;  /* 0x0000000f24197812 */ /* 0x000fc800078ec0ff */
[----:B------:R-:W-:-:S04]  /*36a0*/  IADD3 R24, PT, PT, R24, R25, RZ ;  /* 0x0000001918187210 */ /* 0x000fc80007ffe0ff */
[----:B------:R-:W-:-:S04]  /*36b0*/  SHF.L.U32 R28, R24, 0x1, RZ ;  /* 0x00000001181c7819 */ /* 0x000fc800000006ff */
[C---:B------:R-:W-:Y:S01]  /*36c0*/  IADD3 R24, PT, PT, R28.reuse, 0x20, RZ ;  /* 0x000000201c187810 */ /* 0x040fe20007ffe0ff */
[C---:B-1----:R-:W-:Y:S01]  /*36d0*/  IMAD.WIDE.U32 R26, R28.reuse, 0x4, R32 ;  /* 0x000000041c1a7825 */ /* 0x042fe200078e0020 */
        /* <DEDUP_REMOVED lines=8> */
[----:B------:R-:W4:Y:S01]  /*3760*/  LDG.E.64 R28, desc[UR18][R28.64] ;  /* 0x000000121c1c7981 */ /* 0x000f22000c1e1b00 */
[----:B--2---:R-:W-:Y:S01]  /*3770*/  FADD.FTZ R26, RZ, R26 ;  /* 0x0000001aff1a7221 */ /* 0x004fe20000010000 */
[----:B------:R-:W-:-:S03]  /*3780*/  FADD.FTZ R27, RZ, R27 ;  /* 0x0000001bff1b7221 */ /* 0x000fc60000010000 */
[----:B---3--:R-:W-:Y:S01]  /*3790*/  FADD.FTZ R24, R24, R26 ;  /* 0x0000001a18187221 */ /* 0x008fe20000010000 */
[----:B------:R-:W-:-:S03]  /*37a0*/  FADD.FTZ R25, R25, R27 ;  /* 0x0000001b19197221 */ /* 0x000fc60000010000 */
[----:B----4-:R-:W-:Y:S01]  /*37b0*/  FADD.FTZ R24, R30, R24 ;  /* 0x000000181e187221 */ /* 0x010fe20000010000 */
[----:B------:R-:W-:-:S03]  /*37c0*/  FADD.FTZ R25, R31, R25 ;  /* 0x000000191f197221 */ /* 0x000fc60000010000 */
[----:B------:R-:W-:Y:S01]  /*37d0*/  FADD.FTZ R24, R28, R24 ;  /* 0x000000181c187221 */ /* 0x000fe20000010000 */
[----:B------:R-:W-:-:S07]  /*37e0*/  FADD.FTZ R25, R29, R25 ;  /* 0x000000191d197221 */ /* 0x000fce0000010000 */
.L_x_135:
[----:B------:R-:W-:Y:S05]  /*37f0*/  BSYNC.RECONVERGENT B0 ;  /* 0x0000000000007941 */ /* 0x000fea0003800200 */
.L_x_134:
[----:B------:R-:W2:Y:S04]  /*3800*/  LDL.LU R35, [R1+0x84] ;  /* 0x0000840001237983 */ /* 0x000ea80000300800 */
[----:B------:R-:W3:Y:S04]  /*3810*/  LDL.LU R34, [R1+0x20] ;  /* 0x0000200001227983 */ /* 0x000ee80000300800 */
[----:B------:R-:W4:Y:S04]  /*3820*/  LDL.LU R33, [R1+0x2c] ;  /* 0x00002c0001217983 */ /* 0x000f280000300800 */
[----:B------:R-:W4:Y:S04]  /*3830*/  LDL.LU R27, [R1+0xc] ;  /* 0x00000c00011b7983 */ /* 0x000f280000300800 */
[----:B------:R-:W4:Y:S04]  /*3840*/  LDL.LU R28, [R1+0x34] ;  /* 0x00003400011c7983 */ /* 0x000f280000300800 */
[----:B------:R-:W4:Y:S04]  /*3850*/  LDL.LU R29, [R1+0x4] ;  /* 0x00000400011d7983 */ /* 0x000f280000300800 */
[----:B------:R-:W4:Y:S04]  /*3860*/  LDL.LU R30, [R1+0x30] ;  /* 0x00003000011e7983 */ /* 0x000f280000300800 */
[----:B------:R-:W4:Y:S04]  /*3870*/  LDL.LU R31, [R1+0x28] ;  /* 0x00002800011f7983 */ /* 0x000f280000300800 */
[----:B------:R-:W4:Y:S01]  /*3880*/  LDL.LU R32, [R1+0x24] ;  /* 0x0000240001207983 */ /* 0x000f220000300800 */
[----:B------:R-:W-:Y:S01]  /*3890*/  LOP3.LUT P0, RZ, R36, 0x30f, RZ, 0xc0, !PT ;  /* 0x0000030f24ff7812 */ /* 0x000fe2000780c0ff */
[----:B------:R-:W-:-:S02]  /*38a0*/  UIADD3 UR6, UPT, UPT, UR15, 0x5280, URZ ;  /* 0x000052800f067890 */ /* 0x000fc4000fffe0ff */
[----:B------:R0:W-:Y:S02]  /*38b0*/  STL [R1+0xbc], R2 ;  /* 0x0000bc0201007387 */ /* 0x0001e40000100800 */
[----:B------:R-:W-:Y:S02]  /*38c0*/  ULEA UR6, UR16, UR6, 0x18 ;  /* 0x0000000610067291 */ /* 0x000fe4000f8ec0ff */
[----:B------:R-:W-:Y:S04]  /*38d0*/  STL [R1+0xb8], R19 ;  /* 0x0000b81301007387 */ /* 0x000fe80000100800 */
[----:B------:R-:W-:Y:S04]  /*38e0*/  STL [R1+0xb4], R21 ;  /* 0x0000b41501007387 */ /* 0x000fe80000100800 */
[----:B------:R-:W-:Y:S04]  /*38f0*/  STL [R1+0xb0], R23 ;  /* 0x0000b01701007387 */ /* 0x000fe80000100800 */
[----:B-----5:R1:W-:Y:S04]  /*3900*/  STL [R1+0xac], R0 ;  /* 0x0000ac0001007387 */ /* 0x0203e80000100800 */
[----:B0-----:R-:W4:Y:S04]  /*3910*/  LDL.LU R2, [R1+0x1c] ;  /* 0x00001c0001027983 */ /* 0x001f280000300800 */
[----:B------:R-:W0:Y:S04]  /*3920*/  SHFL.BFLY PT, R26, R24, 0x8, 0x1f ;  /* 0x0d001f00181a7f89 */ /* 0x000e2800000e0000 */
[----:B-1----:R-:W4:Y:S01]  /*3930*/  LDL.LU R0, [R1+0x18] ;  /* 0x0000180001007983 */ /* 0x002f220000300800 */
[----:B0-----:R-:W-:-:S03]  /*3940*/  FADD.FTZ R26, R26, R24 ;  /* 0x000000181a1a7221 */ /* 0x001fc60000010000 */
        /* <DEDUP_REMOVED lines=13> */
[----:B------:R-:W-:Y:S01]  /*3a20*/  @!P0 FMUL.FTZ R24, R24, 1.6276042515528388321e-05 ;  /* 0x3788888918188820 */ /* 0x000fe20000410000 */
[----:B0-----:R-:W-:Y:S01]  /*3a30*/  FADD.FTZ R25, R25, R26 ;  /* 0x0000001a19197221 */ /* 0x001fe20000010000 */
[----:B------:R-:W-:-:S03]  /*3a40*/  @!P0 LEA.HI R26, R36, UR6, RZ, 0x1f ;  /* 0x00000006241a8c11 */ /* 0x000fc6000f8ff8ff */
[----:B------:R-:W-:-:S05]  /*3a50*/  @!P0 FMUL.FTZ R25, R25, 1.6276042515528388321e-05 ;  /* 0x3788888919198820 */ /* 0x000fca0000410000 */
[----:B------:R2:W-:Y:S02]  /*3a60*/  @!P0 STS.64 [R26], R24 ;  /* 0x000000181a008388 */ /* 0x0005e40000000a00 */
[----:B--2---:R-:W-:-:S04]  /*3a70*/  IADD3 R24, PT, PT, R35, -UR10, RZ ;  /* 0x8000000a23187c10 */ /* 0x004fc8000fffe0ff */
[----:B------:R-:W-:Y:S01]  /*3a80*/  LEA R24, R24, UR6, 0x3 ;  /* 0x0000000618187c11 */ /* 0x000fe2000f8e18ff */
[----:B------:R-:W-:Y:S06]  /*3a90*/  BAR.SYNC.DEFER_BLOCKING 0x0 ;  /* 0x0000000000007b1d */ /* 0x000fec0000010000 */
[----:B------:R-:W0:Y:S01]  /*3aa0*/  LDCU.64 UR6, c[0x0][0x380] ;  /* 0x00007000ff0677ac */ /* 0x000e220008000a00 */
[----:B------:R-:W3:Y:S02]  /*3ab0*/  LDS.64 R24, [R24] ;  /* 0x0000000018187984 */ /* 0x000ee40000000a00 */
[----:B---3--:R-:W-:-:S04]  /*3ac0*/  FADD.FTZ R26, R34, -R24 ;  /* 0x80000018221a7221 */ /* 0x008fc80000010000 */
[----:B----4-:R-:W-:Y:S01]  /*3ad0*/  FFMA.FTZ R26, R33, -R25, R26 ;  /* 0x80000019211a7223 */ /* 0x010fe2000001001a */
[--C-:B------:R-:W-:Y:S02]  /*3ae0*/  FADD.FTZ R33, R2, -R24.reuse ;  /* 0x8000001802217221 */ /* 0x100fe40000010000 */
[----:B------:R-:W2:Y:S01]  /*3af0*/  LDL.LU R2, [R1+0x10] ;  /* 0x0000100001027983 */ /* 0x000ea20000300800 */
[----:B------:R-:W-:-:S03]  /*3b00*/  FADD.FTZ R34, R0, -R24 ;  /* 0x8000001800227221 */ /* 0x000fc60000010000 */
[----:B------:R-:W3:Y:S04]  /*3b10*/  LDL.LU R19, [R1+0x44] ;  /* 0x0000440001137983 */ /* 0x000ee80000300800 */
[----:B------:R-:W4:Y:S04]  /*3b20*/  LDL.LU R21, [R1+0x8] ;  /* 0x0000080001157983 */ /* 0x000f280000300800 */
[----:B------:R-:W4:Y:S04]  /*3b30*/  LDL.LU R23, [R1+0x4c] ;  /* 0x00004c0001177983 */ /* 0x000f280000300800 */
[----:B------:R-:W4:Y:S01]  /*3b40*/  LDL.LU R0, [R1] ;  /* 0x0000000001007983 */ /* 0x000f220000300800 */
        /* <DEDUP_REMOVED lines=32> */
[----:B------:R-:W-:-:S02]  /*3d50*/  FADD.FTZ R22, R22, -R24 ;  /* 0x8000001816167221 */ /* 0x000fc40000010000 */
[----:B------:R-:W4:Y:S01]  /*3d60*/  LDL.LU R24, [R1+0x48] ;  /* 0x0000480001187983 */ /* 0x000f220000300800 */
[----:B--2---:R-:W-:-:S03]  /*3d70*/  FFMA.FTZ R27, R2, -R25, R27 ;  /* 0x80000019021b7223 */ /* 0x004fc6000001001b */
        /* <DEDUP_REMOVED lines=10> */
[----:B------:R-:W0:Y:S01]  /*3e20*/  LDL.LU R36, [R1+0x58] ;  /* 0x0000580001247983 */ /* 0x000e220000300800 */
[----:B------:R-:W-:-:S03]  /*3e30*/  FFMA.FTZ R31, R24, -R25, R31 ;  /* 0x80000019181f7223 */ /* 0x000fc6000001001f */
[----:B------:R-:W4:Y:S01]  /*3e40*/  LDL.LU R24, [R1+0x5c] ;  /* 0x00005c0001187983 */ /* 0x000f220000300800 */
        /* <DEDUP_REMOVED lines=21> */
[----:B------:R-:W-:Y:S01]  /*3fa0*/  ULOP3.LUT UR4, UR4, 0x1, URZ, 0x3c, !UPT ;  /* 0x0000000104047892 */ /* 0x000fe2000f8e3cff */
[C---:B--2---:R-:W-:Y:S01]  /*3fb0*/  FMUL.FTZ R6, R2.reuse, R26 ;  /* 0x0000001a02067220 */ /* 0x044fe20000410000 */
[C---:B------:R-:W-:Y:S01]  /*3fc0*/  FMUL.FTZ R7, R2.reuse, R27 ;  /* 0x0000001b02077220 */ /* 0x040fe20000410000 */
[C---:B------:R-:W-:Y:S01]  /*3fd0*/  FMUL.FTZ R12, R2.reuse, R29 ;  /* 0x0000001d020c7220 */ /* 0x040fe20000410000 */
[C---:B------:R-:W-:Y:S01]  /*3fe0*/  FMUL.FTZ R14, R2.reuse, R59 ;  /* 0x0000003b020e7220 */ /* 0x040fe20000410000 */
[----:B---3--:R-:W-:Y:S01]  /*3ff0*/  FFMA.FTZ R27, R19, -R25, R18 ;  /* 0x80000019131b7223 */ /* 0x008fe20000010012 */
[C---:B------:R-:W-:Y:S01]  /*4000*/  FMUL.FTZ R19, R2.reuse, R31 ;  /* 0x0000001f02137220 */ /* 0x040fe20000410000 */
[----:B------:R-:W-:Y:S01]  /*4010*/  F2FP.BF16.F32.PACK_AB R6, R7, R6 ;  /* 0x000000060706723e */ /* 0x000fe200000010ff */
[C---:B------:R-:W-:Y:S01]  /*4020*/  FMUL.FTZ R7, R2.reuse, R28 ;  /* 0x0000001c02077220 */ /* 0x040fe20000410000 */
[----:B----4-:R-:W-:Y:S01]  /*4030*/  FFMA.FTZ R10, R21, -R25, R20 ;  /* 0x80000019150a7223 */ /* 0x010fe20000010014 */
[C---:B------:R-:W-:Y:S01]  /*4040*/  FMUL.FTZ R21, R2.reuse, R33 ;  /* 0x0000002102157220 */ /* 0x040fe20000410000 */
[C---:B------:R-:W-:Y:S01]  /*4050*/  FMUL.FTZ R16, R2.reuse, R55 ;  /* 0x0000003702107220 */ /* 0x040fe20000410000 */
[----:B------:R-:W-:Y:S01]  /*4060*/  FFMA.FTZ R23, R23, -R25, R22 ;  /* 0x8000001917177223 */ /* 0x000fe20000010016 */
[----:B------:R-:W-:Y:S01]  /*4070*/  FMUL.FTZ R18, R2, R30 ;  /* 0x0000001e02127220 */ /* 0x000fe20000410000 */
[----:B------:R-:W-:Y:S01]  /*4080*/  F2FP.BF16.F32.PACK_AB R7, R12, R7 ;  /* 0x000000070c07723e */ /* 0x000fe200000010ff */
[----:B------:R-:W-:Y:S01]  /*4090*/  FMUL.FTZ R45, R2, R45 ;  /* 0x0000002d022d7220 */ /* 0x000fe20000410000 */
[----:B------:R-:W-:-:S02]  /*40a0*/  F2FP.BF16.F32.PACK_AB R19, R14, R19 ;  /* 0x000000130e13723e */ /* 0x000fc400000010ff */
[----:B0-----:R-:W-:Y:S01]  /*40b0*/  IADD3 R4, P0, PT, R36, UR6, RZ ;  /* 0x0000000624047c10 */ /* 0x001fe2000ff1e0ff */
        /* <DEDUP_REMOVED lines=25> */
[----:B------:R-:W-:Y:S01]  /*4250*/  IADD3.X R5, PT, PT, R24, UR7, RZ, P0, !PT ;  /* 0x0000000718057c10 */ /* 0x000fe200087fe4ff */
[----:B------:R-:W-:Y:S01]  /*4260*/  FMUL.FTZ R24, R2, R39 ;  /* 0x0000002702187220 */ /* 0x000fe20000410000 */
        /* <DEDUP_REMOVED lines=18> */
.L_x_123:
[----:B------:R-:W0:Y:S01]  /*4390*/  S2R R26, SR_CTAID.Y ;  /* 0x00000000001a7919 */ /* 0x000e220000002600 */
[----:B-1----:R-:W0:Y:S02]  /*43a0*/  S2R R3, SR_CTAID.X ;  /* 0x0000000000037919 */ /* 0x002e240000002500 */
[----:B0-----:R-:W-:-:S04]  /*43b0*/  LEA R26, R26, R3, 0x6 ;  /* 0x000000031a1a7211 */ /* 0x001fc800078e30ff */
[----:B------:R-:W-:-:S04]  /*43c0*/  SHF.L.U32 R26, R26, 0x5, RZ ;  /* 0x000000051a1a7819 */ /* 0x000fc800000006ff */
[----:B------:R-:W-:-:S13]  /*43d0*/  ISETP.GT.AND P0, PT, R26, 0x77f, PT ;  /* 0x0000077f1a00780c */ /* 0x000fda0003f04270 */
[----:B------:R-:W-:Y:S05]  /*43e0*/  @P0 EXIT ;  /* 0x000000000000094d */ /* 0x000fea0003800000 */
[----:B------:R-:W0:Y:S01]  /*43f0*/  S2R R8, SR_TID.X ;  /* 0x0000000000087919 */ /* 0x000e220000002100 */
[----:B------:R-:W-:Y:S01]  /*4400*/  USHF.L.U64.HI UR10, UR20, 0x6, UR21 ;  /* 0x00000006140a7899 */ /* 0x000fe20008010215 */
[----:B------:R-:W1:Y:S01]  /*4410*/  S2UR UR5, SR_CgaCtaId ;  /* 0x00000000000579c3 */ /* 0x000e620000008800 */
[----:B------:R-:W-:Y:S01]  /*4420*/  USHF.L.U32 UR7, UR20, 0x6, URZ ;  /* 0x0000000614077899 */ /* 0x000fe200080006ff */
[----:B------:R-:W-:Y:S01]  /*4430*/  UMOV UR4, 0x400 ;  /* 0x0000040000047882 */ /* 0x000fe20000000000 */
[----:B------:R-:W2:Y:S02]  /*4440*/  LDCU.64 UR8, c[0x0][0x3d0] ;  /* 0x00007a00ff0877ac */ /* 0x000ea40008000a00 */
[----:B------:R-:W-:Y:S01]  /*4450*/  MOV R29, UR10 ;  /* 0x0000000a001d7c02 */ /* 0x000fe20008000f00 */
[----:B-1----:R-:W-:Y:S02]  /*4460*/  ULEA UR6, UR5, UR4, 0x18 ;  /* 0x0000000405067291 */ /* 0x002fe4000f8ec0ff */
[----:B--2---:R-:W-:Y:S01]  /*4470*/  UIADD3 UR4, UP0, UPT, UR8, 0xed000, URZ ;  /* 0x000ed00008047890 */ /* 0x004fe2000ff1e0ff */
[----:B0-----:R-:W-:-:S03]  /*4480*/  SHF.R.U32.HI R31, RZ, 0x5, R8 ;  /* 0x00000005ff1f7819 */ /* 0x001fc60000011608 */
[----:B------:R-:W-:Y:S01]  /*4490*/  UIADD3.X UR5, UPT, UPT, URZ, UR9, URZ, UP0, !UPT ;  /* 0x00000009ff057290 */ /* 0x000fe200087fe4ff */
[--C-:B------:R-:W-:Y:S02]  /*44a0*/  SHF.R.U32.HI R28, RZ, 0x4, R8.reuse ;  /* 0x00000004ff1c7819 */ /* 0x100fe40000011608 */
[----:B------:R-:W-:Y:S02]  /*44b0*/  LOP3.LUT R30, RZ, R31, RZ, 0x33, !PT ;  /* 0x0000001fff1e7212 */ /* 0x000fe400078e33ff */
[----:B-----5:R-:W-:Y:S02]  /*44c0*/  LOP3.LUT R0, R28, 0x1e, RZ, 0xc0, !PT ;  /* 0x0000001e1c007812 */ /* 0x020fe400078ec0ff */
[----:B------:R-:W-:Y:S02]  /*44d0*/  IADD3 R30, P0, PT, R30, UR7, RZ ;  /* 0x000000071e1e7c10 */ /* 0x000fe4000ff1e0ff */
[----:B------:R-:W-:Y:S02]  /*44e0*/  LOP3.LUT R0, R0, 0x1f, R8, 0x78, !PT ;  /* 0x0000001f00007812 */ /* 0x000fe400078e7808 */
[----:B------:R-:W-:-:S02]  /*44f0*/  IADD3.X R29, PT, PT, R29, -0x1, RZ, P0, !PT ;  /* 0xffffffff1d1d7810 */ /* 0x000fc400007fe4ff */
[----:B------:R-:W-:Y:S02]  /*4500*/  LEA R27, R31, UR6, 0x7 ;  /* 0x000000061f1b7c11 */ /* 0x000fe4000f8e38ff */
[----:B------:R-:W-:Y:S01]  /*4510*/  LOP3.LUT R25, R8, 0x1f, RZ, 0xc0, !PT ;  /* 0x0000001f08197812 */ /* 0x000fe200078ec0ff */
[----:B------:R-:W-:Y:S01]  /*4520*/  IMAD.WIDE.U32 R2, R29, -0x77777777, RZ ;  /* 0x888888891d027825 */ /* 0x000fe200078e00ff */
[----:B------:R-:W-:Y:S02]  /*4530*/  LEA R27, R0, R27, 0x2 ;  /* 0x0000001b001b7211 */ /* 0x000fe400078e10ff */
[C---:B------:R-:W-:Y:S02]  /*4540*/  SHF.L.U32 R0, R8.reuse, 0x7, RZ ;  /* 0x0000000708007819 */ /* 0x040fe400000006ff */
[----:B------:R-:W-:Y:S01]  /*4550*/  LOP3.LUT R40, R8, 0xf, RZ, 0xc0, !PT ;  /* 0x0000000f08287812 */ /* 0x000fe200078ec0ff */
[----:B------:R-:W-:Y:S01]  /*4560*/  IMAD.WIDE.U32 R4, P0, R30, -0x77777778, R2 ;  /* 0x888888881e047825 */ /* 0x000fe20007800002 */
[----:B------:R-:W-:-:S02]  /*4570*/  LOP3.LUT R0, R0, 0x780, RZ, 0xc0, !PT ;  /* 0x0000078000007812 */ /* 0x000fc400078ec0ff */
[----:B------:R-:W-:Y:S01]  /*4580*/  SHF.L.U32 R24, R8, 0x1, RZ ;  /* 0x0000000108187819 */ /* 0x000fe200000006ff */
[----:B------:R-:W-:Y:S01]  /*4590*/  IMAD.WIDE.U32 R2, R30, -0x77777777, RZ ;  /* 0x888888891e027825 */ /* 0x000fe200078e00ff */
[----:B------:R-:W-:Y:S02]  /*45a0*/  IADD3.X R7, PT, PT, RZ, RZ, RZ, P0, !PT ;  /* 0x000000ffff077210 */ /* 0x000fe400007fe4ff */
[----:B------:R-:W-:Y:S02]  /*45b0*/  MOV R6, R5 ;  /* 0x0000000500067202 */ /* 0x000fe40000000f00 */
[----:B------:R-:W-:Y:S02]  /*45c0*/  IADD3 RZ, P0, PT, R3, R4, RZ ;  /* 0x0000000403ff7210 */ /* 0x000fe40007f1e0ff */
[----:B------:R-:W-:-:S03]  /*45d0*/  IADD3 R0, PT, PT, R0, UR6, RZ ;  /* 0x0000000600007c10 */ /* 0x000fc6000fffe0ff */
[----:B------:R-:W-:-:S05]  /*45e0*/  IMAD.WIDE.U32.X R2, R29, -0x77777778, R6, P0 ;  /* 0x888888881d027825 */ /* 0x000fca00000e0406 */
[----:B------:R-:W-:-:S04]  /*45f0*/  SHF.R.U64 R44, R2, 0x3, R3 ;  /* 0x00000003022c7819 */ /* 0x000fc80000001203 */
[----:B------:R-:W-:-:S04]  /*4600*/  IADD3 R43, P1, PT, R44, 0x1, RZ ;  /* 0x000000012c2b7810 */ /* 0x000fc80007f3e0ff */
[----:B------:R-:W-:Y:S02]  /*4610*/  LOP3.LUT R42, R43, 0x7, RZ, 0xc0, !PT ;  /* 0x000000072b2a7812 */ /* 0x000fe400078ec0ff */
[----:B------:R-:W-:Y:S02]  /*4620*/  LEA.HI.X R34, R3, RZ, RZ, 0x1d, P1 ;  /* 0x000000ff03227211 */ /* 0x000fe400008fecff */
[----:B------:R-:W-:Y:S02]  /*4630*/  IADD3 R2, P2, PT, R42, -0x1, RZ ;  /* 0xffffffff2a027810 */ /* 0x000fe40007f5e0ff */
[----:B------:R-:W-:Y:S02]  /*4640*/  LOP3.LUT R32, R43, 0xfffffff8, RZ, 0xc0, !PT ;  /* 0xfffffff82b207812 */ /* 0x000fe400078ec0ff */
[----:B------:R-:W-:Y:S02]  /*4650*/  ISETP.GE.U32.AND P0, PT, R2, 0x3, PT ;  /* 0x000000030200780c */ /* 0x000fe40003f06070 */
[----:B------:R-:W-:-:S02]  /*4660*/  IADD3.X R2, PT, PT, RZ, -0x1, RZ, P2, !PT ;  /* 0xffffffffff027810 */ /* 0x000fc400017fe4ff */
[----:B------:R-:W-:Y:S02]  /*4670*/  LOP3.LUT R34, R34, 0x3fffffff, RZ, 0xc0, !PT ;  /* 0x3fffffff22227812 */ /* 0x000fe400078ec0ff */
[----:B------:R-:W-:Y:S01]  /*4680*/  ISETP.GE.U32.AND.EX P0, PT, R2, RZ, PT, P0 ;  /* 0x000000ff0200720c */ /* 0x000fe20003f06100 */
[----:B------:R-:W-:-:S03]  /*4690*/  IMAD.WIDE.U32 R2, R31, 0x780, RZ ;  /* 0x000007801f027825 */ /* 0x000fc600078e00ff */
[----:B------:R-:W-:-:S09]  /*46a0*/  LOP3.LUT R33, R2, 0x1f, R8, 0xf8, !PT ;  /* 0x0000001f02217812 */ /* 0x000fd200078ef808 */
.L_x_148:
[----:B------:R-:W-:Y:S01]  /*46b0*/  ISETP.LT.U32.AND P1, PT, R31, UR7, PT ;  /* 0x000000071f007c0c */ /* 0x000fe2000bf21070 */
[----:B------:R-:W-:Y:S01]  /*46c0*/  BSSY.RECONVERGENT B0, `(.L_x_137) ;  /* 0x0000071000007945 */ /* 0x000fe20003800200 */
[----:B--2---:R-:W-:Y:S01]  /*46d0*/  MOV R4, UR10 ;  /* 0x0000000a00047c02 */ /* 0x004fe20008000f00 */
[----:B------:R-:W-:Y:S01]  /*46e0*/  HFMA2 R35, -RZ, RZ, 0, 0 ;  /* 0x00000000ff237431 */ /* 0x000fe200000001ff */
[----:B------:R-:W-:Y:S02]  /*46f0*/  MOV R36, RZ ;  /* 0x000000ff00247202 */ /* 0x000fe40000000f00 */
[----:B------:R-:W-:-:S13]  /*4700*/  ISETP.GT.AND.EX P1, PT, R4, RZ, PT, P1 ;  /* 0x000000ff0400720c */ /* 0x000fda0003f24310 */
[----:B01----:R-:W-:Y:S05]  /*4710*/  @!P1 BRA `(.L_x_138) ;  /* 0x0000000400ac9947 */ /* 0x003fea0003800000 */
[----:B------:R-:W-:Y:S01]  /*4720*/  ISETP.GE.U32.AND P2, PT, R30, 0x69, PT ;  /* 0x000000691e00780c */ /* 0x000fe20003f46070 */
[----:B------:R-:W-:Y:S01]  /*4730*/  BSSY.RECONVERGENT B1, `(.L_x_139) ;  /* 0x0000033000017945 */ /* 0x000fe20003800200 */
[----:B------:R-:W-:Y:S02]  /*4740*/  ISETP.NE.U32.AND P1, PT, R42, RZ, PT ;  /* 0x000000ff2a00720c */ /* 0x000fe40003f25070 */
[----:B------:R-:W-:Y:S02]  /*4750*/  CS2R R36, SRZ ;  /* 0x0000000000247805 */ /* 0x000fe4000001ff00 */
[----:B------:R-:W-:Y:S02]  /*4760*/  ISETP.GE.U32.AND.EX P2, PT, R29, RZ, PT, P2 ;  /* 0x000000ff1d00720c */ /* 0x000fe40003f46120 */
[----:B------:R-:W-:Y:S02]  /*4770*/  IADD3 R4, P3, PT, R25, R26, RZ ;  /* 0x0000001a19047210 */ /* 0x000fe40007f7e0ff */
[----:B------:R-:W-:-:S02]  /*4780*/  ISETP.NE.AND.EX P1, PT, RZ, RZ, PT, P1 ;  /* 0x000000ffff00720c */ /* 0x000fc40003f25310 */
[----:B------:R-:W-:Y:S02]  /*4790*/  SHF.R.S32.HI R41, RZ, 0x1f, R26 ;  /* 0x0000001fff297819 */ /* 0x000fe4000001141a */
[----:B------:R-:W-:Y:S02]  /*47a0*/  MOV R39, R31 ;  /* 0x0000001f00277202 */ /* 0x000fe40000000f00 */
[----:B------:R-:W-:-:S03]  /*47b0*/  MOV R35, RZ ;  /* 0x000000ff00237202 */ /* 0x000fc60000000f00 */
[----:B------:R-:W-:Y:S05]  /*47c0*/  @!P2 BRA `(.L_x_140) ;  /* 0x0000000000a4a947 */ /* 0x000fea0003800000 */
[----:B------:R-:W-:Y:S02]  /*47d0*/  IADD3 R7, P2, PT, R26, R33, RZ ;  /* 0x000000211a077210 */ /* 0x000fe40007f5e0ff */
[----:B------:R-:W-:Y:S02]  /*47e0*/  CS2R R36, SRZ ;  /* 0x0000000000247805 */ /* 0x000fe4000001ff00 */
[----:B------:R-:W-:Y:S02]  /*47f0*/  MOV R38, R32 ;  /* 0x0000002000267202 */ /* 0x000fe40000000f00 */
[----:B------:R-:W-:Y:S02]  /*4800*/  IADD3.X R8, PT, PT, R3, R41, RZ, P2, !PT ;  /* 0x0000002903087210 */ /* 0x000fe400017fe4ff */
[----:B------:R-:W-:Y:S02]  /*4810*/  LEA R6, P2, R7, UR4, 0x3 ;  /* 0x0000000407067c11 */ /* 0x000fe4000f8418ff */
[----:B------:R-:W-:-:S02]  /*4820*/  MOV R45, R34 ;  /* 0x00000022002d7202 */ /* 0x000fc40000000f00 */
[----:B------:R-:W-:Y:S02]  /*4830*/  LEA.HI.X R7, R7, UR5, R8, 0x3, P2 ;  /* 0x0000000507077c11 */ /* 0x000fe400090f1c08 */
[----:B------:R-:W-:-:S07]  /*4840*/  MOV R39, R31 ;  /* 0x0000001f00277202 */ /* 0x000fce0000000f00 */
.L_x_141:
        /* <DEDUP_REMOVED lines=33> */
.L_x_140:
[----:B------:R-:W-:Y:S05]  /*4a60*/  BSYNC.RECONVERGENT B1 ;  /* 0x0000000000017941 */ /* 0x000fea0003800200 */
.L_x_139:
        /* <DEDUP_REMOVED lines=25> */
.L_x_143:
[----:B------:R-:W-:Y:S05]  /*4c00*/  BSYNC.RECONVERGENT B1 ;  /* 0x0000000000017941 */ /* 0x000fea0003800200 */
.L_x_142:
[----:B------:R-:W-:Y:S05]  /*4c10*/  @!P1 BRA `(.L_x_138) ;  /* 0x00000000006c9947 */ /* 0x000fea0003800000 */
[C---:B------:R-:W-:Y:S02]  /*4c20*/  LOP3.LUT P2, RZ, R44.reuse, 0x3, RZ, 0xc0, !PT ;  /* 0x000000032cff7812 */ /* 0x040fe4000784c0ff */
[----:B------:R-:W-:-:S11]  /*4c30*/  LOP3.LUT P1, RZ, R44, 0x1, RZ, 0xc0, !PT ;  /* 0x000000012cff7812 */ /* 0x000fd6000782c0ff */
[----:B------:R-:W0:Y:S01]  /*4c40*/  @P2 LDC.64 R8, c[0x0][0x3d0] ;  /* 0x0000f400ff082b82 */ /* 0x000e220000000a00 */
[----:B------:R-:W-:Y:S01]  /*4c50*/  @P2 MOV R10, R4 ;  /* 0x00000004000a2202 */ /* 0x000fe20000000f00 */
[----:B------:R-:W-:Y:S01]  /*4c60*/  @P2 IMAD R13, R37, 0x780, RZ ;  /* 0x00000780250d2824 */ /* 0x000fe200078e02ff */
[----:B------:R-:W-:-:S05]  /*4c70*/  @P2 MOV R11, R5 ;  /* 0x00000005000b2202 */ /* 0x000fca0000000f00 */
[----:B------:R-:W1:Y:S01]  /*4c80*/  @!P1 LDC.64 R6, c[0x0][0x3d0] ;  /* 0x0000f400ff069b82 */ /* 0x000e620000000a00 */
[C---:B------:R-:W-:Y:S01]  /*4c90*/  @P2 IMAD.WIDE.U32 R10, R39.reuse, 0x780, R10 ;  /* 0x00000780270a2825 */ /* 0x040fe200078e000a */
[----:B------:R-:W-:-:S04]  /*4ca0*/  @P2 IADD3 R39, P3, PT, R39, 0x1e, RZ ;  /* 0x0000001e27272810 */ /* 0x000fc80007f7e0ff */
[----:B------:R-:W-:Y:S01]  /*4cb0*/  @P2 IADD3.X R37, PT, PT, RZ, R37, RZ, P3, !PT ;  /* 0x00000025ff252210 */ /* 0x000fe20001ffe4ff */
[----:B------:R-:W-:Y:S01]  /*4cc0*/  @!P1 IMAD.WIDE.U32 R4, R39, 0x780, R4 ;  /* 0x0000078027049825 */ /* 0x000fe200078e0004 */
[----:B------:R-:W-:-:S03]  /*4cd0*/  @P2 IADD3 R13, PT, PT, R11, R13, RZ ;  /* 0x0000000d0b0d2210 */ /* 0x000fc60007ffe0ff */
[----:B------:R-:W-:Y:S01]  /*4ce0*/  @!P1 IMAD R37, R37, 0x780, RZ ;  /* 0x0000078025259824 */ /* 0x000fe200078e02ff */
[----:B0-----:R-:W-:-:S04]  /*4cf0*/  @P2 LEA R8, P3, R10, R8, 0x3 ;  /* 0x000000080a082211 */ /* 0x001fc800078618ff */
[----:B------:R-:W-:Y:S02]  /*4d00*/  @!P1 IADD3 R5, PT, PT, R5, R37, RZ ;  /* 0x0000002505059210 */ /* 0x000fe40007ffe0ff */
        /* <DEDUP_REMOVED lines=12> */
.L_x_138:
[----:B------:R-:W-:Y:S05]  /*4dd0*/  BSYNC.RECONVERGENT B0 ;  /* 0x0000000000007941 */ /* 0x000fea0003800200 */
.L_x_137:
[----:B------:R0:W-:Y:S01]  /*4de0*/  STS [R27], R35 ;  /* 0x000000231b007388 */ /* 0x0001e20000000800 */
[----:B------:R-:W1:Y:S01]  /*4df0*/  LDC.64 R6, c[0x0][0x388] ;  /* 0x0000e200ff067b82 */ /* 0x000e620000000a00 */
[----:B------:R-:W-:Y:S02]  /*4e00*/  ISETP.NE.AND P1, PT, R40, 0xf, PT ;  /* 0x0000000f2800780c */ /* 0x000fe40003f25270 */
[----:B------:R0:W-:Y:S01]  /*4e10*/  STS [R27+0x780], R36 ;  /* 0x000780241b007388 */ /* 0x0001e20000000800 */
[----:B------:R-:W-:-:S04]  /*4e20*/  MOV R9, R28 ;  /* 0x0000001c00097202 */ /* 0x000fc80000000f00 */
[----:B------:R-:W2:Y:S08]  /*4e30*/  LDC.64 R4, c[0x0][0x390] ;  /* 0x0000e400ff047b82 */ /* 0x000eb00000000a00 */
[----:B0-----:R-:W-:Y:S06]  /*4e40*/  BAR.SYNC.DEFER_BLOCKING 0x0 ;  /* 0x0000000000007b1d */ /* 0x001fec0000010000 */
.L_x_147:
[----:B0-----:R-:W-:Y:S01]  /*4e50*/  HFMA2 R8, -RZ, RZ, 0, 0 ;  /* 0x00000000ff087431 */ /* 0x001fe200000001ff */
[----:B------:R-:W-:Y:S01]  /*4e60*/  @P1 LOP3.LUT R11, R9, 0x1e, R24, 0x78, !PT ;  /* 0x0000001e090b1812 */ /* 0x000fe200078e7818 */
[----:B------:R-:W-:Y:S01]  /*4e70*/  UMOV UR6, 0xffff ;  /* 0x0000ffff00067882 */ /* 0x000fe20000000000 */
[----:B------:R-:W-:Y:S02]  /*4e80*/  MOV R10, RZ ;  /* 0x000000ff000a7202 */ /* 0x000fe40000000f00 */
[----:B------:R-:W-:Y:S02]  /*4e90*/  @P1 LEA R11, R11, R0, 0x2 ;  /* 0x000000000b0b1211 */ /* 0x000fe400078e10ff */
[----:B------:R-:W-:-:S03]  /*4ea0*/  ISETP.NE.AND P2, PT, R40, RZ, PT ;  /* 0x000000ff2800720c */ /* 0x000fc60003f45270 */
        /* <DEDUP_REMOVED lines=26> */
.L_x_158:
        /* <DEDUP_REMOVED lines=10> */
.L_x_146:
[----:B------:R-:W-:Y:S05]  /*50f0*/  BSYNC.RECONVERGENT B0 ;  /* 0x0000000000007941 */ /* 0x000fea0003800200 */
.L_x_145:
[C---:B------:R-:W-:Y:S02]  /*5100*/  ISETP.GE.U32.AND P2, PT, R9.reuse, 0x2, PT ;  /* 0x000000020900780c */ /* 0x040fe40003f46070 */
[----:B------:R-:W-:-:S11]  /*5110*/  IADD3 R9, PT, PT, R9, 0x1e, RZ ;  /* 0x0000001e09097810 */ /* 0x000fd60007ffe0ff */
[----:B------:R-:W-:Y:S05]  /*5120*/  @!P2 BRA `(.L_x_147) ;  /* 0xfffffffc0048a947 */ /* 0x000fea000383ffff */
[----:B------:R-:W-:Y:S05]  /*5130*/  WARPSYNC.ALL ;  /* 0x0000000000007948 */ /* 0x000fea0003800000 */
[----:B------:R-:W-:Y:S01]  /*5140*/  BAR.SYNC.DEFER_BLOCKING 0x0 ;  /* 0x0000000000007b1d */ /* 0x000fe20000010000 */
[C---:B------:R-:W-:Y:S02]  /*5150*/  ISETP.GE.AND P1, PT, R26.reuse, -0x1080, PT ;  /* 0xffffef801a00780c */ /* 0x040fe40003f26270 */
[----:B------:R-:W-:-:S11]  /*5160*/  IADD3 R26, PT, PT, R26, 0x1800, RZ ;  /* 0x000018001a1a7810 */ /* 0x000fd60007ffe0ff */
[----:B------:R-:W-:Y:S05]  /*5170*/  @!P1 BRA `(.L_x_148) ;  /* 0xfffffff4004c9947 */ /* 0x000fea000383ffff */
[----:B------:R-:W-:Y:S05]  /*5180*/  EXIT ;  /* 0x000000000000794d */ /* 0x000fea0003800000 */
.L_x_144:
[----:B------:R-:W-:Y:S01]  /*5190*/  BSSY B0, `(.L_x_149) ;  /* 0x0000008000007945 */ /* 0x000fe20003800000 */
[----:B---3--:R-:W-:Y:S02]  /*51a0*/  MOV R19, R8 ;  /* 0x0000000800137202 */ /* 0x008fe40000000f00 */
[----:B------:R-:W-:Y:S02]  /*51b0*/  MOV R20, 0x8 ;  /* 0x0000000800147802 */ /* 0x000fe40000000f00 */
[----:B------:R-:W-:Y:S02]  /*51c0*/  MOV R21, 0x101f ;  /* 0x0000101f00157802 */ /* 0x000fe40000000f00 */
[----:B------:R-:W-:-:S07]  /*51d0*/  MOV R16, 0xffff ;  /* 0x0000ffff00107802 */ /* 0x000fce0000000f00 */
[----:B012-4-:R-:W-:Y:S05]  /*51e0*/  WARPSYNC.COLLECTIVE R16, `(.L_x_150) ;  /* 0x0000000010087348 */ /* 0x017fea0003c00000 */
[----:B------:R3:W0:Y:S02]  /*51f0*/  SHFL.BFLY P3, R18, R19, R20, R21 ;  /* 0x0c00001413127389 */ /* 0x0006240000060015 */
[----:B01234-:R-:W-:Y:S05]  /*5200*/  ENDCOLLECTIVE ;  /* 0x000000000000791b */ /* 0x01ffea0003800000 */
.L_x_150:
[----:B------:R-:W-:Y:S05]  /*5210*/  BSYNC B0 ;  /* 0x0000000000007941 */ /* 0x000fea0003800000 */
.L_x_149:
        /* <DEDUP_REMOVED lines=8> */
.L_x_151:
[----:B------:R-:W-:Y:S01]  /*52a0*/  FADD.FTZ R11, R11, R8 ;  /* 0x000000080b0b7221 */ /* 0x000fe20000010000 */
[----:B------:R-:W-:-:S04]  /*52b0*/  HFMA2 R20, -RZ, RZ, 0, 2.384185791015625e-07 ;  /* 0x00000004ff147431 */ /* 0x000fc800000001ff */
[----:B------:R-:W-:Y:S02]  /*52c0*/  MOV R19, R11 ;  /* 0x0000000b00137202 */ /* 0x000fe40000000f00 */
[----:B------:R-:W-:-:S07]  /*52d0*/  MOV R13, R18 ;  /* 0x00000012000d7202 */ /* 0x000fce0000000f00 */
[----:B------:R-:W-:Y:S05]  /*52e0*/  WARPSYNC.COLLECTIVE R16, `(.L_x_152) ;  /* 0x0000000010087348 */ /* 0x000fea0003c00000 */
[----:B------:R0:W1:Y:S02]  /*52f0*/  SHFL.BFLY P3, R18, R19, R20, R21 ;  /* 0x0c00001413127389 */ /* 0x0000640000060015 */
[----:B01----:R-:W-:Y:S05]  /*5300*/  ENDCOLLECTIVE ;  /* 0x000000000000791b */ /* 0x003fea0003800000 */
.L_x_152:
[----:B------:R-:W-:-:S05]  /*5310*/  FADD.FTZ R13, R13, R10 ;  /* 0x0000000a0d0d7221 */ /* 0x000fca0000010000 */
[----:B------:R-:W-:Y:S02]  /*5320*/  MOV R19, R13 ;  /* 0x0000000d00137202 */ /* 0x000fe40000000f00 */
[----:B------:R-:W-:-:S07]  /*5330*/  MOV R12, R18 ;  /* 0x00000012000c7202 */ /* 0x000fce0000000f00 */
[----:B------:R-:W-:Y:S05]  /*5340*/  WARPSYNC.COLLECTIVE R16, `(.L_x_153) ;  /* 0x0000000010087348 */ /* 0x000fea0003c00000 */
[----:B------:R0:W1:Y:S02]  /*5350*/  SHFL.BFLY P3, R18, R19, R20, R21 ;  /* 0x0c00001413127389 */ /* 0x0000640000060015 */
[----:B01----:R-:W-:Y:S05]  /*5360*/  ENDCOLLECTIVE ;  /* 0x000000000000791b */ /* 0x003fea0003800000 */
.L_x_153:
[----:B------:R-:W-:Y:S01]  /*5370*/  FADD.FTZ R12, R11, R12 ;  /* 0x0000000c0b0c7221 */ /* 0x000fe20000010000 */
[----:B------:R-:W-:-:S04]  /*5380*/  HFMA2 R20, -RZ, RZ, 0, 1.1920928955078125e-07 ;  /* 0x00000002ff147431 */ /* 0x000fc800000001ff */
[----:B------:R-:W-:Y:S02]  /*5390*/  MOV R19, R12 ;  /* 0x0000000c00137202 */ /* 0x000fe40000000f00 */
[----:B------:R-:W-:-:S07]  /*53a0*/  MOV R14, R18 ;  /* 0x00000012000e7202 */ /* 0x000fce0000000f00 */
[----:B------:R-:W-:Y:S05]  /*53b0*/  WARPSYNC.COLLECTIVE R16, `(.L_x_154) ;  /* 0x0000000010087348 */ /* 0x000fea0003c00000 */
[----:B------:R0:W1:Y:S02]  /*53c0*/  SHFL.BFLY P3, R18, R19, R20, R21 ;  /* 0x0c00001413127389 */ /* 0x0000640000060015 */
[----:B01----:R-:W-:Y:S05]  /*53d0*/  ENDCOLLECTIVE ;  /* 0x000000000000791b */ /* 0x003fea0003800000 */
.L_x_154:
[----:B------:R-:W-:-:S05]  /*53e0*/  FADD.FTZ R14, R13, R14 ;  /* 0x0000000e0d0e7221 */ /* 0x000fca0000010000 */
[----:B------:R-:W-:Y:S02]  /*53f0*/  MOV R19, R14 ;  /* 0x0000000e00137202 */ /* 0x000fe40000000f00 */
[----:B------:R-:W-:-:S07]  /*5400*/  MOV R15, R18 ;  /* 0x00000012000f7202 */ /* 0x000fce0000000f00 */
[----:B------:R-:W-:Y:S05]  /*5410*/  WARPSYNC.COLLECTIVE R16, `(.L_x_155) ;  /* 0x0000000010087348 */ /* 0x000fea0003c00000 */
[----:B------:R0:W1:Y:S02]  /*5420*/  SHFL.BFLY P3, R18, R19, R20, R21 ;  /* 0x0c00001413127389 */ /* 0x0000640000060015 */
[----:B01----:R-:W-:Y:S05]  /*5430*/  ENDCOLLECTIVE ;  /* 0x000000000000791b */ /* 0x003fea0003800000 */
.L_x_155:
[----:B------:R-:W-:Y:S01]  /*5440*/  FADD.FTZ R15, R12, R15 ;  /* 0x0000000f0c0f7221 */ /* 0x000fe20000010000 */
[----:B------:R-:W-:-:S04]  /*5450*/  HFMA2 R20, -RZ, RZ, 0, 5.9604644775390625e-08 ;  /* 0x00000001ff147431 */ /* 0x000fc800000001ff */
[----:B------:R-:W-:Y:S02]  /*5460*/  MOV R19, R15 ;  /* 0x0000000f00137202 */ /* 0x000fe40000000f00 */
[----:B------:R-:W-:-:S07]  /*5470*/  MOV R17, R18 ;  /* 0x0000001200117202 */ /* 0x000fce0000000f00 */
[----:B------:R-:W-:Y:S05]  /*5480*/  WARPSYNC.COLLECTIVE R16, `(.L_x_156) ;  /* 0x0000000010087348 */ /* 0x000fea0003c00000 */
[----:B------:R0:W1:Y:S02]  /*5490*/  SHFL.BFLY P3, R18, R19, R20, R21 ;  /* 0x0c00001413127389 */ /* 0x0000640000060015 */
[----:B01----:R-:W-:Y:S05]  /*54a0*/  ENDCOLLECTIVE ;  /* 0x000000000000791b */ /* 0x003fea0003800000 */
.L_x_156:
[----:B------:R-:W-:-:S05]  /*54b0*/  FADD.FTZ R17, R14, R17 ;  /* 0x000000110e117221 */ /* 0x000fca0000010000 */
[----:B------:R-:W-:Y:S02]  /*54c0*/  MOV R19, R17 ;  /* 0x0000001100137202 */ /* 0x000fe40000000f00 */
[----:B------:R-:W-:-:S07]  /*54d0*/  MOV R8, R18 ;  /* 0x0000001200087202 */ /* 0x000fce0000000f00 */
[----:B------:R-:W-:Y:S05]  /*54e0*/  WARPSYNC.COLLECTIVE R16, `(.L_x_157) ;  /* 0x0000000010087348 */ /* 0x000fea0003c00000 */
[----:B------:R0:W1:Y:S02]  /*54f0*/  SHFL.BFLY P3, R18, R19, R20, R21 ;  /* 0x0c00001413127389 */ /* 0x0000640000060015 */
[----:B01----:R-:W-:Y:S05]  /*5500*/  ENDCOLLECTIVE ;  /* 0x000000000000791b */ /* 0x003fea0003800000 */
.L_x_157:
[----:B------:R-:W-:Y:S01]  /*5510*/  FADD.FTZ R8, R15, R8 ;  /* 0x000000080f087221 */ /* 0x000fe20000010000 */
[----:B------:R-:W-:Y:S01]  /*5520*/  MOV R10, R18 ;  /* 0x00000012000a7202 */ /* 0x000fe20000000f00 */
[----:B------:R-:W-:Y:S06]  /*5530*/  BRA `(.L_x_158) ;  /* 0xfffffff800c47947 */ /* 0x000fec000383ffff */
.L_x_159:
        /* <DEDUP_REMOVED lines=12> */
.L_x_1084:


//--------------------- .text._ZN13group_norm_v218gn_bwd_cuda_kernelI13__nv_bfloat16Li480ELi2ELi32ELi60ELi1024ELb0ELb1ELi16ELi960ELi960ELi4ELb1ELi4ELb0ELb0ELNS_15WgradSyncMethodE3ENS_16CompileConditionILi1000EEEEEvPT_S6_S6_PKS5_S8_S8_S8_PKfflPfPj --------------------------
	.section	.text._ZN13group_norm_v218gn_bwd_cuda_kernelI13__nv_bfloat16Li480ELi2ELi32ELi60ELi1024ELb0ELb1ELi16ELi960ELi960ELi4ELb1ELi4ELb0ELb0ELNS_15WgradSyncMethodE3ENS_16CompileConditionILi1000EEEEEvPT_S6_S6_PKS5_S8_S8_S8_PKfflPfPj,"ax",@progbits
	.align	128
        .global         _ZN13group_norm_v218gn_bwd_cuda_kernelI13__nv_bfloat16Li480ELi2ELi32ELi60ELi1024ELb0ELb1ELi16ELi960ELi960ELi4ELb1ELi4ELb0ELb0ELNS_15WgradSyncMethodE3ENS_16CompileConditionILi1000EEEEEvPT_S6_S6_PKS5_S8_S8_S8_PKfflPfPj
        .type           _ZN13group_norm_v218gn_bwd_cuda_kernelI13__nv_bfloat16Li480ELi2ELi32ELi60ELi1024ELb0ELb1ELi16ELi960ELi960ELi4ELb1ELi4ELb0ELb0ELNS_15WgradSyncMethodE3ENS_16CompileConditionILi1000EEEEEvPT_S6_S6_PKS5_S8_S8_S8_PKfflPfPj,@function
        .size           _ZN13group_norm_v218gn_bwd_cuda_kernelI13__nv_bfloat16Li480ELi2ELi32ELi60ELi1024ELb0ELb1ELi16ELi960ELi960ELi4ELb1ELi4ELb0ELb0ELNS_15WgradSyncMethodE3ENS_16CompileConditionILi1000EEEEEvPT_S6_S6_PKS5_S8_S8_S8_PKfflPfPj,(.L_x_1085 - _ZN13group_norm_v218gn_bwd_cuda_kernelI13__nv_bfloat16Li480ELi2ELi32ELi60ELi1024ELb0ELb1ELi16ELi960ELi960ELi4ELb1ELi4ELb0ELb0ELNS_15WgradSyncMethodE3ENS_16CompileConditionILi1000EEEEEvPT_S6_S6_PKS5_S8_S8_S8_PKfflPfPj)
        .other          _ZN13group_norm_v218gn_bwd_cuda_kernelI13__nv_bfloat16Li480ELi2ELi32ELi60ELi1024ELb0ELb1ELi16ELi960ELi960ELi4ELb1ELi4ELb0ELb0ELNS_15WgradSyncMethodE3ENS_16CompileConditionILi1000EEEEEvPT_S6_S6_PKS5_S8_S8_S8_PKfflPfPj,@"STO_CUDA_ENTRY STV_DEFAULT"
_ZN13group_norm_v218gn_bwd_cuda_kernelI13__nv_bfloat16Li480ELi2ELi32ELi60ELi1024ELb0ELb1ELi16ELi960ELi960ELi4ELb1ELi4ELb0ELb0ELNS_15WgradSyncMethodE3ENS_16CompileConditionILi1000EEEEEvPT_S6_S6_PKS5_S8_S8_S8_PKfflPfPj:
.text._ZN13group_norm_v218gn_bwd_cuda_kernelI13__nv_bfloat16Li480ELi2ELi32ELi60ELi1024ELb0ELb1ELi16ELi960ELi960ELi4ELb1ELi4ELb0ELb0ELNS_15WgradSyncMethodE3ENS_16CompileConditionILi1000EEEEEvPT_S6_S6_PKS5_S8_S8_S8_PKfflPfPj:
        /* <DEDUP_REMOVED lines=30> */
.L_x_162:
[----:B0-----:R-:W2:Y:S04]  /*01e0*/  LD.E.STRONG.GPU R5, desc[UR12][R2.64+0x10] ;  /* 0x0000100c02057980 */ /* 0x001ea8000c10f900 */
[----:B--2---:R-:W-:Y:S01]  /*01f0*/  CCTL.IVALL ;  /* 0x00000000ff00798f */ /* 0x004fe20002000000 */
[----:B------:R-:W-:Y:S05]  /*0200*/  YIELD ;  /* 0x0000000000007946 */ /* 0x000fea0003800000 */
[----:B-----5:R-:W-:-:S04]  /*0210*/  LOP3.LUT R5, R5, R0, RZ, 0x3c, !PT ;  /* 0x0000000005057212 */ /* 0x020fc800078e3cff */
[----:B------:R-:W-:-:S13]  /*0220*/  ISETP.GT.AND P0, PT, R5, -0x1, PT ;  /* 0xffffffff0500780c */ /* 0x000fda0003f04270 */
[----:B------:R-:W-:Y:S05]  /*0230*/  @P0 BRA `(.L_x_162) ;  /* 0xfffffffc00e80947 */ /* 0x000fea000383ffff */
.L_x_161:
[----:B------:R-:W-:Y:S05]  /*0240*/  WARPSYNC.ALL ;  /* 0x0000000000007948 */ /* 0x000fea0003800000 */
[----:B------:R-:W-:Y:S06]  /*0250*/  BAR.SYNC.DEFER_BLOCKING 0x0 ;  /* 0x0000000000007b1d */ /* 0x000fec0000010000 */
[----:B------:R-:W-:Y:S05]  /*0260*/  BRA `(.L_x_163) ;  /* 0x0000003c00fc7947 */ /* 0x000fea0003800000 */
.L_x_160:
        /* <DEDUP_REMOVED lines=25> */
[----:B------:R-:W-:Y:S02]  /*0400*/  SHF.R.U32.HI R5, RZ, 0x11, R3 ;  /* 0x00000011ff057819 */ /* 0x000fe40000011603 */
[C---:B------:R-:W-:Y:S02]  /*0410*/  PRMT R6, R4.reuse, 0x7632, R6 ;  /* 0x0000763204067816 */ /* 0x040fe40000000006 */
[----:B------:R-:W-:Y:S01]  /*0420*/  SHF.L.U32 R0, R4, 0x10, RZ ;  /* 0x0000001004007819 */ /* 0x000fe200000006ff */
[----:B------:R0:W-:Y:S01]  /*0430*/  STL [R1+0xa0], R5 ;  /* 0x0000a00501007387 */ /* 0x0001e20000100800 */
[----:B------:R-:W-:Y:S02]  /*0440*/  SHF.L.U32 R3, R6, 0x10, RZ ;  /* 0x0000001006037819 */ /* 0x000fe400000006ff */
[----:B------:R-:W-:-:S07]  /*0450*/  SHF.L.U32 R4, R7, 0x10, RZ ;  /* 0x0000001007047819 */ /* 0x000fce00000006ff */
.L_x_177:
[----:B-1----:R-:W2:Y:S01]  /*0460*/  LDL R12, [R1+0xa0] ;  /* 0x0000a000010c7983 */ /* 0x002ea20000100800 */
[----:B------:R-:W1:Y:S01]  /*0470*/  S2UR UR8, SR_CTAID.Y ;  /* 0x00000000000879c3 */ /* 0x000e620000002600 */
[----:B------:R-:W-:Y:S01]  /*0480*/  USHF.R.U64 UR6, UR10, 0x1, UR5 ;  /* 0x000000010a067899 */ /* 0x000fe20008001205 */
[----:B0-----:R-:W0:Y:S01]  /*0490*/  S2R R5, SR_TID.X ;  /* 0x0000000000057919 */ /* 0x001e220000002100 */
[----:B------:R-:W3:Y:S04]  /*04a0*/  LDCU.64 UR14, c[0x0][0x3a0] ;  /* 0x00007400ff0e77ac */ /* 0x000ee80008000a00 */
[----:B------:R-:W-:Y:S01]  /*04b0*/  MOV R11, UR6 ;  /* 0x00000006000b7c02 */ /* 0x000fe20008000f00 */
[----:B------:R-:W4:Y:S01]  /*04c0*/  S2UR UR18, SR_CTAID.X ;  /* 0x00000000001279c3 */ /* 0x000f220000002500 */
[----:B-----5:R-:W-:Y:S01]  /*04d0*/  STL [R1+0xe0], R3 ;  /* 0x0000e00301007387 */ /* 0x020fe20000100800 */
[----:B------:R-:W2:Y:S03]  /*04e0*/  LDCU.64 UR16, c[0x0][0x3c8] ;  /* 0x00007900ff1077ac */ /* 0x000ea60008000a00 */
[----:B------:R-:W-:Y:S01]  /*04f0*/  STL [R1+0xdc], R4 ;  /* 0x0000dc0401007387 */ /* 0x000fe20000100800 */
[----:B-1----:R-:W-:-:S06]  /*0500*/  ULOP3.LUT UR11, UR8, 0x1, URZ, 0xc0, !UPT ;  /* 0x00000001080b7892 */ /* 0x002fcc000f8ec0ff */
[----:B------:R-:W-:Y:S01]  /*0510*/  MOV R7, UR11 ;  /* 0x0000000b00077c02 */ /* 0x000fe20008000f00 */
[----:B----4-:R-:W-:Y:S01]  /*0520*/  USHF.L.U32 UR7, UR18, 0x4, URZ ;  /* 0x0000000412077899 */ /* 0x010fe200080006ff */
[----:B0-----:R-:W-:-:S05]  /*0530*/  LOP3.LUT R6, R5, 0xffff, RZ, 0xc0, !PT ;  /* 0x0000ffff05067812 */ /* 0x001fca00078ec0ff */
[----:B------:R-:W-:Y:S01]  /*0540*/  MOV R9, UR7 ;  /* 0x0000000700097c02 */ /* 0x000fe20008000f00 */
[----:B------:R-:W-:Y:S01]  /*0550*/  USHF.R.U32.HI UR7, URZ, 0x1, UR5 ;  /* 0x00000001ff077899 */ /* 0x000fe20008011605 */
[----:B------:R-:W-:-:S03]  /*0560*/  IMAD R6, R6, 0x445, RZ ;  /* 0x0000044506067824 */ /* 0x000fc600078e02ff */
[----:B------:R-:W-:Y:S02]  /*0570*/  UIMAD UR9, UR7, 0x1e0000, URZ ;  /* 0x001e0000070978a4 */ /* 0x000fe4000f8e02ff */
[----:B------:R-:W-:-:S04]  /*0580*/  SHF.R.U32.HI R8, RZ, 0x12, R6 ;  /* 0x00000012ff087819 */ /* 0x000fc80000011606 */
[C---:B------:R-:W-:Y:S02]  /*0590*/  PRMT R6, R8.reuse, 0x9910, RZ ;  /* 0x0000991008067816 */ /* 0x040fe400000000ff */
[----:B------:R-:W-:-:S03]  /*05a0*/  LOP3.LUT R9, R8, 0x3f0, R9, 0xf8, !PT ;  /* 0x000003f008097812 */ /* 0x000fc600078ef809 */
[----:B------:R-:W-:Y:S02]  /*05b0*/  IMAD R6, R6, 0xf0, RZ ;  /* 0x000000f006067824 */ /* 0x000fe400078e02ff */
[----:B------:R-:W-:-:S03]  /*05c0*/  IMAD R9, R9, 0x780, RZ ;  /* 0x0000078009097824 */ /* 0x000fc600078e02ff */
[----:B------:R-:W-:-:S04]  /*05d0*/  IADD3 R6, PT, PT, RZ, -R6, RZ ;  /* 0x80000006ff067210 */ /* 0x000fc80007ffe0ff */
[----:B------:R-:W-:-:S04]  /*05e0*/  PRMT R6, R6, 0x7710, RZ ;  /* 0x0000771006067816 */ /* 0x000fc800000000ff */
[----:B------:R-:W-:-:S04]  /*05f0*/  IADD3 R5, PT, PT, R6, R5, RZ ;  /* 0x0000000506057210 */ /* 0x000fc80007ffe0ff */
[----:B------:R-:W-:-:S05]  /*0600*/  LOP3.LUT R6, R5, 0xffff, RZ, 0xc0, !PT ;  /* 0x0000ffff05067812 */ /* 0x000fca00078ec0ff */
[----:B------:R-:W-:Y:S02]  /*0610*/  IMAD R6, R7, 0xf0, R6 ;  /* 0x000000f007067824 */ /* 0x000fe400078e0206 */
[----:B------:R-:W-:-:S03]  /*0620*/  HFMA2 R7, -RZ, RZ, 0, 0 ;  /* 0x00000000ff077431 */ /* 0x000fc600000001ff */
[----:B------:R-:W-:-:S05]  /*0630*/  SHF.L.U32 R6, R6, 0x2, RZ ;  /* 0x0000000206067819 */ /* 0x000fca00000006ff */
[----:B------:R-:W-:-:S03]  /*0640*/  IMAD.WIDE.U32 R6, R11, 0x1e0000, R6 ;  /* 0x001e00000b067825 */ /* 0x000fc600078e0006 */
[----:B------:R-:W-:-:S04]  /*0650*/  IADD3 R6, P0, PT, R9, R6, RZ ;  /* 0x0000000609067210 */ /* 0x000fc80007f1e0ff */
[----:B------:R-:W-:Y:S01]  /*0660*/  IADD3.X R7, PT, PT, R7, UR9, RZ, P0, !PT ;  /* 0x0000000907077c10 */ /* 0x000fe200087fe4ff */
[----:B------:R-:W-:Y:S01]  /*0670*/  USHF.L.U32 UR9, UR6, 0x6, URZ ;  /* 0x0000000606097899 */ /* 0x000fe200080006ff */
[C---:B------:R-:W-:Y:S01]  /*0680*/  SHF.L.U32 R15, R6.reuse, 0x1, RZ ;  /* 0x00000001060f7819 */ /* 0x040fe200000006ff */
[----:B------:R-:W-:Y:S01]  /*0690*/  USHF.L.U64.HI UR6, UR6, 0x6, UR7 ;  /* 0x0000000606067899 */ /* 0x000fe20008010207 */
[----:B------:R-:W-:Y:S02]  /*06a0*/  SHF.L.U64.HI R14, R6, 0x1, R7 ;  /* 0x00000001060e7819 */ /* 0x000fe40000010207 */
[----:B---3--:R-:W-:Y:S01]  /*06b0*/  IADD3 R18, P0, PT, R15, UR14, RZ ;  /* 0x0000000e0f127c10 */ /* 0x008fe2000ff1e0ff */
[----:B------:R-:W-:Y:S03]  /*06c0*/  STL [R1+0x64], R15 ;  /* 0x0000640f01007387 */ /* 0x000fe60000100800 */
[----:B------:R-:W-:Y:S01]  /*06d0*/  IADD3.X R19, PT, PT, R14, UR15, RZ, P0, !PT ;  /* 0x0000000f0e137c10 */ /* 0x000fe200087fe4ff */
[----:B------:R-:W0:Y:S01]  /*06e0*/  LDCU.64 UR14, c[0x0][0x3b8] ;  /* 0x00007700ff0e77ac */ /* 0x000e220008000a00 */
[----:B------:R-:W-:Y:S01]  /*06f0*/  MOV R11, UR6 ;  /* 0x00000006000b7c02 */ /* 0x000fe20008000f00 */
[----:B------:R1:W-:Y:S01]  /*0700*/  STL [R1+0x6c], R14 ;  /* 0x00006c0e01007387 */ /* 0x0003e20000100800 */
[----:B------:R-:W3:Y:S01]  /*0710*/  LDCU.64 UR6, c[0x0][0x398] ;  /* 0x00007300ff0677ac */ /* 0x000ee20008000a00 */
[----:B------:R-:W-:-:S02]  /*0720*/  MOV R10, UR9 ;  /* 0x00000009000a7c02 */ /* 0x000fc40008000f00 */
[----:B------:R-:W4:Y:S04]  /*0730*/  LDG.E.64.CONSTANT R40, desc[UR12][R18.64+0x1e00] ;  /* 0x001e000c12287981 */ /* 0x000f28000c1e9b00 */
[----:B------:R-:W4:Y:S04]  /*0740*/  LDG.E.64.CONSTANT R6, desc[UR12][R18.64] ;  /* 0x0000000c12067981 */ /* 0x000f28000c1e9b00 */
[----:B------:R-:W4:Y:S04]  /*0750*/  LDG.E.64.CONSTANT R48, desc[UR12][R18.64+0x3c00] ;  /* 0x003c000c12307981 */ /* 0x000f28000c1e9b00 */
[----:B------:R-:W4:Y:S04]  /*0760*/  LDG.E.64.CONSTANT R50, desc[UR12][R18.64+0x5a00] ;  /* 0x005a000c12327981 */ /* 0x000f28000c1e9b00 */
[----:B------:R-:W4:Y:S04]  /*0770*/  LDG.E.64.CONSTANT R42, desc[UR12][R18.64+0x7800] ;  /* 0x0078000c122a7981 */ /* 0x000f28000c1e9b00 */
[----:B------:R-:W4:Y:S04]  /*0780*/  LDG.E.64.CONSTANT R38, desc[UR12][R18.64+0x9600] ;  /* 0x0096000c12267981 */ /* 0x000f28000c1e9b00 */
[----:B------:R-:W4:Y:S04]  /*0790*/  LDG.E.64.CONSTANT R46, desc[UR12][R18.64+0xb400] ;  /* 0x00b4000c122e7981 */ /* 0x000f28000c1e9b00 */
[----:B------:R-:W4:Y:S01]  /*07a0*/  LDG.E.64.CONSTANT R44, desc[UR12][R18.64+0xd200] ;  /* 0x00d2000c122c7981 */ /* 0x000f22000c1e9b00 */
        /* <DEDUP_REMOVED lines=9> */
[----:B------:R-:W2:Y:S01]  /*0840*/  LDG.E.64.CONSTANT R18, desc[UR12][R52.64+0xd200] ;  /* 0x00d2000c34127981 */ /* 0x000ea2000c1e9b00 */
[----:B------:R-:W-:-:S02]  /*0850*/  IADD3 R9, PT, PT, R9, 0x3c00, RZ ;  /* 0x00003c0009097810 */ /* 0x000fc40007ffe0ff */
[----:B------:R-:W-:Y:S01]  /*0860*/  LOP3.LUT R5, R5, 0xffff, RZ, 0xc0, !PT ;  /* 0x0000ffff05057812 */ /* 0x000fe200078ec0ff */
[----:B-1----:R-:W3:Y:S04]  /*0870*/  LDG.E.64.CONSTANT R14, desc[UR12][R52.64] ;  /* 0x0000000c340e7981 */ /* 0x002ee8000c1e9b00 */
[----:B------:R-:W3:Y:S04]  /*0880*/  LDG.E.64.CONSTANT R16, desc[UR12][R52.64+0x1e00] ;  /* 0x001e000c34107981 */ /* 0x000ee8000c1e9b00 */
[----:B------:R-:W3:Y:S04]  /*0890*/  LDG.E.64.CONSTANT R20, desc[UR12][R52.64+0x3c00] ;  /* 0x003c000c34147981 */ /* 0x000ee8000c1e9b00 */
[----:B------:R-:W3:Y:S04]  /*08a0*/  LDG.E.64.CONSTANT R22, desc[UR12][R52.64+0x5a00] ;  /* 0x005a000c34167981 */ /* 0x000ee8000c1e9b00 */
[----:B------:R-:W3:Y:S01]  /*08b0*/  LDG.E.64.CONSTANT R32, desc[UR12][R52.64+0x7800] ;  /* 0x0078000c34207981 */ /* 0x000ee2000c1e9b00 */
[----:B0-----:R-:W-:-:S03]  /*08c0*/  LEA R10, R10, R9, 0x18 ;  /* 0x000000090a0a7211 */ /* 0x001fc600078ec0ff */
[----:B------:R-:W3:Y:S02]  /*08d0*/  LDG.E.64.CONSTANT R34, desc[UR12][R52.64+0x9600] ;  /* 0x0096000c34227981 */ /* 0x000ee4000c1e9b00 */
[----:B------:R-:W-:Y:S02]  /*08e0*/  IMAD R5, R5, 0x18, R10 ;  /* 0x0000001805057824 */ /* 0x000fe400078e020a */
[----:B------:R0:W3:Y:S03]  /*08f0*/  LDG.E.64.CONSTANT R36, desc[UR12][R52.64+0xb400] ;  /* 0x00b4000c34247981 */ /* 0x0000e6000c1e9b00 */
[----:B------:R-:W-:Y:S02]  /*0900*/  LEA R3, R8, R5, 0x3 ;  /* 0x0000000508037211 */ /* 0x000fe400078e18ff */
[C---:B----4-:R-:W-:Y:S02]  /*0910*/  PRMT R8, R40.reuse, 0x7632, R8 ;  /* 0x0000763228087816 */ /* 0x050fe40000000008 */
[----:B------:R-:W-:-:S02]  /*0920*/  SHF.L.U32 R40, R40, 0x10, RZ ;  /* 0x0000001028287819 */ /* 0x000fc400000006ff */
[C---:B------:R-:W-:Y:S02]  /*0930*/  PRMT R11, R41.reuse, 0x7632, R11 ;  /* 0x00007632290b7816 */ /* 0x040fe4000000000b */
[----:B------:R-:W-:Y:S02]  /*0940*/  SHF.L.U32 R41, R41, 0x10, RZ ;  /* 0x0000001029297819 */ /* 0x000fe400000006ff */
[----:B------:R-:W-:Y:S02]  /*0950*/  SHF.L.U32 R54, R49, 0x10, RZ ;  /* 0x0000001031367819 */ /* 0x000fe400000006ff */
[C---:B------:R-:W-:Y:S02]  /*0960*/  PRMT R56, R39.reuse, 0x7632, R56 ;  /* 0x0000763227387816 */ /* 0x040fe40000000038 */
[----:B------:R-:W-:Y:S02]  /*0970*/  SHF.L.U32 R39, R39, 0x10, RZ ;  /* 0x0000001027277819 */ /* 0x000fe400000006ff */
[----:B------:R-:W-:-:S02]  /*0980*/  PRMT R57, R46, 0x7632, R57 ;  /* 0x000076322e397816 */ /* 0x000fc40000000039 */
[----:B------:R-:W-:Y:S02]  /*0990*/  PRMT R4, R38, 0x7632, R4 ;  /* 0x0000763226047816 */ /* 0x000fe40000000004 */
[----:B------:R-:W-:Y:S02]  /*09a0*/  SHF.L.U32 R46, R46, 0x10, RZ ;  /* 0x000000102e2e7819 */ /* 0x000fe400000006ff */
[C---:B------:R-:W-:Y:S02]  /*09b0*/  PRMT R58, R47.reuse, 0x7632, R58 ;  /* 0x000076322f3a7816 */ /* 0x040fe4000000003a */
[----:B------:R-:W-:Y:S02]  /*09c0*/  SHF.L.U32 R47, R47, 0x10, RZ ;  /* 0x000000102f2f7819 */ /* 0x000fe400000006ff */
[C---:B0-----:R-:W-:Y:S02]  /*09d0*/  PRMT R52, R48.reuse, 0x7632, R52 ;  /* 0x0000763230347816 */ /* 0x041fe40000000034 */
[----:B------:R-:W-:-:S02]  /*09e0*/  SHF.L.U32 R53, R48, 0x10, RZ ;  /* 0x0000001030357819 */ /* 0x000fc400000006ff */
[----:B------:R-:W-:Y:S02]  /*09f0*/  PRMT R48, R49, 0x7632, R48 ;  /* 0x0000763231307816 */ /* 0x000fe40000000030 */
[C---:B------:R-:W-:Y:S02]  /*0a00*/  PRMT R59, R45.reuse, 0x7632, R59 ;  /* 0x000076322d3b7816 */ /* 0x040fe4000000003b */
[C---:B------:R-:W-:Y:S02]  /*0a10*/  PRMT R49, R50.reuse, 0x7632, R49 ;  /* 0x0000763232317816 */ /* 0x040fe40000000031 */
[----:B------:R-:W-:Y:S02]  /*0a20*/  SHF.L.U32 R55, R50, 0x10, RZ ;  /* 0x0000001032377819 */ /* 0x000fe400000006ff */
[----:B------:R-:W-:Y:S02]  /*0a30*/  SHF.L.U32 R45, R45, 0x10, RZ ;  /* 0x000000102d2d7819 */ /* 0x000fe400000006ff */
[----:B------:R-:W-:-:S02]  /*0a40*/  PRMT R50, R51, 0x7632, R50 ;  /* 0x0000763233327816 */ /* 0x000fc40000000032 */
[----:B------:R-:W-:Y:S02]  /*0a50*/  SHF.L.U32 R11, R11, 0x10, RZ ;  /* 0x000000100b0b7819 */ /* 0x000fe400000006ff */
[----:B------:R-:W-:Y:S02]  /*0a60*/  PRMT R61, R42, 0x7632, R61 ;  /* 0x000076322a3d7816 */ /* 0x000fe4000000003d */
[----:B------:R-:W-:Y:S02]  /*0a70*/  SHF.L.U32 R52, R52, 0x10, RZ ;  /* 0x0000001034347819 */ /* 0x000fe400000006ff */
[----:B------:R-:W-:Y:S02]  /*0a80*/  SHF.L.U32 R48, R48, 0x10, RZ ;  /* 0x0000001030307819 */ /* 0x000fe400000006ff */
[----:B------:R-:W-:Y:S02]  /*0a90*/  SHF.L.U32 R49, R49, 0x10, RZ ;  /* 0x0000001031317819 */ /* 0x000fe400000006ff */
[----:B------:R-:W-:-:S02]  /*0aa0*/  SHF.L.U32 R50, R50, 0x10, RZ ;  /* 0x0000001032327819 */ /* 0x000fc400000006ff */
[----:B------:R-:W-:Y:S02]  /*0ab0*/  PRMT R60, R43, 0x7632, R60 ;  /* 0x000076322b3c7816 */ /* 0x000fe4000000003c */
[----:B------:R-:W-:Y:S02]  /*0ac0*/  SHF.L.U32 R56, R56, 0x10, RZ ;  /* 0x0000001038387819 */ /* 0x000fe400000006ff */
[----:B------:R-:W-:Y:S02]  /*0ad0*/  SHF.L.U32 R60, R60, 0x10, RZ ;  /* 0x000000103c3c7819 */ /* 0x000fe400000006ff */
[----:B------:R-:W-:Y:S02]  /*0ae0*/  SHF.L.U32 R57, R57, 0x10, RZ ;  /* 0x0000001039397819 */ /* 0x000fe400000006ff */
[----:B------:R-:W-:Y:S02]  /*0af0*/  SHF.L.U32 R58, R58, 0x10, RZ ;  /* 0x000000103a3a7819 */ /* 0x000fe400000006ff */
[----:B------:R-:W-:-:S02]  /*0b00*/  SHF.L.U32 R59, R59, 0x10, RZ ;  /* 0x000000103b3b7819 */ /* 0x000fc400000006ff */
[C---:B------:R-:W-:Y:S02]  /*0b10*/  PRMT R10, R6.reuse, 0x7632, R10 ;  /* 0x00007632060a7816 */ /* 0x040fe4000000000a */
[----:B------:R-:W-:Y:S02]  /*0b20*/  SHF.L.U32 R6, R6, 0x10, RZ ;  /* 0x0000001006067819 */ /* 0x000fe400000006ff */
[C---:B------:R-:W-:Y:S02]  /*0b30*/  PRMT R9, R7.reuse, 0x7632, R9 ;  /* 0x0000763207097816 */ /* 0x040fe40000000009 */
[----:B------:R-:W-:Y:S01]  /*0b40*/  SHF.L.U32 R7, R7, 0x10, RZ ;  /* 0x0000001007077819 */ /* 0x000fe200000006ff */
[----:B--2---:R3:W-:Y:S04]  /*0b50*/  STL [R1+0xb0], R19 ;  /* 0x0000b01301007387 */ /* 0x0047e80000100800 */
[----:B------:R0:W-:Y:S01]  /*0b60*/  STL [R1+0x74], R3 ;  /* 0x0000740301007387 */ /* 0x0001e20000100800 */
[C---:B---3--:R-:W-:Y:S01]  /*0b70*/  FADD.FTZ R19, -R12.reuse, R40 ;  /* 0x000000280c137221 */ /* 0x048fe20000010100 */
[----:B0-----:R-:W-:-:S04]  /*0b80*/  FADD.FTZ R3, -R12, R41 ;  /* 0x000000290c037221 */ /* 0x001fc80000010100 */
[----:B------:R0:W-:Y:S04]  /*0b90*/  STL [R1+0x10], R19 ;  /* 0x0000101301007387 */ /* 0x0001e80000100800 */
[----:B------:R1:W-:Y:S01]  /*0ba0*/  STL [R1+0xc], R3 ;  /* 0x00000c0301007387 */ /* 0x0003e20000100800 */
[----:B------:R-:W-:Y:S01]  /*0bb0*/  SHF.L.U32 R41, R4, 0x10, RZ ;  /* 0x0000001004297819 */ /* 0x000fe200000006ff */
[C---:B0-----:R-:W-:Y:S01]  /*0bc0*/  FADD.FTZ R19, -R12.reuse, R39 ;  /* 0x000000270c137221 */ /* 0x041fe20000010100 */
[C---:B-1----:R-:W-:Y:S01]  /*0bd0*/  FADD.FTZ R3, -R12.reuse, R54 ;  /* 0x000000360c037221 */ /* 0x042fe20000010100 */
[----:B------:R-:W-:Y:S01]  /*0be0*/  FADD.FTZ R5, R13, UR6 ;  /* 0x000000060d057e21 */ /* 0x000fe20008010000 */
[----:B------:R-:W-:Y:S01]  /*0bf0*/  FADD.FTZ R4, -R12, R46 ;  /* 0x0000002e0c047221 */ /* 0x000fe20000010100 */
[----:B------:R-:W-:-:S02]  /*0c00*/  PRMT R13, R44, 0x7632, R13 ;  /* 0x000076322c0d7816 */ /* 0x000fc4000000000d */
[----:B------:R-:W-:Y:S01]  /*0c10*/  STL [R1+0x8], R3 ;  /* 0x0000080301007387 */ /* 0x000fe20000100800 */
[----:B------:R-:W-:-:S03]  /*0c20*/  SHF.L.U32 R44, R44, 0x10, RZ ;  /* 0x000000102c2c7819 */ /* 0x000fc600000006ff */
[----:B------:R0:W-:Y:S04]  /*0c30*/  STL [R1+0x14], R19 ;  /* 0x0000141301007387 */ /* 0x0001e80000100800 */
[----:B------:R1:W-:Y:S01]  /*0c40*/  STL [R1+0x94], R4 ;  /* 0x0000940401007387 */ /* 0x0003e20000100800 */
[C---:B0-----:R-:W-:Y:S01]  /*0c50*/  FADD.FTZ R19, -R12.reuse, R47 ;  /* 0x0000002f0c137221 */ /* 0x041fe20000010100 */
[----:B------:R-:W-:Y:S01]  /*0c60*/  SHF.L.U32 R40, R61, 0x10, RZ ;  /* 0x000000103d287819 */ /* 0x000fe200000006ff */
[----:B------:R-:W-:-:S03]  /*0c70*/  FADD.FTZ R11, -R12, R11 ;  /* 0x0000000b0c0b7221 */ /* 0x000fc60000010100 */
[----:B------:R0:W-:Y:S01]  /*0c80*/  STL [R1+0xb4], R19 ;  /* 0x0000b41301007387 */ /* 0x0001e20000100800 */
[C---:B-1----:R-:W-:Y:S01]  /*0c90*/  FADD.FTZ R4, -R12.reuse, R45 ;  /* 0x0000002d0c047221 */ /* 0x042fe20000010100 */
[C---:B------:R-:W-:Y:S01]  /*0ca0*/  FADD.FTZ R52, -R12.reuse, R52 ;  /* 0x000000340c347221 */ /* 0x040fe20000010100 */
[C---:B------:R-:W-:Y:S01]  /*0cb0*/  FADD.FTZ R48, -R12.reuse, R48 ;  /* 0x000000300c307221 */ /* 0x040fe20000010100 */
[C---:B------:R-:W-:Y:S01]  /*0cc0*/  FADD.FTZ R49, -R12.reuse, R49 ;  /* 0x000000310c317221 */ /* 0x040fe20000010100 */
[C---:B0-----:R-:W-:Y:S01]  /*0cd0*/  FADD.FTZ R19, -R12.reuse, R44 ;  /* 0x0000002c0c137221 */ /* 0x041fe20000010100 */
[----:B------:R-:W-:-:S04]  /*0ce0*/  FADD.FTZ R46, -R12, R50 ;  /* 0x000000320c2e7221 */ /* 0x000fc80000010100 */
[----:B------:R0:W-:Y:S04]  /*0cf0*/  STL [R1+0x98], R19 ;  /* 0x0000981301007387 */ /* 0x0001e80000100800 */
[----:B------:R-:W-:Y:S04]  /*0d00*/  STL [R1+0x9c], R4 ;  /* 0x00009c0401007387 */ /* 0x000fe80000100800 */
[----:B------:R1:W-:Y:S01]  /*0d10*/  STL [R1+0xd8], R11 ;  /* 0x0000d80b01007387 */ /* 0x0003e20000100800 */
[----:B0-----:R-:W-:-:S03]  /*0d20*/  FADD.FTZ R19, -R12, R40 ;  /* 0x000000280c137221 */ /* 0x001fc60000010100 */
[----:B------:R-:W-:Y:S04]  /*0d30*/  STL [R1+0xd0], R52 ;  /* 0x0000d03401007387 */ /* 0x000fe80000100800 */
[----:B------:R-:W-:Y:S01]  /*0d40*/  STL [R1+0xc8], R48 ;  /* 0x0000c83001007387 */ /* 0x000fe20000100800 */
[----:B-1----:R-:W-:-:S03]  /*0d50*/  FADD.FTZ R11, -R12, R60 ;  /* 0x0000003c0c0b7221 */ /* 0x002fc60000010100 */
[----:B------:R-:W-:Y:S01]  /*0d60*/  STL [R1+0xc4], R49 ;  /* 0x0000c43101007387 */ /* 0x000fe20000100800 */
[----:B------:R-:W-:-:S03]  /*0d70*/  FADD.FTZ R4, -R12, R41 ;  /* 0x000000290c047221 */ /* 0x000fc60000010100 */
[----:B------:R-:W-:Y:S01]  /*0d80*/  STL [R1+0xc0], R46 ;  /* 0x0000c02e01007387 */ /* 0x000fe20000100800 */
[----:B------:R-:W0:Y:S03]  /*0d90*/  MUFU.RSQ R5, R5 ;  /* 0x0000000500057308 */ /* 0x000e260000001400 */
[----:B------:R1:W-:Y:S01]  /*0da0*/  STL [R1+0x60], R19 ;  /* 0x0000601301007387 */ /* 0x0003e20000100800 */
[----:B------:R-:W-:-:S03]  /*0db0*/  SHF.L.U32 R13, R13, 0x10, RZ ;  /* 0x000000100d0d7819 */ /* 0x000fc600000006ff */
[----:B------:R2:W-:Y:S01]  /*0dc0*/  STL [R1+0x68], R11 ;  /* 0x0000680b01007387 */ /* 0x0005e20000100800 */
[----:B-1----:R-:W-:-:S05]  /*0dd0*/  FADD.FTZ R19, -R12, R56 ;  /* 0x000000380c137221 */ /* 0x002fca0000010100 */
[----:B------:R1:W-:Y:S04]  /*0de0*/  STL [R1+0xb8], R19 ;  /* 0x0000b81301007387 */ /* 0x0003e80000100800 */
[----:B------:R3:W-:Y:S01]  /*0df0*/  STL [R1+0x70], R4 ;  /* 0x0000700401007387 */ /* 0x0007e20000100800 */
[C---:B--2---:R-:W-:Y:S01]  /*0e00*/  FADD.FTZ R11, -R12.reuse, R13 ;  /* 0x0000000d0c0b7221 */ /* 0x044fe20000010100 */
[C---:B------:R-:W-:Y:S01]  /*0e10*/  FADD.FTZ R6, -R12.reuse, R6 ;  /* 0x000000060c067221 */ /* 0x040fe20000010100 */
[C---:B-1----:R-:W-:Y:S01]  /*0e20*/  FADD.FTZ R19, -R12.reuse, R58 ;  /* 0x0000003a0c137221 */ /* 0x042fe20000010100 */
[C---:B---3--:R-:W-:Y:S01]  /*0e30*/  FADD.FTZ R4, -R12.reuse, R57 ;  /* 0x000000390c047221 */ /* 0x048fe20000010100 */
[----:B------:R-:W-:-:S04]  /*0e40*/  FADD.FTZ R7, -R12, R7 ;  /* 0x000000070c077221 */ /* 0x000fc80000010100 */
[----:B------:R1:W-:Y:S04]  /*0e50*/  STL [R1+0x84], R4 ;  /* 0x0000840401007387 */ /* 0x0003e80000100800 */
[----:B------:R0:W-:Y:S01]  /*0e60*/  STL [R1+0x88], R19 ;  /* 0x0000881301007387 */ /* 0x0001e20000100800 */
[----:B-1----:R-:W-:-:S03]  /*0e70*/  FADD.FTZ R4, -R12, R59 ;  /* 0x0000003b0c047221 */ /* 0x002fc60000010100 */
[----:B------:R-:W-:Y:S04]  /*0e80*/  STL [R1+0x8c], R11 ;  /* 0x00008c0b01007387 */ /* 0x000fe80000100800 */
[----:B------:R1:W-:Y:S01]  /*0e90*/  STL [R1+0x90], R4 ;  /* 0x0000900401007387 */ /* 0x0003e20000100800 */
[C---:B0-----:R-:W-:Y:S01]  /*0ea0*/  FMUL.FTZ R19, R5.reuse, R7 ;  /* 0x0000000705137220 */ /* 0x041fe20000410000 */
[----:B-1----:R-:W-:-:S05]  /*0eb0*/  FMUL.FTZ R4, R5, R6 ;  /* 0x0000000605047220 */ /* 0x002fca0000410000 */
[----:B------:R-:W-:Y:S04]  /*0ec0*/  STL [R1+0x28], R4 ;  /* 0x0000280401007387 */ /* 0x000fe80000100800 */
[----:B------:R-:W-:Y:S04]  /*0ed0*/  STL [R1+0x5c], R19 ;  /* 0x00005c1301007387 */ /* 0x000fe80000100800 */
[----:B------:R-:W2:Y:S04]  /*0ee0*/  LDL.LU R48, [R1+0x10] ;  /* 0x0000100001307983 */ /* 0x000ea80000300800 */
[----:B------:R-:W3:Y:S04]  /*0ef0*/  LDL.LU R49, [R1+0xc] ;  /* 0x00000c0001317983 */ /* 0x000ee80000300800 */
[----:B------:R-:W4:Y:S01]  /*0f00*/  LDL.LU R47, [R1+0x8] ;  /* 0x00000800012f7983 */ /* 0x000f220000300800 */
[----:B------:R-:W-:-:S02]  /*0f10*/  SHF.L.U32 R51, R51, 0x10, RZ ;  /* 0x0000001033337819 */ /* 0x000fc400000006ff */
[----:B------:R-:W-:Y:S02]  /*0f20*/  SHF.L.U32 R42, R42, 0x10, RZ ;  /* 0x000000102a2a7819 */ /* 0x000fe400000006ff */
[----:B------:R-:W-:Y:S02]  /*0f30*/  SHF.L.U32 R43, R43, 0x10, RZ ;  /* 0x000000102b2b7819 */ /* 0x000fe400000006ff */
[----:B------:R-:W-:Y:S02]  /*0f40*/  SHF.L.U32 R38, R38, 0x10, RZ ;  /* 0x0000001026267819 */ /* 0x000fe400000006ff */
[----:B------:R-:W-:Y:S02]  /*0f50*/  SHF.L.U32 R10, R10, 0x10, RZ ;  /* 0x000000100a0a7819 */ /* 0x000fe400000006ff */
[----:B------:R-:W-:Y:S02]  /*0f60*/  SHF.L.U32 R9, R9, 0x10, RZ ;  /* 0x0000001009097819 */ /* 0x000fe400000006ff */
        /* <DEDUP_REMOVED lines=10> */
[----:B------:R-:W-:-:S02]  /*1010*/  PRMT R12, R14, 0x7632, R12 ;  /* 0x000076320e0c7816 */ /* 0x000fc4000000000c */
[----:B------:R-:W-:Y:S01]  /*1020*/  PRMT R6, R15, 0x7632, R6 ;  /* 0x000076320f067816 */ /* 0x000fe20000000006 */
[C---:B------:R-:W-:Y:S01]  /*1030*/  FMUL.FTZ R11, R5.reuse, R10 ;  /* 0x0000000a050b7220 */ /* 0x040fe20000410000 */
[----:B------:R-:W-:Y:S02]  /*1040*/  SHF.L.U32 R12, R12, 0x10, RZ ;  /* 0x000000100c0c7819 */ /* 0x000fe400000006ff */
[----:B------:R-:W-:Y:S01]  /*1050*/  SHF.L.U32 R7, R6, 0x10, RZ ;  /* 0x0000001006077819 */ /* 0x000fe200000006ff */
[----:B------:R-:W-:Y:S01]  /*1060*/  FMUL.FTZ R52, R5, R9 ;  /* 0x0000000905347220 */ /* 0x000fe20000410000 */
[C---:B------:R-:W-:Y:S01]  /*1070*/  SHF.L.U32 R6, R36.reuse, 0x10, RZ ;  /* 0x0000001024067819 */ /* 0x040fe200000006ff */
[--C-:B------:R-:W-:Y:S01]  /*1080*/  FFMA.FTZ R10, R11, R12, R26.reuse ;  /* 0x0000000c0b0a7223 */ /* 0x100fe2000001001a */
[----:B------:R-:W-:Y:S01]  /*1090*/  PRMT R26, R36, 0x7632, R26 ;  /* 0x00007632241a7816 */ /* 0x000fe2000000001a */
[----:B------:R-:W-:Y:S01]  /*10a0*/  FADD.FTZ R31, R7, R31 ;  /* 0x0000001f071f7221 */ /* 0x000fe20000010000 */
[----:B------:R-:W-:Y:S01]  /*10b0*/  PRMT R36, R37, 0x7632, R36 ;  /* 0x0000763225247816 */ /* 0x000fe20000000024 */
[----:B------:R-:W-:Y:S04]  /*10c0*/  STL [R1+0x30], R11 ;  /* 0x0000300b01007387 */ /* 0x000fe80000100800 */
[----:B------:R-:W-:Y:S01]  /*10d0*/  STL [R1+0xd4], R31 ;  /* 0x0000d41f01007387 */ /* 0x000fe20000100800 */
[----:B------:R-:W-:-:S03]  /*10e0*/  SHF.L.U32 R15, R15, 0x10, RZ ;  /* 0x000000100f0f7819 */ /* 0x000fc600000006ff */
[----:B------:R-:W-:Y:S04]  /*10f0*/  STL [R1+0x58], R52 ;  /* 0x0000583401007387 */ /* 0x000fe80000100800 */
[----:B------:R-:W-:Y:S01]  /*1100*/  STL [R1+0xbc], R36 ;  /* 0x0000bc2401007387 */ /* 0x000fe20000100800 */
[----:B------:R-:W-:-:S03]  /*1110*/  SHF.L.U32 R13, R14, 0x10, RZ ;  /* 0x000000100e0d7819 */ /* 0x000fc600000006ff */
[----:B------:R0:W-:Y:S01]  /*1120*/  STL [R1+0x78], R6 ;  /* 0x0000780601007387 */ /* 0x0001e20000100800 */
[----:B------:R-:W-:Y:S01]  /*1130*/  SHF.L.U32 R39, R16, 0x10, RZ ;  /* 0x0000001010277819 */ /* 0x000fe200000006ff */
[----:B------:R-:W-:Y:S01]  /*1140*/  FADD.FTZ R29, R15, R29 ;  /* 0x0000001d0f1d7221 */ /* 0x000fe20000010000 */
[----:B------:R-:W-:Y:S01]  /*1150*/  SHF.L.U32 R40, R17, 0x10, RZ ;  /* 0x0000001011287819 */ /* 0x000fe200000006ff */
[-C--:B------:R-:W-:Y:S01]  /*1160*/  FFMA.FTZ R28, R19, R15.reuse, R28 ;  /* 0x0000000f131c7223 */ /* 0x080fe2000001001c */
[----:B0-----:R-:W-:Y:S02]  /*1170*/  SHF.L.U32 R6, R37, 0x10, RZ ;  /* 0x0000001025067819 */ /* 0x001fe400000006ff */
[C---:B------:R-:W-:Y:S02]  /*1180*/  PRMT R37, R18.reuse, 0x7632, R37 ;  /* 0x0000763212257816 */ /* 0x040fe40000000025 */
[----:B------:R-:W-:Y:S01]  /*1190*/  SHF.L.U32 R18, R18, 0x10, RZ ;  /* 0x0000001012127819 */ /* 0x000fe200000006ff */
[----:B------:R-:W-:Y:S01]  /*11a0*/  FMUL.FTZ R31, R2, R15 ;  /* 0x0000000f021f7220 */ /* 0x000fe20000410000 */
[----:B------:R-:W-:Y:S01]  /*11b0*/  FADD.FTZ R25, R13, R25 ;  /* 0x000000190d197221 */ /* 0x000fe20000010000 */
[----:B------:R0:W-:Y:S01]  /*11c0*/  STL [R1+0xcc], R37 ;  /* 0x0000cc2501007387 */ /* 0x0001e20000100800 */
[----:B------:R-:W-:Y:S01]  /*11d0*/  FFMA.FTZ R24, R4, R13, R24 ;  /* 0x0000000d04187223 */ /* 0x000fe20000010018 */
[----:B------:R-:W-:Y:S01]  /*11e0*/  FMUL.FTZ R46, R5, R53 ;  /* 0x00000035052e7220 */ /* 0x000fe20000410000 */
[----:B------:R-:W-:Y:S01]  /*11f0*/  FADD.FTZ R29, R29, R40 ;  /* 0x000000281d1d7221 */ /* 0x000fe20000010000 */
[----:B------:R-:W-:Y:S01]  /*1200*/  STL [R1+0x7c], R6 ;  /* 0x00007c0601007387 */ /* 0x000fe20000100800 */
[----:B------:R-:W-:-:S03]  /*1210*/  FADD.FTZ R25, R25, R39 ;  /* 0x0000002719197221 */ /* 0x000fc60000010000 */
[----:B------:R1:W-:Y:S01]  /*1220*/  STL [R1+0x80], R18 ;  /* 0x0000801201007387 */ /* 0x0003e20000100800 */
[----:B0-----:R-:W-:Y:S01]  /*1230*/  FMUL.FTZ R37, R0, R39 ;  /* 0x0000002700257220 */ /* 0x001fe20000410000 */
[C---:B------:R-:W-:Y:S01]  /*1240*/  FMUL.FTZ R36, R5.reuse, R55 ;  /* 0x0000003705247220 */ /* 0x040fe20000410000 */
[C---:B------:R-:W-:Y:S01]  /*1250*/  FMUL.FTZ R19, R5.reuse, R3 ;  /* 0x0000000305137220 */ /* 0x040fe20000410000 */
[C---:B--2---:R-:W-:Y:S01]  /*1260*/  FMUL.FTZ R48, R5.reuse, R48 ;  /* 0x0000003005307220 */ /* 0x044fe20000410000 */
[----:B---3--:R-:W-:-:S04]  /*1270*/  FMUL.FTZ R49, R5, R49 ;  /* 0x0000003105317220 */ /* 0x008fc80000410000 */
[----:B------:R-:W-:Y:S01]  /*1280*/  STL [R1+0x54], R48 ;  /* 0x0000543001007387 */ /* 0x000fe20000100800 */
[----:B------:R-:W-:Y:S01]  /*1290*/  FFMA.FTZ R24, R48, R39, R24 ;  /* 0x0000002730187223 */ /* 0x000fe20000010018 */
[-C--:B------:R-:W-:Y:S01]  /*12a0*/  FFMA.FTZ R28, R49, R40.reuse, R28 ;  /* 0x00000028311c7223 */ /* 0x080fe2000001001c */
[----:B------:R-:W-:Y:S01]  /*12b0*/  FMUL.FTZ R40, R2, R40 ;  /* 0x0000002802287220 */ /* 0x000fe20000410000 */
[----:B------:R0:W-:Y:S01]  /*12c0*/  STL [R1+0x24], R31 ;  /* 0x0000241f01007387 */ /* 0x0001e20000100800 */
[----:B----4-:R-:W-:-:S03]  /*12d0*/  FMUL.FTZ R39, R5, R47 ;  /* 0x0000002f05277220 */ /* 0x010fc60000410000 */
[----:B------:R-:W-:Y:S04]  /*12e0*/  STL [R1+0x20], R37 ;  /* 0x0000202501007387 */ /* 0x000fe80000100800 */
[----:B------:R-:W-:Y:S04]  /*12f0*/  STL [R1+0x50], R49 ;  /* 0x0000503101007387 */ /* 0x000fe80000100800 */
[----:B------:R-:W-:Y:S04]  /*1300*/  STL [R1+0x4c], R46 ;  /* 0x00004c2e01007387 */ /* 0x000fe80000100800 */
[----:B------:R-:W-:Y:S04]  /*1310*/  STL [R1], R40 ;  /* 0x0000002801007387 */ /* 0x000fe80000100800 */
[----:B------:R-:W2:Y:S04]  /*1320*/  LDL.LU R15, [R1+0x14] ;  /* 0x00001400010f7983 */ /* 0x000ea80000300800 */
[----:B------:R-:W-:Y:S04]  /*1330*/  STL [R1+0x48], R39 ;  /* 0x0000482701007387 */ /* 0x000fe80000100800 */
[----:B------:R-:W-:Y:S04]  /*1340*/  STL [R1+0x44], R36 ;  /* 0x0000442401007387 */ /* 0x000fe80000100800 */
[----:B------:R-:W3:Y:S01]  /*1350*/  LDL.LU R3, [R1+0xe0] ;  /* 0x0000e00001037983 */ /* 0x000ee20000300800 */
[----:B------:R-:W-:-:S02]  /*1360*/  PRMT R59, R20, 0x7632, R59 ;  /* 0x00007632143b7816 */ /* 0x000fc4000000003b */
[----:B------:R-:W-:Y:S02]  /*1370*/  SHF.L.U32 R20, R20, 0x10, RZ ;  /* 0x0000001014147819 */ /* 0x000fe400000006ff */
[C---:B------:R-:W-:Y:S02]  /*1380*/  PRMT R54, R22.reuse, 0x7632, R54 ;  /* 0x0000763216367816 */ /* 0x040fe40000000036 */
[----:B------:R-:W-:Y:S01]  /*1390*/  PRMT R61, R17, 0x7632, R61 ;  /* 0x00007632113d7816 */ /* 0x000fe2000000003d */
[----:B------:R-:W-:Y:S01]  /*13a0*/  FADD.FTZ R25, R25, R20 ;  /* 0x0000001419197221 */ /* 0x000fe20000010000 */
[----:B------:R-:W-:Y:S02]  /*13b0*/  SHF.L.U32 R22, R22, 0x10, RZ ;  /* 0x0000001016167819 */ /* 0x000fe400000006ff */
[----:B------:R-:W-:Y:S01]  /*13c0*/  SHF.L.U32 R44, R34, 0x10, RZ ;  /* 0x00000010222c7819 */ /* 0x000fe200000006ff */
[----:B-1----:R-:W-:Y:S01]  /*13d0*/  FMUL.FTZ R18, R5, R43 ;  /* 0x0000002b05127220 */ /* 0x002fe20000410000 */
[----:B------:R-:W-:Y:S01]  /*13e0*/  PRMT R17, R32, 0x7632, R17 ;  /* 0x0000763220117816 */ /* 0x000fe20000000011 */
[----:B------:R-:W-:Y:S01]  /*13f0*/  FFMA.FTZ R24, R46, R20, R24 ;  /* 0x000000142e187223 */ /* 0x000fe20000010018 */
[----:B------:R-:W-:Y:S01]  /*1400*/  SHF.L.U32 R32, R32, 0x10, RZ ;  /* 0x0000001020207819 */ /* 0x000fe200000006ff */
[----:B------:R-:W-:Y:S01]  /*1410*/  FADD.FTZ R25, R25, R22 ;  /* 0x0000001619197221 */ /* 0x000fe20000010000 */
[-C--:B------:R-:W-:Y:S01]  /*1420*/  FMUL.FTZ R56, R0, R22.reuse ;  /* 0x0000001600387220 */ /* 0x080fe20000410000 */
[----:B------:R-:W-:Y:S01]  /*1430*/  FFMA.FTZ R24, R36, R22, R24 ;  /* 0x0000001624187223 */ /* 0x000fe20000010018 */
[----:B------:R-:W-:Y:S01]  /*1440*/  FMUL.FTZ R22, R5, R42 ;  /* 0x0000002a05167220 */ /* 0x000fe20000410000 */
[----:B------:R-:W-:Y:S01]  /*1450*/  FADD.FTZ R25, R25, R32 ;  /* 0x0000002019197221 */ /* 0x000fe20000010000 */
[----:B------:R-:W-:Y:S01]  /*1460*/  PRMT R14, R16, 0x7632, R14 ;  /* 0x00007632100e7816 */ /* 0x000fe2000000000e */
[----:B------:R-:W-:Y:S01]  /*1470*/  FMUL.FTZ R60, R0, R20 ;  /* 0x00000014003c7220 */ /* 0x000fe20000410000 */
[----:B------:R-:W-:Y:S01]  /*1480*/  PRMT R16, R34, 0x7632, R16 ;  /* 0x0000763222107816 */ /* 0x000fe20000000010 */
[----:B------:R-:W-:Y:S01]  /*1490*/  FMUL.FTZ R20, R5, R38 ;  /* 0x0000002605147220 */ /* 0x000fe20000410000 */
[C---:B------:R-:W-:Y:S01]  /*14a0*/  PRMT R9, R35.reuse, 0x7632, R9 ;  /* 0x0000763223097816 */ /* 0x040fe20000000009 */
[----:B------:R-:W4:Y:S01]  /*14b0*/  LDL R55, [R1+0x5c] ;  /* 0x00005c0001377983 */ /* 0x000f220000100800 */
[----:B------:R-:W-:Y:S01]  /*14c0*/  SHF.L.U32 R41, R35, 0x10, RZ ;  /* 0x0000001023297819 */ /* 0x000fe200000006ff */
[----:B------:R-:W-:Y:S01]  /*14d0*/  FADD.FTZ R35, R25, R44 ;  /* 0x0000002c19237221 */ /* 0x000fe20000010000 */
[----:B------:R-:W-:Y:S01]  /*14e0*/  FMUL.FTZ R6, R0, R13 ;  /* 0x0000000d00067220 */ /* 0x000fe20000410000 */
[----:B------:R-:W-:Y:S01]  /*14f0*/  STL [R1+0x40], R19 ;  /* 0x0000401301007387 */ /* 0x000fe20000100800 */
[----:B------:R-:W-:Y:S01]  /*1500*/  SHF.L.U32 R42, R16, 0x10, RZ ;  /* 0x00000010102a7819 */ /* 0x000fe200000006ff */
[----:B------:R-:W-:-:S02]  /*1510*/  FADD.FTZ R27, R12, R27 ;  /* 0x0000001b0c1b7221 */ /* 0x000fc40000010000 */
[----:B------:R-:W-:Y:S04]  /*1520*/  STL [R1+0x3c], R22 ;  /* 0x00003c1601007387 */ /* 0x000fe80000100800 */
[----:B------:R-:W-:Y:S04]  /*1530*/  STL [R1+0x38], R18 ;  /* 0x0000381201007387 */ /* 0x000fe80000100800 */
[----:B------:R-:W-:Y:S01]  /*1540*/  STL [R1+0x34], R20 ;  /* 0x0000341401007387 */ /* 0x000fe20000100800 */
[----:B------:R-:W-:-:S03]  /*1550*/  PRMT R57, R21, 0x7632, R57 ;  /* 0x0000763215397816 */ /* 0x000fc60000000039 */
[----:B------:R-:W-:Y:S01]  /*1560*/  STL [R1+0xac], R35 ;  /* 0x0000ac2301007387 */ /* 0x000fe20000100800 */
[----:B------:R-:W-:-:S05]  /*1570*/  SHF.L.U32 R21, R21, 0x10, RZ ;  /* 0x0000001015157819 */ /* 0x000fca00000006ff */
[----:B------:R-:W-:Y:S01]  /*1580*/  FADD.FTZ R29, R29, R21 ;  /* 0x000000151d1d7221 */ /* 0x000fe20000010000 */
[-C--:B------:R-:W-:Y:S01]  /*1590*/  FFMA.FTZ R28, R39, R21.reuse, R28 ;  /* 0x00000015271c7223 */ /* 0x080fe2000001001c */
[----:B------:R-:W-:Y:S01]  /*15a0*/  FMUL.FTZ R58, R2, R21 ;  /* 0x00000015023a7220 */ /* 0x000fe20000410000 */
[----:B--2---:R-:W-:Y:S01]  /*15b0*/  FMUL.FTZ R21, R5, R15 ;  /* 0x0000000f05157220 */ /* 0x004fe20000410000 */
[----:B---3--:R-:W-:Y:S01]  /*15c0*/  FMUL.FTZ R16, R3, R12 ;  /* 0x0000000c03107220 */ /* 0x008fe20000410000 */
[----:B------:R-:W-:Y:S02]  /*15d0*/  FFMA.FTZ R12, R4, R6, RZ ;  /* 0x00000006040c7223 */ /* 0x000fe400000100ff */
[----:B------:R-:W2:Y:S02]  /*15e0*/  LDL.LU R4, [R1+0xdc] ;  /* 0x0000dc0001047983 */ /* 0x000ea40000300800 */
[----:B------:R-:W-:Y:S02]  /*15f0*/  FFMA.FTZ R12, R11, R16, R12 ;  /* 0x000000100b0c7223 */ /* 0x000fe4000001000c */
[----:B------:R-:W-:Y:S04]  /*1600*/  STL [R1+0x2c], R21 ;  /* 0x00002c1501007387 */ /* 0x000fe80000100800 */
[----:B------:R-:W-:Y:S04]  /*1610*/  STL [R1+0xc], R16 ;  /* 0x00000c1001007387 */ /* 0x000fe80000100800 */
[----:B------:R2:W-:Y:S04]  /*1620*/  STL [R1+0xa4], R6 ;  /* 0x0000a40601007387 */ /* 0x0005e80000100800 */
[----:B------:R-:W3:Y:S01]  /*1630*/  LDL.LU R11, [R1+0xd8] ;  /* 0x0000d800010b7983 */ /* 0x000ee20000300800 */
[----:B------:R-:W-:Y:S01]  /*1640*/  FADD.FTZ R15, RZ, R6 ;  /* 0x00000006ff0f7221 */ /* 0x000fe20000010000 */
[----:B------:R-:W-:-:S03]  /*1650*/  FMUL.FTZ R8, R5, R8 ;  /* 0x0000000805087220 */ /* 0x000fc60000410000 */
[----:B------:R-:W-:Y:S01]  /*1660*/  FADD.FTZ R15, R15, R16 ;  /* 0x000000100f0f7221 */ /* 0x000fe20000010000 */
[----:B----4-:R-:W-:-:S03]  /*1670*/  FFMA.FTZ R12, R55, R31, R12 ;  /* 0x0000001f370c7223 */ /* 0x010fc6000001000c */
[----:B------:R-:W-:Y:S02]  /*1680*/  FADD.FTZ R15, R15, R31 ;  /* 0x0000001f0f0f7221 */ /* 0x000fe40000010000 */
[----:B0-----:R-:W4:Y:S01]  /*1690*/  LDL.LU R31, [R1+0xd4] ;  /* 0x0000d400011f7983 */ /* 0x001f220000300800 */
[-C--:B------:R-:W-:Y:S01]  /*16a0*/  FFMA.FTZ R30, R52, R7.reuse, R30 ;  /* 0x00000007341e7223 */ /* 0x080fe2000001001e */
[----:B------:R-:W-:Y:S01]  /*16b0*/  SHF.L.U32 R14, R14, 0x10, RZ ;  /* 0x000000100e0e7819 */ /* 0x000fe200000006ff */
[----:B--2---:R-:W-:-:S04]  /*16c0*/  FMUL.FTZ R6, R4, R7 ;  /* 0x0000000704067220 */ /* 0x004fc80000410000 */
[----:B------:R-:W-:Y:S01]  /*16d0*/  FFMA.FTZ R12, R52, R6, R12 ;  /* 0x00000006340c7223 */ /* 0x000fe2000001000c */
[----:B------:R3:W-:Y:S01]  /*16e0*/  STL [R1+0x8], R6 ;  /* 0x0000080601007387 */ /* 0x0007e20000100800 */
[----:B------:R-:W-:-:S03]  /*16f0*/  FADD.FTZ R15, R15, R6 ;  /* 0x000000060f0f7221 */ /* 0x000fc60000010000 */
[----:B------:R-:W-:Y:S04]  /*1700*/  STL [R1+0x1c], R8 ;  /* 0x00001c0801007387 */ /* 0x000fe80000100800 */
[----:B------:R-:W2:Y:S01]  /*1710*/  LDL.LU R52, [R1+0xd0] ;  /* 0x0000d00001347983 */ /* 0x000ea20000300800 */
[----:B------:R-:W-:Y:S01]  /*1720*/  FADD.FTZ R15, R15, R37 ;  /* 0x000000250f0f7221 */ /* 0x000fe20000010000 */
[----:B------:R-:W-:Y:S01]  /*1730*/  FFMA.FTZ R12, R48, R37, R12 ;  /* 0x00000025300c7223 */ /* 0x000fe2000001000c */
[----:B------:R-:W-:Y:S01]  /*1740*/  FMUL.FTZ R7, R3, R14 ;  /* 0x0000000e03077220 */ /* 0x000fe20000410000 */
[----:B------:R-:W2:Y:S01]  /*1750*/  LDL.LU R37, [R1+0xcc] ;  /* 0x0000cc0001257983 */ /* 0x000ea20000300800 */
[----:B---3--:R-:W-:-:S03]  /*1760*/  FMUL.FTZ R6, R5, R11 ;  /* 0x0000000b05067220 */ /* 0x008fc60000410000 */
[----:B------:R-:W3:Y:S01]  /*1770*/  LDL.LU R48, [R1+0xc8] ;  /* 0x0000c80001307983 */ /* 0x000ee20000300800 */
[----:B------:R-:W-:-:S03]  /*1780*/  FFMA.FTZ R12, R8, R7, R12 ;  /* 0x00000007080c7223 */ /* 0x000fc6000001000c */
[----:B------:R2:W-:Y:S01]  /*1790*/  STL [R1+0x4], R7 ;  /* 0x0000040701007387 */ /* 0x0005e20000100800 */
[----:B------:R-:W-:-:S03]  /*17a0*/  FFMA.FTZ R12, R49, R40, R12 ;  /* 0x00000028310c7223 */ /* 0x000fc6000001000c */
[----:B------:R3:W-:Y:S04]  /*17b0*/  STL [R1+0x18], R6 ;  /* 0x0000180601007387 */ /* 0x0007e80000100800 */
[----:B------:R-:W3:Y:S01]  /*17c0*/  LDL.LU R49, [R1+0xc4] ;  /* 0x0000c40001317983 */ /* 0x000ee20000300800 */
[----:B------:R-:W-:Y:S01]  /*17d0*/  SHF.L.U32 R61, R61, 0x10, RZ ;  /* 0x000000103d3d7819 */ /* 0x000fe200000006ff */
[----:B------:R-:W-:Y:S01]  /*17e0*/  FADD.FTZ R15, R15, R7 ;  /* 0x000000070f0f7221 */ /* 0x000fe20000010000 */
[----:B------:R-:W-:-:S03]  /*17f0*/  SHF.L.U32 R59, R59, 0x10, RZ ;  /* 0x000000103b3b7819 */ /* 0x000fc600000006ff */
[----:B----4-:R-:W-:Y:S01]  /*1800*/  FADD.FTZ R31, R31, R61 ;  /* 0x0000003d1f1f7221 */ /* 0x010fe20000010000 */
[-C--:B------:R-:W-:Y:S01]  /*1810*/  FFMA.FTZ R30, R6, R61.reuse, R30 ;  /* 0x0000003d061e7223 */ /* 0x080fe2000001001e */
[----:B------:R-:W-:Y:S01]  /*1820*/  FMUL.FTZ R61, R4, R61 ;  /* 0x0000003d043d7220 */ /* 0x000fe20000410000 */
[----:B------:R-:W-:Y:S01]  /*1830*/  FADD.FTZ R27, R27, R14 ;  /* 0x0000000e1b1b7221 */ /* 0x000fe20000010000 */
[----:B------:R-:W-:Y:S02]  /*1840*/  FFMA.FTZ R10, R8, R14, R10 ;  /* 0x0000000e080a7223 */ /* 0x000fe4000001000a */
[----:B------:R-:W-:Y:S01]  /*1850*/  FFMA.FTZ R12, R6, R61, R12 ;  /* 0x0000003d060c7223 */ /* 0x000fe2000001000c */
[----:B------:R-:W-:Y:S01]  /*1860*/  FADD.FTZ R27, R27, R59 ;  /* 0x0000003b1b1b7221 */ /* 0x000fe20000010000 */
[C---:B------:R-:W-:Y:S02]  /*1870*/  PRMT R51, R23.reuse, 0x7632, R51 ;  /* 0x0000763217337816 */ /* 0x040fe40000000033 */
[----:B------:R-:W-:Y:S01]  /*1880*/  FFMA.FTZ R12, R46, R60, R12 ;  /* 0x0000003c2e0c7223 */ /* 0x000fe2000001000c */
[----:B------:R-:W-:-:S02]  /*1890*/  SHF.L.U32 R23, R23, 0x10, RZ ;  /* 0x0000001017177819 */ /* 0x000fc400000006ff */
[----:B------:R-:W-:-:S03]  /*18a0*/  SHF.L.U32 R57, R57, 0x10, RZ ;  /* 0x0000001039397819 */ /* 0x000fc600000006ff */
[----:B------:R-:W-:Y:S01]  /*18b0*/  FADD.FTZ R29, R29, R23 ;  /* 0x000000171d1d7221 */ /* 0x000fe20000010000 */
[-C--:B------:R-:W-:Y:S01]  /*18c0*/  FFMA.FTZ R28, R19, R23.reuse, R28 ;  /* 0x00000017131c7223 */ /* 0x080fe2000001001c */
[----:B------:R-:W-:Y:S01]  /*18d0*/  FMUL.FTZ R53, R2, R23 ;  /* 0x0000001702357220 */ /* 0x000fe20000410000 */
[----:B------:R-:W-:Y:S01]  /*18e0*/  FADD.FTZ R31, R31, R57 ;  /* 0x000000391f1f7221 */ /* 0x000fe20000010000 */
[----:B------:R-:W4:Y:S01]  /*18f0*/  LDL.LU R23, [R1+0x60] ;  /* 0x0000600001177983 */ /* 0x000f220000300800 */
[C---:B------:R-:W-:Y:S02]  /*1900*/  PRMT R45, R33.reuse, 0x7632, R45 ;  /* 0x00007632212d7816 */ /* 0x040fe4000000002d */
[----:B------:R-:W-:Y:S02]  /*1910*/  SHF.L.U32 R33, R33, 0x10, RZ ;  /* 0x0000001021217819 */ /* 0x000fe400000006ff */
[----:B------:R-:W-:-:S03]  /*1920*/  SHF.L.U32 R54, R54, 0x10, RZ ;  /* 0x0000001036367819 */ /* 0x000fc600000006ff */
[----:B------:R-:W-:Y:S01]  /*1930*/  FADD.FTZ R29, R29, R33 ;  /* 0x000000211d1d7221 */ /* 0x000fe20000010000 */
[-C--:B------:R-:W-:Y:S01]  /*1940*/  FFMA.FTZ R28, R18, R33.reuse, R28 ;  /* 0x00000021121c7223 */ /* 0x080fe2000001001c */
[----:B------:R-:W-:Y:S01]  /*1950*/  FMUL.FTZ R47, R2, R33 ;  /* 0x00000021022f7220 */ /* 0x000fe20000410000 */
[----:B------:R-:W-:Y:S01]  /*1960*/  FADD.FTZ R27, R27, R54 ;  /* 0x000000361b1b7221 */ /* 0x000fe20000010000 */
[----:B------:R-:W-:Y:S01]  /*1970*/  FADD.FTZ R15, R15, R40 ;  /* 0x000000280f0f7221 */ /* 0x000fe20000010000 */
[----:B--2---:R-:W-:-:S04]  /*1980*/  FMUL.FTZ R7, R5, R52 ;  /* 0x0000003405077220 */ /* 0x004fc80000410000 */
[-C--:B------:R-:W-:Y:S01]  /*1990*/  FFMA.FTZ R10, R7, R59.reuse, R10 ;  /* 0x0000003b070a7223 */ /* 0x080fe2000001000a */
[----:B------:R-:W-:Y:S01]  /*19a0*/  FMUL.FTZ R59, R3, R59 ;  /* 0x0000003b033b7220 */ /* 0x000fe20000410000 */
[----:B---3--:R-:W-:-:S03]  /*19b0*/  FMUL.FTZ R6, R5, R48 ;  /* 0x0000003005067220 */ /* 0x008fc60000410000 */
[----:B------:R-:W-:Y:S01]  /*19c0*/  FFMA.FTZ R12, R7, R59, R12 ;  /* 0x0000003b070c7223 */ /* 0x000fe2000001000c */
[----:B------:R-:W-:Y:S01]  /*19d0*/  STL [R1+0x14], R7 ;  /* 0x0000140701007387 */ /* 0x000fe20000100800 */
[-C--:B------:R-:W-:Y:S01]  /*19e0*/  FFMA.FTZ R30, R6, R57.reuse, R30 ;  /* 0x00000039061e7223 */ /* 0x080fe2000001001e */
[----:B------:R-:W-:Y:S01]  /*19f0*/  FMUL.FTZ R57, R4, R57 ;  /* 0x0000003904397220 */ /* 0x000fe20000410000 */
[----:B------:R-:W-:Y:S01]  /*1a00*/  FFMA.FTZ R25, R39, R58, R12 ;  /* 0x0000003a27197223 */ /* 0x000fe2000001000c */
[----:B------:R0:W-:Y:S04]  /*1a10*/  STL [R1+0xa8], R61 ;  /* 0x0000a83d01007387 */ /* 0x0001e80000100800 */
[----:B------:R-:W2:Y:S01]  /*1a20*/  LDL.LU R46, [R1+0xc0] ;  /* 0x0000c000012e7983 */ /* 0x000ea20000300800 */
[----:B------:R-:W-:Y:S01]  /*1a30*/  FMUL.FTZ R55, R5, R49 ;  /* 0x0000003105377220 */ /* 0x000fe20000410000 */
[----:B------:R-:W-:-:S02]  /*1a40*/  FFMA.FTZ R25, R6, R57, R25 ;  /* 0x0000003906197223 */ /* 0x000fc40000010019 */
[----:B------:R-:W3:Y:S01]  /*1a50*/  LDL.LU R40, [R1+0x68] ;  /* 0x0000680001287983 */ /* 0x000ee20000300800 */
[-C--:B------:R-:W-:Y:S01]  /*1a60*/  FFMA.FTZ R33, R55, R54.reuse, R10 ;  /* 0x0000003637217223 */ /* 0x080fe2000001000a */
[----:B------:R-:W-:Y:S01]  /*1a70*/  FMUL.FTZ R54, R3, R54 ;  /* 0x0000003603367220 */ /* 0x000fe20000410000 */
[----:B------:R-:W-:Y:S01]  /*1a80*/  FFMA.FTZ R25, R36, R56, R25 ;  /* 0x0000003824197223 */ /* 0x000fe20000010019 */
[----:B------:R1:W-:Y:S03]  /*1a90*/  STL [R1+0x10], R6 ;  /* 0x0000100601007387 */ /* 0x0003e60000100800 */
[----:B------:R-:W-:Y:S01]  /*1aa0*/  FFMA.FTZ R25, R55, R54, R25 ;  /* 0x0000003637197223 */ /* 0x000fe20000010019 */
[----:B------:R-:W3:Y:S03]  /*1ab0*/  LDL.LU R39, [R1+0x70] ;  /* 0x0000700001277983 */ /* 0x000ee60000300800 */
[----:B------:R-:W-:Y:S01]  /*1ac0*/  FFMA.FTZ R25, R19, R53, R25 ;  /* 0x0000003513197223 */ /* 0x000fe20000010019 */
[----:B------:R-:W3:Y:S04]  /*1ad0*/  LDL.LU R36, [R1+0xbc] ;  /* 0x0000bc0001247983 */ /* 0x000ee80000300800 */
[----:B------:R-:W3:Y:S01]  /*1ae0*/  LDL.LU R19, [R1+0xb8] ;  /* 0x0000b80001137983 */ /* 0x000ee20000300800 */
[----:B------:R-:W-:-:S05]  /*1af0*/  SHF.L.U32 R51, R51, 0x10, RZ ;  /* 0x0000001033337819 */ /* 0x000fca00000006ff */
[----:B------:R-:W-:Y:S01]  /*1b00*/  FADD.FTZ R31, R31, R51 ;  /* 0x000000331f1f7221 */ /* 0x000fe20000010000 */
[-C--:B------:R-:W-:Y:S01]  /*1b10*/  FMUL.FTZ R50, R0, R32.reuse ;  /* 0x0000002000327220 */ /* 0x080fe20000410000 */
[----:B------:R-:W-:Y:S01]  /*1b20*/  FADD.FTZ R15, R15, R61 ;  /* 0x0000003d0f0f7221 */ /* 0x000fe20000010000 */
[C---:B----4-:R-:W-:Y:S01]  /*1b30*/  FMUL.FTZ R49, R5.reuse, R23 ;  /* 0x0000001705317220 */ /* 0x050fe20000410000 */
[----:B0-----:R-:W4:Y:S01]  /*1b40*/  LDL.LU R61, [R1+0x78] ;  /* 0x00007800013d7983 */ /* 0x001f220000300800 */
[----:B------:R-:W-:Y:S01]  /*1b50*/  FFMA.FTZ R24, R22, R32, R24 ;  /* 0x0000002016187223 */ /* 0x000fe20000010018 */
[----:B--2---:R-:W-:-:S04]  /*1b60*/  FMUL.FTZ R52, R5, R46 ;  /* 0x0000002e05347220 */ /* 0x004fc80000410000 */
[-C--:B------:R-:W-:Y:S01]  /*1b70*/  FFMA.FTZ R30, R52, R51.reuse, R30 ;  /* 0x00000033341e7223 */ /* 0x080fe2000001001e */
[----:B------:R-:W-:Y:S01]  /*1b80*/  FMUL.FTZ R51, R4, R51 ;  /* 0x0000003304337220 */ /* 0x000fe20000410000 */
[----:B---3--:R-:W-:Y:S02]  /*1b90*/  FMUL.FTZ R46, R5, R40 ;  /* 0x00000028052e7220 */ /* 0x008fe40000410000 */
[----:B------:R-:W2:Y:S01]  /*1ba0*/  LDL.LU R40, [R1+0x94] ;  /* 0x0000940001287983 */ /* 0x000ea20000300800 */
[----:B------:R-:W-:-:S03]  /*1bb0*/  FFMA.FTZ R25, R52, R51, R25 ;  /* 0x0000003334197223 */ /* 0x000fc60000010019 */
[----:B------:R-:W3:Y:S01]  /*1bc0*/  LDL.LU R23, [R1+0x84] ;  /* 0x0000840001177983 */ /* 0x000ee20000300800 */
[----:B------:R-:W-:Y:S01]  /*1bd0*/  FFMA.FTZ R25, R22, R50, R25 ;  /* 0x0000003216197223 */ /* 0x000fe20000010019 */
[C---:B------:R-:W-:Y:S02]  /*1be0*/  FMUL.FTZ R43, R5.reuse, R39 ;  /* 0x00000027052b7220 */ /* 0x040fe40000410000 */
[----:B-1----:R-:W3:Y:S04]  /*1bf0*/  LDL.LU R6, [R1+0x7c] ;  /* 0x00007c0001067983 */ /* 0x002ee80000300800 */
[----:B------:R-:W3:Y:S01]  /*1c00*/  LDL.LU R22, [R1+0x88] ;  /* 0x0000880001167983 */ /* 0x000ee20000300800 */
[----:B------:R-:W-:-:S03]  /*1c10*/  FMUL.FTZ R7, R5, R19 ;  /* 0x0000001305077220 */ /* 0x000fc60000410000 */
[----:B------:R-:W3:Y:S04]  /*1c20*/  LDL.LU R39, [R1+0x80] ;  /* 0x0000800001277983 */ /* 0x000ee80000300800 */
[----:B------:R-:W4:Y:S01]  /*1c30*/  LDL.LU R19, [R1+0xb4] ;  /* 0x0000b40001137983 */ /* 0x000f220000300800 */
[----:B------:R-:W-:Y:S02]  /*1c40*/  SHF.L.U32 R13, R17, 0x10, RZ ;  /* 0x00000010110d7819 */ /* 0x000fe400000006ff */
[----:B------:R-:W-:-:S03]  /*1c50*/  SHF.L.U32 R45, R45, 0x10, RZ ;  /* 0x000000102d2d7819 */ /* 0x000fc600000006ff */
[----:B------:R-:W-:-:S04]  /*1c60*/  FMUL.FTZ R48, R3, R13 ;  /* 0x0000000d03307220 */ /* 0x000fc80000410000 */
[----:B------:R-:W-:Y:S01]  /*1c70*/  FFMA.FTZ R25, R49, R48, R25 ;  /* 0x0000003031197223 */ /* 0x000fe20000010019 */
[----:B------:R-:W-:Y:S01]  /*1c80*/  FADD.FTZ R31, R31, R45 ;  /* 0x0000002d1f1f7221 */ /* 0x000fe20000010000 */
[-C--:B------:R-:W-:Y:S01]  /*1c90*/  FFMA.FTZ R30, R46, R45.reuse, R30 ;  /* 0x0000002d2e1e7223 */ /* 0x080fe2000001001e */
[----:B------:R-:W-:Y:S01]  /*1ca0*/  FMUL.FTZ R45, R4, R45 ;  /* 0x0000002d042d7220 */ /* 0x000fe20000410000 */
[----:B------:R-:W-:Y:S01]  /*1cb0*/  FFMA.FTZ R25, R18, R47, R25 ;  /* 0x0000002f12197223 */ /* 0x000fe20000010019 */
[-C--:B------:R-:W-:Y:S01]  /*1cc0*/  FFMA.FTZ R34, R20, R44.reuse, R24 ;  /* 0x0000002c14227223 */ /* 0x080fe20000010018 */
[----:B------:R-:W-:Y:S01]  /*1cd0*/  FADD.FTZ R27, R27, R13 ;  /* 0x0000000d1b1b7221 */ /* 0x000fe20000010000 */
[----:B------:R-:W-:Y:S01]  /*1ce0*/  FFMA.FTZ R33, R49, R13, R33 ;  /* 0x0000000d31217223 */ /* 0x000fe20000010021 */
[----:B------:R-:W-:Y:S01]  /*1cf0*/  FMUL.FTZ R44, R0, R44 ;  /* 0x0000002c002c7220 */ /* 0x000fe20000410000 */
[----:B------:R-:W-:Y:S01]  /*1d00*/  FFMA.FTZ R25, R46, R45, R25 ;  /* 0x0000002d2e197223 */ /* 0x000fe20000010019 */
[----:B------:R-:W-:Y:S01]  /*1d10*/  FADD.FTZ R27, R27, R42 ;  /* 0x0000002a1b1b7221 */ /* 0x000fe20000010000 */
[-C--:B------:R-:W-:Y:S01]  /*1d20*/  FFMA.FTZ R33, R43, R42.reuse, R33 ;  /* 0x0000002a2b217223 */ /* 0x080fe20000010021 */
[----:B------:R-:W-:Y:S01]  /*1d30*/  FMUL.FTZ R42, R3, R42 ;  /* 0x0000002a032a7220 */ /* 0x000fe20000410000 */
[----:B------:R-:W-:Y:S01]  /*1d40*/  FFMA.FTZ R25, R20, R44, R25 ;  /* 0x0000002c14197223 */ /* 0x000fe20000010019 */
[----:B------:R-:W-:Y:S01]  /*1d50*/  FADD.FTZ R32, R29, R41 ;  /* 0x000000291d207221 */ /* 0x000fe20000010000 */
[-C--:B------:R-:W-:Y:S01]  /*1d60*/  FFMA.FTZ R28, R21, R41.reuse, R28 ;  /* 0x00000029151c7223 */ /* 0x080fe2000001001c */
[----:B------:R-:W-:Y:S01]  /*1d70*/  FMUL.FTZ R41, R2, R41 ;  /* 0x0000002902297220 */ /* 0x000fe20000410000 */
[----:B------:R-:W-:Y:S01]  /*1d80*/  FFMA.FTZ R25, R43, R42, R25 ;  /* 0x0000002a2b197223 */ /* 0x000fe20000010019 */
[----:B------:R-:W3:Y:S03]  /*1d90*/  LDL.LU R18, [R1+0x98] ;  /* 0x0000980001127983 */ /* 0x000ee60000300800 */
[----:B------:R-:W-:Y:S01]  /*1da0*/  FFMA.FTZ R25, R21, R41, R25 ;  /* 0x0000002915197223 */ /* 0x000fe20000010019 */
[----:B------:R-:W3:Y:S04]  /*1db0*/  LDL.LU R20, [R1+0x8c] ;  /* 0x00008c0001147983 */ /* 0x000ee80000300800 */
[----:B------:R-:W3:Y:S01]  /*1dc0*/  LDL.LU R21, [R1+0x9c] ;  /* 0x00009c0001157983 */ /* 0x000ee20000300800 */
[----:B------:R-:W-:-:S04]  /*1dd0*/  FADD.FTZ R15, R15, R60 ;  /* 0x0000003c0f0f7221 */ /* 0x000fc80000010000 */
[----:B------:R-:W-:-:S04]  /*1de0*/  FADD.FTZ R15, R15, R59 ;  /* 0x0000003b0f0f7221 */ /* 0x000fc80000010000 */
[----:B------:R-:W-:Y:S01]  /*1df0*/  FADD.FTZ R15, R15, R58 ;  /* 0x0000003a0f0f7221 */ /* 0x000fe20000010000 */
[C---:B--2---:R-:W-:Y:S02]  /*1e00*/  FMUL.FTZ R10, R5.reuse, R40 ;  /* 0x00000028050a7220 */ /* 0x044fe40000410000 */
[----:B------:R-:W2:Y:S04]  /*1e10*/  LDL.LU R40, [R1+0x90] ;  /* 0x0000900001287983 */ /* 0x000ea80000300800 */
[----:B------:R-:W2:Y:S01]  /*1e20*/  LDL.LU R35, [R1+0x74] ;  /* 0x0000740001237983 */ /* 0x000ea20000300800 */
[----:B----4-:R-:W-:-:S03]  /*1e30*/  FMUL.FTZ R14, R5, R19 ;  /* 0x00000013050e7220 */ /* 0x010fc60000410000 */
[----:B------:R-:W4:Y:S01]  /*1e40*/  LDL.LU R19, [R1+0xb0] ;  /* 0x0000b00001137983 */ /* 0x000f220000300800 */
        /* <DEDUP_REMOVED lines=9> */
[----:B------:R-:W-:-:S03]  /*1ee0*/  SHF.L.U32 R9, R9, 0x10, RZ ;  /* 0x0000001009097819 */ /* 0x000fc600000006ff */
[----:B------:R-:W-:-:S04]  /*1ef0*/  FADD.FTZ R24, R24, R44 ;  /* 0x0000002c18187221 */ /* 0x000fc80000010000 */
[----:B------:R-:W-:Y:S01]  /*1f00*/  FADD.FTZ R24, R24, R42 ;  /* 0x0000002a18187221 */ /* 0x000fe20000010000 */
[----:B------:R-:W-:-:S03]  /*1f10*/  FMUL.FTZ R8, R4, R9 ;  /* 0x0000000904087220 */ /* 0x000fc60000410000 */
[----:B------:R-:W-:Y:S01]  /*1f20*/  FADD.FTZ R24, R24, R41 ;  /* 0x0000002918187221 */ /* 0x000fe20000010000 */
[----:B------:R-:W-:Y:S01]  /*1f30*/  SHF.L.U32 R26, R26, 0x10, RZ ;  /* 0x000000101a1a7819 */ /* 0x000fe200000006ff */
[----:B------:R-:W-:Y:S01]  /*1f40*/  FADD.FTZ R31, R31, R9 ;  /* 0x000000091f1f7221 */ /* 0x000fe20000010000 */
[C---:B------:R-:W-:Y:S01]  /*1f50*/  FFMA.FTZ R30, R7.reuse, R9, R30 ;  /* 0x00000009071e7223 */ /* 0x040fe2000001001e */
[----:B------:R-:W-:Y:S01]  /*1f60*/  FMUL.FTZ R9, R0, R61 ;  /* 0x0000003d00097220 */ /* 0x000fe20000410000 */
[----:B------:R-:W-:Y:S01]  /*1f70*/  FADD.FTZ R24, R24, R8 ;  /* 0x0000000818187221 */ /* 0x000fe20000010000 */
[----:B------:R-:W-:Y:S01]  /*1f80*/  FFMA.FTZ R25, R7, R8, R25 ;  /* 0x0000000807197223 */ /* 0x000fe20000010019 */
[----:B------:R-:W-:Y:S01]  /*1f90*/  FMUL.FTZ R11, R3, R26 ;  /* 0x0000001a030b7220 */ /* 0x000fe20000410000 */
[C---:B---3--:R-:W-:Y:S01]  /*1fa0*/  FMUL.FTZ R12, R5.reuse, R23 ;  /* 0x00000017050c7220 */ /* 0x048fe20000410000 */
        /* <DEDUP_REMOVED lines=12> */
[----:B------:R-:W-:Y:S01]  /*2070*/  FADD.FTZ R24, R24, R16 ;  /* 0x0000001018187221 */ /* 0x000fe20000010000 */
[----:B------:R-:W-:Y:S01]  /*2080*/  FFMA.FTZ R25, R15, R16, R25 ;  /* 0x000000100f197223 */ /* 0x000fe20000010019 */
[----:B------:R-:W-:-:S04]  /*2090*/  FMUL.FTZ R18, R0, R39 ;  /* 0x0000002700127220 */ /* 0x000fc80000410000 */
[----:B------:R-:W-:Y:S01]  /*20a0*/  FADD.FTZ R24, R24, R18 ;  /* 0x0000001218187221 */ /* 0x000fe20000010000 */
[----:B------:R-:W-:Y:S01]  /*20b0*/  FFMA.FTZ R25, R17, R18, R25 ;  /* 0x0000001211197223 */ /* 0x000fe20000010019 */
[C---:B------:R-:W-:Y:S01]  /*20c0*/  FMUL.FTZ R21, R5.reuse, R21 ;  /* 0x0000001505157220 */ /* 0x040fe20000410000 */
[----:B--2---:R-:W-:Y:S01]  /*20d0*/  FMUL.FTZ R23, R5, R40 ;  /* 0x0000002805177220 */ /* 0x004fe20000410000 */
[C---:B----4-:R-:W-:Y:S02]  /*20e0*/  PRMT R37, R19.reuse, 0x7632, R37 ;  /* 0x0000763213257816 */ /* 0x050fe40000000025 */
[----:B------:R-:W-:Y:S01]  /*20f0*/  SHF.L.U32 R38, R19, 0x10, RZ ;  /* 0x0000001013267819 */ /* 0x000fe200000006ff */
[----:B------:R-:W-:Y:S01]  /*2100*/  FMUL.FTZ R19, R5, R20 ;  /* 0x0000001405137220 */ /* 0x000fe20000410000 */
[----:B------:R-:W-:Y:S01]  /*2110*/  FMUL.FTZ R20, R3, R36 ;  /* 0x0000002403147220 */ /* 0x000fe20000410000 */
[----:B------:R-:W-:Y:S02]  /*2120*/  SHF.L.U32 R37, R37, 0x10, RZ ;  /* 0x0000001025257819 */ /* 0x000fe400000006ff */
[----:B------:R-:W-:Y:S01]  /*2130*/  FMUL.FTZ R22, R2, R38 ;  /* 0x0000002602167220 */ /* 0x000fe20000410000 */
[----:B------:R-:W-:Y:S01]  /*2140*/  FADD.FTZ R24, R24, R20 ;  /* 0x0000001418187221 */ /* 0x000fe20000010000 */
[----:B------:R-:W-:Y:S01]  /*2150*/  FFMA.FTZ R25, R19, R20, R25 ;  /* 0x0000001413197223 */ /* 0x000fe20000010019 */
[----:B------:R-:W-:-:S02]  /*2160*/  FMUL.FTZ R40, R4, R37 ;  /* 0x0000002504287220 */ /* 0x000fc40000410000 */
        /* <DEDUP_REMOVED lines=9> */
[----:B------:R-:W-:Y:S02]  /*2200*/  UIADD3 UR10, UP0, UPT, UR10, 0x4, URZ ;  /* 0x000000040a0a7890 */ /* 0x000fe4000ff1e0ff */
[----:B------:R-:W-:-:S02]  /*2210*/  USHF.L.U32 UR15, UR16, 0x1, URZ ;  /* 0x00000001100f7899 */ /* 0x000fc400080006ff */
[----:B------:R-:W-:Y:S02]  /*2220*/  UIADD3.X UR5, UPT, UPT, URZ, UR5, URZ, UP0, !UPT ;  /* 0x00000005ff057290 */ /* 0x000fe400087fe4ff */
[----:B------:R-:W-:Y:S02]  /*2230*/  USHF.L.U64.HI UR14, UR16, 0x1, UR17 ;  /* 0x00000001100e7899 */ /* 0x000fe40008010211 */
[----:B------:R-:W-:Y:S01]  /*2240*/  UISETP.GE.U32.AND UP0, UPT, UR10, UR15, UPT ;  /* 0x0000000f0a00728c */ /* 0x000fe2000bf06070 */
[----:B------:R-:W-:Y:S01]  /*2250*/  FADD.FTZ R27, R27, R26 ;  /* 0x0000001a1b1b7221 */ /* 0x000fe20000010000 */
[----:B------:R-:W-:Y:S01]  /*2260*/  FADD.FTZ R31, R31, R29 ;  /* 0x0000001d1f1f7221 */ /* 0x000fe20000010000 */
[----:B------:R-:W-:Y:S01]  /*2270*/  FFMA.FTZ R30, R15, R29, R30 ;  /* 0x0000001d0f1e7223 */ /* 0x000fe2000001001e */
[----:B------:R-:W-:Y:S01]  /*2280*/  BAR.SYNC.DEFER_BLOCKING 0x0 ;  /* 0x0000000000007b1d */ /* 0x000fe20000010000 */
[----:B--2---:R-:W-:-:S05]  /*2290*/  FADD.FTZ R25, R35, R61 ;  /* 0x0000003d23197221 */ /* 0x004fca0000010000 */
[----:B------:R0:W5:Y:S04]  /*22a0*/  LDL.LU R61, [R1+0xa8] ;  /* 0x0000a800013d7983 */ /* 0x0001680000300800 */
[----:B------:R0:W5:Y:S01]  /*22b0*/  LDL.LU R6, [R1+0xa4] ;  /* 0x0000a40001067983 */ /* 0x0001620000300800 */
[----:B------:R-:W-:Y:S01]  /*22c0*/  UISETP.GE.AND.EX UP0, UPT, UR5, UR14, UPT, UP0 ;  /* 0x0000000e0500728c */ /* 0x000fe2000bf06300 */
        /* <DEDUP_REMOVED lines=9> */
[----:B0-----:R-:W-:Y:S06]  /*2360*/  BRA.U !UP0, `(.L_x_164) ;  /* 0x0000000108ec7547 */ /* 0x001fec000b800000 */
        /* <DEDUP_REMOVED lines=22> */
[----:B------:R-:W-:Y:S01]  /*24d0*/  STS.64 [R32], R28 ;  /* 0x0000001c20007388 */ /* 0x000fe20000000a00 */
[----:B-1----:R-:W-:-:S02]  /*24e0*/  SHF.L.U32 R35, R37, 0x3, RZ ;  /* 0x0000000325237819 */ /* 0x002fc400000006ff */
[----:B------:R-:W-:Y:S01]  /*24f0*/  LOP3.LUT R34, R34, R37, RZ, 0x3c, !PT ;  /* 0x0000002522227212 */ /* 0x000fe200078e3cff */
[----:B------:R-:W-:Y:S01]  /*2500*/  STS.64 [R33], R30 ;  /* 0x0000001e21007388 */ /* 0x000fe20000000a00 */
[----:B------:R-:W-:Y:S02]  /*2510*/  LOP3.LUT R35, R35, 0x1fe0, RZ, 0xc0, !PT ;  /* 0x00001fe023237812 */ /* 0x000fe400078ec0ff */
[----:B------:R-:W-:-:S04]  /*2520*/  SHF.L.U32 R34, R34, 0x3, RZ ;  /* 0x0000000322227819 */ /* 0x000fc800000006ff */
        /* <DEDUP_REMOVED lines=14> */
[----:B0-----:R-:W-:Y:S02]  /*2610*/  IADD3 R35, PT, PT, R37, 0x1e0, RZ ;  /* 0x000001e025237810 */ /* 0x001fe40007ffe0ff */
[----:B------:R-:W-:Y:S02]  /*2620*/  IADD3 R32, PT, PT, R36, 0x3c0, RZ ;  /* 0x000003c024207810 */ /* 0x000fe40007ffe0ff */
[----:B------:R-:W-:Y:S02]  /*2630*/  SHF.R.U32.HI R34, RZ, 0x4, R35 ;  /* 0x00000004ff227819 */ /* 0x000fe40000011623 */
[----:B------:R-:W-:Y:S01]  /*2640*/  SHF.L.U32 R36, R35, 0x3, RZ ;  /* 0x0000000323247819 */ /* 0x000fe200000006ff */
[----:B------:R-:W-:Y:S01]  /*2650*/  IMAD.WIDE.U32 R32, R32, 0x4, R38 ;  /* 0x0000000420207825 */ /* 0x000fe200078e0026 */
[----:B------:R-:W-:-:S02]  /*2660*/  LOP3.LUT R34, R34, R37, RZ, 0x3c, !PT ;  /* 0x0000002522227212 */ /* 0x000fc400078e3cff */
        /* <DEDUP_REMOVED lines=11> */
.L_x_164:
[----:B------:R-:W1:Y:S01]  /*2720*/  S2R R39, SR_TID.X ;  /* 0x0000000000277919 */ /* 0x000e620000002100 */
[----:B------:R-:W-:Y:S01]  /*2730*/  BSSY.RECONVERGENT B0, `(.L_x_165) ;  /* 0x0000078000007945 */ /* 0x000fe20003800200 */
[----:B0-----:R-:W-:Y:S02]  /*2740*/  CS2R R32, SRZ ;  /* 0x0000000000207805 */ /* 0x001fe4000001ff00 */
[----:B-1----:R-:W-:-:S13]  /*2750*/  ISETP.GT.U32.AND P0, PT, R39, 0x1f, PT ;  /* 0x0000001f2700780c */ /* 0x002fda0003f04070 */
[----:B------:R-:W-:Y:S05]  /*2760*/  @P0 BRA `(.L_x_166) ;  /* 0x0000000400d00947 */ /* 0x000fea0003800000 */
[----:B------:R-:W0:Y:S01]  /*2770*/  S2R R34, SR_CgaCtaId ;  /* 0x0000000000227919 */ /* 0x000e220000008800 */
[----:B------:R-:W-:Y:S01]  /*2780*/  USHF.L.U32 UR6, UR8, 0x4, URZ ;  /* 0x0000000408067899 */ /* 0x000fe200080006ff */
[----:B------:R-:W-:Y:S01]  /*2790*/  MOV R32, 0x3c ;  /* 0x0000003c00207802 */ /* 0x000fe20000000f00 */
[----:B------:R-:W-:Y:S01]  /*27a0*/  UIMAD UR7, UR11, 0x3c0, URZ ;  /* 0x000003c00b0778a4 */ /* 0x000fe2000f8e02ff */
[----:B------:R-:W-:Y:S01]  /*27b0*/  MOV R37, 0x400 ;  /* 0x0000040000257802 */ /* 0x000fe20000000f00 */
[----:B------:R-:W-:Y:S01]  /*27c0*/  ULOP3.LUT UR6, UR6, 0x10, URZ, 0xc0, !UPT ;  /* 0x0000001006067892 */ /* 0x000fe2000f8ec0ff */
[----:B------:R-:W-:Y:S02]  /*27d0*/  SHF.L.U32 R38, R39, 0x3, RZ ;  /* 0x0000000327267819 */ /* 0x000fe400000006ff */
[----:B------:R-:W-:Y:S02]  /*27e0*/  IADD3 R37, PT, PT, R37, 0x3c00, RZ ;  /* 0x00003c0025257810 */ /* 0x000fe40007ffe0ff */
[----:B------:R-:W-:-:S02]  /*27f0*/  LOP3.LUT R38, R38, 0x8, RZ, 0xc0, !PT ;  /* 0x0000000826267812 */ /* 0x000fc400078ec0ff */
[----:B------:R-:W-:-:S05]  /*2800*/  LEA.HI R36, R39, UR6, RZ, 0x1f ;  /* 0x0000000627247c11 */ /* 0x000fca000f8ff8ff */
[----:B------:R-:W-:-:S05]  /*2810*/  IMAD R36, R36, R32, -UR7 ;  /* 0x8000000724247e24 */ /* 0x000fca000f8e0220 */
        /* <DEDUP_REMOVED lines=90> */
[C---:B------:R-:W-:Y:S01]  /*2dc0*/  IADD3 R32, PT, PT, R36.reuse, 0x34, RZ ;  /* 0x0000003424207810 */ /* 0x040fe20007ffe0ff */
[----:B------:R-:W-:Y:S01]  /*2dd0*/  FADD.FTZ R35, R35, R33 ;  /* 0x0000002123237221 */ /* 0x000fe20000010000 */
[----:B------:R-:W-:Y:S02]  /*2de0*/  IADD3 R36, PT, PT, R36, 0x38, RZ ;  /* 0x0000003824247810 */ /* 0x000fe40007ffe0ff */
[----:B------:R-:W-:Y:S02]  /*2df0*/  SHF.R.U32.HI R32, RZ, 0x2, R32 ;  /* 0x00000002ff207819 */ /* 0x000fe40000011620 */
[----:B------:R-:W-:-:S03]  /*2e00*/  SHF.R.U32.HI R36, RZ, 0x2, R36 ;  /* 0x00000002ff247819 */ /* 0x000fc60000011624 */
[--C-:B------:R-:W-:Y:S02]  /*2e10*/  IMAD R32, R32, 0x18, R37.reuse ;  /* 0x0000001820207824 */ /* 0x100fe400078e0225 */
[----:B------:R-:W-:-:S03]  /*2e20*/  IMAD R36, R36, 0x18, R37 ;  /* 0x0000001824247824 */ /* 0x000fc600078e0225 */
[C---:B------:R-:W-:Y:S02]  /*2e30*/  IADD3 R32, PT, PT, R38.reuse, R32, RZ ;  /* 0x0000002026207210 */ /* 0x040fe40007ffe0ff */
[----:B------:R-:W-:-:S04]  /*2e40*/  IADD3 R36, PT, PT, R38, R36, RZ ;  /* 0x0000002426247210 */ /* 0x000fc80007ffe0ff */
[----:B------:R-:W0:Y:S02]  /*2e50*/  LDS.64 R32, [R32] ;  /* 0x0000000020207984 */ /* 0x000e240000000a00 */
[----:B0-----:R-:W-:Y:S01]  /*2e60*/  FADD.FTZ R34, R34, R32 ;  /* 0x0000002022227221 */ /* 0x001fe20000010000 */
[----:B------:R-:W-:Y:S02]  /*2e70*/  FADD.FTZ R35, R35, R33 ;  /* 0x0000002123237221 */ /* 0x000fe40000010000 */
[----:B------:R-:W0:Y:S02]  /*2e80*/  LDS.64 R32, [R36] ;  /* 0x0000000024207984 */ /* 0x000e240000000a00 */
[----:B0-----:R-:W-:Y:S01]  /*2e90*/  FADD.FTZ R32, R34, R32 ;  /* 0x0000002022207221 */ /* 0x001fe20000010000 */
[----:B------:R-:W-:-:S07]  /*2ea0*/  FADD.FTZ R33, R35, R33 ;  /* 0x0000002123217221 */ /* 0x000fce0000010000 */
.L_x_166:
[----:B------:R-:W-:Y:S05]  /*2eb0*/  BSYNC.RECONVERGENT B0 ;  /* 0x0000000000007941 */ /* 0x000fea0003800200 */
.L_x_165:
        /* <DEDUP_REMOVED lines=17> */
.L_x_168:
[----:B------:R-:W-:Y:S05]  /*2fd0*/  BSYNC.RECONVERGENT B0 ;  /* 0x0000000000007941 */ /* 0x000fea0003800200 */
.L_x_167:
        /* <DEDUP_REMOVED lines=22> */
.L_x_171:
[----:B------:R-:W2:Y:S04]  /*3140*/  LD.E.STRONG.GPU R35, desc[UR12][R32.64+0x10] ;  /* 0x0000100c20237980 */ /* 0x000ea8000c10f900 */
[----:B--2---:R-:W-:Y:S01]  /*3150*/  CCTL.IVALL ;  /* 0x00000000ff00798f */ /* 0x004fe20002000000 */
[----:B------:R-:W-:Y:S05]  /*3160*/  YIELD ;  /* 0x0000000000007946 */ /* 0x000fea0003800000 */
[----:B-----5:R-:W-:-:S04]  /*3170*/  LOP3.LUT R35, R35, R34, RZ, 0x3c, !PT ;  /* 0x0000002223237212 */ /* 0x020fc800078e3cff */
[----:B------:R-:W-:-:S13]  /*3180*/  ISETP.GT.AND P0, PT, R35, -0x1, PT ;  /* 0xffffffff2300780c */ /* 0x000fda0003f04270 */
[----:B------:R-:W-:Y:S05]  /*3190*/  @P0 BRA `(.L_x_171) ;  /* 0xfffffffc00e80947 */ /* 0x000fea000383ffff */
.L_x_170:
[----:B------:R-:W-:Y:S05]  /*31a0*/  WARPSYNC.ALL ;  /* 0x0000000000007948 */ /* 0x000fea0003800000 */
[----:B------:R-:W-:Y:S06]  /*31b0*/  BAR.SYNC.DEFER_BLOCKING 0x0 ;  /* 0x0000000000007b1d */ /* 0x000fec0000010000 */
[----:B------:R-:W-:Y:S05]  /*31c0*/  BRA `(.L_x_172) ;  /* 0x0000000000587947 */ /* 0x000fea0003800000 */
.L_x_169:
        /* <DEDUP_REMOVED lines=14> */
.L_x_174:
[----:B------:R-:W2:Y:S04]  /*32b0*/  LD.E.STRONG.GPU R35, desc[UR12][R32.64] ;  /* 0x0000000c20237980 */ /* 0x000ea8000c10f900 */
[----:B--2---:R-:W-:Y:S01]  /*32c0*/  CCTL.IVALL ;  /* 0x00000000ff00798f */ /* 0x004fe20002000000 */
[----:B------:R-:W-:Y:S05]  /*32d0*/  YIELD ;  /* 0x0000000000007946 */ /* 0x000fea0003800000 */
[----:B-----5:R-:W-:-:S04]  /*32e0*/  LOP3.LUT R35, R35, R34, RZ, 0x3c, !PT ;  /* 0x0000002223237212 */ /* 0x020fc800078e3cff */
[----:B------:R-:W-:-:S13]  /*32f0*/  ISETP.GT.AND P0, PT, R35, -0x1, PT ;  /* 0xffffffff2300780c */ /* 0x000fda0003f04270 */
[----:B------:R-:W-:Y:S05]  /*3300*/  @P0 BRA `(.L_x_174) ;  /* 0xfffffffc00e80947 */ /* 0x000fea000383ffff */
.L_x_173:
[----:B------:R-:W-:Y:S05]  /*3310*/  WARPSYNC.ALL ;  /* 0x0000000000007948 */ /* 0x000fea0003800000 */
[----:B------:R-:W-:Y:S06]  /*3320*/  BAR.SYNC.DEFER_BLOCKING 0x0 ;  /* 0x0000000000007b1d */ /* 0x000fec0000010000 */
.L_x_172:
[----:B0-----:R-:W0:Y:S01]  /*3330*/  S2R R34, SR_TID.X ;  /* 0x0000000000227919 */ /* 0x001e220000002100 */
[----:B------:R-:W-:Y:S01]  /*3340*/  BSSY.RECONVERGENT B0, `(.L_x_175) ;  /* 0x0000023000007945 */ /* 0x000fe20003800200 */
[----:B------:R-:W-:Y:S02]  /*3350*/  CS2R R32, SRZ ;  /* 0x0000000000207805 */ /* 0x000fe4000001ff00 */
[----:B0-----:R-:W-:-:S13]  /*3360*/  ISETP.GT.U32.AND P0, PT, R34, 0xff, PT ;  /* 0x000000ff2200780c */ /* 0x001fda0003f04070 */
[----:B------:R-:W-:Y:S05]  /*3370*/  @P0 BRA `(.L_x_176) ;  /* 0x00000000007c0947 */ /* 0x000fea0003800000 */
[----:B------:R-:W0:Y:S01]  /*3380*/  LDCU UR6, c[0x0][0x374] ;  /* 0x00006e80ff0677ac */ /* 0x000e220008000800 */
[----:B------:R1:W-:Y:S01]  /*3390*/  STL.64 [R1+0xa8], R2 ;  /* 0x0000a80201007387 */ /* 0x0003e20000100a00 */
[----:B------:R-:W-:-:S04]  /*33a0*/  SHF.L.U32 R33, R34, 0x2, RZ ;  /* 0x0000000222217819 */ /* 0x000fc800000006ff */
[----:B------:R-:W-:Y:S01]  /*33b0*/  LOP3.LUT R33, R33, 0x3c0, RZ, 0xc0, !PT ;  /* 0x000003c021217812 */ /* 0x000fe200078ec0ff */
[----:B-1----:R-:W1:Y:S01]  /*33c0*/  LDC.64 R2, c[0x0][0x3d0] ;  /* 0x0000f400ff027b82 */ /* 0x002e620000000a00 */
[----:B0-----:R-:W-:-:S06]  /*33d0*/  UIMAD UR6, UR6, UR4, UR8 ;  /* 0x00000004060672a4 */ /* 0x001fcc000f8e0208 */
[----:B------:R-:W-:-:S04]  /*33e0*/  MOV R32, UR6 ;  /* 0x0000000600207c02 */ /* 0x000fc80008000f00 */
        /* <DEDUP_REMOVED lines=14> */
[----:B------:R-:W4:Y:S04]  /*34d0*/  LDG.E.64 R36, desc[UR12][R36.64] ;  /* 0x0000000c24247981 */ /* 0x000f28000c1e1b00 */
[----:B------:R0:W5:Y:S01]  /*34e0*/  LDL.LU.64 R2, [R1+0xa8] ;  /* 0x0000a80001027983 */ /* 0x0001620000300a00 */
[----:B--2---:R-:W-:Y:S01]  /*34f0*/  FADD.FTZ R34, RZ, R34 ;  /* 0x00000022ff227221 */ /* 0x004fe20000010000 */
[----:B------:R-:W-:-:S03]  /*3500*/  FADD.FTZ R35, RZ, R35 ;  /* 0x00000023ff237221 */ /* 0x000fc60000010000 */
[----:B---3--:R-:W-:Y:S01]  /*3510*/  FADD.FTZ R32, R32, R34 ;  /* 0x0000002220207221 */ /* 0x008fe20000010000 */
[----:B------:R-:W-:-:S03]  /*3520*/  FADD.FTZ R33, R33, R35 ;  /* 0x0000002321217221 */ /* 0x000fc60000010000 */
[----:B----4-:R-:W-:Y:S01]  /*3530*/  FADD.FTZ R32, R38, R32 ;  /* 0x0000002026207221 */ /* 0x010fe20000010000 */
[----:B------:R-:W-:-:S03]  /*3540*/  FADD.FTZ R33, R39, R33 ;  /* 0x0000002127217221 */ /* 0x000fc60000010000 */
[----:B------:R-:W-:Y:S01]  /*3550*/  FADD.FTZ R32, R36, R32 ;  /* 0x0000002024207221 */ /* 0x000fe20000010000 */
[----:B0-----:R-:W-:-:S07]  /*3560*/  FADD.FTZ R33, R37, R33 ;  /* 0x0000002125217221 */ /* 0x001fce0000010000 */
.L_x_176:
[----:B------:R-:W-:Y:S05]  /*3570*/  BSYNC.RECONVERGENT B0 ;  /* 0x0000000000007941 */ /* 0x000fea0003800200 */
.L_x_175:
[----:B------:R-:W2:Y:S04]  /*3580*/  LDL.LU R35, [R1+0xc] ;  /* 0x00000c0001237983 */ /* 0x000ea80000300800 */
[----:B------:R-:W3:Y:S04]  /*3590*/  LDL.LU R36, [R1+0x8] ;  /* 0x0000080001247983 */ /* 0x000ee80000300800 */
[----:B------:R-:W4:Y:S04]  /*35a0*/  LDL.LU R37, [R1+0x20] ;  /* 0x0000200001257983 */ /* 0x000f280000300800 */
[----:B------:R-:W4:Y:S04]  /*35b0*/  LDL.LU R38, [R1+0x4] ;  /* 0x0000040001267983 */ /* 0x000f280000300800 */
[----:B------:R-:W4:Y:S04]  /*35c0*/  LDL.LU R39, [R1] ;  /* 0x0000000001277983 */ /* 0x000f280000300800 */
[----:B------:R0:W-:Y:S04]  /*35d0*/  STL [R1+0xcc], R30 ;  /* 0x0000cc1e01007387 */ /* 0x0001e80000100800 */
[----:B0-----:R-:W2:Y:S04]  /*35e0*/  LDL.LU R30, [R1+0x24] ;  /* 0x00002400011e7983 */ /* 0x001ea80000300800 */
[----:B------:R0:W-:Y:S04]  /*35f0*/  STL [R1+0xc8], R29 ;  /* 0x0000c81d01007387 */ /* 0x0001e80000100800 */
[----:B0-----:R-:W4:Y:S04]  /*3600*/  LDL.LU R29, [R1+0x30] ;  /* 0x00003000011d7983 */ /* 0x001f280000300800 */
[----:B------:R0:W-:Y:S04]  /*3610*/  STL [R1+0xc4], R28 ;  /* 0x0000c41c01007387 */ /* 0x0001e80000100800 */
[----:B0-----:R-:W4:Y:S04]  /*3620*/  LDL.LU R28, [R1+0x28] ;  /* 0x00002800011c7983 */ /* 0x001f280000300800 */
[----:B------:R0:W-:Y:S04]  /*3630*/  STL [R1+0xc0], R27 ;  /* 0x0000c01b01007387 */ /* 0x0001e80000100800 */
[----:B0-----:R-:W3:Y:S01]  /*3640*/  LDL R27, [R1+0xa0] ;  /* 0x0000a000011b7983 */ /* 0x001ee20000100800 */
[----:B------:R-:W0:Y:S01]  /*3650*/  S2UR UR7, SR_CgaCtaId ;  /* 0x00000000000779c3 */ /* 0x000e220000008800 */
[----:B------:R-:W-:-:S02]  /*3660*/  UMOV UR6, 0x400 ;  /* 0x0000040000067882 */ /* 0x000fc40000000000 */
[----:B------:R-:W1:Y:S01]  /*3670*/  SHFL.BFLY PT, R34, R32, 0x8, 0x1f ;  /* 0x0d001f0020227f89 */ /* 0x000e6200000e0000 */
[----:B------:R-:W-:-:S03]  /*3680*/  UIADD3 UR6, UPT, UPT, UR6, 0x5280, URZ ;  /* 0x0000528006067890 */ /* 0x000fc6000fffe0ff */
[----:B------:R0:W-:Y:S04]  /*3690*/  STL [R1+0xbc], R26 ;  /* 0x0000bc1a01007387 */ /* 0x0001e80000100800 */
[----:B------:R-:W-:Y:S04]  /*36a0*/  STL [R1+0xb8], R25 ;  /* 0x0000b81901007387 */ /* 0x000fe80000100800 */
[----:B------:R-:W-:Y:S01]  /*36b0*/  STL [R1+0xb4], R24 ;  /* 0x0000b41801007387 */ /* 0x000fe20000100800 */
[----:B0-----:R-:W0:Y:S03]  /*36c0*/  S2R R26, SR_TID.X ;  /* 0x00000000001a7919 */ /* 0x001e260000002100 */
[----:B------:R-:W-:Y:S01]  /*36d0*/  STL [R1+0xb0], R4 ;  /* 0x0000b00401007387 */ /* 0x000fe20000100800 */
[----:B------:R-:W-:-:S02]  /*36e0*/  ULEA UR6, UR7, UR6, 0x18 ;  /* 0x0000000607067291 */ /* 0x000fc4000f8ec0ff */
[----:B------:R-:W-:Y:S01]  /*36f0*/  USHF.L.U32 UR7, UR8, 0x4, URZ ;  /* 0x0000000408077899 */ /* 0x000fe200080006ff */
[----:B-1----:R-:W-:Y:S01]  /*3700*/  FADD.FTZ R34, R34, R32 ;  /* 0x0000002022227221 */ /* 0x002fe20000010000 */
[----:B-----5:R-:W-:Y:S02]  /*3710*/  STL [R1+0xac], R3 ;  /* 0x0000ac0301007387 */ /* 0x020fe40000100800 */
[----:B------:R-:W-:Y:S02]  /*3720*/  ULOP3.LUT UR7, UR7, 0x10, URZ, 0xc0, !UPT ;  /* 0x0000001007077892 */ /* 0x000fe4000f8ec0ff */
[----:B------:R-:W1:Y:S04]  /*3730*/  SHFL.BFLY PT, R32, R33, 0x8, 0x1f ;  /* 0x0d001f0021207f89 */ /* 0x000e6800000e0000 */
[----:B------:R-:W-:Y:S04]  /*3740*/  STL [R1+0xa8], R2 ;  /* 0x0000a80201007387 */ /* 0x000fe80000100800 */
[----:B------:R-:W-:Y:S01]  /*3750*/  STL [R1+0xa4], R0 ;  /* 0x0000a40001007387 */ /* 0x000fe20000100800 */
[----:B0-----:R-:W-:Y:S01]  /*3760*/  LOP3.LUT P0, RZ, R26, 0x30f, RZ, 0xc0, !PT ;  /* 0x0000030f1aff7812 */ /* 0x001fe2000780c0ff */
[----:B-1----:R-:W-:-:S02]  /*3770*/  FADD.FTZ R32, R32, R33 ;  /* 0x0000002120207221 */ /* 0x002fc40000010000 */
        /* <DEDUP_REMOVED lines=12> */
[----:B0-----:R-:W-:Y:S01]  /*3840*/  FADD.FTZ R33, R33, R34 ;  /* 0x0000002221217221 */ /* 0x001fe20000010000 */
[----:B------:R-:W-:-:S03]  /*3850*/  @!P0 LEA.HI R34, R26, UR6, RZ, 0x1f ;  /* 0x000000061a228c11 */ /* 0x000fc6000f8ff8ff */
[----:B------:R-:W-:-:S05]  /*3860*/  @!P0 FMUL.FTZ R33, R33, 1.6276042515528388321e-05 ;  /* 0x3788888921218820 */ /* 0x000fca0000410000 */
[----:B------:R3:W-:Y:S02]  /*3870*/  @!P0 STS.64 [R34], R32 ;  /* 0x0000002022008388 */ /* 0x0007e40000000a00 */
[----:B---3--:R-:W-:-:S04]  /*3880*/  IADD3 R32, PT, PT, R27, -UR7, RZ ;  /* 0x800000071b207c10 */ /* 0x008fc8000fffe0ff */
[----:B------:R-:W-:Y:S01]  /*3890*/  LEA R32, R32, UR6, 0x3 ;  /* 0x0000000620207c11 */ /* 0x000fe2000f8e18ff */
[----:B------:R-:W-:Y:S06]  /*38a0*/  BAR.SYNC.DEFER_BLOCKING 0x0 ;  /* 0x0000000000007b1d */ /* 0x000fec0000010000 */
[----:B------:R-:W0:Y:S01]  /*38b0*/  LDCU.64 UR6, c[0x0][0x380] ;  /* 0x00007000ff0677ac */ /* 0x000e220008000a00 */
[----:B------:R-:W2:Y:S02]  /*38c0*/  LDS.64 R32, [R32] ;  /* 0x0000000020207984 */ /* 0x000ea40000000a00 */
[--C-:B--2---:R-:W-:Y:S01]  /*38d0*/  FADD.FTZ R34, R30, -R32.reuse ;  /* 0x800000201e227221 */ /* 0x104fe20000010000 */
[--C-:B------:R-:W-:Y:S01]  /*38e0*/  FADD.FTZ R35, R35, -R32.reuse ;  /* 0x8000002023237221 */ /* 0x100fe20000010000 */
[----:B------:R-:W2:Y:S01]  /*38f0*/  LDL.LU R30, [R1+0x5c] ;  /* 0x00005c00011e7983 */ /* 0x000ea20000300800 */
[--C-:B------:R-:W-:Y:S01]  /*3900*/  FADD.FTZ R6, R6, -R32.reuse ;  /* 0x8000002006067221 */ /* 0x100fe20000010000 */
[----:B------:R-:W-:Y:S01]  /*3910*/  FADD.FTZ R36, R36, -R32 ;  /* 0x8000002024247221 */ /* 0x000fe20000010000 */
[-C--:B----4-:R-:W-:Y:S01]  /*3920*/  FFMA.FTZ R35, R29, -R33.reuse, R35 ;  /* 0x800000211d237223 */ /* 0x090fe20000010023 */
[----:B------:R-:W3:Y:S01]  /*3930*/  LDL.LU R0, [R1+0x58] ;  /* 0x0000580001007983 */ /* 0x000ee20000300800 */
[----:B------:R-:W-:Y:S01]  /*3940*/  FFMA.FTZ R6, R28, -R33, R6 ;  /* 0x800000211c067223 */ /* 0x000fe20000010006 */
[--C-:B------:R-:W-:Y:S01]  /*3950*/  FADD.FTZ R37, R37, -R32.reuse ;  /* 0x8000002025257221 */ /* 0x100fe20000010000 */
[--C-:B------:R-:W-:Y:S01]  /*3960*/  FADD.FTZ R38, R38, -R32.reuse ;  /* 0x8000002026267221 */ /* 0x100fe20000010000 */
[----:B------:R-:W4:Y:S01]  /*3970*/  LDL.LU R29, [R1+0x54] ;  /* 0x00005400011d7983 */ /* 0x000f220000300800 */
[----:B------:R-:W-:-:S03]  /*3980*/  FADD.FTZ R39, R39, -R32 ;  /* 0x8000002027277221 */ /* 0x000fc60000010000 */
[----:B------:R-:W4:Y:S04]  /*3990*/  LDL.LU R28, [R1+0x1c] ;  /* 0x00001c00011c7983 */ /* 0x000f280000300800 */
[----:B------:R-:W4:Y:S04]  /*39a0*/  LDL.LU R27, [R1+0x50] ;  /* 0x00005000011b7983 */ /* 0x000f280000300800 */
        /* <DEDUP_REMOVED lines=29> */
[----:B------:R-:W4:Y:S01]  /*3b80*/  LDL.LU R2, [R1+0x40] ;  /* 0x0000400001027983 */ /* 0x000f220000300800 */
[----:B------:R-:W-:-:S03]  /*3b90*/  FADD.FTZ R32, R40, -R32 ;  /* 0x8000002028207221 */ /* 0x000fc60000010000 */
[----:B------:R-:W4:Y:S01]  /*3ba0*/  LDL.LU R40, [R1+0x4c] ;  /* 0x00004c0001287983 */ /* 0x000f220000300800 */
[----:B--2---:R-:W-:-:S03]  /*3bb0*/  FFMA.FTZ R34, R30, -R33, R34 ;  /* 0x800000211e227223 */ /* 0x004fc60000010022 */
[----:B------:R1:W5:Y:S01]  /*3bc0*/  LDL.LU R30, [R1+0xcc] ;  /* 0x0000cc00011e7983 */ /* 0x0003620000300800 */
[----:B---3--:R-:W-:-:S03]  /*3bd0*/  FFMA.FTZ R36, R0, -R33, R36 ;  /* 0x8000002100247223 */ /* 0x008fc60000010024 */
[----:B------:R-:W2:Y:S01]  /*3be0*/  LDL.LU R0, [R1+0x3c] ;  /* 0x00003c0001007983 */ /* 0x000ea20000300800 */
[----:B----4-:R-:W-:-:S03]  /*3bf0*/  FFMA.FTZ R37, R29, -R33, R37 ;  /* 0x800000211d257223 */ /* 0x010fc60000010025 */
[----:B------:R1:W5:Y:S01]  /*3c00*/  LDL.LU R29, [R1+0xc8] ;  /* 0x0000c800011d7983 */ /* 0x0003620000300800 */
[----:B------:R-:W-:-:S03]  /*3c10*/  FFMA.FTZ R38, R28, -R33, R38 ;  /* 0x800000211c267223 */ /* 0x000fc60000010026 */
[----:B------:R1:W5:Y:S01]  /*3c20*/  LDL.LU R28, [R1+0xc4] ;  /* 0x0000c400011c7983 */ /* 0x0003620000300800 */
[----:B------:R-:W-:-:S03]  /*3c30*/  FFMA.FTZ R39, R27, -R33, R39 ;  /* 0x800000211b277223 */ /* 0x000fc60000010027 */
[----:B------:R1:W5:Y:S01]  /*3c40*/  LDL.LU R27, [R1+0xc0] ;  /* 0x0000c000011b7983 */ /* 0x0003620000300800 */
[----:B------:R-:W-:-:S03]  /*3c50*/  FFMA.FTZ R61, R26, -R33, R61 ;  /* 0x800000211a3d7223 */ /* 0x000fc6000001003d */
[----:B------:R1:W5:Y:S01]  /*3c60*/  LDL.LU R26, [R1+0xbc] ;  /* 0x0000bc00011a7983 */ /* 0x0003620000300800 */
[-C--:B------:R-:W-:Y:S01]  /*3c70*/  FFMA.FTZ R59, R25, -R33.reuse, R59 ;  /* 0x80000021193b7223 */ /* 0x080fe2000001003b */
[-C--:B------:R-:W-:Y:S01]  /*3c80*/  FFMA.FTZ R54, R55, -R33.reuse, R54 ;  /* 0x8000002137367223 */ /* 0x080fe20000010036 */
[-C--:B------:R-:W-:Y:S01]  /*3c90*/  FFMA.FTZ R58, R24, -R33.reuse, R58 ;  /* 0x80000021183a7223 */ /* 0x080fe2000001003a */
[-C--:B------:R-:W-:Y:S01]  /*3ca0*/  FFMA.FTZ R57, R4, -R33.reuse, R57 ;  /* 0x8000002104397223 */ /* 0x080fe20000010039 */
[-C--:B------:R-:W-:Y:S01]  /*3cb0*/  FFMA.FTZ R51, R52, -R33.reuse, R51 ;  /* 0x8000002134337223 */ /* 0x080fe20000010033 */
[-C--:B------:R-:W-:Y:S01]  /*3cc0*/  FFMA.FTZ R56, R3, -R33.reuse, R56 ;  /* 0x8000002103387223 */ /* 0x080fe20000010038 */
[-C--:B------:R-:W-:Y:S01]  /*3cd0*/  FFMA.FTZ R48, R49, -R33.reuse, R48 ;  /* 0x8000002131307223 */ /* 0x080fe20000010030 */
[-C--:B------:R-:W-:Y:S02]  /*3ce0*/  FFMA.FTZ R60, R40, -R33.reuse, R60 ;  /* 0x80000021283c7223 */ /* 0x080fe4000001003c */
[----:B------:R-:W3:Y:S04]  /*3cf0*/  LDL.LU R40, [R1+0x2c] ;  /* 0x00002c0001287983 */ /* 0x000ee80000300800 */
[----:B------:R1:W5:Y:S01]  /*3d00*/  LDL.LU R25, [R1+0xb8] ;  /* 0x0000b80001197983 */ /* 0x0003620000300800 */
[----:B------:R-:W-:-:S03]  /*3d10*/  FFMA.FTZ R53, R2, -R33, R53 ;  /* 0x8000002102357223 */ /* 0x000fc60000010035 */
[----:B------:R1:W5:Y:S04]  /*3d20*/  LDL.LU R24, [R1+0xb4] ;  /* 0x0000b40001187983 */ /* 0x0003680000300800 */
[----:B------:R1:W5:Y:S04]  /*3d30*/  LDL.LU R4, [R1+0xb0] ;  /* 0x0000b00001047983 */ /* 0x0003680000300800 */
[----:B------:R1:W5:Y:S04]  /*3d40*/  LDL.LU R3, [R1+0xac] ;  /* 0x0000ac0001037983 */ /* 0x0003680000300800 */
[----:B------:R-:W0:Y:S04]  /*3d50*/  LDL.LU R55, [R1+0x64] ;  /* 0x0000640001377983 */ /* 0x000e280000300800 */
[----:B------:R1:W5:Y:S04]  /*3d60*/  LDL.LU R2, [R1+0xa8] ;  /* 0x0000a80001027983 */ /* 0x0003680000300800 */
[----:B------:R-:W4:Y:S01]  /*3d70*/  LDL.LU R52, [R1+0x34] ;  /* 0x0000340001347983 */ /* 0x000f220000300800 */
[----:B--2---:R-:W-:-:S03]  /*3d80*/  FFMA.FTZ R50, R0, -R33, R50 ;  /* 0x8000002100327223 */ /* 0x004fc60000010032 */
[----:B------:R1:W5:Y:S04]  /*3d90*/  LDL.LU R0, [R1+0xa4] ;  /* 0x0000a40001007983 */ /* 0x0003680000300800 */
[----:B------:R-:W2:Y:S01]  /*3da0*/  LDL.LU R49, [R1+0x38] ;  /* 0x0000380001317983 */ /* 0x000ea20000300800 */
[-C--:B------:R-:W-:Y:S01]  /*3db0*/  FFMA.FTZ R20, R19, -R33.reuse, R20 ;  /* 0x8000002113147223 */ /* 0x080fe20000010014 */
[C---:B------:R-:W-:Y:S01]  /*3dc0*/  FMUL.FTZ R36, R5.reuse, R36 ;  /* 0x0000002405247220 */ /* 0x040fe20000410000 */
[----:B------:R-:W-:Y:S01]  /*3dd0*/  FMUL.FTZ R19, R5, R58 ;  /* 0x0000003a05137220 */ /* 0x000fe20000410000 */
[-C--:B------:R-:W-:Y:S01]  /*3de0*/  FFMA.FTZ R10, R10, -R33.reuse, R9 ;  /* 0x800000210a0a7223 */ /* 0x080fe20000010009 */
[-C--:B------:R-:W-:Y:S01]  /*3df0*/  FFMA.FTZ R11, R12, -R33.reuse, R11 ;  /* 0x800000210c0b7223 */ /* 0x080fe2000001000b */
[-C--:B------:R-:W-:Y:S01]  /*3e00*/  FFMA.FTZ R45, R46, -R33.reuse, R45 ;  /* 0x800000212e2d7223 */ /* 0x080fe2000001002d */
[-C--:B------:R-:W-:Y:S01]  /*3e10*/  FFMA.FTZ R42, R43, -R33.reuse, R42 ;  /* 0x800000212b2a7223 */ /* 0x080fe2000001002a */
[-C--:B------:R-:W-:Y:S01]  /*3e20*/  FFMA.FTZ R13, R14, -R33.reuse, R13 ;  /* 0x800000210e0d7223 */ /* 0x080fe2000001000d */
[-C--:B------:R-:W-:Y:S01]  /*3e30*/  FFMA.FTZ R16, R15, -R33.reuse, R16 ;  /* 0x800000210f107223 */ /* 0x080fe20000010010 */
[----:B--2---:R-:W-:-:S02]  /*3e40*/  FFMA.FTZ R47, R49, -R33, R47 ;  /* 0x80000021312f7223 */ /* 0x004fc4000001002f */
[----:B------:R-:W2:Y:S01]  /*3e50*/  LDL.LU R49, [R1+0x6c] ;  /* 0x00006c0001317983 */ /* 0x000ea20000300800 */
[-C--:B---3--:R-:W-:Y:S01]  /*3e60*/  FFMA.FTZ R41, R40, -R33.reuse, R41 ;  /* 0x8000002128297223 */ /* 0x088fe20000010029 */
[----:B------:R-:W-:Y:S01]  /*3e70*/  FFMA.FTZ R40, R7, -R33, R8 ;  /* 0x8000002107287223 */ /* 0x000fe20000010008 */
[C---:B------:R-:W-:Y:S01]  /*3e80*/  FMUL.FTZ R7, R5.reuse, R34 ;  /* 0x0000002205077220 */ /* 0x040fe20000410000 */
[----:B------:R-:W-:Y:S01]  /*3e90*/  FMUL.FTZ R34, R5, R57 ;  /* 0x0000003905227220 */ /* 0x000fe20000410000 */
[-C--:B----4-:R-:W-:Y:S01]  /*3ea0*/  FFMA.FTZ R44, R52, -R33.reuse, R44 ;  /* 0x80000021342c7223 */ /* 0x090fe2000001002c */
[-C--:B------:R-:W-:Y:S01]  /*3eb0*/  FFMA.FTZ R12, R17, -R33.reuse, R18 ;  /* 0x80000021110c7223 */ /* 0x080fe20000010012 */
[-C--:B------:R-:W-:Y:S01]  /*3ec0*/  FFMA.FTZ R22, R21, -R33.reuse, R22 ;  /* 0x8000002115167223 */ /* 0x080fe20000010016 */
[----:B------:R-:W-:Y:S01]  /*3ed0*/  FFMA.FTZ R32, R23, -R33, R32 ;  /* 0x8000002117207223 */ /* 0x000fe20000010020 */
[C---:B------:R-:W-:Y:S01]  /*3ee0*/  FMUL.FTZ R14, R5.reuse, R37 ;  /* 0x00000025050e7220 */ /* 0x040fe20000410000 */
[C---:B------:R-:W-:Y:S01]  /*3ef0*/  FMUL.FTZ R15, R5.reuse, R38 ;  /* 0x00000026050f7220 */ /* 0x040fe20000410000 */
[----:B------:R-:W-:Y:S01]  /*3f00*/  F2FP.BF16.F32.PACK_AB R7, R36, R7 ;  /* 0x000000072407723e */ /* 0x000fe200000010ff */
[C---:B------:R-:W-:Y:S01]  /*3f10*/  FMUL.FTZ R10, R5.reuse, R10 ;  /* 0x0000000a050a7220 */ /* 0x040fe20000410000 */
        /* <DEDUP_REMOVED lines=26> */
[----:B0-----:R-:W-:-:S02]  /*40c0*/  IADD3 R8, P0, PT, R55, UR6, RZ ;  /* 0x0000000637087c10 */ /* 0x001fc4000ff1e0ff */
        /* <DEDUP_REMOVED lines=14> */
[----:B------:R-:W-:Y:S01]  /*41b0*/  ULOP3.LUT UR4, UR4, 0x1, URZ, 0x3c, !UPT ;  /* 0x0000000104047892 */ /* 0x000fe2000f8e3cff */
[----:B--2---:R-:W-:-:S05]  /*41c0*/  IADD3.X R9, PT, PT, R49, UR7, RZ, P0, !PT ;  /* 0x0000000731097c10 */ /* 0x004fca00087fe4ff */
        /* <DEDUP_REMOVED lines=9> */
.L_x_163:
        /* <DEDUP_REMOVED lines=13> */
[----:B-----5:R-:W-:Y:S01]  /*4330*/  MOV R24, UR6 ;  /* 0x0000000600187c02 */ /* 0x020fe20008000f00 */
[----:B------:R-:W-:-:S04]  /*4340*/  UISETP.LT.AND.EX UP0, UPT, UR17, URZ, UPT, UP0 ;  /* 0x000000ff1100728c */ /* 0x000fc8000bf01300 */
[----:B------:R-:W-:Y:S02]  /*4350*/  USEL UR7, UR16, 0x2, UP0 ;  /* 0x0000000210077887 */ /* 0x000fe40008000000 */
[----:B------:R-:W-:Y:S02]  /*4360*/  USEL UR4, UR17, URZ, UP0 ;  /* 0x000000ff11047287 */ /* 0x000fe40008000000 */
[----:B------:R-:W-:Y:S02]  /*4370*/  USHF.L.U32 UR10, UR7, 0x6, URZ ;  /* 0x00000006070a7899 */ /* 0x000fe400080006ff */
[----:B------:R-:W-:-:S06]  /*4380*/  USHF.L.U64.HI UR7, UR7, 0x6, UR4 ;  /* 0x0000000607077899 */ /* 0x000fcc0008010204 */
[----:B------:R-:W-:Y:S01]  /*4390*/  MOV R29, UR7 ;  /* 0x00000007001d7c02 */ /* 0x000fe20008000f00 */
[----:B------:R-:W2:Y:S01]  /*43a0*/  LDCU.64 UR4, c[0x0][0x3d0] ;  /* 0x00007a00ff0477ac */ /* 0x000ea20008000a00 */
[----:B-1----:R-:W-:Y:S01]  /*43b0*/  ULEA UR8, UR9, UR8, 0x18 ;  /* 0x0000000809087291 */ /* 0x002fe2000f8ec0ff */
[--C-:B0-----:R-:W-:Y:S02]  /*43c0*/  SHF.R.U32.HI R31, RZ, 0x5, R8.reuse ;  /* 0x00000005ff1f7819 */ /* 0x101fe40000011608 */
[----:B------:R-:W-:Y:S02]  /*43d0*/  SHF.R.U32.HI R28, RZ, 0x4, R8 ;  /* 0x00000004ff1c7819 */ /* 0x000fe40000011608 */
[----:B------:R-:W-:Y:S02]  /*43e0*/  LOP3.LUT R30, RZ, R31, RZ, 0x33, !PT ;  /* 0x0000001fff1e7212 */ /* 0x000fe400078e33ff */
[----:B------:R-:W-:Y:S02]  /*43f0*/  LOP3.LUT R0, R28, 0x1e, RZ, 0xc0, !PT ;  /* 0x0000001e1c007812 */ /* 0x000fe400078ec0ff */
[----:B------:R-:W-:Y:S01]  /*4400*/  IADD3 R30, P0, PT, R30, UR10, RZ ;  /* 0x0000000a1e1e7c10 */ /* 0x000fe2000ff1e0ff */
[----:B--2---:R-:W-:Y:S01]  /*4410*/  UIADD3 UR4, UP0, UPT, UR4, 0xf1000, URZ ;  /* 0x000f100004047890 */ /* 0x004fe2000ff1e0ff */
[----:B------:R-:W-:-:S02]  /*4420*/  LEA R26, R31, UR8, 0x7 ;  /* 0x000000081f1a7c11 */ /* 0x000fc4000f8e38ff */
[----:B------:R-:W-:Y:S01]  /*4430*/  IADD3.X R29, PT, PT, R29, -0x1, RZ, P0, !PT ;  /* 0xffffffff1d1d7810 */ /* 0x000fe200007fe4ff */
[----:B------:R-:W-:Y:S01]  /*4440*/  UIADD3.X UR5, UPT, UPT, URZ, UR5, URZ, UP0, !UPT ;  /* 0x00000005ff057290 */ /* 0x000fe200087fe4ff */
[C---:B------:R-:W-:Y:S02]  /*4450*/  LOP3.LUT R27, R8.reuse, 0x1f, RZ, 0xc0, !PT ;  /* 0x0000001f081b7812 */ /* 0x040fe400078ec0ff */
[C---:B------:R-:W-:Y:S01]  /*4460*/  LOP3.LUT R40, R8.reuse, 0xf, RZ, 0xc0, !PT ;  /* 0x0000000f08287812 */ /* 0x040fe200078ec0ff */
[----:B------:R-:W-:Y:S01]  /*4470*/  IMAD.WIDE.U32 R2, R29, -0x77777777, RZ ;  /* 0x888888891d027825 */ /* 0x000fe200078e00ff */
[----:B------:R-:W-:-:S03]  /*4480*/  SHF.L.U32 R25, R8, 0x1, RZ ;  /* 0x0000000108197819 */ /* 0x000fc600000006ff */
[----:B------:R-:W-:-:S04]  /*4490*/  IMAD.WIDE.U32 R4, P0, R30, -0x77777778, R2 ;  /* 0x888888881e047825 */ /* 0x000fc80007800002 */
[----:B------:R-:W-:Y:S01]  /*44a0*/  IMAD.WIDE.U32 R2, R30, -0x77777777, RZ ;  /* 0x888888891e027825 */ /* 0x000fe200078e00ff */
[----:B------:R-:W-:Y:S02]  /*44b0*/  IADD3.X R7, PT, PT, RZ, RZ, RZ, P0, !PT ;  /* 0x000000ffff077210 */ /* 0x000fe400007fe4ff */
[----:B------:R-:W-:Y:S02]  /*44c0*/  MOV R6, R5 ;  /* 0x0000000500067202 */ /* 0x000fe40000000f00 */
[----:B------:R-:W-:Y:S02]  /*44d0*/  IADD3 RZ, P0, PT, R3, R4, RZ ;  /* 0x0000000403ff7210 */ /* 0x000fe40007f1e0ff */
[----:B------:R-:W-:-:S03]  /*44e0*/  LOP3.LUT R5, R0, 0x1f, R8, 0x78, !PT ;  /* 0x0000001f00057812 */ /* 0x000fc600078e7808 */
[----:B------:R-:W-:Y:S01]  /*44f0*/  IMAD.WIDE.U32.X R2, R29, -0x77777778, R6, P0 ;  /* 0x888888881d027825 */ /* 0x000fe200000e0406 */
[----:B------:R-:W-:-:S04]  /*4500*/  LEA R26, R5, R26, 0x2 ;  /* 0x0000001a051a7211 */ /* 0x000fc800078e10ff */
        /* <DEDUP_REMOVED lines=8> */
[----:B------:R-:W-:Y:S02]  /*4590*/  SHF.L.U32 R0, R8, 0x7, RZ ;  /* 0x0000000708007819 */ /* 0x000fe400000006ff */
[----:B------:R-:W-:Y:S01]  /*45a0*/  ISETP.GE.U32.AND.EX P0, PT, R2, RZ, PT, P0 ;  /* 0x000000ff0200720c */ /* 0x000fe20003f06100 */
[----:B------:R-:W-:Y:S01]  /*45b0*/  IMAD.WIDE.U32 R2, R31, 0x780, RZ ;  /* 0x000007801f027825 */ /* 0x000fe200078e00ff */
[----:B------:R-:W-:Y:S02]  /*45c0*/  LOP3.LUT R0, R0, 0x780, RZ, 0xc0, !PT ;  /* 0x0000078000007812 */ /* 0x000fe400078ec0ff */
[----:B------:R-:W-:Y:S02]  /*45d0*/  LOP3.LUT R34, R34, 0x3fffffff, RZ, 0xc0, !PT ;  /* 0x3fffffff22227812 */ /* 0x000fe400078ec0ff */
[----:B------:R-:W-:Y:S02]  /*45e0*/  IADD3 R0, PT, PT, R0, UR8, RZ ;  /* 0x0000000800007c10 */ /* 0x000fe4000fffe0ff */
[----:B------:R-:W-:-:S07]  /*45f0*/  LOP3.LUT R33, R2, 0x1f, R8, 0xf8, !PT ;  /* 0x0000001f02217812 */ /* 0x000fce00078ef808 */
.L_x_189:
        /* <DEDUP_REMOVED lines=26> */
.L_x_182:
        /* <DEDUP_REMOVED lines=33> */
.L_x_181:
[----:B------:R-:W-:Y:S05]  /*49b0*/  BSYNC.RECONVERGENT B1 ;  /* 0x0000000000017941 */ /* 0x000fea0003800200 */
.L_x_180:
        /* <DEDUP_REMOVED lines=25> */
.L_x_184:
[----:B------:R-:W-:Y:S05]  /*4b50*/  BSYNC.RECONVERGENT B1 ;  /* 0x0000000000017941 */ /* 0x000fea0003800200 */
.L_x_183:
        /* <DEDUP_REMOVED lines=28> */
.L_x_179:
[----:B------:R-:W-:Y:S05]  /*4d20*/  BSYNC.RECONVERGENT B0 ;  /* 0x0000000000007941 */ /* 0x000fea0003800200 */
.L_x_178:
[----:B------:R0:W-:Y:S01]  /*4d30*/  STS [R26], R35 ;  /* 0x000000231a007388 */ /* 0x0001e20000000800 */
[----:B------:R-:W1:Y:S01]  /*4d40*/  LDC.64 R6, c[0x0][0x388] ;  /* 0x0000e200ff067b82 */ /* 0x000e620000000a00 */
[----:B------:R-:W-:Y:S02]  /*4d50*/  ISETP.NE.AND P1, PT, R40, 0xf, PT ;  /* 0x0000000f2800780c */ /* 0x000fe40003f25270 */
[----:B------:R0:W-:Y:S01]  /*4d60*/  STS [R26+0x780], R36 ;  /* 0x000780241a007388 */ /* 0x0001e20000000800 */
[----:B------:R-:W-:-:S04]  /*4d70*/  MOV R8, R28 ;  /* 0x0000001c00087202 */ /* 0x000fc80000000f00 */
[----:B------:R-:W2:Y:S08]  /*4d80*/  LDC.64 R4, c[0x0][0x390] ;  /* 0x0000e400ff047b82 */ /* 0x000eb00000000a00 */
[----:B0-----:R-:W-:Y:S06]  /*4d90*/  BAR.SYNC.DEFER_BLOCKING 0x0 ;  /* 0x0000000000007b1d */ /* 0x001fec0000010000 */
.L_x_188:
        /* <DEDUP_REMOVED lines=32> */
.L_x_199:
        /* <DEDUP_REMOVED lines=10> */
.L_x_187:
[----:B------:R-:W-:Y:S05]  /*5040*/  BSYNC.RECONVERGENT B0 ;  /* 0x0000000000007941 */ /* 0x000fea0003800200 */
.L_x_186:
        /* <DEDUP_REMOVED lines=9> */
.L_x_185:
        /* <DEDUP_REMOVED lines=8> */
.L_x_191:
[----:B------:R-:W-:Y:S05]  /*5160*/  BSYNC B0 ;  /* 0x0000000000007941 */ /* 0x000fea0003800000 */
.L_x_190:
        /* <DEDUP_REMOVED lines=8> */
.L_x_192:
[----:B------:R-:W-:Y:S01]  /*51f0*/  FADD.FTZ R12, R12, R9 ;  /* 0x000000090c0c7221 */ /* 0x000fe20000010000 */
[----:B------:R-:W-:-:S04]  /*5200*/  HFMA2 R19, -RZ, RZ, 0, 2.384185791015625e-07 ;  /* 0x00000004ff137431 */ /* 0x000fc800000001ff */
[----:B------:R-:W-:Y:S02]  /*5210*/  MOV R20, R12 ;  /* 0x0000000c00147202 */ /* 0x000fe40000000f00 */
[----:B------:R-:W-:-:S07]  /*5220*/  MOV R11, R18 ;  /* 0x00000012000b7202 */ /* 0x000fce0000000f00 */
[----:B------:R-:W-:Y:S05]  /*5230*/  WARPSYNC.COLLECTIVE R17, `(.L_x_193) ;  /* 0x0000000011087348 */ /* 0x000fea0003c00000 */
[----:B------:R0:W1:Y:S02]  /*5240*/  SHFL.BFLY P3, R18, R20, R19, R22 ;  /* 0x0c00001314127389 */ /* 0x0000640000060016 */
[----:B01----:R-:W-:Y:S05]  /*5250*/  ENDCOLLECTIVE ;  /* 0x000000000000791b */ /* 0x003fea0003800000 */
.L_x_193:
[----:B------:R-:W-:-:S05]  /*5260*/  FADD.FTZ R11, R11, R10 ;  /* 0x0000000a0b0b7221 */ /* 0x000fca0000010000 */
[----:B------:R-:W-:Y:S02]  /*5270*/  MOV R20, R11 ;  /* 0x0000000b00147202 */ /* 0x000fe40000000f00 */
[----:B------:R-:W-:-:S07]  /*5280*/  MOV R13, R18 ;  /* 0x00000012000d7202 */ /* 0x000fce0000000f00 */
[----:B------:R-:W-:Y:S05]  /*5290*/  WARPSYNC.COLLECTIVE R17, `(.L_x_194) ;  /* 0x0000000011087348 */ /* 0x000fea0003c00000 */
[----:B------:R0:W1:Y:S02]  /*52a0*/  SHFL.BFLY P3, R18, R20, R19, R22 ;  /* 0x0c00001314127389 */ /* 0x0000640000060016 */
[----:B01----:R-:W-:Y:S05]  /*52b0*/  ENDCOLLECTIVE ;  /* 0x000000000000791b */ /* 0x003fea0003800000 */
.L_x_194:
[----:B------:R-:W-:Y:S01]  /*52c0*/  FADD.FTZ R13, R12, R13 ;  /* 0x0000000d0c0d7221 */ /* 0x000fe20000010000 */
[----:B------:R-:W-:-:S04]  /*52d0*/  HFMA2 R19, -RZ, RZ, 0, 1.1920928955078125e-07 ;  /* 0x00000002ff137431 */ /* 0x000fc800000001ff */
[----:B------:R-:W-:Y:S02]  /*52e0*/  MOV R20, R13 ;  /* 0x0000000d00147202 */ /* 0x000fe40000000f00 */
[----:B------:R-:W-:-:S07]  /*52f0*/  MOV R14, R18 ;  /* 0x00000012000e7202 */ /* 0x000fce0000000f00 */
[----:B------:R-:W-:Y:S05]  /*5300*/  WARPSYNC.COLLECTIVE R17, `(.L_x_195) ;  /* 0x0000000011087348 */ /* 0x000fea0003c00000 */
[----:B------:R0:W1:Y:S02]  /*5310*/  SHFL.BFLY P3, R18, R20, R19, R22 ;  /* 0x0c00001314127389 */ /* 0x0000640000060016 */
[----:B01----:R-:W-:Y:S05]  /*5320*/  ENDCOLLECTIVE ;  /* 0x000000000000791b */ /* 0x003fea0003800000 */
.L_x_195:
[----:B------:R-:W-:-:S05]  /*5330*/  FADD.FTZ R14, R11, R14 ;  /* 0x0000000e0b0e7221 */ /* 0x000fca0000010000 */
[----:B------:R-:W-:Y:S02]  /*5340*/  MOV R20, R14 ;  /* 0x0000000e00147202 */ /* 0x000fe40000000f00 */
[----:B------:R-:W-:-:S07]  /*5350*/  MOV R16, R18 ;  /* 0x0000001200107202 */ /* 0x000fce0000000f00 */
[----:B------:R-:W-:Y:S05]  /*5360*/  WARPSYNC.COLLECTIVE R17, `(.L_x_196) ;  /* 0x0000000011087348 */ /* 0x000fea0003c00000 */
[----:B------:R0:W1:Y:S02]  /*5370*/  SHFL.BFLY P3, R18, R20, R19, R22 ;  /* 0x0c00001314127389 */ /* 0x0000640000060016 */
[----:B01----:R-:W-:Y:S05]  /*5380*/  ENDCOLLECTIVE ;  /* 0x000000000000791b */ /* 0x003fea0003800000 */
.L_x_196:
[----:B------:R-:W-:Y:S01]  /*5390*/  FADD.FTZ R16, R13, R16 ;  /* 0x000000100d107221 */ /* 0x000fe20000010000 */
[----:B------:R-:W-:-:S04]  /*53a0*/  HFMA2 R19, -RZ, RZ, 0, 5.9604644775390625e-08 ;  /* 0x00000001ff137431 */ /* 0x000fc800000001ff */
[----:B------:R-:W-:Y:S02]  /*53b0*/  MOV R20, R16 ;  /* 0x0000001000147202 */ /* 0x000fe40000000f00 */
[----:B------:R-:W-:-:S07]  /*53c0*/  MOV R9, R18 ;  /* 0x0000001200097202 */ /* 0x000fce0000000f00 */
[----:B------:R-:W-:Y:S05]  /*53d0*/  WARPSYNC.COLLECTIVE R17, `(.L_x_197) ;  /* 0x0000000011087348 */ /* 0x000fea0003c00000 */
[----:B------:R0:W1:Y:S02]  /*53e0*/  SHFL.BFLY P3, R18, R20, R19, R22 ;  /* 0x0c00001314127389 */ /* 0x0000640000060016 */
[----:B01----:R-:W-:Y:S05]  /*53f0*/  ENDCOLLECTIVE ;  /* 0x000000000000791b */ /* 0x003fea0003800000 */
.L_x_197:
[----:B------:R-:W-:-:S05]  /*5400*/  FADD.FTZ R9, R14, R9 ;  /* 0x000000090e097221 */ /* 0x000fca0000010000 */
[----:B------:R-:W-:Y:S02]  /*5410*/  MOV R20, R9 ;  /* 0x0000000900147202 */ /* 0x000fe40000000f00 */
[----:B------:R-:W-:-:S07]  /*5420*/  MOV R15, R18 ;  /* 0x00000012000f7202 */ /* 0x000fce0000000f00 */
[----:B------:R-:W-:Y:S05]  /*5430*/  WARPSYNC.COLLECTIVE R17, `(.L_x_198) ;  /* 0x0000000011087348 */ /* 0x000fea0003c00000 */
[----:B------:R0:W1:Y:S02]  /*5440*/  SHFL.BFLY P3, R18, R20, R19, R22 ;  /* 0x0c00001314127389 */ /* 0x0000640000060016 */
[----:B01----:R-:W-:Y:S05]  /*5450*/  ENDCOLLECTIVE ;  /* 0x000000000000791b */ /* 0x003fea0003800000 */
.L_x_198:
[----:B------:R-:W-:Y:S01]  /*5460*/  FADD.FTZ R15, R16, R15 ;  /* 0x0000000f100f7221 */ /* 0x000fe20000010000 */
[----:B------:R-:W-:Y:S01]  /*5470*/  MOV R10, R18 ;  /* 0x00000012000a7202 */ /* 0x000fe20000000f00 */
[----:B------:R-:W-:Y:S06]  /*5480*/  BRA `(.L_x_199) ;  /* 0xfffffff800c47947 */ /* 0x000fec000383ffff */
.L_x_200:
        /* <DEDUP_REMOVED lines=15> */
.L_x_1085:


//--------------------- .text._ZN13group_norm_v218gn_bwd_cuda_kernelI13__nv_bfloat16Li480ELi3ELi16ELi120ELi1024ELb1ELb1ELi8ELi960ELi960ELi4ELb1ELi2ELb0ELb0ELNS_15WgradSyncMethodE3ENS_16CompileConditionILi1000EEEEEvPT_S6_S6_PKS5_S8_S8_S8_PKfflPfPj --------------------------
	.section	.text._ZN13group_norm_v218gn_bwd_cuda_kernelI13__nv_bfloat16Li480ELi3ELi16ELi120ELi1024ELb1ELb1ELi8ELi960ELi960ELi4ELb1ELi2ELb0ELb0ELNS_15WgradSyncMethodE3ENS_16CompileConditionILi1000EEEEEvPT_S6_S6_PKS5_S8_S8_S8_PKfflPfPj,"ax",@progbits
	.align	128
        .global         _ZN13group_norm_v218gn_bwd_cuda_kernelI13__nv_bfloat16Li480ELi3ELi16ELi120ELi1024ELb1ELb1ELi8ELi960ELi960ELi4ELb1ELi2ELb0ELb0ELNS_15WgradSyncMethodE3ENS_16CompileConditionILi1000EEEEEvPT_S6_S6_PKS5_S8_S8_S8_PKfflPfPj
        .type           _ZN13group_norm_v218gn_bwd_cuda_kernelI13__nv_bfloat16Li480ELi3ELi16ELi120ELi1024ELb1ELb1ELi8ELi960ELi960ELi4ELb1ELi2ELb0ELb0ELNS_15WgradSyncMethodE3ENS_16CompileConditionILi1000EEEEEvPT_S6_S6_PKS5_S8_S8_S8_PKfflPfPj,@function
        .size           _ZN13group_norm_v218gn_bwd_cuda_kernelI13__nv_bfloat16Li480ELi3ELi16ELi120ELi1024ELb1ELb1ELi8ELi960ELi960ELi4ELb1ELi2ELb0ELb0ELNS_15WgradSyncMethodE3ENS_16CompileConditionILi1000EEEEEvPT_S6_S6_PKS5_S8_S8_S8_PKfflPfPj,(.L_x_1086 - _ZN13group_norm_v218gn_bwd_cuda_kernelI13__nv_bfloat16Li480ELi3ELi16ELi120ELi1024ELb1ELb1ELi8ELi960ELi960ELi4ELb1ELi2ELb0ELb0ELNS_15WgradSyncMethodE3ENS_16CompileConditionILi1000EEEEEvPT_S6_S6_PKS5_S8_S8_S8_PKfflPfPj)
        .other          _ZN13group_norm_v218gn_bwd_cuda_kernelI13__nv_bfloat16Li480ELi3ELi16ELi120ELi1024ELb1ELb1ELi8ELi960ELi960ELi4ELb1ELi2ELb0ELb0ELNS_15WgradSyncMethodE3ENS_16CompileConditionILi1000EEEEEvPT_S6_S6_PKS5_S8_S8_S8_PKfflPfPj,@"STO_CUDA_ENTRY STV_DEFAULT"
_ZN13group_norm_v218gn_bwd_cuda_kernelI13__nv_bfloat16Li480ELi3ELi16ELi120ELi1024ELb1ELb1ELi8ELi960ELi960ELi4ELb1ELi2ELb0ELb0ELNS_15WgradSyncMethodE3ENS_16CompileConditionILi1000EEEEEvPT_S6_S6_PKS5_S8_S8_S8_PKfflPfPj:
.text._ZN13group_norm_v218gn_bwd_cuda_kernelI13__nv_bfloat16Li480ELi3ELi16ELi120ELi1024ELb1ELb1ELi8ELi960ELi960ELi4ELb1ELi2ELb0ELb0ELNS_15WgradSyncMethodE3ENS_16CompileConditionILi1000EEEEEvPT_S6_S6_PKS5_S8_S8_S8_PKfflPfPj:
        /* <DEDUP_REMOVED lines=30> */
.L_x_203:
[----:B0-----:R-:W2:Y:S04]  /*01e0*/  LD.E.STRONG.GPU R5, desc[UR14][R2.64+0x8] ;  /* 0x0000080e02057980 */ /* 0x001ea8000c10f900 */
[----:B--2---:R-:W-:Y:S01]  /*01f0*/  CCTL.IVALL ;  /* 0x00000000ff00798f */ /* 0x004fe20002000000 */
[----:B------:R-:W-:Y:S05]  /*0200*/  YIELD ;  /* 0x0000000000007946 */ /* 0x000fea0003800000 */
[----:B-----5:R-:W-:-:S04]  /*0210*/  LOP3.LUT R5, R5, R0, RZ, 0x3c, !PT ;  /* 0x0000000005057212 */ /* 0x020fc800078e3cff */
[----:B------:R-:W-:-:S13]  /*0220*/  ISETP.GT.AND P0, PT, R5, -0x1, PT ;  /* 0xffffffff0500780c */ /* 0x000fda0003f04270 */
[----:B------:R-:W-:Y:S05]  /*0230*/  @P0 BRA `(.L_x_203) ;  /* 0xfffffffc00e80947 */ /* 0x000fea000383ffff */
.L_x_202:
[----:B------:R-:W-:Y:S05]  /*0240*/  WARPSYNC.ALL ;  /* 0x0000000000007948 */ /* 0x000fea0003800000 */
[----:B------:R-:W-:Y:S06]  /*0250*/  BAR.SYNC.DEFER_BLOCKING 0x0 ;  /* 0x0000000000007b1d */ /* 0x000fec0000010000 */
[----:B------:R-:W-:Y:S05]  /*0260*/  BRA `(.L_x_204) ;  /* 0x0000003c00f07947 */ /* 0x000fea0003800000 */
.L_x_201:
[----:B------:R-:W0:Y:S01]  /*0270*/  S2R R3, SR_TID.X ;  /* 0x0000000000037919 */ /* 0x000e220000002100 */
[----:B------:R-:W1:Y:S08]  /*0280*/  LDC.64 R4, c[0x0][0x3a8] ;  /* 0x0000ea00ff047b82 */ /* 0x000e700000000a00 */
[----:B------:R-:W2:Y:S01]  /*0290*/  LDC.64 R6, c[0x0][0x3b0] ;  /* 0x0000ec00ff067b82 */ /* 0x000ea20000000a00 */
        /* <DEDUP_REMOVED lines=12> */
[----:B-1----:R-:W-:-:S04]  /*0360*/  IMAD.WIDE.U32 R4, R3, 0x2, R4 ;  /* 0x0000000203047825 */ /* 0x002fc800078e0004 */
[C---:B--2---:R-:W-:Y:S02]  /*0370*/  IMAD.WIDE.U32 R6, R3.reuse, 0x2, R6 ;  /* 0x0000000203067825 */ /* 0x044fe400078e0006 */
[----:B------:R-:W2:Y:S04]  /*0380*/  LDG.E.64.CONSTANT R4, desc[UR14][R4.64] ;  /* 0x0000000e04047981 */ /* 0x000ea8000c1e9b00 */
[----:B------:R-:W3:Y:S01]  /*0390*/  LDG.E.64.CONSTANT R6, desc[UR14][R6.64] ;  /* 0x0000000e06067981 */ /* 0x000ee2000c1e9b00 */
[----:B------:R-:W-:Y:S02]  /*03a0*/  LOP3.LUT R3, R3, 0xffff, RZ, 0xc0, !PT ;  /* 0x0000ffff03037812 */ /* 0x000fe400078ec0ff */
[----:B------:R-:W-:Y:S01]  /*03b0*/  CS2R R14, SRZ ;  /* 0x00000000000e7805 */ /* 0x000fe2000001ff00 */
[----:B------:R-:W-:-:S02]  /*03c0*/  UMOV UR4, URZ ;  /* 0x000000ff00047c82 */ /* 0x000fc40008000000 */
[----:B------:R-:W-:Y:S01]  /*03d0*/  IMAD R3, R3, 0x889, RZ ;  /* 0x0000088903037824 */ /* 0x000fe200078e02ff */
[C---:B--2---:R-:W-:Y:S02]  /*03e0*/  PRMT R9, R5.reuse, 0x7632, R9 ;  /* 0x0000763205097816 */ /* 0x044fe40000000009 */
[----:B------:R-:W-:Y:S02]  /*03f0*/  SHF.L.U32 R2, R5, 0x10, RZ ;  /* 0x0000001005027819 */ /* 0x000fe400000006ff */
[C---:B------:R-:W-:Y:S02]  /*0400*/  PRMT R8, R4.reuse, 0x7632, R8 ;  /* 0x0000763204087816 */ /* 0x040fe40000000008 */
[----:B------:R-:W-:Y:S02]  /*0410*/  SHF.L.U32 R0, R4, 0x10, RZ ;  /* 0x0000001004007819 */ /* 0x000fe400000006ff */
[----:B---3--:R-:W-:Y:S02]  /*0420*/  SHF.L.U32 R5, R6, 0x10, RZ ;  /* 0x0000001006057819 */ /* 0x008fe400000006ff */
[----:B------:R-:W-:-:S02]  /*0430*/  SHF.L.U32 R4, R7, 0x10, RZ ;  /* 0x0000001007047819 */ /* 0x000fc400000006ff */
[----:B------:R-:W-:Y:S01]  /*0440*/  PRMT R10, R6, 0x7632, R10 ;  /* 0x00007632060a7816 */ /* 0x000fe2000000000a */
[----:B------:R0:W-:Y:S01]  /*0450*/  STL [R1+0x6c], R5 ;  /* 0x00006c0501007387 */ /* 0x0001e20000100800 */
[----:B------:R-:W-:Y:S02]  /*0460*/  PRMT R11, R7, 0x7632, R11 ;  /* 0x00007632070b7816 */ /* 0x000fe4000000000b */
[----:B------:R-:W-:Y:S01]  /*0470*/  SHF.L.U32 R6, R10, 0x10, RZ ;  /* 0x000000100a067819 */ /* 0x000fe200000006ff */
[----:B------:R1:W-:Y:S04]  /*0480*/  STL [R1+0x64], R4 ;  /* 0x0000640401007387 */ /* 0x0003e80000100800 */
[----:B------:R-:W-:Y:S01]  /*0490*/  STL [R1+0x2c], RZ ;  /* 0x00002cff01007387 */ /* 0x000fe20000100800 */
[----:B0-----:R-:W-:-:S03]  /*04a0*/  SHF.R.U32.HI R5, RZ, 0x12, R3 ;  /* 0x00000012ff057819 */ /* 0x001fc60000011603 */
[----:B------:R-:W-:Y:S01]  /*04b0*/  STL [R1+0x14], RZ ;  /* 0x000014ff01007387 */ /* 0x000fe20000100800 */
[----:B------:R-:W-:Y:S02]  /*04c0*/  SHF.L.U32 R3, R8, 0x10, RZ ;  /* 0x0000001008037819 */ /* 0x000fe400000006ff */
[----:B-1----:R-:W-:Y:S01]  /*04d0*/  SHF.L.U32 R4, R9, 0x10, RZ ;  /* 0x0000001009047819 */ /* 0x002fe200000006ff */
[----:B------:R-:W-:Y:S04]  /*04e0*/  STL [R1+0x3c], RZ ;  /* 0x00003cff01007387 */ /* 0x000fe80000100800 */
[----:B------:R-:W-:Y:S04]  /*04f0*/  STL [R1+0x28], RZ ;  /* 0x000028ff01007387 */ /* 0x000fe80000100800 */
[----:B------:R-:W-:Y:S04]  /*0500*/  STL [R1+0x10], RZ ;  /* 0x000010ff01007387 */ /* 0x000fe80000100800 */
[----:B------:R-:W-:Y:S04]  /*0510*/  STL [R1+0x38], RZ ;  /* 0x000038ff01007387 */ /* 0x000fe80000100800 */
[----:B------:R0:W-:Y:S04]  /*0520*/  STL [R1+0x78], R5 ;  /* 0x0000780501007387 */ /* 0x0001e80000100800 */
[----:B------:R1:W-:Y:S01]  /*0530*/  STL [R1+0x68], R6 ;  /* 0x0000680601007387 */ /* 0x0003e20000100800 */
[----:B0-----:R-:W-:-:S05]  /*0540*/  SHF.L.U32 R5, R11, 0x10, RZ ;  /* 0x000000100b057819 */ /* 0x001fca00000006ff */
[----:B------:R1:W-:Y:S02]  /*0550*/  STL [R1+0x60], R5 ;  /* 0x0000600501007387 */ /* 0x0003e40000100800 */
.L_x_218:
[----:B-1----:R-:W2:Y:S01]  /*0560*/  LDL R12, [R1+0x78] ;  /* 0x00007800010c7983 */ /* 0x002ea20000100800 */
[----:B------:R-:W0:Y:S01]  /*0570*/  S2UR UR8, SR_CTAID.Y ;  /* 0x00000000000879c3 */ /* 0x000e220000002600 */
[----:B------:R-:W-:Y:S01]  /*0580*/  USHF.R.U64 UR13, UR10, 0x1, UR5 ;  /* 0x000000010a0d7899 */ /* 0x000fe20008001205 */
[----:B------:R-:W-:Y:S01]  /*0590*/  HFMA2 R11, -RZ, RZ, 0, 0 ;  /* 0x00000000ff0b7431 */ /* 0x000fe200000001ff */
[----:B------:R-:W1:Y:S01]  /*05a0*/  S2R R29, SR_TID.X ;  /* 0x00000000001d7919 */ /* 0x000e620000002100 */
[----:B------:R-:W-:Y:S02]  /*05b0*/  USHF.R.U32.HI UR6, URZ, 0x1, UR5 ;  /* 0x00000001ff067899 */ /* 0x000fe40008011605 */
[----:B------:R-:W-:Y:S02]  /*05c0*/  USHF.L.U32 UR9, UR13, 0x5, URZ ;  /* 0x000000050d097899 */ /* 0x000fe400080006ff */
[----:B------:R-:W-:Y:S01]  /*05d0*/  MOV R13, UR13 ;  /* 0x0000000d000d7c02 */ /* 0x000fe20008000f00 */
[----:B------:R-:W3:Y:S01]  /*05e0*/  S2UR UR18, SR_CTAID.X ;  /* 0x00000000001279c3 */ /* 0x000ee20000002500 */
[----:B------:R-:W-:Y:S01]  /*05f0*/  USHF.L.U64.HI UR12, UR13, 0x5, UR6 ;  /* 0x000000050d0c7899 */ /* 0x000fe20008010206 */
[----:B------:R4:W-:Y:S01]  /*0600*/  STL [R1+0xac], R14 ;  /* 0x0000ac0e01007387 */ /* 0x0009e20000100800 */
[----:B------:R-:W-:Y:S01]  /*0610*/  UIMAD UR6, UR6, 0x1e0000, URZ ;  /* 0x001e0000060678a4 */ /* 0x000fe2000f8e02ff */
[----:B------:R-:W-:Y:S01]  /*0620*/  MOV R8, UR9 ;  /* 0x0000000900087c02 */ /* 0x000fe20008000f00 */
[----:B------:R-:W4:Y:S01]  /*0630*/  LDCU.64 UR16, c[0x0][0x3b8] ;  /* 0x00007700ff1077ac */ /* 0x000f220008000a00 */
[----:B------:R-:W-:Y:S01]  /*0640*/  STL [R1+0xa8], R15 ;  /* 0x0000a80f01007387 */ /* 0x000fe20000100800 */
[----:B------:R-:W-:Y:S01]  /*0650*/  MOV R9, UR12 ;  /* 0x0000000c00097c02 */ /* 0x000fe20008000f00 */
[----:B------:R-:W4:Y:S01]  /*0660*/  LDCU.64 UR20, c[0x0][0x3a0] ;  /* 0x00007400ff1477ac */ /* 0x000f220008000a00 */
[----:B0-----:R-:W-:-:S02]  /*0670*/  ULOP3.LUT UR11, UR8, 0x1, URZ, 0xc0, !UPT ;  /* 0x00000001080b7892 */ /* 0x001fc4000f8ec0ff */
[----:B---3--:R-:W-:Y:S01]  /*0680*/  USHF.L.U32 UR7, UR18, 0x3, URZ ;  /* 0x0000000312077899 */ /* 0x008fe200080006ff */
[----:B-1----:R-:W-:-:S05]  /*0690*/  LOP3.LUT R5, R29, 0xffff, RZ, 0xc0, !PT ;  /* 0x0000ffff1d057812 */ /* 0x002fca00078ec0ff */
        /* <DEDUP_REMOVED lines=9> */
[----:B------:R-:W-:Y:S01]  /*0730*/  IMAD R5, R6, 0xf0, R5 ;  /* 0x000000f006057824 */ /* 0x000fe200078e0205 */
[----:B------:R-:W-:-:S04]  /*0740*/  MOV R6, UR7 ;  /* 0x0000000700067c02 */ /* 0x000fc80008000f00 */
[----:B------:R-:W-:Y:S02]  /*0750*/  SHF.L.U32 R10, R5, 0x2, RZ ;  /* 0x00000002050a7819 */ /* 0x000fe400000006ff */
[----:B------:R-:W-:-:S05]  /*0760*/  LOP3.LUT R5, R7, 0x3f8, R6, 0xf8, !PT ;  /* 0x000003f807057812 */ /* 0x000fca00078ef806 */
[----:B------:R-:W-:Y:S02]  /*0770*/  IMAD R5, R5, 0x780, RZ ;  /* 0x0000078005057824 */ /* 0x000fe400078e02ff */
[----:B--2---:R-:W-:-:S04]  /*0780*/  IMAD.WIDE.U32 R8, R12, 0x2, R8 ;  /* 0x000000020c087825 */ /* 0x004fc800078e0008 */
[----:B------:R-:W-:Y:S01]  /*0790*/  IMAD.WIDE.U32 R12, R13, 0x1e0000, R10 ;  /* 0x001e00000d0c7825 */ /* 0x000fe200078e000a */
[C---:B----4-:R-:W-:Y:S02]  /*07a0*/  LEA R10, P0, R8.reuse, UR16, 0x2 ;  /* 0x00000010080a7c11 */ /* 0x050fe4000f8010ff */
[----:B------:R-:W-:Y:S02]  /*07b0*/  IADD3 R5, P1, PT, R5, R12, RZ ;  /* 0x0000000c05057210 */ /* 0x000fe40007f3e0ff */
[----:B------:R-:W-:Y:S01]  /*07c0*/  LEA.HI.X R11, R8, UR17, R9, 0x2, P0 ;  /* 0x00000011080b7c11 */ /* 0x000fe200080f1409 */
[----:B------:R-:W0:Y:S01]  /*07d0*/  S2R R35, SR_CgaCtaId ;  /* 0x0000000000237919 */ /* 0x000e220000008800 */
[----:B------:R-:W-:Y:S01]  /*07e0*/  IADD3.X R12, PT, PT, R13, UR6, RZ, P1, !PT ;  /* 0x000000060d0c7c10 */ /* 0x000fe20008ffe4ff */
[----:B------:R-:W1:Y:S01]  /*07f0*/  LDCU.64 UR6, c[0x0][0x398] ;  /* 0x00007300ff0677ac */ /* 0x000e620008000a00 */
[C---:B------:R-:W-:Y:S02]  /*0800*/  SHF.L.U32 R14, R5.reuse, 0x1, RZ ;  /* 0x00000001050e7819 */ /* 0x040fe400000006ff */
[----:B------:R-:W-:Y:S01]  /*0810*/  SHF.L.U64.HI R6, R5, 0x1, R12 ;  /* 0x0000000105067819 */ /* 0x000fe2000001020c */
[----:B------:R-:W2:Y:S01]  /*0820*/  LDG.E.64.CONSTANT R10, desc[UR14][R10.64] ;  /* 0x0000000e0a0a7981 */ /* 0x000ea2000c1e9b00 */
[----:B------:R-:W-:Y:S01]  /*0830*/  IADD3 R8, P0, PT, R14, UR20, RZ ;  /* 0x000000140e087c10 */ /* 0x000fe2000ff1e0ff */
[----:B------:R-:W3:Y:S02]  /*0840*/  LDCU.64 UR16, c[0x0][0x3c8] ;  /* 0x00007900ff1077ac */ /* 0x000ee40008000a00 */
[----:B------:R-:W-:Y:S01]  /*0850*/  STL [R1+0x70], R14 ;  /* 0x0000700e01007387 */ /* 0x000fe20000100800 */
[----:B------:R-:W-:-:S03]  /*0860*/  IADD3.X R9, PT, PT, R6, UR21, RZ, P0, !PT ;  /* 0x0000001506097c10 */ /* 0x000fc600087fe4ff */
[----:B------:R-:W-:Y:S04]  /*0870*/  STL [R1+0x74], R6 ;  /* 0x0000740601007387 */ /* 0x000fe80000100800 */
[----:B------:R-:W4:Y:S01]  /*0880*/  LDG.E.64.CONSTANT R22, desc[UR14][R8.64] ;  /* 0x0000000e08167981 */ /* 0x000f22000c1e9b00 */
[----:B-1----:R-:W-:Y:S01]  /*0890*/  IADD3 R12, P0, PT, R14, UR6, RZ ;  /* 0x000000060e0c7c10 */ /* 0x002fe2000ff1e0ff */
[----:B------:R-:W2:Y:S02]  /*08a0*/  LDCU UR6, c[0x0][0x3c0] ;  /* 0x00007800ff0677ac */ /* 0x000ea40008000800 */
[----:B------:R-:W3:Y:S01]  /*08b0*/  LDG.E.64.CONSTANT R24, desc[UR14][R8.64+0x1e00] ;  /* 0x001e000e08187981 */ /* 0x000ee2000c1e9b00 */
[----:B------:R-:W-:-:S03]  /*08c0*/  IADD3.X R13, PT, PT, R6, UR7, RZ, P0, !PT ;  /* 0x00000007060d7c10 */ /* 0x000fc600087fe4ff */
[----:B------:R-:W3:Y:S04]  /*08d0*/  LDG.E.64.CONSTANT R20, desc[UR14][R8.64+0x3c00] ;  /* 0x003c000e08147981 */ /* 0x000ee8000c1e9b00 */
[----:B------:R-:W3:Y:S04]  /*08e0*/  LDG.E.64.CONSTANT R16, desc[UR14][R12.64+0x3c00] ;  /* 0x003c000e0c107981 */ /* 0x000ee8000c1e9b00 */
[----:B------:R-:W3:Y:S04]  /*08f0*/  LDG.E.64.CONSTANT R26, desc[UR14][R12.64] ;  /* 0x0000000e0c1a7981 */ /* 0x000ee8000c1e9b00 */
[----:B------:R-:W3:Y:S04]  /*0900*/  LDG.E.64.CONSTANT R18, desc[UR14][R12.64+0x1e00] ;  /* 0x001e000e0c127981 */ /* 0x000ee8000c1e9b00 */
[----:B------:R-:W3:Y:S01]  /*0910*/  LDG.E.64.CONSTANT R8, desc[UR14][R8.64+0x5a00] ;  /* 0x005a000e08087981 */ /* 0x000ee2000c1e9b00 */
[----:B------:R-:W-:Y:S01]  /*0920*/  MOV R34, 0x400 ;  /* 0x0000040000227802 */ /* 0x000fe20000000f00 */
[----:B--2---:R-:W-:-:S02]  /*0930*/  FADD.FTZ R5, R11, UR6 ;  /* 0x000000060b057e21 */ /* 0x004fc40008010000 */
[----:B------:R-:W2:Y:S04]  /*0940*/  LDG.E.64.CONSTANT R12, desc[UR14][R12.64+0x5a00] ;  /* 0x005a000e0c0c7981 */ /* 0x000ea8000c1e9b00 */
[----:B------:R-:W1:Y:S01]  /*0950*/  MUFU.RSQ R5, R5 ;  /* 0x0000000500057308 */ /* 0x000e620000001400 */
[----:B----4-:R-:W-:Y:S01]  /*0960*/  SHF.L.U32 R11, R22, 0x10, RZ ;  /* 0x00000010160b7819 */ /* 0x010fe200000006ff */
[----:B---3--:R3:W-:Y:S04]  /*0970*/  STL [R1+0xb4], R16 ;  /* 0x0000b41001007387 */ /* 0x0087e80000100800 */
[----:B---3--:R-:W3:Y:S04]  /*0980*/  LDL R16, [R1+0x6c] ;  /* 0x00006c0001107983 */ /* 0x008ee80000100800 */
[----:B------:R4:W-:Y:S04]  /*0990*/  STL [R1+0xb0], R17 ;  /* 0x0000b01101007387 */ /* 0x0009e80000100800 */
[----:B----4-:R-:W4:Y:S01]  /*09a0*/  LDL R17, [R1+0x64] ;  /* 0x0000640001117983 */ /* 0x010f220000100800 */
[----:B------:R-:W-:Y:S01]  /*09b0*/  FADD.FTZ R11, -R10, R11 ;  /* 0x0000000b0a0b7221 */ /* 0x000fe20000010100 */
[----:B------:R-:W-:-:S03]  /*09c0*/  SHF.L.U32 R6, R23, 0x10, RZ ;  /* 0x0000001017067819 */ /* 0x000fc600000006ff */
[----:B-1----:R-:W-:Y:S01]  /*09d0*/  FMUL.FTZ R14, R5, R11 ;  /* 0x0000000b050e7220 */ /* 0x002fe20000410000 */
[----:B------:R-:W-:Y:S01]  /*09e0*/  PRMT R11, R22, 0x7632, R11 ;  /* 0x00007632160b7816 */ /* 0x000fe2000000000b */
[----:B------:R-:W-:-:S04]  /*09f0*/  FADD.FTZ R22, -R10, R6 ;  /* 0x000000060a167221 */ /* 0x000fc80000010100 */
[----:B------:R-:W-:Y:S01]  /*0a00*/  FMUL.FTZ R15, R5, R22 ;  /* 0x00000016050f7220 */ /* 0x000fe20000410000 */
[----:B------:R1:W-:Y:S01]  /*0a10*/  STL [R1+0x4c], R14 ;  /* 0x00004c0e01007387 */ /* 0x0003e20000100800 */
[----:B---3--:R-:W-:-:S03]  /*0a20*/  FFMA.FTZ R31, R0, R14, R16 ;  /* 0x0000000e001f7223 */ /* 0x008fc60000010010 */
[----:B-1----:R-:W3:Y:S04]  /*0a30*/  LDL R14, [R1+0x68] ;  /* 0x00006800010e7983 */ /* 0x002ee80000100800 */
[----:B------:R1:W-:Y:S01]  /*0a40*/  STL [R1+0x58], R15 ;  /* 0x0000580f01007387 */ /* 0x0003e20000100800 */
[----:B----4-:R-:W-:-:S03]  /*0a50*/  FFMA.FTZ R33, R2, R15, R17 ;  /* 0x0000000f02217223 */ /* 0x010fc60000010011 */
[----:B-1----:R-:W4:Y:S01]  /*0a60*/  LDL R15, [R1+0x60] ;  /* 0x00006000010f7983 */ /* 0x002f220000100800 */
[----:B------:R-:W-:Y:S01]  /*0a70*/  FMUL.FTZ R28, R31, -1.4426950216293334961 ;  /* 0xbfb8aa3b1f1c7820 */ /* 0x000fe20000410000 */
[----:B------:R-:W-:Y:S02]  /*0a80*/  PRMT R30, R23, 0x7632, R30 ;  /* 0x00007632171e7816 */ /* 0x000fe4000000001e */
[----:B------:R-:W-:Y:S02]  /*0a90*/  SHF.L.U32 R6, R24, 0x10, RZ ;  /* 0x0000001018067819 */ /* 0x000fe400000006ff */
[----:B------:R-:W-:Y:S01]  /*0aa0*/  SHF.L.U32 R30, R30, 0x10, RZ ;  /* 0x000000101e1e7819 */ /* 0x000fe200000006ff */
[----:B------:R-:W1:Y:S01]  /*0ab0*/  MUFU.EX2 R28, R28 ;  /* 0x0000001c001c7308 */ /* 0x000e620000000800 */
[----:B------:R-:W-:Y:S01]  /*0ac0*/  SHF.L.U32 R11, R11, 0x10, RZ ;  /* 0x000000100b0b7819 */ /* 0x000fe200000006ff */
[C---:B------:R-:W-:Y:S01]  /*0ad0*/  FADD.FTZ R6, -R10.reuse, R6 ;  /* 0x000000060a067221 */ /* 0x040fe20000010100 */
[----:B------:R-:W-:Y:S01]  /*0ae0*/  FMUL.FTZ R36, R33, -1.4426950216293334961 ;  /* 0xbfb8aa3b21247820 */ /* 0x000fe20000410000 */
[----:B------:R-:W-:-:S02]  /*0af0*/  FADD.FTZ R30, -R10, R30 ;  /* 0x0000001e0a1e7221 */ /* 0x000fc40000010100 */
[----:B------:R-:W-:Y:S01]  /*0b00*/  FADD.FTZ R11, -R10, R11 ;  /* 0x0000000b0a0b7221 */ /* 0x000fe20000010100 */
[C---:B------:R-:W-:Y:S01]  /*0b10*/  FMUL.FTZ R6, R5.reuse, R6 ;  /* 0x0000000605067220 */ /* 0x040fe20000410000 */
[C---:B------:R-:W-:Y:S01]  /*0b20*/  FMUL.FTZ R32, R5.reuse, R30 ;  /* 0x0000001e05207220 */ /* 0x040fe20000410000 */
[----:B------:R-:W0:Y:S01]  /*0b30*/  MUFU.EX2 R36, R36 ;  /* 0x0000002400247308 */ /* 0x000e220000000800 */
[----:B------:R-:W-:Y:S02]  /*0b40*/  FMUL.FTZ R11, R5, R11 ;  /* 0x0000000b050b7220 */ /* 0x000fe40000410000 */
[----:B------:R2:W-:Y:S04]  /*0b50*/  STL [R1+0x54], R6 ;  /* 0x0000540601007387 */ /* 0x0005e80000100800 */
[----:B------:R-:W-:Y:S01]  /*0b60*/  STL [R1+0x44], R11 ;  /* 0x0000440b01007387 */ /* 0x000fe20000100800 */
[----:B-1----:R-:W-:-:S03]  /*0b70*/  FADD.FTZ R28, R28, 1 ;  /* 0x3f8000001c1c7421 */ /* 0x002fc60000010000 */
[----:B------:R-:W-:Y:S01]  /*0b80*/  STL [R1+0x50], R32 ;  /* 0x0000502001007387 */ /* 0x000fe20000100800 */
[----:B------:R-:W-:Y:S02]  /*0b90*/  IADD3 R34, PT, PT, R34, 0x3c00, RZ ;  /* 0x00003c0022227810 */ /* 0x000fe40007ffe0ff */
[----:B------:R-:W1:Y:S01]  /*0ba0*/  MUFU.RCP R28, R28 ;  /* 0x0000001c001c7308 */ /* 0x000e620000001000 */
[----:B0-----:R-:W-:Y:S01]  /*0bb0*/  FADD.FTZ R36, R36, 1 ;  /* 0x3f80000024247421 */ /* 0x001fe20000010000 */
[----:B------:R-:W-:Y:S02]  /*0bc0*/  LEA R34, R35, R34, 0x18 ;  /* 0x0000002223227211 */ /* 0x000fe400078ec0ff */
[----:B------:R-:W-:-:S04]  /*0bd0*/  LOP3.LUT R35, R29, 0xffff, RZ, 0xc0, !PT ;  /* 0x0000ffff1d237812 */ /* 0x000fc800078ec0ff */
[----:B------:R0:W1:Y:S01]  /*0be0*/  MUFU.RCP R29, R36 ;  /* 0x00000024001d7308 */ /* 0x0000620000001000 */
[----:B------:R-:W-:Y:S01]  /*0bf0*/  IMAD R34, R35, 0x18, R34 ;  /* 0x0000001823227824 */ /* 0x000fe200078e0222 */
[----:B0-----:R-:W-:Y:S02]  /*0c00*/  SHF.L.U32 R36, R25, 0x10, RZ ;  /* 0x0000001019247819 */ /* 0x001fe400000006ff */
[----:B------:R-:W-:-:S03]  /*0c10*/  SHF.L.U32 R35, R20, 0x10, RZ ;  /* 0x0000001014237819 */ /* 0x000fc600000006ff */
[----:B------:R-:W-:Y:S01]  /*0c20*/  FADD.FTZ R36, -R10, R36 ;  /* 0x000000240a247221 */ /* 0x000fe20000010100 */
[----:B------:R-:W-:Y:S01]  /*0c30*/  LEA R7, R7, R34, 0x3 ;  /* 0x0000002207077211 */ /* 0x000fe200078e18ff */
[----:B--2---:R-:W-:Y:S01]  /*0c40*/  FFMA.FTZ R6, R0, R6, R16 ;  /* 0x0000000600067223 */ /* 0x004fe20000010010 */
[----:B-1----:R-:W-:Y:S01]  /*0c50*/  FADD.FTZ R37, -R28, 1 ;  /* 0x3f8000001c257421 */ /* 0x002fe20000010100 */
[----:B------:R-:W-:Y:S01]  /*0c60*/  FMUL.FTZ R36, R5, R36 ;  /* 0x0000002405247220 */ /* 0x000fe20000410000 */
[----:B------:R-:W-:Y:S01]  /*0c70*/  FADD.FTZ R35, -R10, R35 ;  /* 0x000000230a237221 */ /* 0x000fe20000010100 */
[----:B------:R-:W-:Y:S01]  /*0c80*/  PRMT R24, R24, 0x7632, R24 ;  /* 0x0000763218187816 */ /* 0x000fe20000000018 */
[----:B------:R-:W-:Y:S01]  /*0c90*/  FMUL.FTZ R22, R6, -1.4426950216293334961 ;  /* 0xbfb8aa3b06167820 */ /* 0x000fe20000410000 */
[----:B------:R-:W-:Y:S01]  /*0ca0*/  STL [R1+0x5c], R7 ;  /* 0x00005c0701007387 */ /* 0x000fe20000100800 */
[----:B------:R-:W-:Y:S01]  /*0cb0*/  FFMA.FTZ R37, R31, R37, 1 ;  /* 0x3f8000001f257423 */ /* 0x000fe20000010025 */
[----:B------:R-:W-:-:S02]  /*0cc0*/  FFMA.FTZ R31, R2, R36, R17 ;  /* 0x00000024021f7223 */ /* 0x000fc40000010011 */
[----:B------:R0:W-:Y:S01]  /*0cd0*/  STL [R1+0x48], R36 ;  /* 0x0000482401007387 */ /* 0x0001e20000100800 */
[----:B------:R-:W-:Y:S01]  /*0ce0*/  MUFU.EX2 R22, R22 ;  /* 0x0000001600167308 */ /* 0x000fe20000000800 */
[----:B0-----:R-:W-:Y:S01]  /*0cf0*/  FMUL.FTZ R36, R5, R35 ;  /* 0x0000002305247220 */ /* 0x001fe20000410000 */
[----:B------:R-:W-:Y:S01]  /*0d00*/  SHF.L.U32 R35, R24, 0x10, RZ ;  /* 0x0000001018237819 */ /* 0x000fe200000006ff */
[----:B------:R-:W-:Y:S01]  /*0d10*/  FADD.FTZ R7, -R29, 1 ;  /* 0x3f8000001d077421 */ /* 0x000fe20000010100 */
[----:B------:R-:W-:-:S03]  /*0d20*/  FMUL.FTZ R24, R28, R37 ;  /* 0x000000251c187220 */ /* 0x000fc60000410000 */
[--C-:B------:R-:W-:Y:S01]  /*0d30*/  FADD.FTZ R28, -R10, R35.reuse ;  /* 0x000000230a1c7221 */ /* 0x100fe20000010100 */
[----:B------:R-:W-:Y:S01]  /*0d40*/  PRMT R35, R25, 0x7632, R35 ;  /* 0x0000763219237816 */ /* 0x000fe20000000023 */
[----:B------:R-:W-:Y:S01]  /*0d50*/  FFMA.FTZ R33, R33, R7, 1 ;  /* 0x3f80000021217423 */ /* 0x000fe20000010007 */
[----:B------:R-:W-:Y:S02]  /*0d60*/  FFMA.FTZ R7, R0, R36, R16 ;  /* 0x0000002400077223 */ /* 0x000fe40000010010 */
[----:B------:R-:W-:Y:S01]  /*0d70*/  SHF.L.U32 R35, R35, 0x10, RZ ;  /* 0x0000001023237819 */ /* 0x000fe200000006ff */
[----:B------:R-:W-:Y:S01]  /*0d80*/  FMUL.FTZ R33, R29, R33 ;  /* 0x000000211d217220 */ /* 0x000fe20000410000 */
[----:B------:R-:W-:Y:S01]  /*0d90*/  FMUL.FTZ R29, R7, -1.4426950216293334961 ;  /* 0xbfb8aa3b071d7820 */ /* 0x000fe20000410000 */
[----:B------:R-:W-:Y:S01]  /*0da0*/  FMUL.FTZ R37, R5, R28 ;  /* 0x0000001c05257220 */ /* 0x000fe20000410000 */
[----:B------:R-:W-:Y:S01]  /*0db0*/  STL [R1+0x40], R36 ;  /* 0x0000402401007387 */ /* 0x000fe20000100800 */
[----:B------:R-:W-:Y:S01]  /*0dc0*/  FADD.FTZ R35, -R10, R35 ;  /* 0x000000230a237221 */ /* 0x000fe20000010100 */
[----:B------:R-:W0:Y:S02]  /*0dd0*/  MUFU.EX2 R28, R29 ;  /* 0x0000001d001c7308 */ /* 0x000e240000000800 */
[----:B------:R1:W-:Y:S01]  /*0de0*/  STL [R1+0x34], R37 ;  /* 0x0000342501007387 */ /* 0x0003e20000100800 */
[----:B0-----:R-:W-:-:S06]  /*0df0*/  FADD.FTZ R28, R28, 1 ;  /* 0x3f8000001c1c7421 */ /* 0x001fcc0000010000 */
[----:B------:R-:W-:Y:S01]  /*0e00*/  MUFU.RCP R28, R28 ;  /* 0x0000001c001c7308 */ /* 0x000fe20000001000 */
[----:B---3--:R-:W-:-:S04]  /*0e10*/  FFMA.FTZ R11, R3, R11, R14 ;  /* 0x0000000b030b7223 */ /* 0x008fc8000001000e */
[----:B------:R-:W-:Y:S01]  /*0e20*/  FMUL.FTZ R23, R11, -1.4426950216293334961 ;  /* 0xbfb8aa3b0b177820 */ /* 0x000fe20000410000 */
[----:B----4-:R-:W-:-:S04]  /*0e30*/  FFMA.FTZ R30, R4, R32, R15 ;  /* 0x00000020041e7223 */ /* 0x010fc8000001000f */
[----:B------:R-:W-:Y:S01]  /*0e40*/  FMUL.FTZ R32, R30, -1.4426950216293334961 ;  /* 0xbfb8aa3b1e207820 */ /* 0x000fe20000410000 */
[----:B------:R-:W0:Y:S08]  /*0e50*/  MUFU.EX2 R23, R23 ;  /* 0x0000001700177308 */ /* 0x000e300000000800 */
[----:B------:R-:W2:Y:S01]  /*0e60*/  MUFU.EX2 R32, R32 ;  /* 0x0000002000207308 */ /* 0x000ea20000000800 */
[----:B0-----:R-:W-:Y:S01]  /*0e70*/  FADD.FTZ R23, R23, 1 ;  /* 0x3f80000017177421 */ /* 0x001fe20000010000 */
[----:B--2---:R-:W-:-:S06]  /*0e80*/  FADD.FTZ R32, R32, 1 ;  /* 0x3f80000020207421 */ /* 0x004fcc0000010000 */
[----:B------:R0:W2:Y:S08]  /*0e90*/  MUFU.RCP R34, R32 ;  /* 0x0000002000227308 */ /* 0x0000b00000001000 */
[----:B------:R-:W3:Y:S01]  /*0ea0*/  MUFU.RCP R23, R23 ;  /* 0x0000001700177308 */ /* 0x000ee20000001000 */
[----:B0-----:R-:W-:Y:S01]  /*0eb0*/  FMUL.FTZ R32, R31, -1.4426950216293334961 ;  /* 0xbfb8aa3b1f207820 */ /* 0x001fe20000410000 */
[----:B------:R-:W-:-:S06]  /*0ec0*/  FFMA.FTZ R29, R3, R37, R14 ;  /* 0x00000025031d7223 */ /* 0x000fcc000001000e */
[----:B------:R-:W0:Y:S01]  /*0ed0*/  MUFU.EX2 R32, R32 ;  /* 0x0000002000207308 */ /* 0x000e220000000800 */
[----:B--2---:R-:W-:Y:S01]  /*0ee0*/  FADD.FTZ R25, -R34, 1 ;  /* 0x3f80000022197421 */ /* 0x004fe20000010100 */
[----:B-1----:R-:W-:-:S03]  /*0ef0*/  FMUL.FTZ R37, R5, R35 ;  /* 0x0000002305257220 */ /* 0x002fc60000410000 */
[----:B------:R-:W-:Y:S01]  /*0f00*/  FFMA.FTZ R25, R30, R25, 1 ;  /* 0x3f8000001e197423 */ /* 0x000fe20000010019 */
[C---:B------:R-:W-:Y:S02]  /*0f10*/  PRMT R30, R26.reuse, 0x7632, R30 ;  /* 0x000076321a1e7816 */ /* 0x040fe4000000001e */
[----:B------:R-:W-:Y:S01]  /*0f20*/  SHF.L.U32 R26, R26, 0x10, RZ ;  /* 0x000000101a1a7819 */ /* 0x000fe200000006ff */
[----:B---3--:R-:W-:Y:S01]  /*0f30*/  FADD.FTZ R36, -R23, 1 ;  /* 0x3f80000017247421 */ /* 0x008fe20000010100 */
[----:B------:R-:W-:Y:S01]  /*0f40*/  FADD.FTZ R35, R22, 1 ;  /* 0x3f80000016237421 */ /* 0x000fe20000010000 */
[----:B------:R-:W-:Y:S02]  /*0f50*/  FMUL.FTZ R34, R34, R25 ;  /* 0x0000001922227220 */ /* 0x000fe40000410000 */
[----:B------:R-:W-:Y:S01]  /*0f60*/  FFMA.FTZ R36, R11, R36, 1 ;  /* 0x3f8000000b247423 */ /* 0x000fe20000010024 */
[----:B------:R-:W-:Y:S01]  /*0f70*/  FMUL.FTZ R11, R29, -1.4426950216293334961 ;  /* 0xbfb8aa3b1d0b7820 */ /* 0x000fe20000410000 */
[----:B------:R-:W-:Y:S01]  /*0f80*/  FMUL.FTZ R25, R26, R24 ;  /* 0x000000181a197220 */ /* 0x000fe20000410000 */
[----:B------:R-:W-:Y:S01]  /*0f90*/  SHF.L.U32 R30, R30, 0x10, RZ ;  /* 0x000000101e1e7819 */ /* 0x000fe200000006ff */
[----:B------:R1:W2:Y:S01]  /*0fa0*/  MUFU.RCP R26, R35 ;  /* 0x00000023001a7308 */ /* 0x0002a20000001000 */
[----:B------:R-:W-:Y:S01]  /*0fb0*/  FMUL.FTZ R23, R23, R36 ;  /* 0x0000002417177220 */ /* 0x000fe20000410000 */
[----:B------:R-:W-:Y:S01]  /*0fc0*/  FFMA.FTZ R22, R4, R37, R15 ;  /* 0x0000002504167223 */ /* 0x000fe2000001000f */
[----:B0-----:R-:W-:-:S02]  /*0fd0*/  FADD.FTZ R32, R32, 1 ;  /* 0x3f80000020207421 */ /* 0x001fc40000010000 */
[----:B------:R-:W-:-:S03]  /*0fe0*/  FMUL.FTZ R24, R30, R23 ;  /* 0x000000171e187220 */ /* 0x000fc60000410000 */
[----:B------:R-:W0:Y:S01]  /*0ff0*/  MUFU.EX2 R11, R11 ;  /* 0x0000000b000b7308 */ /* 0x000e220000000800 */
[----:B------:R-:W-:Y:S01]  /*1000*/  SHF.L.U32 R23, R27, 0x10, RZ ;  /* 0x000000101b177819 */ /* 0x000fe200000006ff */
[----:B-1----:R-:W-:Y:S01]  /*1010*/  FMUL.FTZ R35, R22, -1.4426950216293334961 ;  /* 0xbfb8aa3b16237820 */ /* 0x002fe20000410000 */
[----:B------:R-:W-:-:S03]  /*1020*/  SHF.L.U32 R30, R21, 0x10, RZ ;  /* 0x00000010151e7819 */ /* 0x000fc600000006ff */
[----:B------:R-:W-:Y:S02]  /*1030*/  FMUL.FTZ R23, R23, R33 ;  /* 0x0000002117177220 */ /* 0x000fe40000410000 */
[----:B------:R-:W1:Y:S01]  /*1040*/  MUFU.RCP R32, R32 ;  /* 0x0000002000207308 */ /* 0x000e620000001000 */
[----:B------:R-:W-:Y:S01]  /*1050*/  PRMT R21, R20, 0x7632, R21 ;  /* 0x0000763214157816 */ /* 0x000fe20000000015 */
[----:B--2---:R-:W-:-:S06]  /*1060*/  FADD.FTZ R20, -R26, 1 ;  /* 0x3f8000001a147421 */ /* 0x004fcc0000010100 */
[----:B------:R-:W2:Y:S01]  /*1070*/  MUFU.EX2 R33, R35 ;  /* 0x0000002300217308 */ /* 0x000ea20000000800 */
[----:B------:R-:W-:Y:S01]  /*1080*/  FFMA.FTZ R20, R6, R20, 1 ;  /* 0x3f80000006147423 */ /* 0x000fe20000010014 */
[----:B0-----:R-:W-:Y:S01]  /*1090*/  FADD.FTZ R11, R11, 1 ;  /* 0x3f8000000b0b7421 */ /* 0x001fe20000010000 */
[----:B------:R-:W-:Y:S01]  /*10a0*/  FADD.FTZ R30, -R10, R30 ;  /* 0x0000001e0a1e7221 */ /* 0x000fe20000010100 */
[----:B------:R-:W-:-:S03]  /*10b0*/  SHF.L.U32 R6, R21, 0x10, RZ ;  /* 0x0000001015067819 */ /* 0x000fc600000006ff */
[----:B------:R-:W-:Y:S01]  /*10c0*/  FMUL.FTZ R36, R5, R30 ;  /* 0x0000001e05247220 */ /* 0x000fe20000410000 */
[----:B------:R0:W3:Y:S01]  /*10d0*/  MUFU.RCP R35, R11 ;  /* 0x0000000b00237308 */ /* 0x0000e20000001000 */
[----:B------:R-:W-:Y:S01]  /*10e0*/  PRMT R27, R27, 0x7632, R27 ;  /* 0x000076321b1b7816 */ /* 0x000fe2000000001b */
[----:B------:R-:W-:Y:S01]  /*10f0*/  STL [R1+0x30], R37 ;  /* 0x0000302501007387 */ /* 0x000fe20000100800 */
[----:B------:R-:W-:Y:S01]  /*1100*/  FFMA.FTZ R30, R2, R36, R17 ;  /* 0x00000024021e7223 */ /* 0x000fe20000010011 */
[----:B0-----:R-:W-:Y:S01]  /*1110*/  FADD.FTZ R11, -R10, R6 ;  /* 0x000000060a0b7221 */ /* 0x001fe20000010100 */
[----:B-1----:R-:W-:Y:S01]  /*1120*/  FADD.FTZ R6, -R32, 1 ;  /* 0x3f80000020067421 */ /* 0x002fe20000010100 */
[----:B--2---:R-:W-:Y:S01]  /*1130*/  FADD.FTZ R33, R33, 1 ;  /* 0x3f80000021217421 */ /* 0x004fe20000010000 */
[----:B------:R0:W-:Y:S01]  /*1140*/  STL [R1+0x24], R36 ;  /* 0x0000242401007387 */ /* 0x0001e20000100800 */
[----:B------:R-:W-:Y:S01]  /*1150*/  SHF.L.U32 R27, R27, 0x10, RZ ;  /* 0x000000101b1b7819 */ /* 0x000fe200000006ff */
[----:B------:R-:W-:Y:S01]  /*1160*/  FFMA.FTZ R31, R31, R6, 1 ;  /* 0x3f8000001f1f7423 */ /* 0x000fe20000010006 */
[----:B------:R-:W-:Y:S01]  /*1170*/  FMUL.FTZ R26, R26, R20 ;  /* 0x000000141a1a7220 */ /* 0x000fe20000410000 */
[----:B------:R-:W1:Y:S01]  /*1180*/  MUFU.RCP R6, R33 ;  /* 0x0000002100067308 */ /* 0x000e620000001000 */
[----:B0-----:R-:W-:Y:S01]  /*1190*/  FMUL.FTZ R36, R5, R11 ;  /* 0x0000000b05247220 */ /* 0x001fe20000410000 */
[----:B------:R-:W-:Y:S01]  /*11a0*/  FMUL.FTZ R27, R27, R34 ;  /* 0x000000221b1b7220 */ /* 0x000fe20000410000 */
[----:B------:R-:W-:-:S02]  /*11b0*/  FMUL.FTZ R34, R30, -1.4426950216293334961 ;  /* 0xbfb8aa3b1e227820 */ /* 0x000fc40000410000 */
[----:B------:R-:W-:Y:S01]  /*11c0*/  FFMA.FTZ R20, R3, R36, R14 ;  /* 0x0000002403147223 */ /* 0x000fe2000001000e */
[----:B------:R-:W-:Y:S01]  /*11d0*/  FMUL.FTZ R32, R32, R31 ;  /* 0x0000001f20207220 */ /* 0x000fe20000410000 */
[----:B---3--:R-:W-:Y:S02]  /*11e0*/  FADD.FTZ R31, -R35, 1 ;  /* 0x3f800000231f7421 */ /* 0x008fe40000010100 */
[----:B------:R-:W-:Y:S01]  /*11f0*/  FMUL.FTZ R11, R20, -1.4426950216293334961 ;  /* 0xbfb8aa3b140b7820 */ /* 0x000fe20000410000 */
[----:B------:R-:W0:Y:S01]  /*1200*/  MUFU.EX2 R34, R34 ;  /* 0x0000002200227308 */ /* 0x000e220000000800 */
[----:B------:R-:W-:Y:S01]  /*1210*/  FFMA.FTZ R29, R29, R31, 1 ;  /* 0x3f8000001d1d7423 */ /* 0x000fe2000001001f */
[----:B------:R-:W-:Y:S01]  /*1220*/  PRMT R31, R21, 0x7632, R31 ;  /* 0x00007632151f7816 */ /* 0x000fe2000000001f */
[----:B-1----:R-:W-:-:S05]  /*1230*/  FADD.FTZ R33, -R6, 1 ;  /* 0x3f80000006217421 */ /* 0x002fca0000010100 */
[----:B------:R-:W1:Y:S01]  /*1240*/  MUFU.EX2 R11, R11 ;  /* 0x0000000b000b7308 */ /* 0x000e620000000800 */
[----:B------:R-:W-:Y:S01]  /*1250*/  FMUL.FTZ R21, R35, R29 ;  /* 0x0000001d23157220 */ /* 0x000fe20000410000 */
[----:B------:R-:W-:Y:S01]  /*1260*/  SHF.L.U32 R29, R31, 0x10, RZ ;  /* 0x000000101f1d7819 */ /* 0x000fe200000006ff */
[----:B------:R-:W-:-:S04]  /*1270*/  FFMA.FTZ R33, R22, R33, 1 ;  /* 0x3f80000016217423 */ /* 0x000fc80000010021 */
[----:B------:R-:W-:Y:S01]  /*1280*/  FADD.FTZ R29, -R10, R29 ;  /* 0x0000001d0a1d7221 */ /* 0x000fe20000010100 */
[----:B------:R-:W-:Y:S01]  /*1290*/  FMUL.FTZ R33, R6, R33 ;  /* 0x0000002106217220 */ /* 0x000fe20000410000 */
[----:B------:R-:W-:Y:S01]  /*12a0*/  SHF.L.U32 R22, R18, 0x10, RZ ;  /* 0x0000001012167819 */ /* 0x000fe200000006ff */
[----:B0-----:R-:W-:Y:S01]  /*12b0*/  FADD.FTZ R31, R34, 1 ;  /* 0x3f800000221f7421 */ /* 0x001fe20000010000 */
[----:B------:R-:W-:-:S03]  /*12c0*/  FMUL.FTZ R6, R5, R29 ;  /* 0x0000001d05067220 */ /* 0x000fc60000410000 */
[----:B------:R-:W-:Y:S01]  /*12d0*/  FMUL.FTZ R26, R22, R26 ;  /* 0x0000001a161a7220 */ /* 0x000fe20000410000 */
[----:B------:R-:W-:Y:S01]  /*12e0*/  FFMA.FTZ R37, R4, R6, R15 ;  /* 0x0000000604257223 */ /* 0x000fe2000001000f */
[----:B-1----:R-:W-:Y:S01]  /*12f0*/  FADD.FTZ R11, R11, 1 ;  /* 0x3f8000000b0b7421 */ /* 0x002fe20000010000 */
[----:B------:R-:W-:Y:S01]  /*1300*/  SHF.L.U32 R22, R19, 0x10, RZ ;  /* 0x0000001013167819 */ /* 0x000fe200000006ff */
[----:B------:R-:W0:Y:S01]  /*1310*/  MUFU.RCP R31, R31 ;  /* 0x0000001f001f7308 */ /* 0x000e220000001000 */
[----:B------:R-:W-:-:S03]  /*1320*/  PRMT R19, R18, 0x7632, R19 ;  /* 0x0000763212137816 */ /* 0x000fc60000000013 */
[----:B------:R-:W-:-:S04]  /*1330*/  FMUL.FTZ R22, R22, R32 ;  /* 0x0000002016167220 */ /* 0x000fc80000410000 */
[----:B------:R1:W2:Y:S01]  /*1340*/  MUFU.RCP R29, R11 ;  /* 0x0000000b001d7308 */ /* 0x0002a20000001000 */
[----:B------:R-:W-:Y:S01]  /*1350*/  PRMT R32, R19, 0x7632, R32 ;  /* 0x0000763213207816 */ /* 0x000fe20000000020 */
[----:B-1----:R-:W-:-:S06]  /*1360*/  FMUL.FTZ R11, R37, -1.4426950216293334961 ;  /* 0xbfb8aa3b250b7820 */ /* 0x002fcc0000410000 */
[----:B------:R1:W3:Y:S01]  /*1370*/  MUFU.EX2 R18, R11 ;  /* 0x0000000b00127308 */ /* 0x0002e20000000800 */
[----:B------:R-:W-:Y:S02]  /*1380*/  SHF.L.U32 R19, R19, 0x10, RZ ;  /* 0x0000001013137819 */ /* 0x000fe400000006ff */
[----:B-1----:R-:W-:Y:S01]  /*1390*/  SHF.L.U32 R11, R32, 0x10, RZ ;  /* 0x00000010200b7819 */ /* 0x002fe200000006ff */
[----:B------:R-:W-:Y:S02]  /*13a0*/  FADD.FTZ R32, -R28, 1 ;  /* 0x3f8000001c207421 */ /* 0x000fe40000010100 */
[----:B------:R-:W-:Y:S02]  /*13b0*/  FMUL.FTZ R21, R19, R21 ;  /* 0x0000001513157220 */ /* 0x000fe40000410000 */
[----:B------:R-:W-:Y:S01]  /*13c0*/  FFMA.FTZ R7, R7, R32, 1 ;  /* 0x3f80000007077423 */ /* 0x000fe20000010020 */
[----:B0-----:R-:W-:Y:S01]  /*13d0*/  FADD.FTZ R19, -R31, 1 ;  /* 0x3f8000001f137421 */ /* 0x001fe20000010100 */
[----:B--2---:R-:W-:-:S02]  /*13e0*/  FADD.FTZ R32, -R29, 1 ;  /* 0x3f8000001d207421 */ /* 0x004fc40000010100 */
[----:B------:R-:W-:Y:S01]  /*13f0*/  FMUL.FTZ R28, R28, R7 ;  /* 0x000000071c1c7220 */ /* 0x000fe20000410000 */
[----:B------:R-:W-:Y:S01]  /*1400*/  SHF.L.U32 R7, R8, 0x10, RZ ;  /* 0x0000001008077819 */ /* 0x000fe200000006ff */
[----:B------:R-:W-:Y:S01]  /*1410*/  FFMA.FTZ R19, R30, R19, 1 ;  /* 0x3f8000001e137423 */ /* 0x000fe20000010013 */
[----:B---3--:R-:W-:Y:S01]  /*1420*/  FADD.FTZ R30, R18, 1 ;  /* 0x3f800000121e7421 */ /* 0x008fe20000010000 */
[----:B------:R-:W-:Y:S01]  /*1430*/  FFMA.FTZ R18, R20, R32, 1 ;  /* 0x3f80000014127423 */ /* 0x000fe20000010020 */
[----:B------:R-:W-:Y:S01]  /*1440*/  PRMT R8, R8, 0x7632, R8 ;  /* 0x0000763208087816 */ /* 0x000fe20000000008 */
[----:B------:R-:W-:Y:S01]  /*1450*/  FADD.FTZ R7, -R10, R7 ;  /* 0x000000070a077221 */ /* 0x000fe20000010100 */
[----:B------:R-:W-:Y:S01]  /*1460*/  SHF.L.U32 R20, R9, 0x10, RZ ;  /* 0x0000001009147819 */ /* 0x000fe200000006ff */
[----:B------:R-:W-:Y:S01]  /*1470*/  FMUL.FTZ R31, R31, R19 ;  /* 0x000000131f1f7220 */ /* 0x000fe20000410000 */
[----:B------:R-:W-:Y:S01]  /*1480*/  PRMT R19, R9, 0x7632, R19 ;  /* 0x0000763209137816 */ /* 0x000fe20000000013 */
[----:B------:R-:W-:Y:S01]  /*1490*/  FMUL.FTZ R7, R5, R7 ;  /* 0x0000000705077220 */ /* 0x000fe20000410000 */
[----:B------:R-:W-:Y:S01]  /*14a0*/  SHF.L.U32 R9, R8, 0x10, RZ ;  /* 0x0000001008097819 */ /* 0x000fe200000006ff */
[----:B------:R-:W0:Y:S01]  /*14b0*/  MUFU.RCP R32, R30 ;  /* 0x0000001e00207308 */ /* 0x000e220000001000 */
[C---:B------:R-:W-:Y:S01]  /*14c0*/  FADD.FTZ R8, -R10.reuse, R20 ;  /* 0x000000140a087221 */ /* 0x040fe20000010100 */
[----:B------:R1:W-:Y:S01]  /*14d0*/  STL [R1+0x18], R36 ;  /* 0x0000182401007387 */ /* 0x0003e20000100800 */
[----:B------:R-:W-:Y:S01]  /*14e0*/  SHF.L.U32 R20, R19, 0x10, RZ ;  /* 0x0000001013147819 */ /* 0x000fe200000006ff */
[----:B------:R-:W-:Y:S01]  /*14f0*/  FADD.FTZ R9, -R10, R9 ;  /* 0x000000090a097221 */ /* 0x000fe20000010100 */
[----:B------:R-:W-:Y:S01]  /*1500*/  FMUL.FTZ R8, R5, R8 ;  /* 0x0000000805087220 */ /* 0x000fe20000410000 */
[----:B-1----:R-:W-:-:S03]  /*1510*/  FFMA.FTZ R36, R0, R7, R16 ;  /* 0x0000000700247223 */ /* 0x002fc60000010010 */
[----:B------:R-:W-:Y:S01]  /*1520*/  FFMA.FTZ R35, R2, R8, R17 ;  /* 0x0000000802237223 */ /* 0x000fe20000010011 */
[----:B------:R-:W-:Y:S01]  /*1530*/  FMUL.FTZ R9, R5, R9 ;  /* 0x0000000905097220 */ /* 0x000fe20000410000 */
[----:B------:R-:W-:Y:S01]  /*1540*/  FMUL.FTZ R19, R36, -1.4426950216293334961 ;  /* 0xbfb8aa3b24137820 */ /* 0x000fe20000410000 */
[----:B------:R-:W-:Y:S01]  /*1550*/  FADD.FTZ R10, -R10, R20 ;  /* 0x000000140a0a7221 */ /* 0x000fe20000010100 */
[----:B------:R-:W-:Y:S01]  /*1560*/  FMUL.FTZ R20, R35, -1.4426950216293334961 ;  /* 0xbfb8aa3b23147820 */ /* 0x000fe20000410000 */
[----:B------:R-:W-:Y:S02]  /*1570*/  FFMA.FTZ R34, R3, R9, R14 ;  /* 0x0000000903227223 */ /* 0x000fe4000001000e */
[----:B------:R-:W-:Y:S01]  /*1580*/  FMUL.FTZ R10, R5, R10 ;  /* 0x0000000a050a7220 */ /* 0x000fe20000410000 */
[----:B------:R-:W1:Y:S01]  /*1590*/  MUFU.EX2 R19, R19 ;  /* 0x0000001300137308 */ /* 0x000e620000000800 */
[----:B------:R-:W-:Y:S01]  /*15a0*/  FMUL.FTZ R18, R29, R18 ;  /* 0x000000121d127220 */ /* 0x000fe20000410000 */
[----:B------:R-:W-:Y:S01]  /*15b0*/  FMUL.FTZ R11, R11, R33 ;  /* 0x000000210b0b7220 */ /* 0x000fe20000410000 */
[----:B0-----:R-:W-:Y:S01]  /*15c0*/  FADD.FTZ R29, -R32, 1 ;  /* 0x3f800000201d7421 */ /* 0x001fe20000010100 */
[----:B------:R-:W-:Y:S01]  /*15d0*/  FMUL.FTZ R30, R34, -1.4426950216293334961 ;  /* 0xbfb8aa3b221e7820 */ /* 0x000fe20000410000 */
[----:B------:R-:W-:-:S03]  /*15e0*/  FFMA.FTZ R33, R4, R10, R15 ;  /* 0x0000000a04217223 */ /* 0x000fc6000001000f */
[----:B------:R-:W0:Y:S01]  /*15f0*/  MUFU.EX2 R20, R20 ;  /* 0x0000001400147308 */ /* 0x000e220000000800 */
[----:B------:R-:W-:Y:S01]  /*1600*/  FFMA.FTZ R37, R37, R29, 1 ;  /* 0x3f80000025257423 */ /* 0x000fe2000001001d */
[----:B------:R-:W-:-:S06]  /*1610*/  FMUL.FTZ R29, R33, -1.4426950216293334961 ;  /* 0xbfb8aa3b211d7820 */ /* 0x000fcc0000410000 */
[----:B------:R-:W2:Y:S01]  /*1620*/  MUFU.EX2 R30, R30 ;  /* 0x0000001e001e7308 */ /* 0x000ea20000000800 */
[----:B-1----:R-:W-:-:S07]  /*1630*/  FADD.FTZ R19, R19, 1 ;  /* 0x3f80000013137421 */ /* 0x002fce0000010000 */
[----:B------:R-:W1:Y:S01]  /*1640*/  MUFU.EX2 R29, R29 ;  /* 0x0000001d001d7308 */ /* 0x000e620000000800 */
[----:B0-----:R-:W-:-:S07]  /*1650*/  FADD.FTZ R20, R20, 1 ;  /* 0x3f80000014147421 */ /* 0x001fce0000010000 */
[----:B------:R-:W0:Y:S01]  /*1660*/  MUFU.RCP R19, R19 ;  /* 0x0000001300137308 */ /* 0x000e220000001000 */
[----:B--2---:R-:W-:-:S07]  /*1670*/  FADD.FTZ R30, R30, 1 ;  /* 0x3f8000001e1e7421 */ /* 0x004fce0000010000 */
[----:B------:R-:W2:Y:S01]  /*1680*/  MUFU.RCP R20, R20 ;  /* 0x0000001400147308 */ /* 0x000ea20000001000 */
[----:B-1----:R-:W-:Y:S01]  /*1690*/  FADD.FTZ R29, R29, 1 ;  /* 0x3f8000001d1d7421 */ /* 0x002fe20000010000 */
[----:B------:R-:W-:-:S06]  /*16a0*/  FMUL.FTZ R32, R32, R37 ;  /* 0x0000002520207220 */ /* 0x000fcc0000410000 */
[----:B------:R-:W1:Y:S01]  /*16b0*/  MUFU.RCP R30, R30 ;  /* 0x0000001e001e7308 */ /* 0x000e620000001000 */
[----:B0-----:R-:W-:Y:S01]  /*16c0*/  FADD.FTZ R37, -R19, 1 ;  /* 0x3f80000013257421 */ /* 0x001fe20000010100 */
[----:B------:R-:W-:Y:S06]  /*16d0*/  STL [R1+0x88], R6 ;  /* 0x0000880601007387 */ /* 0x000fec0000100800 */
[----:B------:R-:W0:Y:S01]  /*16e0*/  MUFU.RCP R29, R29 ;  /* 0x0000001d001d7308 */ /* 0x000e220000001000 */
[----:B------:R3:W-:Y:S01]  /*16f0*/  STL [R1+0xa4], R21 ;  /* 0x0000a41501007387 */ /* 0x0007e20000100800 */
[----:B------:R-:W-:Y:S01]  /*1700*/  FFMA.FTZ R36, R36, R37, 1 ;  /* 0x3f80000024247423 */ /* 0x000fe20000010025 */
[----:B--2---:R-:W-:-:S02]  /*1710*/  FADD.FTZ R37, -R20, 1 ;  /* 0x3f80000014257421 */ /* 0x004fc40000010100 */
[----:B------:R-:W-:Y:S04]  /*1720*/  STL [R1+0x9c], R11 ;  /* 0x00009c0b01007387 */ /* 0x000fe80000100800 */
[----:B------:R-:W2:Y:S01]  /*1730*/  LDL.LU R16, [R1+0xb4] ;  /* 0x0000b40001107983 */ /* 0x000ea20000300800 */
[----:B------:R-:W-:-:S03]  /*1740*/  FFMA.FTZ R35, R35, R37, 1 ;  /* 0x3f80000023237423 */ /* 0x000fc60000010025 */
[----:B------:R4:W-:Y:S01]  /*1750*/  STL [R1+0x84], R7 ;  /* 0x0000840701007387 */ /* 0x0009e20000100800 */
[----:B-1----:R-:W-:-:S03]  /*1760*/  FADD.FTZ R37, -R30, 1 ;  /* 0x3f8000001e257421 */ /* 0x002fc60000010100 */
[----:B------:R-:W2:Y:S04]  /*1770*/  LDL.LU R17, [R1+0xb0] ;  /* 0x0000b00001117983 */ /* 0x000ea80000300800 */
[----:B------:R-:W-:Y:S04]  /*1780*/  STL [R1+0x8c], R8 ;  /* 0x00008c0801007387 */ /* 0x000fe80000100800 */
[----:B------:R-:W2:Y:S01]  /*1790*/  LDL.LU R14, [R1+0xac] ;  /* 0x0000ac00010e7983 */ /* 0x000ea20000300800 */
[----:B------:R-:W-:-:S03]  /*17a0*/  FFMA.FTZ R34, R34, R37, 1 ;  /* 0x3f80000022227423 */ /* 0x000fc60000010025 */
[----:B------:R-:W-:Y:S01]  /*17b0*/  STL [R1+0x90], R9 ;  /* 0x0000900901007387 */ /* 0x000fe20000100800 */
[----:B0-----:R-:W-:-:S03]  /*17c0*/  FADD.FTZ R37, -R29, 1 ;  /* 0x3f8000001d257421 */ /* 0x001fc60000010100 */
[----:B------:R0:W-:Y:S04]  /*17d0*/  STL [R1+0x7c], R5 ;  /* 0x00007c0501007387 */ /* 0x0001e80000100800 */
[----:B------:R-:W2:Y:S04]  /*17e0*/  LDL.LU R15, [R1+0xa8] ;  /* 0x0000a800010f7983 */ /* 0x000ea80000300800 */
[----:B---3--:R-:W3:Y:S04]  /*17f0*/  LDL.LU R21, [R1+0x10] ;  /* 0x0000100001157983 */ /* 0x008ee80000300800 */
[----:B----4-:R-:W4:Y:S04]  /*1800*/  LDL.LU R7, [R1+0x14] ;  /* 0x0000140001077983 */ /* 0x010f280000300800 */
[----:B------:R-:W3:Y:S01]  /*1810*/  LDL.LU R6, [R1+0x38] ;  /* 0x0000380001067983 */ /* 0x000ee20000300800 */
[----:B------:R-:W-:-:S03]  /*1820*/  FFMA.FTZ R33, R33, R37, 1 ;  /* 0x3f80000021217423 */ /* 0x000fc60000010025 */
[----:B0-----:R-:W4:Y:S04]  /*1830*/  LDL.LU R5, [R1+0x3c] ;  /* 0x00003c0001057983 */ /* 0x001f280000300800 */
[----:B------:R-:W4:Y:S04]  /*1840*/  LDL R9, [R1+0x44] ;  /* 0x0000440001097983 */ /* 0x000f280000100800 */
[----:B------:R-:W4:Y:S04]  /*1850*/  LDL R11, [R1+0x58] ;  /* 0x00005800010b7983 */ /* 0x000f280000100800 */
[----:B------:R0:W-:Y:S04]  /*1860*/  STL [R1+0x94], R10 ;  /* 0x0000940a01007387 */ /* 0x0001e80000100800 */
[----:B0-----:R-:W4:Y:S04]  /*1870*/  LDL.LU R10, [R1+0x2c] ;  /* 0x00002c00010a7983 */ /* 0x001f280000300800 */
[----:B------:R-:W3:Y:S01]  /*1880*/  LDL R37, [R1+0x50] ;  /* 0x0000500001257983 */ /* 0x000ee20000100800 */
[----:B------:R-:W-:Y:S01]  /*1890*/  FMUL.FTZ R30, R30, R34 ;  /* 0x000000221e1e7220 */ /* 0x000fe20000410000 */
[----:B------:R-:W-:-:S02]  /*18a0*/  FMUL.FTZ R29, R29, R33 ;  /* 0x000000211d1d7220 */ /* 0x000fc40000410000 */
[----:B------:R-:W4:Y:S01]  /*18b0*/  LDL R8, [R1+0x48] ;  /* 0x0000480001087983 */ /* 0x000f220000100800 */
[----:B------:R-:W-:-:S03]  /*18c0*/  FMUL.FTZ R19, R19, R36 ;  /* 0x0000002413137220 */ /* 0x000fc60000410000 */
[----:B------:R0:W-:Y:S01]  /*18d0*/  STL [R1+0x98], R30 ;  /* 0x0000981e01007387 */ /* 0x0001e20000100800 */
[----:B------:R-:W-:Y:S01]  /*18e0*/  PRMT R36, R12, 0x7632, R36 ;  /* 0x000076320c247816 */ /* 0x000fe20000000024 */
[----:B------:R-:W-:Y:S01]  /*18f0*/  FMUL.FTZ R20, R20, R35 ;  /* 0x0000002314147220 */ /* 0x000fe20000410000 */
[----:B------:R-:W-:Y:S01]  /*1900*/  PRMT R35, R13, 0x7632, R35 ;  /* 0x000076320d237816 */ /* 0x000fe20000000023 */
[----:B0-----:R-:W4:Y:S04]  /*1910*/  LDL R30, [R1+0x4c] ;  /* 0x00004c00011e7983 */ /* 0x001f280000100800 */
[----:B------:R0:W-:Y:S04]  /*1920*/  STL [R1+0xa0], R29 ;  /* 0x0000a01d01007387 */ /* 0x0001e80000100800 */
[----:B0-----:R-:W4:Y:S01]  /*1930*/  LDL.LU R29, [R1+0x28] ;  /* 0x00002800011d7983 */ /* 0x001f220000300800 */
[----:B--2---:R-:W-:-:S02]  /*1940*/  SHF.L.U32 R34, R16, 0x10, RZ ;  /* 0x0000001010227819 */ /* 0x004fc400000006ff */
[----:B------:R-:W-:Y:S02]  /*1950*/  PRMT R33, R16, 0x7632, R33 ;  /* 0x0000763210217816 */ /* 0x000fe40000000021 */
[----:B------:R-:W-:-:S05]  /*1960*/  SHF.L.U32 R16, R17, 0x10, RZ ;  /* 0x0000001011107819 */ /* 0x000fca00000006ff */
[----:B------:R-:W-:Y:S01]  /*1970*/  FMUL.FTZ R16, R16, R31 ;  /* 0x0000001f10107220 */ /* 0x000fe20000410000 */
[----:B------:R-:W-:Y:S01]  /*1980*/  SHF.L.U32 R31, R13, 0x10, RZ ;  /* 0x000000100d1f7819 */ /* 0x000fe200000006ff */
[----:B---3--:R-:W-:Y:S01]  /*1990*/  FFMA.FTZ R13, R37, R27, R6 ;  /* 0x0000001b250d7223 */ /* 0x008fe20000010006 */
[----:B------:R-:W-:Y:S02]  /*19a0*/  SHF.L.U32 R6, R36, 0x10, RZ ;  /* 0x0000001024067819 */ /* 0x000fe400000006ff */
[----:B------:R-:W2:Y:S01]  /*19b0*/  LDL R36, [R1+0x54] ;  /* 0x0000540001247983 */ /* 0x000ea20000100800 */
[----:B------:R-:W-:Y:S01]  /*19c0*/  SHF.L.U32 R33, R33, 0x10, RZ ;  /* 0x0000001021217819 */ /* 0x000fe200000006ff */
[----:B------:R-:W-:Y:S01]  /*19d0*/  FMUL.FTZ R28, R34, R28 ;  /* 0x0000001c221c7220 */ /* 0x000fe20000410000 */
[----:B------:R-:W-:-:S03]  /*19e0*/  PRMT R34, R17, 0x7632, R34 ;  /* 0x0000763211227816 */ /* 0x000fc60000000022 */
[----:B------:R-:W-:Y:S01]  /*19f0*/  FMUL.FTZ R17, R33, R18 ;  /* 0x0000001221117220 */ /* 0x000fe20000410000 */
[----:B------:R-:W-:Y:S02]  /*1a00*/  SHF.L.U32 R33, R12, 0x10, RZ ;  /* 0x000000100c217819 */ /* 0x000fe400000006ff */
[----:B------:R-:W-:-:S03]  /*1a10*/  SHF.L.U32 R18, R34, 0x10, RZ ;  /* 0x0000001022127819 */ /* 0x000fc600000006ff */
[----:B------:R-:W-:Y:S01]  /*1a20*/  FMUL.FTZ R19, R33, R19 ;  /* 0x0000001321137220 */ /* 0x000fe20000410000 */
[----:B------:R-:W-:Y:S01]  /*1a30*/  FADD.FTZ R33, R23, R15 ;  /* 0x0000000f17217221 */ /* 0x000fe20000010000 */
[----:B------:R-:W-:Y:S01]  /*1a40*/  FMUL.FTZ R18, R18, R32 ;  /* 0x0000002012127220 */ /* 0x000fe20000410000 */
[----:B----4-:R-:W-:Y:S01]  /*1a50*/  FFMA.FTZ R15, R9, R24, R21 ;  /* 0x00000018090f7223 */ /* 0x010fe20000010015 */
[----:B------:R-:W-:Y:S01]  /*1a60*/  FMUL.FTZ R21, R0, R25 ;  /* 0x0000001900157220 */ /* 0x000fe20000410000 */
[----:B------:R-:W-:Y:S01]  /*1a70*/  FMUL.FTZ R20, R31, R20 ;  /* 0x000000141f147220 */ /* 0x000fe20000410000 */
[----:B------:R-:W-:Y:S01]  /*1a80*/  FFMA.FTZ R34, R11, R23, R14 ;  /* 0x000000170b227223 */ /* 0x000fe2000001000e */
[----:B------:R-:W-:Y:S01]  /*1a90*/  FADD.FTZ R12, R27, R5 ;  /* 0x000000051b0c7221 */ /* 0x000fe20000010000 */
[----:B------:R-:W-:Y:S01]  /*1aa0*/  FADD.FTZ R31, R25, R10 ;  /* 0x0000000a191f7221 */ /* 0x000fe20000010000 */
[----:B------:R-:W-:Y:S01]  /*1ab0*/  FADD.FTZ R14, R24, R7 ;  /* 0x00000007180e7221 */ /* 0x000fe20000010000 */
[----:B------:R-:W-:Y:S01]  /*1ac0*/  FMUL.FTZ R5, R3, R24 ;  /* 0x0000001803057220 */ /* 0x000fe20000410000 */
[----:B------:R-:W-:-:S02]  /*1ad0*/  SHF.L.U32 R7, R35, 0x10, RZ ;  /* 0x0000001023077819 */ /* 0x000fc400000006ff */
[----:B------:R-:W3:Y:S01]  /*1ae0*/  LDL R35, [R1+0x34] ;  /* 0x0000340001237983 */ /* 0x000ee20000100800 */
[----:B------:R-:W-:Y:S01]  /*1af0*/  FFMA.FTZ R32, R30, R25, R29 ;  /* 0x000000191e207223 */ /* 0x000fe2000001001d */
[----:B------:R-:W-:Y:S02]  /*1b00*/  FMUL.FTZ R29, R2, R23 ;  /* 0x00000017021d7220 */ /* 0x000fe40000410000 */
[----:B------:R0:W-:Y:S01]  /*1b10*/  STL [R1+0x8], R21 ;  /* 0x0000081501007387 */ /* 0x0001e20000100800 */
[----:B------:R-:W-:Y:S01]  /*1b20*/  FADD.FTZ R25, R31, R26 ;  /* 0x0000001a1f197221 */ /* 0x000fe20000010000 */
[-C--:B------:R-:W-:Y:S01]  /*1b30*/  FMUL.FTZ R10, R0, R26.reuse ;  /* 0x0000001a000a7220 */ /* 0x080fe20000410000 */
[----:B------:R-:W-:Y:S01]  /*1b40*/  FADD.FTZ R23, RZ, R21 ;  /* 0x00000015ff177221 */ /* 0x000fe20000010000 */
[----:B------:R-:W-:Y:S04]  /*1b50*/  STL [R1+0x20], R29 ;  /* 0x0000201d01007387 */ /* 0x000fe80000100800 */
[----:B------:R1:W-:Y:S01]  /*1b60*/  STL [R1+0x1c], R5 ;  /* 0x00001c0501007387 */ /* 0x0003e20000100800 */
[----:B--2---:R-:W-:Y:S01]  /*1b70*/  FFMA.FTZ R24, R36, R26, R32 ;  /* 0x0000001a24187223 */ /* 0x004fe20000010020 */
[----:B------:R-:W-:-:S02]  /*1b80*/  FFMA.FTZ R26, R30, R21, RZ ;  /* 0x000000151e1a7223 */ /* 0x000fc400000100ff */
[----:B0-----:R-:W3:Y:S01]  /*1b90*/  LDL.LU R21, [R1+0xa4] ;  /* 0x0000a40001157983 */ /* 0x001ee20000300800 */
[----:B------:R-:W-:Y:S01]  /*1ba0*/  FMUL.FTZ R30, R4, R27 ;  /* 0x0000001b041e7220 */ /* 0x000fe20000410000 */
[----:B------:R-:W-:Y:S01]  /*1bb0*/  FADD.FTZ R27, R23, R5 ;  /* 0x00000005171b7221 */ /* 0x000fe20000010000 */
[-C--:B------:R-:W-:Y:S01]  /*1bc0*/  FFMA.FTZ R23, R8, R22.reuse, R34 ;  /* 0x0000001608177223 */ /* 0x080fe20000010022 */
[----:B------:R-:W-:Y:S01]  /*1bd0*/  FFMA.FTZ R26, R9, R5, R26 ;  /* 0x00000005091a7223 */ /* 0x000fe2000001001a */
[----:B------:R-:W-:Y:S01]  /*1be0*/  STL [R1+0xc], R10 ;  /* 0x00000c0a01007387 */ /* 0x000fe20000100800 */
[----:B------:R-:W-:Y:S01]  /*1bf0*/  FMUL.FTZ R9, R2, R22 ;  /* 0x0000001602097220 */ /* 0x000fe20000410000 */
[----:B------:R-:W-:Y:S02]  /*1c00*/  FADD.FTZ R27, R27, R29 ;  /* 0x0000001d1b1b7221 */ /* 0x000fe40000010000 */
[----:B------:R0:W-:Y:S01]  /*1c10*/  STL [R1+0x4], R30 ;  /* 0x0000041e01007387 */ /* 0x0001e20000100800 */
[----:B------:R-:W-:Y:S01]  /*1c20*/  FFMA.FTZ R26, R11, R29, R26 ;  /* 0x0000001d0b1a7223 */ /* 0x000fe2000001001a */
[----:B------:R-:W-:-:S02]  /*1c30*/  FADD.FTZ R31, R33, R22 ;  /* 0x00000016211f7221 */ /* 0x000fc40000010000 */
[----:B------:R2:W-:Y:S04]  /*1c40*/  STL [R1+0x80], R23 ;  /* 0x0000801701007387 */ /* 0x0005e80000100800 */
[----:B-1----:R-:W4:Y:S04]  /*1c50*/  LDL R5, [R1+0x18] ;  /* 0x0000180001057983 */ /* 0x002f280000100800 */
[----:B------:R-:W2:Y:S04]  /*1c60*/  LDL.LU R29, [R1+0xa0] ;  /* 0x0000a000011d7983 */ /* 0x000ea80000300800 */
[----:B------:R-:W4:Y:S01]  /*1c70*/  LDL.LU R11, [R1+0x9c] ;  /* 0x00009c00010b7983 */ /* 0x000f220000300800 */
[----:B------:R-:W-:Y:S01]  /*1c80*/  FADD.FTZ R27, R27, R30 ;  /* 0x0000001e1b1b7221 */ /* 0x000fe20000010000 */
[----:B------:R-:W-:Y:S01]  /*1c90*/  FFMA.FTZ R26, R37, R30, R26 ;  /* 0x0000001e251a7223 */ /* 0x000fe2000001001a */
[-C--:B---3--:R-:W-:Y:S01]  /*1ca0*/  FFMA.FTZ R22, R35, R21.reuse, R15 ;  /* 0x0000001523167223 */ /* 0x088fe2000001000f */
[----:B------:R-:W-:Y:S01]  /*1cb0*/  FADD.FTZ R32, R14, R21 ;  /* 0x000000150e207221 */ /* 0x000fe20000010000 */
[----:B------:R-:W3:Y:S04]  /*1cc0*/  LDL R15, [R1+0x40] ;  /* 0x00004000010f7983 */ /* 0x000ee80000100800 */
[----:B------:R1:W-:Y:S04]  /*1cd0*/  STL [R1], R9 ;  /* 0x0000000901007387 */ /* 0x0003e80000100800 */
[----:B------:R-:W4:Y:S04]  /*1ce0*/  LDL R14, [R1+0x30] ;  /* 0x00003000010e7983 */ /* 0x000f280000100800 */
[----:B0-----:R-:W3:Y:S01]  /*1cf0*/  LDL.LU R30, [R1+0x98] ;  /* 0x00009800011e7983 */ /* 0x001ee20000300800 */
[----:B------:R-:W-:Y:S01]  /*1d00*/  FMUL.FTZ R37, R3, R21 ;  /* 0x0000001503257220 */ /* 0x000fe20000410000 */
[----:B------:R-:W-:Y:S01]  /*1d10*/  FADD.FTZ R27, R27, R10 ;  /* 0x0000000a1b1b7221 */ /* 0x000fe20000010000 */
[----:B------:R-:W-:-:S03]  /*1d20*/  FFMA.FTZ R26, R36, R10, R26 ;  /* 0x0000000a241a7223 */ /* 0x000fc6000001001a */
[----:B------:R-:W-:Y:S01]  /*1d30*/  FADD.FTZ R27, R27, R37 ;  /* 0x000000251b1b7221 */ /* 0x000fe20000010000 */
[----:B------:R-:W-:-:S03]  /*1d40*/  FFMA.FTZ R26, R35, R37, R26 ;  /* 0x00000025231a7223 */ /* 0x000fc6000001001a */
[----:B------:R-:W-:Y:S01]  /*1d50*/  FADD.FTZ R27, R27, R9 ;  /* 0x000000091b1b7221 */ /* 0x000fe20000010000 */
[----:B------:R-:W-:Y:S01]  /*1d60*/  FFMA.FTZ R26, R8, R9, R26 ;  /* 0x00000009081a7223 */ /* 0x000fe2000001001a */
[----:B--2---:R-:W-:Y:S01]  /*1d70*/  FMUL.FTZ R29, R7, R29 ;  /* 0x0000001d071d7220 */ /* 0x004fe20000410000 */
[----:B----4-:R-:W-:Y:S02]  /*1d80*/  FFMA.FTZ R21, R14, R11, R13 ;  /* 0x0000000b0e157223 */ /* 0x010fe4000001000d */
[----:B------:R-:W2:Y:S04]  /*1d90*/  LDL R13, [R1+0x24] ;  /* 0x00002400010d7983 */ /* 0x000ea80000100800 */
[----:B------:R-:W4:Y:S01]  /*1da0*/  LDL.LU R10, [R1+0x94] ;  /* 0x00009400010a7983 */ /* 0x000f220000300800 */
[----:B---3--:R-:W-:-:S03]  /*1db0*/  FMUL.FTZ R30, R6, R30 ;  /* 0x0000001e061e7220 */ /* 0x008fc60000410000 */
[----:B------:R-:W3:Y:S04]  /*1dc0*/  LDL.LU R23, [R1+0x5c] ;  /* 0x00005c0001177983 */ /* 0x000ee80000300800 */
[----:B-1----:R-:W4:Y:S04]  /*1dd0*/  LDL.LU R9, [R1+0x90] ;  /* 0x0000900001097983 */ /* 0x002f280000300800 */
[----:B------:R-:W3:Y:S04]  /*1de0*/  LDL.LU R8, [R1+0x8c] ;  /* 0x00008c0001087983 */ /* 0x000ee80000300800 */
[----:B------:R-:W4:Y:S04]  /*1df0*/  LDL.LU R6, [R1+0x88] ;  /* 0x0000880001067983 */ /* 0x000f280000300800 */
[----:B------:R-:W3:Y:S01]  /*1e00*/  LDL.LU R7, [R1+0x84] ;  /* 0x0000840001077983 */ /* 0x000ee20000300800 */
[----:B------:R-:W-:Y:S01]  /*1e10*/  FMUL.FTZ R36, R4, R11 ;  /* 0x0000000b04247220 */ /* 0x000fe20000410000 */
[----:B------:R-:W-:Y:S01]  /*1e20*/  FADD.FTZ R33, R12, R11 ;  /* 0x0000000b0c217221 */ /* 0x000fe20000010000 */
[-C--:B------:R-:W-:Y:S01]  /*1e30*/  FFMA.FTZ R34, R15, R28.reuse, R24 ;  /* 0x0000001c0f227223 */ /* 0x080fe20000010018 */
[----:B------:R-:W-:Y:S01]  /*1e40*/  FADD.FTZ R35, R25, R28 ;  /* 0x0000001c19237221 */ /* 0x000fe20000010000 */
[----:B------:R-:W-:Y:S01]  /*1e50*/  FMUL.FTZ R28, R0, R28 ;  /* 0x0000001c001c7220 */ /* 0x000fe20000410000 */
[----:B------:R-:W-:Y:S01]  /*1e60*/  FADD.FTZ R11, R27, R36 ;  /* 0x000000241b0b7221 */ /* 0x000fe20000010000 */
[----:B------:R-:W-:Y:S01]  /*1e70*/  FFMA.FTZ R26, R14, R36, R26 ;  /* 0x000000240e1a7223 */ /* 0x000fe2000001001a */
[----:B------:R-:W-:-:S02]  /*1e80*/  FMUL.FTZ R27, R3, R17 ;  /* 0x00000011031b7220 */ /* 0x000fc40000410000 */
[----:B------:R-:W-:Y:S01]  /*1e90*/  FADD.FTZ R11, R11, R28 ;  /* 0x0000001c0b0b7221 */ /* 0x000fe20000010000 */
[----:B------:R-:W-:Y:S01]  /*1ea0*/  FFMA.FTZ R15, R15, R28, R26 ;  /* 0x0000001c0f0f7223 */ /* 0x000fe2000001001a */
[----:B------:R-:W-:Y:S02]  /*1eb0*/  FMUL.FTZ R26, R2, R16 ;  /* 0x00000010021a7220 */ /* 0x000fe40000410000 */
[----:B------:R-:W-:Y:S01]  /*1ec0*/  FADD.FTZ R11, R11, R27 ;  /* 0x0000001b0b0b7221 */ /* 0x000fe20000010000 */
[----:B------:R-:W-:Y:S01]  /*1ed0*/  FFMA.FTZ R15, R5, R27, R15 ;  /* 0x0000001b050f7223 */ /* 0x000fe2000001000f */
[----:B------:R-:W-:Y:S02]  /*1ee0*/  FMUL.FTZ R25, R4, R18 ;  /* 0x0000001204197220 */ /* 0x000fe40000410000 */
[----:B------:R-:W-:Y:S01]  /*1ef0*/  FADD.FTZ R14, R11, R26 ;  /* 0x0000001a0b0e7221 */ /* 0x000fe20000010000 */
[----:B------:R-:W-:-:S03]  /*1f00*/  FMUL.FTZ R11, R0, R19 ;  /* 0x00000013000b7220 */ /* 0x000fc60000410000 */
[----:B------:R-:W-:Y:S01]  /*1f10*/  FADD.FTZ R14, R14, R25 ;  /* 0x000000190e0e7221 */ /* 0x000fe20000010000 */
[----:B------:R-:W-:-:S03]  /*1f20*/  FMUL.FTZ R12, R3, R30 ;  /* 0x0000001e030c7220 */ /* 0x000fc60000410000 */
[----:B------:R-:W-:-:S04]  /*1f30*/  FADD.FTZ R14, R14, R11 ;  /* 0x0000000b0e0e7221 */ /* 0x000fc80000010000 */
[----:B------:R-:W-:Y:S01]  /*1f40*/  FADD.FTZ R14, R14, R12 ;  /* 0x0000000c0e0e7221 */ /* 0x000fe20000010000 */
[----:B------:R-:W-:Y:S01]  /*1f50*/  FMUL.FTZ R24, R4, R29 ;  /* 0x0000001d04187220 */ /* 0x000fe20000410000 */
[----:B--2---:R-:W-:Y:S01]  /*1f60*/  FFMA.FTZ R15, R13, R26, R15 ;  /* 0x0000001a0d0f7223 */ /* 0x004fe2000001000f */
[----:B------:R-:W-:-:S04]  /*1f70*/  FMUL.FTZ R13, R2, R20 ;  /* 0x00000014020d7220 */ /* 0x000fc80000410000 */
[----:B------:R-:W-:Y:S01]  /*1f80*/  FADD.FTZ R14, R14, R13 ;  /* 0x0000000d0e0e7221 */ /* 0x000fe20000010000 */
[----:B----4-:R-:W-:-:S04]  /*1f90*/  FFMA.FTZ R15, R6, R25, R15 ;  /* 0x00000019060f7223 */ /* 0x010fc8000001000f */
[----:B---3--:R-:W-:-:S04]  /*1fa0*/  FFMA.FTZ R15, R7, R11, R15 ;  /* 0x0000000b070f7223 */ /* 0x008fc8000001000f */
[----:B------:R-:W-:-:S04]  /*1fb0*/  FFMA.FTZ R15, R9, R12, R15 ;  /* 0x0000000c090f7223 */ /* 0x000fc8000001000f */
[----:B------:R-:W-:Y:S01]  /*1fc0*/  FFMA.FTZ R15, R8, R13, R15 ;  /* 0x0000000d080f7223 */ /* 0x000fe2000001000f */
[----:B------:R-:W-:-:S03]  /*1fd0*/  FADD.FTZ R14, R14, R24 ;  /* 0x000000180e0e7221 */ /* 0x000fc60000010000 */
[----:B------:R-:W-:-:S05]  /*1fe0*/  FFMA.FTZ R15, R10, R24, R15 ;  /* 0x000000180a0f7223 */ /* 0x000fca000001000f */
[----:B------:R0:W-:Y:S04]  /*1ff0*/  STS.64 [R23], R14 ;  /* 0x0000000e17007388 */ /* 0x0001e80000000a00 */
[----:B0-----:R-:W2:Y:S04]  /*2000*/  LDL.LU R23, [R1+0x80] ;  /* 0x0000800001177983 */ /* 0x001ea80000300800 */
[----:B------:R-:W2:Y:S01]  /*2010*/  LDL R15, [R1+0x24] ;  /* 0x00002400010f7983 */ /* 0x000ea20000100800 */
[----:B------:R-:W-:Y:S01]  /*2020*/  FFMA.FTZ R22, R5, R17, R22 ;  /* 0x0000001105167223 */ /* 0x000fe20000010016 */
[----:B------:R-:W-:Y:S01]  /*2030*/  FADD.FTZ R32, R32, R17 ;  /* 0x0000001120207221 */ /* 0x000fe20000010000 */
[----:B------:R-:W-:Y:S01]  /*2040*/  FADD.FTZ R31, R31, R16 ;  /* 0x000000101f1f7221 */ /* 0x000fe20000010000 */
[----:B------:R-:W-:Y:S01]  /*2050*/  FFMA.FTZ R21, R6, R18, R21 ;  /* 0x0000001206157223 */ /* 0x000fe20000010015 */
[----:B------:R-:W-:Y:S01]  /*2060*/  FADD.FTZ R33, R33, R18 ;  /* 0x0000001221217221 */ /* 0x000fe20000010000 */
[----:B------:R-:W-:Y:S01]  /*2070*/  FFMA.FTZ R17, R7, R19, R34 ;  /* 0x0000001307117223 */ /* 0x000fe20000010022 */
[----:B------:R-:W-:Y:S01]  /*2080*/  FFMA.FTZ R22, R9, R30, R22 ;  /* 0x0000001e09167223 */ /* 0x000fe20000010016 */
[----:B------:R0:W5:Y:S01]  /*2090*/  LDL.LU R5, [R1+0x7c] ;  /* 0x00007c0001057983 */ /* 0x0001620000300800 */
[----:B------:R-:W-:-:S03]  /*20a0*/  FFMA.FTZ R34, R10, R29, R21 ;  /* 0x0000001d0a227223 */ /* 0x000fc60000010015 */
[----:B------:R0:W-:Y:S01]  /*20b0*/  STL [R1+0x28], R17 ;  /* 0x0000281101007387 */ /* 0x0001e20000100800 */
[----:B------:R-:W-:Y:S02]  /*20c0*/  UIADD3 UR10, UP0, UPT, UR10, 0x2, URZ ;  /* 0x000000020a0a7890 */ /* 0x000fe4000ff1e0ff */
[----:B------:R-:W-:Y:S02]  /*20d0*/  USHF.L.U32 UR13, UR16, 0x1, URZ ;  /* 0x00000001100d7899 */ /* 0x000fe400080006ff */
[----:B------:R-:W-:Y:S02]  /*20e0*/  UIADD3.X UR5, UPT, UPT, URZ, UR5, URZ, UP0, !UPT ;  /* 0x00000005ff057290 */ /* 0x000fe400087fe4ff */
[----:B------:R-:W-:Y:S02]  /*20f0*/  USHF.L.U64.HI UR12, UR16, 0x1, UR17 ;  /* 0x00000001100c7899 */ /* 0x000fe40008010211 */
[----:B------:R-:W-:-:S04]  /*2100*/  UISETP.GE.U32.AND UP0, UPT, UR10, UR13, UPT ;  /* 0x0000000d0a00728c */ /* 0x000fc8000bf06070 */
[----:B------:R-:W-:Y:S01]  /*2110*/  UISETP.GE.AND.EX UP0, UPT, UR5, UR12, UPT, UP0 ;  /* 0x0000000c0500728c */ /* 0x000fe2000bf06300 */
[----:B------:R-:W-:Y:S01]  /*2120*/  BAR.SYNC.DEFER_BLOCKING 0x0 ;  /* 0x0000000000007b1d */ /* 0x000fe20000010000 */
[----:B--2---:R-:W-:Y:S01]  /*2130*/  FFMA.FTZ R23, R15, R16, R23 ;  /* 0x000000100f177223 */ /* 0x004fe20000010017 */
[----:B------:R-:W-:Y:S01]  /*2140*/  FADD.FTZ R16, R35, R19 ;  /* 0x0000001323107221 */ /* 0x000fe20000010000 */
[----:B------:R-:W-:Y:S02]  /*2150*/  FADD.FTZ R35, R33, R29 ;  /* 0x0000001d21237221 */ /* 0x000fe40000010000 */
[----:B------:R-:W-:Y:S01]  /*2160*/  FFMA.FTZ R14, R8, R20, R23 ;  /* 0x00000014080e7223 */ /* 0x000fe20000010017 */
[----:B------:R-:W-:Y:S01]  /*2170*/  FADD.FTZ R23, R32, R30 ;  /* 0x0000001e20177221 */ /* 0x000fe20000010000 */
[----:B------:R0:W-:Y:S04]  /*2180*/  STL [R1+0x2c], R16 ;  /* 0x00002c1001007387 */ /* 0x0001e80000100800 */
[----:B------:R0:W-:Y:S04]  /*2190*/  STL [R1+0x10], R22 ;  /* 0x0000101601007387 */ /* 0x0001e80000100800 */
[----:B------:R0:W-:Y:S04]  /*21a0*/  STL [R1+0x14], R23 ;  /* 0x0000141701007387 */ /* 0x0001e80000100800 */
[----:B------:R0:W-:Y:S01]  /*21b0*/  STL.64 [R1+0x38], R34 ;  /* 0x0000382201007387 */ /* 0x0001e20000100a00 */
[----:B------:R-:W-:Y:S01]  /*21c0*/  FADD.FTZ R15, R31, R20 ;  /* 0x000000141f0f7221 */ /* 0x000fe20000010000 */
[----:B------:R-:W-:Y:S06]  /*21d0*/  BRA.U !UP0, `(.L_x_205) ;  /* 0x0000000108f47547 */ /* 0x000fec000b800000 */
[----:B------:R-:W0:Y:S01]  /*21e0*/  S2R R20, SR_TID.X ;  /* 0x0000000000147919 */ /* 0x000e220000002100 */
[----:B------:R-:W1:Y:S01]  /*21f0*/  S2UR UR7, SR_CgaCtaId ;  /* 0x00000000000779c3 */ /* 0x000e620000008800 */
[----:B------:R-:W-:Y:S01]  /*2200*/  UMOV UR6, 0x400 ;  /* 0x0000040000067882 */ /* 0x000fe20000000000 */
[----:B------:R-:W-:Y:S02]  /*2210*/  MOV R30, R17 ;  /* 0x00000011001e7202 */ /* 0x000fe40000000f00 */
[----:B------:R-:W-:Y:S01]  /*2220*/  MOV R31, R16 ;  /* 0x00000010001f7202 */ /* 0x000fe20000000f00 */
        /* <DEDUP_REMOVED lines=22> */
[----:B------:R-:W-:Y:S01]  /*2390*/  LOP3.LUT R16, R16, 0x18, RZ, 0xc0, !PT ;  /* 0x0000001810107812 */ /* 0x000fe200078ec0ff */
[----:B0-----:R-:W0:Y:S01]  /*23a0*/  LDC.64 R22, c[0x0][0x3d0] ;  /* 0x0000f400ff167b82 */ /* 0x001e220000000a00 */
[----:B------:R-:W-:-:S04]  /*23b0*/  SHF.L.U32 R18, R20, 0x3, RZ ;  /* 0x0000000314127819 */ /* 0x000fc800000006ff */
[----:B------:R-:W-:-:S04]  /*23c0*/  LOP3.LUT R18, R18, 0x1fe0, RZ, 0xc0, !PT ;  /* 0x00001fe012127812 */ /* 0x000fc800078ec0ff */
[----:B------:R-:W-:Y:S01]  /*23d0*/  IADD3 R18, PT, PT, R18, UR6, R16 ;  /* 0x0000000612127c10 */ /* 0x000fe2000fffe010 */
[----:B------:R-:W-:Y:S06]  /*23e0*/  BAR.SYNC.DEFER_BLOCKING 0x0 ;  /* 0x0000000000007b1d */ /* 0x000fec0000010000 */
[----:B------:R-:W1:Y:S04]  /*23f0*/  LDS.64 R16, [R18] ;  /* 0x0000000012107984 */ /* 0x000e680000000a00 */
[----:B------:R-:W2:Y:S01]  /*2400*/  LDS.64 R18, [R18+0x1e00] ;  /* 0x001e000012127984 */ /* 0x000ea20000000a00 */
[----:B-1----:R-:W-:Y:S01]  /*2410*/  FADD.FTZ R16, RZ, R16 ;  /* 0x00000010ff107221 */ /* 0x002fe20000010000 */
[----:B------:R-:W-:-:S03]  /*2420*/  FADD.FTZ R17, RZ, R17 ;  /* 0x00000011ff117221 */ /* 0x000fc60000010000 */
[----:B--2---:R-:W-:Y:S01]  /*2430*/  FADD.FTZ R18, R16, R18 ;  /* 0x0000001210127221 */ /* 0x004fe20000010000 */
[----:B------:R-:W-:Y:S01]  /*2440*/  MOV R16, UR7 ;  /* 0x0000000700107c02 */ /* 0x000fe20008000f00 */
[----:B------:R-:W-:-:S04]  /*2450*/  FADD.FTZ R19, R17, R19 ;  /* 0x0000001311137221 */ /* 0x000fc80000010000 */
[----:B------:R-:W-:-:S05]  /*2460*/  IMAD R16, R16, 0x3c0, R20 ;  /* 0x000003c010107824 */ /* 0x000fca00078e0214 */
[----:B------:R-:W-:-:S05]  /*2470*/  SHF.L.U32 R21, R16, 0x1, RZ ;  /* 0x0000000110157819 */ /* 0x000fca00000006ff */
[----:B0-----:R-:W-:-:S05]  /*2480*/  IMAD.WIDE.U32 R16, R21, 0x4, R22 ;  /* 0x0000000415107825 */ /* 0x001fca00078e0016 */
[----:B------:R0:W-:Y:S02]  /*2490*/  STG.E.64 desc[UR14][R16.64+0x8000], R18 ;  /* 0x0080001210007986 */ /* 0x0001e4000c101b0e */
[----:B0-----:R-:W-:Y:S02]  /*24a0*/  IADD3 R19, PT, PT, R20, 0x1e0, RZ ;  /* 0x000001e014137810 */ /* 0x001fe40007ffe0ff */
[----:B------:R-:W-:Y:S02]  /*24b0*/  IADD3 R16, PT, PT, R21, 0x3c0, RZ ;  /* 0x000003c015107810 */ /* 0x000fe40007ffe0ff */
[----:B------:R-:W-:-:S03]  /*24c0*/  SHF.R.U32.HI R18, RZ, 0x4, R19 ;  /* 0x00000004ff127819 */ /* 0x000fc60000011613 */
[----:B------:R-:W-:Y:S01]  /*24d0*/  IMAD.WIDE.U32 R16, R16, 0x4, R22 ;  /* 0x0000000410107825 */ /* 0x000fe200078e0016 */
        /* <DEDUP_REMOVED lines=13> */
.L_x_205:
[----:B------:R-:W2:Y:S01]  /*25b0*/  S2R R29, SR_TID.X ;  /* 0x00000000001d7919 */ /* 0x000ea20000002100 */
[----:B------:R-:W-:Y:S01]  /*25c0*/  BSSY.RECONVERGENT B0, `(.L_x_206) ;  /* 0x00000e1000007945 */ /* 0x000fe20003800200 */
[----:B01----:R-:W-:Y:S02]  /*25d0*/  CS2R R16, SRZ ;  /* 0x0000000000107805 */ /* 0x003fe4000001ff00 */
[----:B--2---:R-:W-:-:S13]  /*25e0*/  ISETP.GT.U32.AND P0, PT, R29, 0xf, PT ;  /* 0x0000000f1d00780c */ /* 0x004fda0003f04070 */
[----:B------:R-:W-:Y:S05]  /*25f0*/  @P0 BRA `(.L_x_207) ;  /* 0x0000000c00740947 */ /* 0x000fea0003800000 */
[----:B------:R-:W0:Y:S01]  /*2600*/  S2R R18, SR_CgaCtaId ;  /* 0x0000000000127919 */ /* 0x000e220000008800 */
[----:B------:R-:W-:Y:S01]  /*2610*/  USHF.L.U32 UR6, UR8, 0x3, URZ ;  /* 0x0000000308067899 */ /* 0x000fe200080006ff */
[----:B------:R-:W-:Y:S01]  /*2620*/  MOV R16, 0x78 ;  /* 0x0000007800107802 */ /* 0x000fe20000000f00 */
        /* <DEDUP_REMOVED lines=8> */
[----:B------:R-:W-:-:S04]  /*26b0*/  LOP3.LUT R20, R17, 0x4, RZ, 0xfc, !PT ;  /* 0x0000000411147812 */ /* 0x000fc800078efcff */
[----:B------:R-:W-:Y:S02]  /*26c0*/  SHF.R.U32.HI R20, RZ, 0x2, R20 ;  /* 0x00000002ff147819 */ /* 0x000fe40000011614 */
[----:B0-----:R-:W-:Y:S02]  /*26d0*/  LEA R16, R18, R16, 0x18 ;  /* 0x0000001012107211 */ /* 0x001fe400078ec0ff */
[----:B------:R-:W-:-:S03]  /*26e0*/  SHF.R.U32.HI R18, RZ, 0x2, R17 ;  /* 0x00000002ff127819 */ /* 0x000fc60000011611 */
[--C-:B------:R-:W-:Y:S02]  /*26f0*/  IMAD R20, R20, 0x18, R16.reuse ;  /* 0x0000001814147824 */ /* 0x100fe400078e0210 */
[----:B------:R-:W-:-:S03]  /*2700*/  IMAD R18, R18, 0x18, R16 ;  /* 0x0000001812127824 */ /* 0x000fc600078e0210 */
[----:B------:R-:W-:Y:S02]  /*2710*/  IADD3 R20, PT, PT, R22, R20, RZ ;  /* 0x0000001416147210 */ /* 0x000fe40007ffe0ff */
[----:B------:R-:W-:-:S04]  /*2720*/  IADD3 R18, PT, PT, R18, R22, RZ ;  /* 0x0000001612127210 */ /* 0x000fc80007ffe0ff */
[----:B------:R-:W-:Y:S04]  /*2730*/  LDS.64 R20, [R20] ;  /* 0x0000000014147984 */ /* 0x000fe80000000a00 */
[----:B------:R-:W0:Y:S02]  /*2740*/  LDS.64 R18, [R18] ;  /* 0x0000000012127984 */ /* 0x000e240000000a00 */
[----:B0-----:R-:W-:Y:S01]  /*2750*/  FADD.FTZ R18, RZ, R18 ;  /* 0x00000012ff127221 */ /* 0x001fe20000010000 */
[----:B------:R-:W-:-:S03]  /*2760*/  FADD.FTZ R19, RZ, R19 ;  /* 0x00000013ff137221 */ /* 0x000fc60000010000 */
[----:B------:R-:W-:Y:S01]  /*2770*/  FADD.FTZ R20, R18, R20 ;  /* 0x0000001412147221 */ /* 0x000fe20000010000 */
        /* <DEDUP_REMOVED lines=197> */
.L_x_207:
[----:B------:R-:W-:Y:S05]  /*33d0*/  BSYNC.RECONVERGENT B0 ;  /* 0x0000000000007941 */ /* 0x000fea0003800200 */
.L_x_206:
        /* <DEDUP_REMOVED lines=17> */
.L_x_209:
[----:B------:R-:W-:Y:S05]  /*34f0*/  BSYNC.RECONVERGENT B0 ;  /* 0x0000000000007941 */ /* 0x000fea0003800200 */
.L_x_208:
        /* <DEDUP_REMOVED lines=22> */
.L_x_212:
[----:B------:R-:W2:Y:S04]  /*3660*/  LD.E.STRONG.GPU R19, desc[UR14][R16.64+0x8] ;  /* 0x0000080e10137980 */ /* 0x000ea8000c10f900 */
[----:B--2---:R-:W-:Y:S01]  /*3670*/  CCTL.IVALL ;  /* 0x00000000ff00798f */ /* 0x004fe20002000000 */
[----:B------:R-:W-:Y:S05]  /*3680*/  YIELD ;  /* 0x0000000000007946 */ /* 0x000fea0003800000 */
[----:B-----5:R-:W-:-:S04]  /*3690*/  LOP3.LUT R19, R19, R18, RZ, 0x3c, !PT ;  /* 0x0000001213137212 */ /* 0x020fc800078e3cff */
[----:B------:R-:W-:-:S13]  /*36a0*/  ISETP.GT.AND P0, PT, R19, -0x1, PT ;  /* 0xffffffff1300780c */ /* 0x000fda0003f04270 */
[----:B------:R-:W-:Y:S05]  /*36b0*/  @P0 BRA `(.L_x_212) ;  /* 0xfffffffc00e80947 */ /* 0x000fea000383ffff */
.L_x_211:
[----:B------:R-:W-:Y:S05]  /*36c0*/  WARPSYNC.ALL ;  /* 0x0000000000007948 */ /* 0x000fea0003800000 */
[----:B------:R-:W-:Y:S06]  /*36d0*/  BAR.SYNC.DEFER_BLOCKING 0x0 ;  /* 0x0000000000007b1d */ /* 0x000fec0000010000 */
[----:B------:R-:W-:Y:S05]  /*36e0*/  BRA `(.L_x_213) ;  /* 0x0000000000547947 */ /* 0x000fea0003800000 */
.L_x_210:
[----:B------:R-:W-:Y:S01]  /*36f0*/  BAR.SYNC.DEFER_BLOCKING 0x0 ;  /* 0x0000000000007b1d */ /* 0x000fe20000010000 */
[----:B------:R-:W-:-:S13]  /*3700*/  ISETP.NE.AND P0, PT, R29, RZ, PT ;  /* 0x000000ff1d00720c */ /* 0x000fda0003f05270 */
[----:B------:R-:W-:Y:S05]  /*3710*/  @P0 BRA `(.L_x_214) ;  /* 0x0000000000400947 */ /* 0x000fea0003800000 */
[----:B0-----:R-:W0:Y:S01]  /*3720*/  LDC.64 R18, c[0x0][0x3d8] ;  /* 0x0000f600ff127b82 */ /* 0x001e220000000a00 */
        /* <DEDUP_REMOVED lines=9> */
.L_x_215:
[----:B------:R-:W2:Y:S04]  /*37c0*/  LD.E.STRONG.GPU R19, desc[UR14][R16.64] ;  /* 0x0000000e10137980 */ /* 0x000ea8000c10f900 */
[----:B--2---:R-:W-:Y:S01]  /*37d0*/  CCTL.IVALL ;  /* 0x00000000ff00798f */ /* 0x004fe20002000000 */
[----:B------:R-:W-:Y:S05]  /*37e0*/  YIELD ;  /* 0x0000000000007946 */ /* 0x000fea0003800000 */
[----:B-----5:R-:W-:-:S04]  /*37f0*/  LOP3.LUT R19, R19, R18, RZ, 0x3c, !PT ;  /* 0x0000001213137212 */ /* 0x020fc800078e3cff */
[----:B------:R-:W-:-:S13]  /*3800*/  ISETP.GT.AND P0, PT, R19, -0x1, PT ;  /* 0xffffffff1300780c */ /* 0x000fda0003f04270 */
[----:B------:R-:W-:Y:S05]  /*3810*/  @P0 BRA `(.L_x_215) ;  /* 0xfffffffc00e80947 */ /* 0x000fea000383ffff */
.L_x_214:
[----:B------:R-:W-:Y:S05]  /*3820*/  WARPSYNC.ALL ;  /* 0x0000000000007948 */ /* 0x000fea0003800000 */
[----:B------:R-:W-:Y:S06]  /*3830*/  BAR.SYNC.DEFER_BLOCKING 0x0 ;  /* 0x0000000000007b1d */ /* 0x000fec0000010000 */
.L_x_213:
[----:B------:R-:W-:Y:S01]  /*3840*/  ISETP.GT.U32.AND P0, PT, R29, 0xff, PT ;  /* 0x000000ff1d00780c */ /* 0x000fe20003f04070 */
[----:B------:R-:W-:Y:S01]  /*3850*/  BSSY.RECONVERGENT B0, `(.L_x_216) ;  /* 0x0000020000007945 */ /* 0x000fe20003800200 */
[----:B0-----:R-:W-:-:S11]  /*3860*/  CS2R R16, SRZ ;  /* 0x0000000000107805 */ /* 0x001fd6000001ff00 */
[----:B------:R-:W-:Y:S05]  /*3870*/  @P0 BRA `(.L_x_217) ;  /* 0x0000000000740947 */ /* 0x000fea0003800000 */
[----:B------:R-:W0:Y:S01]  /*3880*/  LDCU UR6, c[0x0][0x374] ;  /* 0x00006e80ff0677ac */ /* 0x000e220008000800 */
[----:B------:R-:W1:Y:S01]  /*3890*/  LDC.64 R30, c[0x0][0x3d0] ;  /* 0x0000f400ff1e7b82 */ /* 0x000e620000000a00 */
[----:B------:R-:W-:-:S04]  /*38a0*/  SHF.L.U32 R17, R29, 0x2, RZ ;  /* 0x000000021d117819 */ /* 0x000fc800000006ff */
[----:B------:R-:W-:Y:S01]  /*38b0*/  LOP3.LUT R17, R17, 0x380, RZ, 0xc0, !PT ;  /* 0x0000038011117812 */ /* 0x000fe200078ec0ff */
        /* <DEDUP_REMOVED lines=25> */
.L_x_217:
[----:B------:R-:W-:Y:S05]  /*3a50*/  BSYNC.RECONVERGENT B0 ;  /* 0x0000000000007941 */ /* 0x000fea0003800200 */
.L_x_216:
[----:B------:R-:W2:Y:S04]  /*3a60*/  LDL R33, [R1+0x78] ;  /* 0x0000780001217983 */ /* 0x000ea80000100800 */
[----:B------:R-:W0:Y:S04]  /*3a70*/  SHFL.BFLY PT, R18, R16, 0x10, 0x1f ;  /* 0x0e001f0010127f89 */ /* 0x000e2800000e0000 */
[----:B------:R-:W3:Y:S04]  /*3a80*/  LDL.LU R32, [R1+0x8] ;  /* 0x0000080001207983 */ /* 0x000ee80000300800 */
[----:B------:R-:W4:Y:S04]  /*3a90*/  LDL.LU R31, [R1+0x4c] ;  /* 0x00004c00011f7983 */ /* 0x000f280000300800 */
[----:B------:R-:W4:Y:S04]  /*3aa0*/  LDL.LU R19, [R1+0x1c] ;  /* 0x00001c0001137983 */ /* 0x000f280000300800 */
[----:B------:R-:W4:Y:S04]  /*3ab0*/  LDL.LU R30, [R1+0x44] ;  /* 0x00004400011e7983 */ /* 0x000f280000300800 */
[----:B------:R-:W4:Y:S01]  /*3ac0*/  LDL.LU R20, [R1+0x20] ;  /* 0x0000200001147983 */ /* 0x000f220000300800 */
[----:B0-----:R-:W-:-:S03]  /*3ad0*/  FADD.FTZ R18, R18, R16 ;  /* 0x0000001012127221 */ /* 0x001fc60000010000 */
[----:B------:R-:W4:Y:S04]  /*3ae0*/  LDL.LU R21, [R1+0x4] ;  /* 0x0000040001157983 */ /* 0x000f280000300800 */
[----:B------:R-:W0:Y:S04]  /*3af0*/  SHFL.BFLY PT, R16, R17, 0x10, 0x1f ;  /* 0x0e001f0011107f89 */ /* 0x000e2800000e0000 */
[----:B------:R-:W4:Y:S04]  /*3b00*/  LDL.LU R22, [R1+0xc] ;  /* 0x00000c0001167983 */ /* 0x000f280000300800 */
[----:B------:R-:W4:Y:S01]  /*3b10*/  LDL.LU R23, [R1] ;  /* 0x0000000001177983 */ /* 0x000f220000300800 */
[----:B------:R-:W1:Y:S01]  /*3b20*/  S2UR UR7, SR_CgaCtaId ;  /* 0x00000000000779c3 */ /* 0x000e620000008800 */
[----:B------:R-:W-:Y:S01]  /*3b30*/  LOP3.LUT P0, RZ, R29, 0x31f, RZ, 0xc0, !PT ;  /* 0x0000031f1dff7812 */ /* 0x000fe2000780c0ff */
[----:B------:R-:W-:Y:S01]  /*3b40*/  UMOV UR6, 0x400 ;  /* 0x0000040000067882 */ /* 0x000fe20000000000 */
[----:B------:R0:W-:Y:S01]  /*3b50*/  STL [R1+0x80], R2 ;  /* 0x0000800201007387 */ /* 0x0001e20000100800 */
[----:B------:R-:W-:-:S03]  /*3b60*/  UIADD3 UR6, UPT, UPT, UR6, 0x5280, URZ ;  /* 0x0000528006067890 */ /* 0x000fc6000fffe0ff */
[----:B------:R1:W-:Y:S04]  /*3b70*/  STL [R1+0x7c], R0 ;  /* 0x00007c0001007387 */ /* 0x0003e80000100800 */
[----:B0-----:R-:W4:Y:S01]  /*3b80*/  LDL.LU R2, [R1+0x58] ;  /* 0x0000580001027983 */ /* 0x001f220000300800 */
[----:B------:R-:W-:-:S03]  /*3b90*/  FADD.FTZ R16, R16, R17 ;  /* 0x0000001110107221 */ /* 0x000fc60000010000 */
[----:B------:R-:W0:Y:S04]  /*3ba0*/  SHFL.BFLY PT, R17, R18, 0x8, 0x1f ;  /* 0x0d001f0012117f89 */ /* 0x000e2800000e0000 */
[----:B-1----:R-:W4:Y:S01]  /*3bb0*/  LDL.LU R0, [R1+0x50] ;  /* 0x0000500001007983 */ /* 0x002f220000300800 */
[----:B------:R-:W-:Y:S02]  /*3bc0*/  ULEA UR6, UR7, UR6, 0x18 ;  /* 0x0000000607067291 */ /* 0x000fe4000f8ec0ff */
[----:B------:R-:W-:-:S04]  /*3bd0*/  USHF.L.U32 UR7, UR8, 0x3, URZ ;  /* 0x0000000308077899 */ /* 0x000fc800080006ff */
[----:B------:R-:W-:Y:S01]  /*3be0*/  ULOP3.LUT UR7, UR7, 0x8, URZ, 0xc0, !UPT ;  /* 0x0000000807077892 */ /* 0x000fe2000f8ec0ff */
[----:B0-----:R-:W-:Y:S02]  /*3bf0*/  FADD.FTZ R17, R18, R17 ;  /* 0x0000001112117221 */ /* 0x001fe40000010000 */
        /* <DEDUP_REMOVED lines=13> */
[----:B0-----:R-:W-:Y:S01]  /*3cd0*/  FADD.FTZ R18, R16, R18 ;  /* 0x0000001210127221 */ /* 0x001fe20000010000 */
[----:B------:R-:W-:-:S03]  /*3ce0*/  @!P0 FMUL.FTZ R16, R17, 8.1380212577641941607e-06 ;  /* 0x3708888911108820 */ /* 0x000fc60000410000 */
[----:B------:R-:W-:Y:S01]  /*3cf0*/  @!P0 FMUL.FTZ R17, R18, 8.1380212577641941607e-06 ;  /* 0x3708888912118820 */ /* 0x000fe20000410000 */
[----:B------:R-:W-:Y:S02]  /*3d00*/  @!P0 LEA.HI R18, R29, UR6, RZ, 0x1e ;  /* 0x000000061d128c11 */ /* 0x000fe4000f8ff0ff */
[----:B------:R-:W4:Y:S04]  /*3d10*/  LDL.LU R29, [R1+0x54] ;  /* 0x00005400011d7983 */ /* 0x000f280000300800 */
[----:B------:R2:W-:Y:S04]  /*3d20*/  @!P0 STS.64 [R18], R16 ;  /* 0x0000001012008388 */ /* 0x0005e80000000a00 */
[----:B------:R-:W4:Y:S04]  /*3d30*/  LDL.LU R35, [R1+0x48] ;  /* 0x0000480001237983 */ /* 0x000f280000300800 */
[----:B------:R-:W4:Y:S01]  /*3d40*/  LDL.LU R34, [R1+0x30] ;  /* 0x0000300001227983 */ /* 0x000f220000300800 */
[----:B--2---:R-:W-:-:S03]  /*3d50*/  IADD3 R16, PT, PT, R33, -UR7, RZ ;  /* 0x8000000721107c10 */ /* 0x004fc6000fffe0ff */
[----:B------:R-:W2:Y:S01]  /*3d60*/  LDL.LU R33, [R1+0x40] ;  /* 0x0000400001217983 */ /* 0x000ea20000300800 */
[----:B------:R-:W-:Y:S01]  /*3d70*/  LEA R16, R16, UR6, 0x3 ;  /* 0x0000000610107c11 */ /* 0x000fe2000f8e18ff */
[----:B------:R-:W0:Y:S01]  /*3d80*/  LDCU.64 UR6, c[0x0][0x380] ;  /* 0x00007000ff0677ac */ /* 0x000e220008000a00 */
[----:B------:R-:W-:Y:S06]  /*3d90*/  BAR.SYNC.DEFER_BLOCKING 0x0 ;  /* 0x0000000000007b1d */ /* 0x000fec0000010000 */
[----:B------:R-:W3:Y:S02]  /*3da0*/  LDS.64 R16, [R16] ;  /* 0x0000000010107984 */ /* 0x000ee40000000a00 */
[--C-:B---3--:R-:W-:Y:S01]  /*3db0*/  FADD.FTZ R18, R32, -R16.reuse ;  /* 0x8000001020127221 */ /* 0x108fe20000010000 */
[--C-:B----4-:R-:W-:Y:S01]  /*3dc0*/  FADD.FTZ R19, R19, -R16.reuse ;  /* 0x8000001013137221 */ /* 0x110fe20000010000 */
[----:B------:R-:W3:Y:S01]  /*3dd0*/  LDL.LU R32, [R1+0x18] ;  /* 0x0000180001207983 */ /* 0x000ee20000300800 */
[----:B------:R-:W-:Y:S01]  /*3de0*/  FADD.FTZ R20, R20, -R16 ;  /* 0x8000001014147221 */ /* 0x000fe20000010000 */
[-C--:B------:R-:W-:Y:S01]  /*3df0*/  FFMA.FTZ R18, R31, -R17.reuse, R18 ;  /* 0x800000111f127223 */ /* 0x080fe20000010012 */
[----:B------:R-:W-:Y:S01]  /*3e00*/  FFMA.FTZ R19, R30, -R17, R19 ;  /* 0x800000111e137223 */ /* 0x000fe20000010013 */
        /* <DEDUP_REMOVED lines=13> */
[----:B------:R-:W0:Y:S01]  /*3ee0*/  LDL.LU R30, [R1+0x70] ;  /* 0x00007000011e7983 */ /* 0x000e220000300800 */
[----:B------:R-:W-:-:S03]  /*3ef0*/  FADD.FTZ R16, R24, -R16 ;  /* 0x8000001018107221 */ /* 0x000fc60000010000 */
[----:B------:R-:W2:Y:S01]  /*3f00*/  LDL.LU R24, [R1+0x34] ;  /* 0x0000340001187983 */ /* 0x000ea20000300800 */
[-C--:B------:R-:W-:Y:S01]  /*3f10*/  FFMA.FTZ R20, R2, -R17.reuse, R20 ;  /* 0x8000001102147223 */ /* 0x080fe20000010014 */
[-C--:B------:R-:W-:Y:S02]  /*3f20*/  FFMA.FTZ R21, R0, -R17.reuse, R21 ;  /* 0x8000001100157223 */ /* 0x080fe40000010015 */
[----:B------:R1:W5:Y:S04]  /*3f30*/  LDL.LU R2, [R1+0x80] ;  /* 0x0000800001027983 */ /* 0x0003680000300800 */
[----:B------:R1:W5:Y:S01]  /*3f40*/  LDL.LU R0, [R1+0x7c] ;  /* 0x00007c0001007983 */ /* 0x0003620000300800 */
[----:B--2---:R-:W-:-:S03]  /*3f50*/  FFMA.FTZ R37, R24, -R17, R37 ;  /* 0x8000001118257223 */ /* 0x004fc60000010025 */
[----:B------:R-:W2:Y:S01]  /*3f60*/  LDL.LU R24, [R1+0x74] ;  /* 0x0000740001187983 */ /* 0x000ea20000300800 */
[-C--:B------:R-:W-:Y:S01]  /*3f70*/  FFMA.FTZ R22, R29, -R17.reuse, R22 ;  /* 0x800000111d167223 */ /* 0x080fe20000010016 */
[-C--:B------:R-:W-:Y:S01]  /*3f80*/  FFMA.FTZ R23, R35, -R17.reuse, R23 ;  /* 0x8000001123177223 */ /* 0x080fe20000010017 */
[-C--:B------:R-:W-:Y:S01]  /*3f90*/  FFMA.FTZ R36, R34, -R17.reuse, R36 ;  /* 0x8000001122247223 */ /* 0x080fe20000010024 */
[-C--:B------:R-:W-:Y:S01]  /*3fa0*/  FFMA.FTZ R28, R33, -R17.reuse, R28 ;  /* 0x80000011211c7223 */ /* 0x080fe2000001001c */
[-C--:B---3--:R-:W-:Y:S01]  /*3fb0*/  FFMA.FTZ R27, R32, -R17.reuse, R27 ;  /* 0x80000011201b7223 */ /* 0x088fe2000001001b */
[-C--:B----4-:R-:W-:Y:S01]  /*3fc0*/  FFMA.FTZ R26, R31, -R17.reuse, R26 ;  /* 0x800000111f1a7223 */ /* 0x090fe2000001001a */
[-C--:B------:R-:W-:Y:S01]  /*3fd0*/  FFMA.FTZ R25, R6, -R17.reuse, R25 ;  /* 0x8000001106197223 */ /* 0x080fe20000010019 */
[-C--:B------:R-:W-:Y:S01]  /*3fe0*/  FFMA.FTZ R11, R7, -R17.reuse, R11 ;  /* 0x80000011070b7223 */ /* 0x080fe2000001000b */
[-C--:B------:R-:W-:Y:S01]  /*3ff0*/  FFMA.FTZ R12, R9, -R17.reuse, R12 ;  /* 0x80000011090c7223 */ /* 0x080fe2000001000c */
[-C--:B------:R-:W-:Y:S01]  /*4000*/  FFMA.FTZ R13, R8, -R17.reuse, R13 ;  /* 0x80000011080d7223 */ /* 0x080fe2000001000d */
[----:B------:R-:W-:Y:S01]  /*4010*/  FFMA.FTZ R16, R10, -R17, R16 ;  /* 0x800000110a107223 */ /* 0x000fe20000010010 */
[C---:B-----5:R-:W-:Y:S01]  /*4020*/  FMUL.FTZ R18, R5.reuse, R18 ;  /* 0x0000001205127220 */ /* 0x060fe20000410000 */
[C---:B------:R-:W-:Y:S01]  /*4030*/  FMUL.FTZ R19, R5.reuse, R19 ;  /* 0x0000001305137220 */ /* 0x040fe20000410000 */
[----:B0-----:R-:W-:Y:S01]  /*4040*/  IADD3 R6, P0, PT, R30, UR6, RZ ;  /* 0x000000061e067c10 */ /* 0x001fe2000ff1e0ff */
        /* <DEDUP_REMOVED lines=21> */
[----:B------:R-:W0:Y:S01]  /*41a0*/  S2R R29, SR_TID.X ;  /* 0x00000000001d7919 */ /* 0x000e220000002100 */
[----:B------:R-:W-:Y:S01]  /*41b0*/  ULOP3.LUT UR4, UR4, 0x1, URZ, 0x3c, !UPT ;  /* 0x0000000104047892 */ /* 0x000fe2000f8e3cff */
[----:B--2---:R-:W-:-:S02]  /*41c0*/  IADD3.X R7, PT, PT, R24, UR7, RZ, P0, !PT ;  /* 0x0000000718077c10 */ /* 0x004fc400087fe4ff */
[----:B------:R-:W-:-:S03]  /*41d0*/  F2FP.BF16.F32.PACK_AB R24, R27, R28 ;  /* 0x0000001c1b18723e */ /* 0x000fc600000010ff */
[----:B------:R1:W-:Y:S04]  /*41e0*/  STG.E.64 desc[UR14][R6.64], R18 ;  /* 0x0000001206007986 */ /* 0x0003e8000c101b0e */
[----:B------:R1:W-:Y:S04]  /*41f0*/  STG.E.64 desc[UR14][R6.64+0x1e00], R22 ;  /* 0x001e001606007986 */ /* 0x0003e8000c101b0e */
[----:B------:R1:W-:Y:S04]  /*4200*/  STG.E.64 desc[UR14][R6.64+0x3c00], R24 ;  /* 0x003c001806007986 */ /* 0x0003e8000c101b0e */
[----:B------:R1:W-:Y:S01]  /*4210*/  STG.E.64 desc[UR14][R6.64+0x5a00], R12 ;  /* 0x005a000c06007986 */ /* 0x0003e2000c101b0e */
[----:B0-----:R-:W-:Y:S05]  /*4220*/  BRA.U !UP0, `(.L_x_218) ;  /* 0xffffffc108cc7547 */ /* 0x001fea000b83ffff */
.L_x_204:
        /* <DEDUP_REMOVED lines=9> */
[----:B------:R-:W-:Y:S01]  /*42c0*/  UISETP.LT.U32.AND UP0, UPT, UR16, 0x1, UPT ;  /* 0x000000011000788c */ /* 0x000fe2000bf01070 */
[--C-:B------:R-:W-:Y:S01]  /*42d0*/  SHF.R.U32.HI R0, RZ, 0x5, R29.reuse ;  /* 0x00000005ff007819 */ /* 0x100fe2000001161d */
[----:B------:R-:W0:Y:S01]  /*42e0*/  S2UR UR7, SR_CgaCtaId ;  /* 0x00000000000779c3 */ /* 0x000e220000008800 */
[----:B------:R-:W-:Y:S01]  /*42f0*/  SHF.R.U32.HI R34, RZ, 0x4, R29 ;  /* 0x00000004ff227819 */ /* 0x000fe2000001161d */
[----:B------:R-:W-:Y:S01]  /*4300*/  UISETP.LT.AND.EX UP0, UPT, UR17, URZ, UPT, UP0 ;  /* 0x000000ff1100728c */ /* 0x000fe2000bf01300 */
[----:B-1----:R-:W-:-:S03]  /*4310*/  LOP3.LUT R7, RZ, R0, RZ, 0x33, !PT ;  /* 0x00000000ff077212 */ /* 0x002fc600078e33ff */
[----:B------:R-:W-:Y:S02]  /*4320*/  USEL UR5, UR16, 0x1, UP0 ;  /* 0x0000000110057887 */ /* 0x000fe40008000000 */
[----:B------:R-:W-:Y:S02]  /*4330*/  USEL UR4, UR17, URZ, UP0 ;  /* 0x000000ff11047287 */ /* 0x000fe40008000000 */
[----:B------:R-:W-:Y:S02]  /*4340*/  USHF.L.U32 UR8, UR5, 0x7, URZ ;  /* 0x0000000705087899 */ /* 0x000fe400080006ff */
[----:B------:R-:W-:-:S03]  /*4350*/  USHF.L.U64.HI UR5, UR5, 0x7, UR4 ;  /* 0x0000000705057899 */ /* 0x000fc60008010204 */
[----:B------:R-:W-:Y:S01]  /*4360*/  UMOV UR4, 0x400 ;  /* 0x0000040000047882 */ /* 0x000fe20000000000 */
[----:B------:R-:W-:Y:S02]  /*4370*/  IADD3 R7, P0, PT, R7, UR8, RZ ;  /* 0x0000000807077c10 */ /* 0x000fe4000ff1e0ff */
[----:B------:R-:W-:-:S04]  /*4380*/  MOV R9, UR5 ;  /* 0x0000000500097c02 */ /* 0x000fc80008000f00 */
[----:B------:R-:W-:Y:S01]  /*4390*/  IADD3.X R9, PT, PT, R9, -0x1, RZ, P0, !PT ;  /* 0xffffffff09097810 */ /* 0x000fe200007fe4ff */
[----:B0-----:R-:W-:-:S04]  /*43a0*/  ULEA UR4, UR7, UR4, 0x18 ;  /* 0x0000000407047291 */ /* 0x001fc8000f8ec0ff */
[----:B------:R-:W-:-:S04]  /*43b0*/  IMAD.WIDE.U32 R2, R9, -0x77777777, RZ ;  /* 0x8888888909027825 */ /* 0x000fc800078e00ff */
[----:B------:R-:W-:-:S04]  /*43c0*/  IMAD.WIDE.U32 R4, P0, R7, -0x77777778, R2 ;  /* 0x8888888807047825 */ /* 0x000fc80007800002 */
[----:B------:R-:W-:Y:S01]  /*43d0*/  IMAD.WIDE.U32 R2, R7, -0x77777777, RZ ;  /* 0x8888888907027825 */ /* 0x000fe200078e00ff */
[----:B------:R-:W-:Y:S02]  /*43e0*/  IADD3.X R7, PT, PT, RZ, RZ, RZ, P0, !PT ;  /* 0x000000ffff077210 */ /* 0x000fe400007fe4ff */
[----:B------:R-:W-:Y:S02]  /*43f0*/  MOV R6, R5 ;  /* 0x0000000500067202 */ /* 0x000fe40000000f00 */
[----:B------:R-:W-:Y:S02]  /*4400*/  IADD3 RZ, P0, PT, R3, R4, RZ ;  /* 0x0000000403ff7210 */ /* 0x000fe40007f1e0ff */
[----:B------:R-:W-:Y:S02]  /*4410*/  LOP3.LUT R4, R34, 0x1e, RZ, 0xc0, !PT ;  /* 0x0000001e22047812 */ /* 0x000fe400078ec0ff */
[----:B------:R-:W-:Y:S01]  /*4420*/  LEA R5, R0, UR4, 0x7 ;  /* 0x0000000400057c11 */ /* 0x000fe2000f8e38ff */
[----:B------:R-:W-:-:S05]  /*4430*/  IMAD.WIDE.U32.X R6, R9, -0x77777778, R6, P0 ;  /* 0x8888888809067825 */ /* 0x000fca00000e0406 */
[----:B------:R-:W-:Y:S02]  /*4440*/  SHF.R.U64 R2, R6, 0x3, R7 ;  /* 0x0000000306027819 */ /* 0x000fe40000001207 */
[----:B------:R-:W-:Y:S02]  /*4450*/  LOP3.LUT R6, R4, 0x1f, R29, 0x78, !PT ;  /* 0x0000001f04067812 */ /* 0x000fe400078e781d */
[----:B------:R-:W-:Y:S02]  /*4460*/  IADD3 R3, P0, PT, R2, 0x1, RZ ;  /* 0x0000000102037810 */ /* 0x000fe40007f1e0ff */
[----:B------:R-:W-:Y:S02]  /*4470*/  LOP3.LUT R4, R29, 0x1f, RZ, 0xc0, !PT ;  /* 0x0000001f1d047812 */ /* 0x000fe400078ec0ff */
[----:B------:R-:W-:Y:S02]  /*4480*/  LEA.HI.X R9, R7, RZ, RZ, 0x1d, P0 ;  /* 0x000000ff07097211 */ /* 0x000fe400000fecff */
[----:B------:R-:W-:-:S02]  /*4490*/  LEA R5, R6, R5, 0x2 ;  /* 0x0000000506057211 */ /* 0x000fc400078e10ff */
[----:B------:R-:W-:Y:S02]  /*44a0*/  LOP3.LUT R29, R29, 0xf, RZ, 0xc0, !PT ;  /* 0x0000000f1d1d7812 */ /* 0x000fe400078ec0ff */
[----:B------:R-:W-:Y:S02]  /*44b0*/  MOV R6, UR6 ;  /* 0x0000000600067c02 */ /* 0x000fe40008000f00 */
[C---:B------:R-:W-:Y:S02]  /*44c0*/  LOP3.LUT R7, R3.reuse, 0x7, RZ, 0xc0, !PT ;  /* 0x0000000703077812 */ /* 0x040fe400078ec0ff */
[----:B------:R-:W-:Y:S02]  /*44d0*/  LOP3.LUT R8, R3, 0xfffffff8, RZ, 0xc0, !PT ;  /* 0xfffffff803087812 */ /* 0x000fe400078ec0ff */
[----:B------:R-:W-:-:S07]  /*44e0*/  LOP3.LUT R9, R9, 0x3fffffff, RZ, 0xc0, !PT ;  /* 0x3fffffff09097812 */ /* 0x000fce00078ec0ff */
.L_x_231:
[----:B------:R-:W-:Y:S01]  /*44f0*/  ISETP.LT.U32.AND P0, PT, R0, UR8, PT ;  /* 0x0000000800007c0c */ /* 0x000fe2000bf01070 */
[----:B------:R-:W-:Y:S01]  /*4500*/  BSSY.RECONVERGENT B0, `(.L_x_219) ;  /* 0x000006d000007945 */ /* 0x000fe20003800200 */
[----:B-1----:R-:W-:Y:S02]  /*4510*/  MOV R10, UR5 ;  /* 0x00000005000a7c02 */ /* 0x002fe40008000f00 */
[----:B------:R-:W-:Y:S02]  /*4520*/  CS2R R30, SRZ ;  /* 0x00000000001e7805 */ /* 0x000fe4000001ff00 */
[----:B------:R-:W-:-:S13]  /*4530*/  ISETP.GT.AND.EX P0, PT, R10, RZ, PT, P0 ;  /* 0x000000ff0a00720c */ /* 0x000fda0003f04300 */
[----:B0-2---:R-:W-:Y:S05]  /*4540*/  @!P0 BRA `(.L_x_220) ;  /* 0x0000000400a08947 */ /* 0x005fea0003800000 */
[----:B------:R-:W0:Y:S01]  /*4550*/  LDC.64 R10, c[0x0][0x3d0] ;  /* 0x0000f400ff0a7b82 */ /* 0x000e220000000a00 */
[----:B------:R-:W-:Y:S01]  /*4560*/  IMAD.WIDE.U32 R26, R0, 0x780, RZ ;  /* 0x00000780001a7825 */ /* 0x000fe200078e00ff */
[----:B------:R-:W-:Y:S01]  /*4570*/  UMOV UR4, URZ ;  /* 0x000000ff00047c82 */ /* 0x000fe20008000000 */
[----:B------:R-:W-:Y:S01]  /*4580*/  BSSY.RECONVERGENT B1, `(.L_x_221) ;  /* 0x000002f000017945 */ /* 0x000fe20003800200 */
[----:B------:R-:W-:Y:S02]  /*4590*/  CS2R R30, SRZ ;  /* 0x00000000001e7805 */ /* 0x000fe4000001ff00 */
[----:B------:R-:W-:Y:S02]  /*45a0*/  MOV R32, R8 ;  /* 0x0000000800207202 */ /* 0x000fe40000000f00 */
[----:B------:R-:W-:Y:S02]  /*45b0*/  LOP3.LUT R13, R26, R4, RZ, 0xfc, !PT ;  /* 0x000000041a0d7212 */ /* 0x000fe400078efcff */
[----:B------:R-:W-:-:S02]  /*45c0*/  SHF.R.S32.HI R26, RZ, 0x1f, R6 ;  /* 0x0000001fff1a7819 */ /* 0x000fc40000011406 */
[----:B------:R-:W-:Y:S02]  /*45d0*/  IADD3 R12, P0, PT, R6, R13, RZ ;  /* 0x0000000d060c7210 */ /* 0x000fe40007f1e0ff */
[----:B------:R-:W-:Y:S02]  /*45e0*/  MOV R33, R9 ;  /* 0x0000000900217202 */ /* 0x000fe40000000f00 */
[----:B------:R-:W-:Y:S02]  /*45f0*/  IADD3.X R27, PT, PT, R26, UR4, R27, P0, !PT ;  /* 0x000000041a1b7c10 */ /* 0x000fe400087fe41b */
[----:B------:R-:W-:Y:S02]  /*4600*/  MOV R28, R0 ;  /* 0x00000000001c7202 */ /* 0x000fe40000000f00 */
[----:B0-----:R-:W-:-:S04]  /*4610*/  LEA R16, P0, R12, R10, 0x3 ;  /* 0x0000000a0c107211 */ /* 0x001fc800078018ff */
[----:B------:R-:W-:Y:S01]  /*4620*/  LEA.HI.X R12, R12, R11, R27, 0x3, P0 ;  /* 0x0000000b0c0c7211 */ /* 0x000fe200000f1c1b */
[----:B------:R-:W-:Y:S01]  /*4630*/  HFMA2 R27, -RZ, RZ, 0, 0 ;  /* 0x00000000ff1b7431 */ /* 0x000fe200000001ff */
[----:B------:R-:W-:-:S04]  /*4640*/  IADD3 R16, P0, PT, R16, 0xe9000, RZ ;  /* 0x000e900010107810 */ /* 0x000fc80007f1e0ff */
[----:B------:R-:W-:-:S09]  /*4650*/  IADD3.X R17, PT, PT, RZ, R12, RZ, P0, !PT ;  /* 0x0000000cff117210 */ /* 0x000fd200007fe4ff */
.L_x_222:
        /* <DEDUP_REMOVED lines=34> */
.L_x_221:
        /* <DEDUP_REMOVED lines=24> */
.L_x_224:
[----:B------:R-:W-:Y:S05]  /*4a00*/  BSYNC.RECONVERGENT B1 ;  /* 0x0000000000017941 */ /* 0x000fea0003800200 */
.L_x_223:
[----:B------:R-:W-:Y:S05]  /*4a10*/  @!P1 BRA `(.L_x_220) ;  /* 0x00000000006c9947 */ /* 0x000fea0003800000 */
[C---:B------:R-:W-:Y:S02]  /*4a20*/  LOP3.LUT P1, RZ, R2.reuse, 0x3, RZ, 0xc0, !PT ;  /* 0x0000000302ff7812 */ /* 0x040fe4000782c0ff */
[----:B------:R-:W-:-:S11]  /*4a30*/  LOP3.LUT P0, RZ, R2, 0x1, RZ, 0xc0, !PT ;  /* 0x0000000102ff7812 */ /* 0x000fd6000780c0ff */
[CC--:B------:R-:W-:Y:S01]  /*4a40*/  @P1 IADD3 R14, P2, PT, R4.reuse, R6.reuse, RZ ;  /* 0x00000006040e1210 */ /* 0x0c0fe20007f5e0ff */
        /* <DEDUP_REMOVED lines=13> */
[----:B------:R-:W-:Y:S01]  /*4b20*/  @!P0 IADD3 R13, PT, PT, R13, R27, RZ ;  /* 0x0000001b0d0d8210 */ /* 0x000fe20007ffe0ff */
[----:B------:R-:W2:Y:S03]  /*4b30*/  @P1 LDG.E.64 R14, desc[UR14][R16.64+0x8000] ;  /* 0x0080000e100e1981 */ /* 0x000ea6000c1e1b00 */
        /* <DEDUP_REMOVED lines=9> */
.L_x_220:
[----:B------:R-:W-:Y:S05]  /*4bd0*/  BSYNC.RECONVERGENT B0 ;  /* 0x0000000000007941 */ /* 0x000fea0003800200 */
.L_x_219:
[----:B------:R0:W-:Y:S01]  /*4be0*/  STS [R5], R30 ;  /* 0x0000001e05007388 */ /* 0x0001e20000000800 */
[----:B------:R-:W1:Y:S01]  /*4bf0*/  LDC.64 R10, c[0x0][0x388] ;  /* 0x0000e200ff0a7b82 */ /* 0x000e620000000a00 */
[----:B------:R-:W-:Y:S02]  /*4c00*/  ISETP.NE.AND P0, PT, R29, 0xf, PT ;  /* 0x0000000f1d00780c */ /* 0x000fe40003f05270 */
[----:B------:R0:W-:Y:S01]  /*4c10*/  STS [R5+0x780], R31 ;  /* 0x0007801f05007388 */ /* 0x0001e20000000800 */
[----:B------:R-:W-:-:S04]  /*4c20*/  MOV R15, R34 ;  /* 0x00000022000f7202 */ /* 0x000fc80000000f00 */
[----:B------:R-:W2:Y:S08]  /*4c30*/  LDC.64 R12, c[0x0][0x390] ;  /* 0x0000e400ff0c7b82 */ /* 0x000eb00000000a00 */
[----:B0-----:R-:W-:Y:S06]  /*4c40*/  BAR.SYNC.DEFER_BLOCKING 0x0 ;  /* 0x0000000000007b1d */ /* 0x001fec0000010000 */
.L_x_230:
        /* <DEDUP_REMOVED lines=15> */
.L_x_226:
[----:B------:R-:W-:Y:S05]  /*4d40*/  BSYNC.RECONVERGENT B0 ;  /* 0x0000000000007941 */ /* 0x000fea0003800200 */
.L_x_225:
[----:B------:R-:W-:-:S03]  /*4d50*/  UMOV UR4, 0xffff ;  /* 0x0000ffff00047882 */ /* 0x000fc60000000000 */
        /* <DEDUP_REMOVED lines=24> */
.L_x_241:
        /* <DEDUP_REMOVED lines=10> */
.L_x_229:
[----:B------:R-:W-:Y:S05]  /*4f80*/  BSYNC.RECONVERGENT B0 ;  /* 0x0000000000007941 */ /* 0x000fea0003800200 */
.L_x_228:
        /* <DEDUP_REMOVED lines=9> */
.L_x_227:
        /* <DEDUP_REMOVED lines=8> */
.L_x_233:
[----:B------:R-:W-:Y:S05]  /*50a0*/  BSYNC B0 ;  /* 0x0000000000007941 */ /* 0x000fea0003800000 */
.L_x_232:
        /* <DEDUP_REMOVED lines=8> */
.L_x_234:
[----:B------:R-:W-:Y:S01]  /*5130*/  FADD.FTZ R17, R17, R14 ;  /* 0x0000000e11117221 */ /* 0x000fe20000010000 */
[----:B------:R-:W-:-:S04]  /*5140*/  HFMA2 R26, -RZ, RZ, 0, 2.384185791015625e-07 ;  /* 0x00000004ff1a7431 */ /* 0x000fc800000001ff */
[----:B------:R-:W-:Y:S02]  /*5150*/  MOV R25, R17 ;  /* 0x0000001100197202 */ /* 0x000fe40000000f00 */
[----:B------:R-:W-:-:S07]  /*5160*/  MOV R19, R24 ;  /* 0x0000001800137202 */ /* 0x000fce0000000f00 */
[----:B------:R-:W-:Y:S05]  /*5170*/  WARPSYNC.COLLECTIVE R22, `(.L_x_235) ;  /* 0x0000000016087348 */ /* 0x000fea0003c00000 */
[----:B------:R0:W1:Y:S02]  /*5180*/  SHFL.BFLY P2, R24, R25, R26, R27 ;  /* 0x0c00001a19187389 */ /* 0x000064000004001b */
[----:B01----:R-:W-:Y:S05]  /*5190*/  ENDCOLLECTIVE ;  /* 0x000000000000791b */ /* 0x003fea0003800000 */
.L_x_235:
[----:B------:R-:W-:-:S05]  /*51a0*/  FADD.FTZ R19, R19, R16 ;  /* 0x0000001013137221 */ /* 0x000fca0000010000 */
[----:B------:R-:W-:Y:S02]  /*51b0*/  MOV R25, R19 ;  /* 0x0000001300197202 */ /* 0x000fe40000000f00 */
[----:B------:R-:W-:-:S07]  /*51c0*/  MOV R18, R24 ;  /* 0x0000001800127202 */ /* 0x000fce0000000f00 */
[----:B------:R-:W-:Y:S05]  /*51d0*/  WARPSYNC.COLLECTIVE R22, `(.L_x_236) ;  /* 0x0000000016087348 */ /* 0x000fea0003c00000 */
[----:B------:R0:W1:Y:S02]  /*51e0*/  SHFL.BFLY P2, R24, R25, R26, R27 ;  /* 0x0c00001a19187389 */ /* 0x000064000004001b */
[----:B01----:R-:W-:Y:S05]  /*51f0*/  ENDCOLLECTIVE ;  /* 0x000000000000791b */ /* 0x003fea0003800000 */
.L_x_236:
[----:B------:R-:W-:Y:S01]  /*5200*/  FADD.FTZ R18, R17, R18 ;  /* 0x0000001211127221 */ /* 0x000fe20000010000 */
[----:B------:R-:W-:-:S04]  /*5210*/  HFMA2 R26, -RZ, RZ, 0, 1.1920928955078125e-07 ;  /* 0x00000002ff1a7431 */ /* 0x000fc800000001ff */
[----:B------:R-:W-:Y:S02]  /*5220*/  MOV R25, R18 ;  /* 0x0000001200197202 */ /* 0x000fe40000000f00 */
[----:B------:R-:W-:-:S07]  /*5230*/  MOV R20, R24 ;  /* 0x0000001800147202 */ /* 0x000fce0000000f00 */
[----:B------:R-:W-:Y:S05]  /*5240*/  WARPSYNC.COLLECTIVE R22, `(.L_x_237) ;  /* 0x0000000016087348 */ /* 0x000fea0003c00000 */
[----:B------:R0:W1:Y:S02]  /*5250*/  SHFL.BFLY P2, R24, R25, R26, R27 ;  /* 0x0c00001a19187389 */ /* 0x000064000004001b */
[----:B01----:R-:W-:Y:S05]  /*5260*/  ENDCOLLECTIVE ;  /* 0x000000000000791b */ /* 0x003fea0003800000 */
.L_x_237:
[----:B------:R-:W-:-:S05]  /*5270*/  FADD.FTZ R20, R19, R20 ;  /* 0x0000001413147221 */ /* 0x000fca0000010000 */
[----:B------:R-:W-:Y:S02]  /*5280*/  MOV R25, R20 ;  /* 0x0000001400197202 */ /* 0x000fe40000000f00 */
[----:B------:R-:W-:-:S07]  /*5290*/  MOV R21, R24 ;  /* 0x0000001800157202 */ /* 0x000fce0000000f00 */
[----:B------:R-:W-:Y:S05]  /*52a0*/  WARPSYNC.COLLECTIVE R22, `(.L_x_238) ;  /* 0x0000000016087348 */ /* 0x000fea0003c00000 */
[----:B------:R0:W1:Y:S02]  /*52b0*/  SHFL.BFLY P2, R24, R25, R26, R27 ;  /* 0x0c00001a19187389 */ /* 0x000064000004001b */
[----:B01----:R-:W-:Y:S05]  /*52c0*/  ENDCOLLECTIVE ;  /* 0x000000000000791b */ /* 0x003fea0003800000 */
.L_x_238:
[----:B------:R-:W-:Y:S01]  /*52d0*/  FADD.FTZ R21, R18, R21 ;  /* 0x0000001512157221 */ /* 0x000fe20000010000 */
[----:B------:R-:W-:-:S04]  /*52e0*/  HFMA2 R26, -RZ, RZ, 0, 5.9604644775390625e-08 ;  /* 0x00000001ff1a7431 */ /* 0x000fc800000001ff */
[----:B------:R-:W-:Y:S02]  /*52f0*/  MOV R25, R21 ;  /* 0x0000001500197202 */ /* 0x000fe40000000f00 */
[----:B------:R-:W-:-:S07]  /*5300*/  MOV R23, R24 ;  /* 0x0000001800177202 */ /* 0x000fce0000000f00 */
[----:B------:R-:W-:Y:S05]  /*5310*/  WARPSYNC.COLLECTIVE R22, `(.L_x_239) ;  /* 0x0000000016087348 */ /* 0x000fea0003c00000 */
[----:B------:R0:W1:Y:S02]  /*5320*/  SHFL.BFLY P2, R24, R25, R26, R27 ;  /* 0x0c00001a19187389 */ /* 0x000064000004001b */
[----:B01----:R-:W-:Y:S05]  /*5330*/  ENDCOLLECTIVE ;  /* 0x000000000000791b */ /* 0x003fea0003800000 */
.L_x_239:
[----:B------:R-:W-:-:S05]  /*5340*/  FADD.FTZ R23, R20, R23 ;  /* 0x0000001714177221 */ /* 0x000fca0000010000 */
[----:B------:R-:W-:Y:S02]  /*5350*/  MOV R25, R23 ;  /* 0x0000001700197202 */ /* 0x000fe40000000f00 */
[----:B------:R-:W-:-:S07]  /*5360*/  MOV R14, R24 ;  /* 0x00000018000e7202 */ /* 0x000fce0000000f00 */
[----:B------:R-:W-:Y:S05]  /*5370*/  WARPSYNC.COLLECTIVE R22, `(.L_x_240) ;  /* 0x0000000016087348 */ /* 0x000fea0003c00000 */
[----:B------:R0:W1:Y:S02]  /*5380*/  SHFL.BFLY P2, R24, R25, R26, R27 ;  /* 0x0c00001a19187389 */ /* 0x000064000004001b */
[----:B01----:R-:W-:Y:S05]  /*5390*/  ENDCOLLECTIVE ;  /* 0x000000000000791b */ /* 0x003fea0003800000 */
.L_x_240:
[----:B------:R-:W-:Y:S01]  /*53a0*/  FADD.FTZ R14, R21, R14 ;  /* 0x0000000e150e7221 */ /* 0x000fe20000010000 */
[----:B------:R-:W-:Y:S01]  /*53b0*/  MOV R16, R24 ;  /* 0x0000001800107202 */ /* 0x000fe20000000f00 */
[----:B------:R-:W-:Y:S06]  /*53c0*/  BRA `(.L_x_241) ;  /* 0xfffffff800c47947 */ /* 0x000fec000383ffff */
.L_x_242:
        /* <DEDUP_REMOVED lines=11> */
.L_x_1086:


//--------------------- .text._ZN13group_norm_v218gn_bwd_cuda_kernelI13__nv_bfloat16Li480ELi1ELi16ELi120ELi1024ELb1ELb1ELi16ELi960ELi960ELi4ELb1ELi2ELb0ELb0ELNS_15WgradSyncMethodE3ENS_16CompileConditionILi1000EEEEEvPT_S6_S6_PKS5_S8_S8_S8_PKfflPfPj --------------------------
	.section	.text._ZN13group_norm_v218gn_bwd_cuda_kernelI13__nv_bfloat16Li480ELi1ELi16ELi120ELi1024ELb1ELb1ELi16ELi960ELi960ELi4ELb1ELi2ELb0ELb0ELNS_15WgradSyncMethodE3ENS_16CompileConditionILi1000EEEEEvPT_S6_S6_PKS5_S8_S8_S8_PKfflPfPj,"ax",@progbits
	.align	128
        .global         _ZN13group_norm_v218gn_bwd_cuda_kernelI13__nv_bfloat16Li480ELi1ELi16ELi120ELi1024ELb1ELb1ELi16ELi960ELi960ELi4ELb1ELi2ELb0ELb0ELNS_15WgradSyncMethodE3ENS_16CompileConditionILi1000EEEEEvPT_S6_S6_PKS5_S8_S8_S8_PKfflPfPj
        .type           _ZN13group_norm_v218gn_bwd_cuda_kernelI13__nv_bfloat16Li480ELi1ELi16ELi120ELi1024ELb1ELb1ELi16ELi960ELi960ELi4ELb1ELi2ELb0ELb0ELNS_15WgradSyncMethodE3ENS_16CompileConditionILi1000EEEEEvPT_S6_S6_PKS5_S8_S8_S8_PKfflPfPj,@function
        .size           _ZN13group_norm_v218gn_bwd_cuda_kernelI13__nv_bfloat16Li480ELi1ELi16ELi120ELi1024ELb1ELb1ELi16ELi960ELi960ELi4ELb1ELi2ELb0ELb0ELNS_15WgradSyncMethodE3ENS_16CompileConditionILi1000EEEEEvPT_S6_S6_PKS5_S8_S8_S8_PKfflPfPj,(.L_x_1087 - _ZN13group_norm_v218gn_bwd_cuda_kernelI13__nv_bfloat16Li480ELi1ELi16ELi120ELi1024ELb1ELb1ELi16ELi960ELi960ELi4ELb1ELi2ELb0ELb0ELNS_15WgradSyncMethodE3ENS_16CompileConditionILi1000EEEEEvPT_S6_S6_PKS5_S8_S8_S8_PKfflPfPj)
        .other          _ZN13group_norm_v218gn_bwd_cuda_kernelI13__nv_bfloat16Li480ELi1ELi16ELi120ELi1024ELb1ELb1ELi16ELi960ELi960ELi4ELb1ELi2ELb0ELb0ELNS_15WgradSyncMethodE3ENS_16CompileConditionILi1000EEEEEvPT_S6_S6_PKS5_S8_S8_S8_PKfflPfPj,@"STO_CUDA_ENTRY STV_DEFAULT"
_ZN13group_norm_v218gn_bwd_cuda_kernelI13__nv_bfloat16Li480ELi1ELi16ELi120ELi1024ELb1ELb1ELi16ELi960ELi960ELi4ELb1ELi2ELb0ELb0ELNS_15WgradSyncMethodE3ENS_16CompileConditionILi1000EEEEEvPT_S6_S6_PKS5_S8_S8_S8_PKfflPfPj:
.text._ZN13group_norm_v218gn_bwd_cuda_kernelI13__nv_bfloat16Li480ELi1ELi16ELi120ELi1024ELb1ELb1ELi16ELi960ELi960ELi4ELb1ELi2ELb0ELb0ELNS_15WgradSyncMethodE3ENS_16CompileConditionILi1000EEEEEvPT_S6_S6_PKS5_S8_S8_S8_PKfflPfPj:
[----:B------:R-:W-:Y:S01]  /*0000*/  LDC R1, c[0x0][0x37c] ;  /* 0x0000df00ff017b82 */ /* 0x000fe20000000800 */
[----:B------:R-:W0:Y:S01]  /*0010*/  S2R R0, SR_CTAID.Y ;  /* 0x0000000000007919 */ /* 0x000e220000002600 */
[----:B------:R-:W1:Y:S01]  /*0020*/  LDCU.64 UR6, c[0x0][0x3c8] ;  /* 0x00007900ff0677ac */ /* 0x000e620008000a00 */
[----:B------:R-:W2:Y:S01]  /*0030*/  S2R R2, SR_CTAID.X ;  /* 0x0000000000027919 */ /* 0x000ea20000002500 */
[----:B------:R-:W3:Y:S01]  /*0040*/  LDCU.64 UR10, c[0x0][0x358] ;  /* 0x00006b00ff0a77ac */ /* 0x000ee20008000a00 */
[----:B-1----:R-:W-:Y:S02]  /*0050*/  USHF.L.U32 UR14, UR6, 0x1, URZ ;  /* 0x00000001060e7899 */ /* 0x002fe400080006ff */
[----:B------:R-:W-:-:S06]  /*0060*/  USHF.L.U64.HI UR7, UR6, 0x1, UR7 ;  /* 0x0000000106077899 */ /* 0x000fcc0008010207 */
[----:B------:R-:W-:Y:S02]  /*0070*/  MOV R3, UR7 ;  /* 0x0000000700037c02 */ /* 0x000fe40008000f00 */
[C---:B0-----:R-:W-:Y:S02]  /*0080*/  ISETP.LT.U32.AND P0, PT, R0.reuse, UR14, PT ;  /* 0x0000000e00007c0c */ /* 0x041fe4000bf01070 */
[----:B------:R-:W-:Y:S02]  /*0090*/  LOP3.LUT R4, R0, 0x1, RZ, 0xc0, !PT ;  /* 0x0000000100047812 */ /* 0x000fe400078ec0ff */
[----:B------:R-:W-:-:S13]  /*00a0*/  ISETP.GT.AND.EX P0, PT, R3, RZ, PT, P0 ;  /* 0x000000ff0300720c */ /* 0x000fda0003f04300 */
[----:B--23--:R-:W-:Y:S05]  /*00b0*/  @P0 BRA `(.L_x_243) ;  /* 0x00000000005c0947 */ /* 0x00cfea0003800000 */
[----:B------:R-:W0:Y:S01]  /*00c0*/  S2R R3, SR_TID.X ;  /* 0x0000000000037919 */ /* 0x000e220000002100 */
[----:B------:R-:W-:Y:S01]  /*00d0*/  BAR.SYNC.DEFER_BLOCKING 0x0 ;  /* 0x0000000000007b1d */ /* 0x000fe20000010000 */
[----:B0-----:R-:W-:-:S13]  /*00e0*/  ISETP.NE.AND P0, PT, R3, RZ, PT ;  /* 0x000000ff0300720c */ /* 0x001fda0003f05270 */
[----:B------:R-:W-:Y:S05]  /*00f0*/  @P0 BRA `(.L_x_244) ;  /* 0x0000000000400947 */ /* 0x000fea0003800000 */
[----:B------:R-:W0:Y:S01]  /*0100*/  LDC.64 R6, c[0x0][0x3d8] ;  /* 0x0000f600ff067b82 */ /* 0x000e220000000a00 */
[----:B------:R-:W-:Y:S02]  /*0110*/  SHF.R.U32.HI R3, RZ, 0x1, R0 ;  /* 0x00000001ff037819 */ /* 0x000fe40000011600 */
[----:B------:R-:W-:Y:S02]  /*0120*/  MOV R5, 0x7fffffc1 ;  /* 0x7fffffc100057802 */ /* 0x000fe40000000f00 */
[----:B------:R-:W-:-:S04]  /*0130*/  LOP3.LUT P0, RZ, R3, R2, RZ, 0xfc, !PT ;  /* 0x0000000203ff7212 */ /* 0x000fc8000780fcff */
[----:B------:R-:W-:Y:S01]  /*0140*/  SEL R3, R5, 0x1, !P0 ;  /* 0x0000000105037807 */ /* 0x000fe20004000000 */
[----:B0-----:R-:W-:Y:S01]  /*0150*/  IMAD.WIDE.U32 R6, R4, 0x4, R6 ;  /* 0x0000000404067825 */ /* 0x001fe200078e0006 */
[----:B------:R-:W-:Y:S06]  /*0160*/  MEMBAR.ALL.GPU ;  /* 0x0000000000007992 */ /* 0x000fec000000a000 */
[----:B------:R-:W-:-:S00]  /*0170*/  ERRBAR ;  /* 0x00000000000079ab */ /* 0x000fc00000000000 */
[----:B------:R-:W-:Y:S06]  /*0180*/  CGAERRBAR ;  /* 0x00000000000075ab */ /* 0x000fec0000000000 */
[----:B------:R0:W5:Y:S02]  /*0190*/  ATOM.E.ADD.STRONG.GPU PT, R3, desc[UR10][R6.64+0x8], R3 ;  /* 0x800008030603798a */ /* 0x00016400081ef10a */
.L_x_245:
[----:B------:R-:W2:Y:S04]  /*01a0*/  LD.E.STRONG.GPU R8, desc[UR10][R6.64+0x8] ;  /* 0x0000080a06087980 */ /* 0x000ea8000c10f900 */
[----:B--2---:R-:W-:Y:S01]  /*01b0*/  CCTL.IVALL ;  /* 0x00000000ff00798f */ /* 0x004fe20002000000 */
[----:B------:R-:W-:Y:S05]  /*01c0*/  YIELD ;  /* 0x0000000000007946 */ /* 0x000fea0003800000 */
[----:B-----5:R-:W-:-:S04]  /*01d0*/  LOP3.LUT R8, R8, R3, RZ, 0x3c, !PT ;  /* 0x0000000308087212 */ /* 0x020fc800078e3cff */
[----:B------:R-:W-:-:S13]  /*01e0*/  ISETP.GT.AND P0, PT, R8, -0x1, PT ;  /* 0xffffffff0800780c */ /* 0x000fda0003f04270 */
[----:B------:R-:W-:Y:S05]  /*01f0*/  @P0 BRA `(.L_x_245) ;  /* 0xfffffffc00e80947 */ /* 0x000fea000383ffff */
.L_x_244:
[----:B------:R-:W-:Y:S05]  /*0200*/  WARPSYNC.ALL ;  /* 0x0000000000007948 */ /* 0x000fea0003800000 */
[----:B------:R-:W-:Y:S06]  /*0210*/  BAR.SYNC.DEFER_BLOCKING 0x0 ;  /* 0x0000000000007b1d */ /* 0x000fec0000010000 */
[----:B------:R-:W-:Y:S05]  /*0220*/  BRA `(.L_x_246) ;  /* 0x0000004c00bc7947 */ /* 0x000fea0003800000 */
.L_x_243:
[----:B------:R-:W0:Y:S01]  /*0230*/  S2R R5, SR_TID.X ;  /* 0x0000000000057919 */ /* 0x000e220000002100 */
[----:B------:R-:W1:Y:S08]  /*0240*/  LDC.64 R28, c[0x0][0x3a8] ;  /* 0x0000ea00ff1c7b82 */ /* 0x000e700000000a00 */
[----:B------:R-:W2:Y:S01]  /*0250*/  LDC.64 R32, c[0x0][0x3b0] ;  /* 0x0000ec00ff207b82 */ /* 0x000ea20000000a00 */
[----:B------:R-:W3:Y:S07]  /*0260*/  S2R R8, SR_CgaCtaId ;  /* 0x0000000000087919 */ /* 0x000eee0000008800 */
[----:B------:R-:W4:Y:S08]  /*0270*/  LDC.64 R122, c[0x0][0x3d8] ;  /* 0x0000f600ff7a7b82 */ /* 0x000f300000000a00 */
[----:B------:R-:W5:Y:S01]  /*0280*/  LDC.64 R120, c[0x0][0x3d8] ;  /* 0x0000f600ff787b82 */ /* 0x000f620000000a00 */
[----:B0-----:R-:W-:-:S05]  /*0290*/  LOP3.LUT R3, R5, 0xffff, RZ, 0xc0, !PT ;  /* 0x0000ffff05037812 */ /* 0x001fca00078ec0ff */
[----:B------:R-:W-:-:S05]  /*02a0*/  IMAD R3, R3, 0x445, RZ ;  /* 0x0000044503037824 */ /* 0x000fca00078e02ff */
[----:B------:R-:W-:-:S04]  /*02b0*/  SHF.R.U32.HI R3, RZ, 0x12, R3 ;  /* 0x00000012ff037819 */ /* 0x000fc80000011603 */
[----:B------:R-:W-:-:S05]  /*02c0*/  PRMT R3, R3, 0x9910, RZ ;  /* 0x0000991003037816 */ /* 0x000fca00000000ff */
[----:B------:R-:W-:-:S05]  /*02d0*/  IMAD R3, R3, 0xf0, RZ ;  /* 0x000000f003037824 */ /* 0x000fca00078e02ff */
[----:B------:R-:W-:-:S04]  /*02e0*/  IADD3 R3, PT, PT, RZ, -R3, RZ ;  /* 0x80000003ff037210 */ /* 0x000fc80007ffe0ff */
[----:B------:R-:W-:-:S04]  /*02f0*/  PRMT R6, R3, 0x7710, RZ ;  /* 0x0000771003067816 */ /* 0x000fc800000000ff */
[----:B------:R-:W-:Y:S01]  /*0300*/  IADD3 R3, PT, PT, R6, R5, RZ ;  /* 0x0000000506037210 */ /* 0x000fe20007ffe0ff */
[----:B------:R-:W-:-:S03]  /*0310*/  IMAD R6, R4, 0x3c0, RZ ;  /* 0x000003c004067824 */ /* 0x000fc600078e02ff */
[----:B------:R-:W-:-:S04]  /*0320*/  LOP3.LUT R3, R3, 0xffff, RZ, 0xc0, !PT ;  /* 0x0000ffff03037812 */ /* 0x000fc800078ec0ff */
[----:B------:R-:W-:-:S05]  /*0330*/  LEA R3, R3, R6, 0x2 ;  /* 0x0000000603037211 */ /* 0x000fca00078e10ff */
[----:B-1----:R-:W-:-:S04]  /*0340*/  IMAD.WIDE.U32 R28, R3, 0x2, R28 ;  /* 0x00000002031c7825 */ /* 0x002fc800078e001c */
[----:B--2---:R-:W-:Y:S02]  /*0350*/  IMAD.WIDE.U32 R32, R3, 0x2, R32 ;  /* 0x0000000203207825 */ /* 0x004fe400078e0020 */
[----:B------:R-:W2:Y:S04]  /*0360*/  LDG.E.64.CONSTANT R28, desc[UR10][R28.64] ;  /* 0x0000000a1c1c7981 */ /* 0x000ea8000c1e9b00 */
[----:B------:R-:W2:Y:S01]  /*0370*/  LDG.E.64.CONSTANT R32, desc[UR10][R32.64] ;  /* 0x0000000a20207981 */ /* 0x000ea2000c1e9b00 */
[----:B------:R-:W-:Y:S01]  /*0380*/  SHF.R.U32.HI R3, RZ, 0x1, R5 ;  /* 0x00000001ff037819 */ /* 0x000fe20000011605 */
[----:B------:R-:W0:Y:S01]  /*0390*/  S2UR UR13, SR_CTAID.Y ;  /* 0x00000000000d79c3 */ /* 0x000e220000002600 */
[----:B----4-:R-:W-:Y:S02]  /*03a0*/  LEA R122, P0, R0, R122, 0x2 ;  /* 0x0000007a007a7211 */ /* 0x010fe400078010ff */
[----:B------:R-:W-:-:S02]  /*03b0*/  CS2R R56, SRZ ;  /* 0x0000000000387805 */ /* 0x000fc4000001ff00 */
[C---:B------:R-:W-:Y:S02]  /*03c0*/  LEA R7, R4.reuse, R3, 0x3 ;  /* 0x0000000304077211 */ /* 0x040fe400078e18ff */
[----:B------:R-:W-:Y:S02]  /*03d0*/  CS2R R54, SRZ ;  /* 0x0000000000367805 */ /* 0x000fe4000001ff00 */
[----:B------:R-:W-:Y:S01]  /*03e0*/  MOV R3, 0x400 ;  /* 0x0000040000037802 */ /* 0x000fe20000000f00 */
[----:B-----5:R-:W-:Y:S01]  /*03f0*/  IMAD.WIDE.U32 R120, R4, 0x4, R120 ;  /* 0x0000000404787825 */ /* 0x020fe200078e0078 */
[----:B------:R-:W-:Y:S01]  /*0400*/  LEA.HI.X R123, R0, R123, RZ, 0x2, P0 ;  /* 0x0000007b007b7211 */ /* 0x000fe200000f14ff */
[----:B------:R-:W-:Y:S01]  /*0410*/  UMOV UR4, URZ ;  /* 0x000000ff00047c82 */ /* 0x000fe20008000000 */
[----:B------:R-:W-:Y:S01]  /*0420*/  IADD3 R3, PT, PT, R3, 0x3c00, RZ ;  /* 0x00003c0003037810 */ /* 0x000fe20007ffe0ff */
[----:B------:R-:W-:Y:S01]  /*0430*/  IMAD R7, R7, 0x78, -R6 ;  /* 0x0000007807077824 */ /* 0x000fe200078e0a06 */
[----:B------:R-:W-:Y:S01]  /*0440*/  SHF.L.U32 R6, R5, 0x3, RZ ;  /* 0x0000000305067819 */ /* 0x000fe200000006ff */
[----:B------:R-:W-:Y:S01]  /*0450*/  UMOV UR5, URZ ;  /* 0x000000ff00057c82 */ /* 0x000fe20008000000 */
[----:B---3--:R-:W-:-:S02]  /*0460*/  LEA R3, R8, R3, 0x18 ;  /* 0x0000000308037211 */ /* 0x008fc400078ec0ff */
        /* <DEDUP_REMOVED lines=8> */
[----:B------:R-:W-:Y:S02]  /*04f0*/  SHF.R.U32.HI R12, RZ, 0x2, R11 ;  /* 0x00000002ff0c7819 */ /* 0x000fe4000001160b */
[----:B------:R-:W-:Y:S02]  /*0500*/  LOP3.LUT R27, R6, 0x8, RZ, 0xc0, !PT ;  /* 0x00000008061b7812 */ /* 0x000fe400078ec0ff */
[C---:B------:R-:W-:Y:S01]  /*0510*/  IADD3 R19, PT, PT, R7.reuse, 0x34, RZ ;  /* 0x0000003407137810 */ /* 0x040fe20007ffe0ff */
[----:B------:R-:W-:Y:S01]  /*0520*/  IMAD R12, R12, 0x18, R3 ;  /* 0x000000180c0c7824 */ /* 0x000fe200078e0203 */
[----:B------:R-:W-:-:S02]  /*0530*/  IADD3 R21, PT, PT, R7, 0x38, RZ ;  /* 0x0000003807157810 */ /* 0x000fc40007ffe0ff */
[C---:B------:R-:W-:Y:S02]  /*0540*/  IADD3 R23, PT, PT, R7.reuse, 0x3c, RZ ;  /* 0x0000003c07177810 */ /* 0x040fe40007ffe0ff */
[C---:B------:R-:W-:Y:S02]  /*0550*/  IADD3 R25, PT, PT, R7.reuse, 0x40, RZ ;  /* 0x0000004007197810 */ /* 0x040fe40007ffe0ff */
[C---:B------:R-:W-:Y:S02]  /*0560*/  IADD3 R30, PT, PT, R7.reuse, 0x44, RZ ;  /* 0x00000044071e7810 */ /* 0x040fe40007ffe0ff */
[----:B------:R-:W-:Y:S02]  /*0570*/  SHF.R.U32.HI R18, RZ, 0x2, R17 ;  /* 0x00000002ff127819 */ /* 0x000fe40000011611 */
[C---:B------:R-:W-:Y:S02]  /*0580*/  IADD3 R6, PT, PT, R7.reuse, 0x18, RZ ;  /* 0x0000001807067810 */ /* 0x040fe40007ffe0ff */
[C---:B------:R-:W-:Y:S01]  /*0590*/  IADD3 R37, PT, PT, R7.reuse, 0x50, RZ ;  /* 0x0000005007257810 */ /* 0x040fe20007ffe0ff */
[----:B------:R-:W-:Y:S01]  /*05a0*/  IMAD R18, R18, 0x18, R3 ;  /* 0x0000001812127824 */ /* 0x000fe200078e0203 */
[----:B------:R-:W-:-:S02]  /*05b0*/  IADD3 R39, PT, PT, R7, 0x54, RZ ;  /* 0x0000005407277810 */ /* 0x000fc40007ffe0ff */
[C---:B------:R-:W-:Y:S02]  /*05c0*/  IADD3 R41, PT, PT, R7.reuse, 0x58, RZ ;  /* 0x0000005807297810 */ /* 0x040fe40007ffe0ff */
[C---:B------:R-:W-:Y:S02]  /*05d0*/  IADD3 R43, PT, PT, R7.reuse, 0x5c, RZ ;  /* 0x0000005c072b7810 */ /* 0x040fe40007ffe0ff */
[C---:B------:R-:W-:Y:S02]  /*05e0*/  IADD3 R45, PT, PT, R7.reuse, 0x60, RZ ;  /* 0x00000060072d7810 */ /* 0x040fe40007ffe0ff */
[C---:B------:R-:W-:Y:S02]  /*05f0*/  IADD3 R47, PT, PT, R7.reuse, 0x64, RZ ;  /* 0x00000064072f7810 */ /* 0x040fe40007ffe0ff */
[----:B------:R-:W-:Y:S02]  /*0600*/  IADD3 R49, PT, PT, R7, 0x68, RZ ;  /* 0x0000006807317810 */ /* 0x000fe40007ffe0ff */
[----:B------:R-:W-:-:S02]  /*0610*/  SHF.R.U32.HI R8, RZ, 0x2, R8 ;  /* 0x00000002ff087819 */ /* 0x000fc40000011608 */
[----:B------:R-:W-:Y:S02]  /*0620*/  SHF.R.U32.HI R34, RZ, 0x2, R31 ;  /* 0x00000002ff227819 */ /* 0x000fe4000001161f */
[----:B------:R-:W-:Y:S01]  /*0630*/  IADD3 R7, PT, PT, R7, 0x6c, RZ ;  /* 0x0000006c07077810 */ /* 0x000fe20007ffe0ff */
[----:B------:R-:W-:Y:S01]  /*0640*/  IMAD R8, R8, 0x18, R3 ;  /* 0x0000001808087824 */ /* 0x000fe200078e0203 */
[----:B------:R-:W-:Y:S01]  /*0650*/  SHF.R.U32.HI R10, RZ, 0x2, R9 ;  /* 0x00000002ff0a7819 */ /* 0x000fe20000011609 */
[----:B------:R-:W-:Y:S01]  /*0660*/  IMAD R34, R34, 0x18, R3 ;  /* 0x0000001822227824 */ /* 0x000fe200078e0203 */
        /* <DEDUP_REMOVED lines=13> */
[----:B------:R-:W-:Y:S01]  /*0740*/  SHF.R.U32.HI R30, RZ, 0x2, R30 ;  /* 0x00000002ff1e7819 */ /* 0x000fe2000001161e */
[--C-:B------:R-:W-:Y:S01]  /*0750*/  IMAD R24, R24, 0x18, R3.reuse ;  /* 0x0000001818187824 */ /* 0x100fe200078e0203 */
        /* <DEDUP_REMOVED lines=18> */
[C---:B------:R-:W-:Y:S01]  /*0880*/  IADD3 R9, PT, PT, R27.reuse, R12, RZ ;  /* 0x0000000c1b097210 */ /* 0x040fe20007ffe0ff */
[--C-:B------:R-:W-:Y:S01]  /*0890*/  IMAD R50, R50, 0x18, R3.reuse ;  /* 0x0000001832327824 */ /* 0x100fe200078e0203 */
[C---:B------:R-:W-:Y:S01]  /*08a0*/  IADD3 R12, PT, PT, R27.reuse, R18, RZ ;  /* 0x000000121b0c7210 */ /* 0x040fe20007ffe0ff */
[----:B------:R-:W-:Y:S01]  /*08b0*/  IMAD R52, R52, 0x18, R3 ;  /* 0x0000001834347824 */ /* 0x000fe200078e0203 */
        /* <DEDUP_REMOVED lines=9> */
[C---:B------:R-:W-:Y:S02]  /*0950*/  IADD3 R16, PT, PT, R27.reuse, R26, RZ ;  /* 0x0000001a1b107210 */ /* 0x040fe40007ffe0ff */
[C---:B------:R-:W-:Y:S02]  /*0960*/  IADD3 R17, PT, PT, R27.reuse, R30, RZ ;  /* 0x0000001e1b117210 */ /* 0x040fe40007ffe0ff */
[----:B------:R-:W-:Y:S02]  /*0970*/  IADD3 R6, PT, PT, R6, R27, RZ ;  /* 0x0000001b06067210 */ /* 0x000fe40007ffe0ff */
[----:B------:R-:W-:-:S02]  /*0980*/  IADD3 R20, PT, PT, R27, R38, RZ ;  /* 0x000000261b147210 */ /* 0x000fc40007ffe0ff */
[C---:B------:R-:W-:Y:S02]  /*0990*/  IADD3 R21, PT, PT, R27.reuse, R40, RZ ;  /* 0x000000281b157210 */ /* 0x040fe40007ffe0ff */
[C---:B------:R-:W-:Y:S02]  /*09a0*/  IADD3 R22, PT, PT, R27.reuse, R42, RZ ;  /* 0x0000002a1b167210 */ /* 0x040fe40007ffe0ff */
[C---:B------:R-:W-:Y:S02]  /*09b0*/  IADD3 R23, PT, PT, R27.reuse, R44, RZ ;  /* 0x0000002c1b177210 */ /* 0x040fe40007ffe0ff */
[C---:B------:R-:W-:Y:S02]  /*09c0*/  IADD3 R24, PT, PT, R27.reuse, R46, RZ ;  /* 0x0000002e1b187210 */ /* 0x040fe40007ffe0ff */
[C---:B------:R-:W-:Y:S02]  /*09d0*/  IADD3 R25, PT, PT, R27.reuse, R48, RZ ;  /* 0x000000301b197210 */ /* 0x040fe40007ffe0ff */
[----:B------:R-:W-:-:S02]  /*09e0*/  IADD3 R26, PT, PT, R27, R50, RZ ;  /* 0x000000321b1a7210 */ /* 0x000fc40007ffe0ff */
[----:B------:R-:W-:Y:S02]  /*09f0*/  CS2R R50, SRZ ;  /* 0x0000000000327805 */ /* 0x000fe4000001ff00 */
[----:B------:R-:W-:Y:S02]  /*0a00*/  IADD3 R27, PT, PT, R27, R52, RZ ;  /* 0x000000341b1b7210 */ /* 0x000fe40007ffe0ff */
[----:B------:R-:W-:Y:S02]  /*0a10*/  CS2R R52, SRZ ;  /* 0x0000000000347805 */ /* 0x000fe4000001ff00 */
[----:B--2---:R-:W-:Y:S02]  /*0a20*/  PRMT R34, R29, 0x7632, R34 ;  /* 0x000076321d227816 */ /* 0x004fe40000000022 */
[----:B------:R-:W-:Y:S02]  /*0a30*/  PRMT R3, R28, 0x7632, R3 ;  /* 0x000076321c037816 */ /* 0x000fe40000000003 */
[----:B------:R-:W-:-:S02]  /*0a40*/  PRMT R35, R32, 0x7632, R35 ;  /* 0x0000763220237816 */ /* 0x000fc40000000023 */
[C---:B------:R-:W-:Y:S02]  /*0a50*/  PRMT R36, R33.reuse, 0x7632, R36 ;  /* 0x0000763221247816 */ /* 0x040fe40000000024 */
[----:B------:R-:W-:Y:S02]  /*0a60*/  SHF.L.U32 R30, R33, 0x10, RZ ;  /* 0x00000010211e7819 */ /* 0x000fe400000006ff */
[----:B------:R-:W-:Y:S02]  /*0a70*/  SHF.L.U32 R31, R32, 0x10, RZ ;  /* 0x00000010201f7819 */ /* 0x000fe400000006ff */
[----:B------:R-:W-:Y:S02]  /*0a80*/  SHF.L.U32 R33, R34, 0x10, RZ ;  /* 0x0000001022217819 */ /* 0x000fe400000006ff */
[----:B------:R-:W-:Y:S02]  /*0a90*/  SHF.L.U32 R28, R28, 0x10, RZ ;  /* 0x000000101c1c7819 */ /* 0x000fe400000006ff */
[----:B------:R-:W-:-:S02]  /*0aa0*/  SHF.L.U32 R29, R29, 0x10, RZ ;  /* 0x000000101d1d7819 */ /* 0x000fc400000006ff */
[----:B------:R-:W-:Y:S02]  /*0ab0*/  SHF.L.U32 R32, R3, 0x10, RZ ;  /* 0x0000001003207819 */ /* 0x000fe400000006ff */
[----:B------:R-:W-:Y:S02]  /*0ac0*/  SHF.L.U32 R35, R35, 0x10, RZ ;  /* 0x0000001023237819 */ /* 0x000fe400000006ff */
[----:B0-----:R-:W-:-:S07]  /*0ad0*/  SHF.L.U32 R34, R36, 0x10, RZ ;  /* 0x0000001024227819 */ /* 0x001fce00000006ff */
.L_x_256:
[----:B------:R-:W-:Y:S01]  /*0ae0*/  LOP3.LUT R3, R5, 0xffff, RZ, 0xc0, !PT ;  /* 0x0000ffff05037812 */ /* 0x000fe200078ec0ff */
[----:B-1----:R-:W-:Y:S01]  /*0af0*/  IMAD R41, R4, 0x3c0, RZ ;  /* 0x000003c004297824 */ /* 0x002fe200078e02ff */
[----:B------:R-:W-:Y:S02]  /*0b00*/  USHF.R.U64 UR12, UR13, 0x1, UR5 ;  /* 0x000000010d0c7899 */ /* 0x000fe40008001205 */
[----:B------:R-:W-:Y:S01]  /*0b10*/  USHF.R.U32.HI UR6, URZ, 0x1, UR5 ;  /* 0x00000001ff067899 */ /* 0x000fe20008011605 */
[----:B------:R-:W-:Y:S01]  /*0b20*/  IMAD R3, R3, 0x445, RZ ;  /* 0x0000044503037824 */ /* 0x000fe200078e02ff */
[----:B------:R-:W0:Y:S02]  /*0b30*/  LDCU.64 UR16, c[0x0][0x3b8] ;  /* 0x00007700ff1077ac */ /* 0x000e240008000a00 */
[----:B------:R-:W-:Y:S02]  /*0b40*/  MOV R43, UR12 ;  /* 0x0000000c002b7c02 */ /* 0x000fe40008000f00 */
[----:B------:R-:W-:Y:S01]  /*0b50*/  SHF.R.U32.HI R116, RZ, 0x12, R3 ;  /* 0x00000012ff747819 */ /* 0x000fe20000011603 */
[----:B------:R-:W-:-:S02]  /*0b60*/  USHF.L.U32 UR8, UR12, 0x5, URZ ;  /* 0x000000050c087899 */ /* 0x000fc400080006ff */
[----:B------:R-:W-:Y:S01]  /*0b70*/  USHF.L.U64.HI UR9, UR12, 0x5, UR6 ;  /* 0x000000050c097899 */ /* 0x000fe20008010206 */
[----:B------:R-:W-:Y:S01]  /*0b80*/  PRMT R3, R116, 0x9910, RZ ;  /* 0x0000991074037816 */ /* 0x000fe200000000ff */
[----:B------:R-:W-:-:S04]  /*0b90*/  UIMAD UR6, UR6, 0x1e0000, URZ ;  /* 0x001e0000060678a4 */ /* 0x000fc8000f8e02ff */
[----:B------:R-:W-:Y:S01]  /*0ba0*/  IMAD R3, R3, 0xf0, RZ ;  /* 0x000000f003037824 */ /* 0x000fe200078e02ff */
[----:B------:R-:W-:-:S04]  /*0bb0*/  MOV R37, UR9 ;  /* 0x0000000900257c02 */ /* 0x000fc80008000f00 */
[----:B------:R-:W-:-:S04]  /*0bc0*/  IADD3 R3, PT, PT, RZ, -R3, RZ ;  /* 0x80000003ff037210 */ /* 0x000fc80007ffe0ff */
[----:B------:R-:W-:-:S04]  /*0bd0*/  PRMT R36, R3, 0x7710, RZ ;  /* 0x0000771003247816 */ /* 0x000fc800000000ff */
[----:B------:R-:W-:-:S04]  /*0be0*/  IADD3 R36, PT, PT, R36, R5, RZ ;  /* 0x0000000524247210 */ /* 0x000fc80007ffe0ff */
[----:B------:R-:W-:Y:S02]  /*0bf0*/  LOP3.LUT R80, R36, 0xffff, RZ, 0xc0, !PT ;  /* 0x0000ffff24507812 */ /* 0x000fe400078ec0ff */
[----:B------:R-:W-:Y:S01]  /*0c00*/  MOV R36, UR8 ;  /* 0x0000000800247c02 */ /* 0x000fe20008000f00 */
[----:B------:R-:W1:Y:S01]  /*0c10*/  LDCU.64 UR8, c[0x0][0x3a0] ;  /* 0x00007400ff0877ac */ /* 0x000e620008000a00 */
[----:B------:R-:W-:Y:S01]  /*0c20*/  LEA R40, R80, R41, 0x2 ;  /* 0x0000002950287211 */ /* 0x000fe200078e10ff */
[----:B------:R-:W-:-:S03]  /*0c30*/  HFMA2 R41, -RZ, RZ, 0, 0 ;  /* 0x00000000ff297431 */ /* 0x000fc600000001ff */
[----:B------:R-:W-:-:S05]  /*0c40*/  LOP3.LUT R3, R40, 0xffff, RZ, 0xc0, !PT ;  /* 0x0000ffff28037812 */ /* 0x000fca00078ec0ff */
[----:B------:R-:W-:Y:S01]  /*0c50*/  IMAD R38, R3, 0x889, RZ ;  /* 0x0000088903267824 */ /* 0x000fe200078e02ff */
[----:B------:R-:W-:Y:S01]  /*0c60*/  SHF.L.U32 R3, R2, 0x4, RZ ;  /* 0x0000000402037819 */ /* 0x000fe200000006ff */
[----:B------:R-:W-:-:S03]  /*0c70*/  IMAD.WIDE.U32 R40, R43, 0x1e0000, R40 ;  /* 0x001e00002b287825 */ /* 0x000fc600078e0028 */
[----:B------:R-:W-:Y:S02]  /*0c80*/  SHF.R.U32.HI R39, RZ, 0x12, R38 ;  /* 0x00000012ff277819 */ /* 0x000fe40000011626 */
[----:B------:R-:W-:-:S03]  /*0c90*/  LOP3.LUT R3, R116, 0x3f0, R3, 0xf8, !PT ;  /* 0x000003f074037812 */ /* 0x000fc600078ef803 */
[----:B------:R-:W-:-:S04]  /*0ca0*/  IMAD.WIDE.U32 R36, R39, 0x2, R36 ;  /* 0x0000000227247825 */ /* 0x000fc800078e0024 */
[----:B------:R-:W-:Y:S01]  /*0cb0*/  IMAD R3, R3, 0x780, RZ ;  /* 0x0000078003037824 */ /* 0x000fe200078e02ff */
[----:B0-----:R-:W-:-:S04]  /*0cc0*/  LEA R38, P0, R36, UR16, 0x2 ;  /* 0x0000001024267c11 */ /* 0x001fc8000f8010ff */
[----:B------:R-:W-:Y:S02]  /*0cd0*/  LEA.HI.X R39, R36, UR17, R37, 0x2, P0 ;  /* 0x0000001124277c11 */ /* 0x000fe400080f1425 */
[----:B------:R-:W-:-:S04]  /*0ce0*/  IADD3 R3, P1, PT, R3, R40, RZ ;  /* 0x0000002803037210 */ /* 0x000fc80007f3e0ff */
[----:B------:R-:W2:Y:S01]  /*0cf0*/  LDG.E.64.CONSTANT R38, desc[UR10][R38.64] ;  /* 0x0000000a26267981 */ /* 0x000ea2000c1e9b00 */
[----:B------:R-:W-:Y:S01]  /*0d00*/  IADD3.X R40, PT, PT, R41, UR6, RZ, P1, !PT ;  /* 0x0000000629287c10 */ /* 0x000fe20008ffe4ff */
[----:B------:R-:W2:Y:S01]  /*0d10*/  LDCU UR6, c[0x0][0x3c0] ;  /* 0x00007800ff0677ac */ /* 0x000ea20008000800 */
[C---:B------:R-:W-:Y:S02]  /*0d20*/  SHF.L.U32 R36, R3.reuse, 0x1, RZ ;  /* 0x0000000103247819 */ /* 0x040fe400000006ff */
[----:B------:R-:W-:Y:S02]  /*0d30*/  SHF.L.U64.HI R37, R3, 0x1, R40 ;  /* 0x0000000103257819 */ /* 0x000fe40000010228 */
[----:B-1----:R-:W-:-:S04]  /*0d40*/  IADD3 R90, P0, PT, R36, UR8, RZ ;  /* 0x00000008245a7c10 */ /* 0x002fc8000ff1e0ff */
[----:B------:R-:W-:Y:S01]  /*0d50*/  IADD3.X R91, PT, PT, R37, UR9, RZ, P0, !PT ;  /* 0x00000009255b7c10 */ /* 0x000fe200087fe4ff */
[----:B------:R-:W0:Y:S04]  /*0d60*/  LDCU.64 UR8, c[0x0][0x398] ;  /* 0x00007300ff0877ac */ /* 0x000e280008000a00 */
[----:B------:R-:W3:Y:S04]  /*0d70*/  LDG.E.64.CONSTANT R46, desc[UR10][R90.64] ;  /* 0x0000000a5a2e7981 */ /* 0x000ee8000c1e9b00 */
[----:B------:R-:W4:Y:S04]  /*0d80*/  LDG.E.64.CONSTANT R78, desc[UR10][R90.64+0x1e00] ;  /* 0x001e000a5a4e7981 */ /* 0x000f28000c1e9b00 */
[----:B------:R-:W5:Y:S04]  /*0d90*/  LDG.E.64.CONSTANT R58, desc[UR10][R90.64+0x3c00] ;  /* 0x003c000a5a3a7981 */ /* 0x000f68000c1e9b00 */
[----:B------:R-:W5:Y:S01]  /*0da0*/  LDG.E.64.CONSTANT R60, desc[UR10][R90.64+0x5a00] ;  /* 0x005a000a5a3c7981 */ /* 0x000f62000c1e9b00 */
[----:B0-----:R-:W-:-:S03]  /*0db0*/  IADD3 R118, P0, PT, R36, UR8, RZ ;  /* 0x0000000824767c10 */ /* 0x001fc6000ff1e0ff */
[----:B------:R-:W5:Y:S01]  /*0dc0*/  LDG.E.64.CONSTANT R62, desc[UR10][R90.64+0x7800] ;  /* 0x0078000a5a3e7981 */ /* 0x000f62000c1e9b00 */
[----:B------:R-:W-:-:S03]  /*0dd0*/  IADD3.X R119, PT, PT, R37, UR9, RZ, P0, !PT ;  /* 0x0000000925777c10 */ /* 0x000fc600087fe4ff */
[----:B------:R-:W5:Y:S04]  /*0de0*/  LDG.E.64.CONSTANT R72, desc[UR10][R90.64+0x9600] ;  /* 0x0096000a5a487981 */ /* 0x000f68000c1e9b00 */
[----:B------:R-:W5:Y:S04]  /*0df0*/  LDG.E.64.CONSTANT R64, desc[UR10][R118.64] ;  /* 0x0000000a76407981 */ /* 0x000f68000c1e9b00 */
[----:B------:R-:W5:Y:S04]  /*0e00*/  LDG.E.64.CONSTANT R66, desc[UR10][R118.64+0x1e00] ;  /* 0x001e000a76427981 */ /* 0x000f68000c1e9b00 */
[----:B------:R-:W5:Y:S04]  /*0e10*/  LDG.E.64.CONSTANT R68, desc[UR10][R118.64+0x3c00] ;  /* 0x003c000a76447981 */ /* 0x000f68000c1e9b00 */
[----:B------:R-:W5:Y:S04]  /*0e20*/  LDG.E.64.CONSTANT R70, desc[UR10][R118.64+0x5a00] ;  /* 0x005a000a76467981 */ /* 0x000f68000c1e9b00 */
[----:B------:R-:W5:Y:S01]  /*0e30*/  LDG.E.64.CONSTANT R74, desc[UR10][R118.64+0x7800] ;  /* 0x0078000a764a7981 */ /* 0x000f62000c1e9b00 */
[----:B------:R-:W-:Y:S01]  /*0e40*/  MOV R94, 0x400 ;  /* 0x00000400005e7802 */ /* 0x000fe20000000f00 */
[----:B------:R-:W0:Y:S03]  /*0e50*/  S2R R102, SR_CgaCtaId ;  /* 0x0000000000667919 */ /* 0x000e260000008800 */
[----:B------:R-:W-:-:S04]  /*0e60*/  IADD3 R95, PT, PT, R94, 0x3c00, RZ ;  /* 0x00003c005e5f7810 */ /* 0x000fc80007ffe0ff */
[----:B0-----:R-:W-:-:S05]  /*0e70*/  LEA R95, R102, R95, 0x18 ;  /* 0x0000005f665f7211 */ /* 0x001fca00078ec0ff */
[----:B------:R-:W-:-:S05]  /*0e80*/  IMAD R95, R80, 0x18, R95 ;  /* 0x00000018505f7824 */ /* 0x000fca00078e025f */
[----:B------:R-:W-:Y:S01]  /*0e90*/  LEA R116, R116, R95, 0x3 ;  /* 0x0000005f74747211 */ /* 0x000fe200078e18ff */
[----:B--2---:R-:W-:-:S06]  /*0ea0*/  FADD.FTZ R39, R39, UR6 ;  /* 0x0000000627277e21 */ /* 0x004fcc0008010000 */
[----:B------:R-:W0:Y:S01]  /*0eb0*/  MUFU.RSQ R39, R39 ;  /* 0x0000002700277308 */ /* 0x000e220000001400 */
[----:B---3--:R-:W-:Y:S02]  /*0ec0*/  SHF.L.U32 R3, R46, 0x10, RZ ;  /* 0x000000102e037819 */ /* 0x008fe400000006ff */
[----:B------:R-:W-:-:S03]  /*0ed0*/  SHF.L.U32 R41, R47, 0x10, RZ ;  /* 0x000000102f297819 */ /* 0x000fc600000006ff */
[----:B------:R-:W-:-:S04]  /*0ee0*/  FADD.FTZ R40, -R38, R3 ;  /* 0x0000000326287221 */ /* 0x000fc80000010100 */
[----:B0-----:R-:W-:Y:S01]  /*0ef0*/  FMUL.FTZ R3, R39, R40 ;  /* 0x0000002827037220 */ /* 0x001fe20000410000 */
[----:B------:R-:W-:-:S03]  /*0f00*/  FADD.FTZ R40, -R38, R41 ;  /* 0x0000002926287221 */ /* 0x000fc60000010100 */
[----:B------:R-:W-:Y:S01]  /*0f10*/  FFMA.FTZ R92, R28, R3, R31 ;  /* 0x000000031c5c7223 */ /* 0x000fe2000001001f */
[----:B------:R-:W-:Y:S01]  /*0f20*/  FMUL.FTZ R41, R39, R40 ;  /* 0x0000002827297220 */ /* 0x000fe20000410000 */
[----:B----4-:R-:W-:Y:S02]  /*0f30*/  SHF.L.U32 R45, R78, 0x10, RZ ;  /* 0x000000104e2d7819 */ /* 0x010fe400000006ff */
[----:B------:R-:W-:Y:S01]  /*0f40*/  FMUL.FTZ R43, R92, -1.4426950216293334961 ;  /* 0xbfb8aa3b5c2b7820 */ /* 0x000fe20000410000 */
[----:B------:R-:W-:-:S03]  /*0f50*/  FFMA.FTZ R86, R29, R41, R30 ;  /* 0x000000291d567223 */ /* 0x000fc6000001001e */
[----:B------:R5:W0:Y:S01]  /*0f60*/  MUFU.EX2 R48, R43 ;  /* 0x0000002b00307308 */ /* 0x000a220000000800 */
[----:B------:R-:W-:Y:S01]  /*0f70*/  FADD.FTZ R40, -R38, R45 ;  /* 0x0000002d26287221 */ /* 0x000fe20000010100 */
[----:B------:R-:W-:Y:S01]  /*0f80*/  FMUL.FTZ R45, R86, -1.4426950216293334961 ;  /* 0xbfb8aa3b562d7820 */ /* 0x000fe20000410000 */
[----:B------:R-:W-:Y:S02]  /*0f90*/  PRMT R46, R46, 0x7632, R46 ;  /* 0x000076322e2e7816 */ /* 0x000fe4000000002e */
[----:B-----5:R-:W-:-:S03]  /*0fa0*/  SHF.L.U32 R43, R59, 0x10, RZ ;  /* 0x000000103b2b7819 */ /* 0x020fc600000006ff */
[----:B------:R1:W2:Y:S02]  /*0fb0*/  MUFU.EX2 R82, R45 ;  /* 0x0000002d00527308 */ /* 0x0002a40000000800 */
[----:B------:R-:W-:Y:S01]  /*0fc0*/  FADD.FTZ R76, -R38, R43 ;  /* 0x0000002b264c7221 */ /* 0x000fe20000010100 */
[----:B------:R-:W-:Y:S02]  /*0fd0*/  SHF.L.U32 R43, R46, 0x10, RZ ;  /* 0x000000102e2b7819 */ /* 0x000fe400000006ff */
[----:B-1----:R-:W-:Y:S01]  /*0fe0*/  PRMT R45, R47, 0x7632, R45 ;  /* 0x000076322f2d7816 */ /* 0x002fe2000000002d */
[----:B------:R-:W-:Y:S02]  /*0ff0*/  FMUL.FTZ R46, R39, R76 ;  /* 0x0000004c272e7220 */ /* 0x000fe40000410000 */
[----:B------:R-:W-:Y:S01]  /*1000*/  FADD.FTZ R76, -R38, R43 ;  /* 0x0000002b264c7221 */ /* 0x000fe20000010100 */
[----:B------:R-:W-:-:S03]  /*1010*/  SHF.L.U32 R45, R45, 0x10, RZ ;  /* 0x000000102d2d7819 */ /* 0x000fc600000006ff */
[----:B------:R-:W-:Y:S02]  /*1020*/  FMUL.FTZ R43, R39, R76 ;  /* 0x0000004c272b7220 */ /* 0x000fe40000410000 */
[----:B------:R-:W-:-:S04]  /*1030*/  FADD.FTZ R76, -R38, R45 ;  /* 0x0000002d264c7221 */ /* 0x000fc80000010100 */
[----:B------:R-:W-:Y:S02]  /*1040*/  FMUL.FTZ R45, R39, R76 ;  /* 0x0000004c272d7220 */ /* 0x000fe40000410000 */
[----:B------:R-:W3:Y:S02]  /*1050*/  LDG.E.64.CONSTANT R76, desc[UR10][R90.64+0xb400] ;  /* 0x00b4000a5a4c7981 */ /* 0x000ee4000c1e9b00 */
[----:B------:R-:W-:-:S04]  /*1060*/  FFMA.FTZ R47, R33, R45, R34 ;  /* 0x0000002d212f7223 */ /* 0x000fc80000010022 */
[----:B------:R-:W-:-:S06]  /*1070*/  FMUL.FTZ R83, R47, -1.4426950216293334961 ;  /* 0xbfb8aa3b2f537820 */ /* 0x000fcc0000410000 */
[----:B------:R-:W1:Y:S01]  /*1080*/  MUFU.EX2 R83, R83 ;  /* 0x0000005300537308 */ /* 0x000e620000000800 */
[----:B------:R-:W-:Y:S01]  /*1090*/  FFMA.FTZ R98, R32, R43, R35 ;  /* 0x0000002b20627223 */ /* 0x000fe20000010023 */
[----:B------:R-:W-:Y:S01]  /*10a0*/  SHF.L.U32 R93, R60, 0x10, RZ ;  /* 0x000000103c5d7819 */ /* 0x000fe200000006ff */
[----:B0-----:R-:W-:Y:S01]  /*10b0*/  FADD.FTZ R48, R48, 1 ;  /* 0x3f80000030307421 */ /* 0x001fe20000010000 */
[----:B--2---:R-:W-:Y:S01]  /*10c0*/  FADD.FTZ R82, R82, 1 ;  /* 0x3f80000052527421 */ /* 0x004fe20000010000 */
[----:B------:R-:W-:Y:S02]  /*10d0*/  FMUL.FTZ R81, R98, -1.4426950216293334961 ;  /* 0xbfb8aa3b62517820 */ /* 0x000fe40000410000 */
[----:B------:R-:W-:Y:S01]  /*10e0*/  FADD.FTZ R94, -R38, R93 ;  /* 0x0000005d265e7221 */ /* 0x000fe20000010100 */
[----:B------:R-:W-:Y:S01]  /*10f0*/  FMUL.FTZ R40, R39, R40 ;  /* 0x0000002827287220 */ /* 0x000fe20000410000 */
[----:B------:R0:W-:Y:S03]  /*1100*/  MUFU.RCP R114, R48 ;  /* 0x0000003000727308 */ /* 0x0001e60000001000 */
[----:B------:R-:W-:-:S05]  /*1110*/  FFMA.FTZ R88, R28, R40, R31 ;  /* 0x000000281c587223 */ /* 0x000fca000001001f */
[----:B------:R-:W2:Y:S01]  /*1120*/  MUFU.RCP R100, R82 ;  /* 0x0000005200647308 */ /* 0x000ea20000001000 */
[----:B0-----:R-:W-:Y:S01]  /*1130*/  FMUL.FTZ R48, R39, R94 ;  /* 0x0000005e27307220 */ /* 0x001fe20000410000 */
[----:B-1----:R-:W-:Y:S01]  /*1140*/  FADD.FTZ R94, R83, 1 ;  /* 0x3f800000535e7421 */ /* 0x002fe20000010000 */
[----:B------:R-:W-:-:S05]  /*1150*/  PRMT R83, R78, 0x7632, R83 ;  /* 0x000076324e537816 */ /* 0x000fca0000000053 */
[----:B------:R-:W0:Y:S01]  /*1160*/  MUFU.EX2 R81, R81 ;  /* 0x0000005100517308 */ /* 0x000e220000000800 */
[----:B------:R-:W-:Y:S01]  /*1170*/  FMUL.FTZ R84, R88, -1.4426950216293334961 ;  /* 0xbfb8aa3b58547820 */ /* 0x000fe20000410000 */
[----:B------:R-:W-:-:S06]  /*1180*/  SHF.L.U32 R49, R79, 0x10, RZ ;  /* 0x000000104f317819 */ /* 0x000fcc00000006ff */
[----:B------:R-:W1:Y:S01]  /*1190*/  MUFU.RCP R78, R94 ;  /* 0x0000005e004e7308 */ /* 0x000e620000001000 */
[----:B------:R-:W-:Y:S01]  /*11a0*/  FADD.FTZ R42, -R38, R49 ;  /* 0x00000031262a7221 */ /* 0x000fe20000010100 */
[----:B------:R-:W-:Y:S01]  /*11b0*/  SHF.L.U32 R49, R58, 0x10, RZ ;  /* 0x000000103a317819 */ /* 0x000fe200000006ff */
[----:B--2---:R-:W-:-:S05]  /*11c0*/  FADD.FTZ R103, -R100, 1 ;  /* 0x3f80000064677421 */ /* 0x004fca0000010100 */
[----:B------:R-:W2:Y:S01]  /*11d0*/  MUFU.EX2 R84, R84 ;  /* 0x0000005400547308 */ /* 0x000ea20000000800 */
[----:B0-----:R-:W-:Y:S01]  /*11e0*/  FADD.FTZ R99, R81, 1 ;  /* 0x3f80000051637421 */ /* 0x001fe20000010000 */
[----:B------:R-:W-:Y:S01]  /*11f0*/  FMUL.FTZ R42, R39, R42 ;  /* 0x0000002a272a7220 */ /* 0x000fe20000410000 */
[----:B------:R-:W-:Y:S01]  /*1200*/  FFMA.FTZ R103, R86, R103, 1 ;  /* 0x3f80000056677423 */ /* 0x000fe20000010067 */
[----:B------:R-:W-:Y:S01]  /*1210*/  PRMT R79, R79, 0x7632, R79 ;  /* 0x000076324f4f7816 */ /* 0x000fe2000000004f */
[----:B------:R-:W-:Y:S01]  /*1220*/  FADD.FTZ R44, -R38, R49 ;  /* 0x00000031262c7221 */ /* 0x000fe20000010100 */
[----:B------:R-:W-:Y:S01]  /*1230*/  FFMA.FTZ R49, R29, R42, R30 ;  /* 0x0000002a1d317223 */ /* 0x000fe2000001001e */
[----:B-1----:R-:W-:Y:S01]  /*1240*/  FADD.FTZ R86, -R78, 1 ;  /* 0x3f8000004e567421 */ /* 0x002fe20000010100 */
[----:B------:R-:W0:Y:S01]  /*1250*/  MUFU.RCP R99, R99 ;  /* 0x0000006300637308 */ /* 0x000e220000001000 */
[----:B------:R-:W-:Y:S01]  /*1260*/  SHF.L.U32 R79, R79, 0x10, RZ ;  /* 0x000000104f4f7819 */ /* 0x000fe200000006ff */
[----:B------:R-:W-:Y:S01]  /*1270*/  FMUL.FTZ R85, R49, -1.4426950216293334961 ;  /* 0xbfb8aa3b31557820 */ /* 0x000fe20000410000 */
[----:B------:R-:W-:Y:S01]  /*1280*/  FFMA.FTZ R47, R47, R86, 1 ;  /* 0x3f8000002f2f7423 */ /* 0x000fe20000010056 */
[----:B------:R-:W-:Y:S01]  /*1290*/  FMUL.FTZ R110, R100, R103 ;  /* 0x00000067646e7220 */ /* 0x000fe20000410000 */
[----:B--2---:R-:W-:-:S02]  /*12a0*/  FADD.FTZ R100, R84, 1 ;  /* 0x3f80000054647421 */ /* 0x004fc40000010000 */
[----:B------:R-:W-:Y:S01]  /*12b0*/  FMUL.FTZ R108, R78, R47 ;  /* 0x0000002f4e6c7220 */ /* 0x000fe20000410000 */
[----:B------:R-:W-:Y:S01]  /*12c0*/  FADD.FTZ R84, -R38, R79 ;  /* 0x0000004f26547221 */ /* 0x000fe20000010100 */
[----:B------:R-:W-:Y:S01]  /*12d0*/  FADD.FTZ R95, -R114, 1 ;  /* 0x3f800000725f7421 */ /* 0x000fe20000010100 */
[----:B------:R-:W2:Y:S01]  /*12e0*/  LDG.E.64.CONSTANT R78, desc[UR10][R118.64+0x9600] ;  /* 0x0096000a764e7981 */ /* 0x000ea2000c1e9b00 */
[----:B------:R-:W1:Y:S02]  /*12f0*/  MUFU.EX2 R85, R85 ;  /* 0x0000005500557308 */ /* 0x000e640000000800 */
[----:B------:R-:W-:-:S04]  /*1300*/  FFMA.FTZ R101, R92, R95, 1 ;  /* 0x3f8000005c657423 */ /* 0x000fc8000001005f */
[----:B------:R-:W-:Y:S01]  /*1310*/  FMUL.FTZ R114, R114, R101 ;  /* 0x0000006572727220 */ /* 0x000fe20000410000 */
[----:B0-----:R-:W-:Y:S01]  /*1320*/  FADD.FTZ R101, -R99, 1 ;  /* 0x3f80000063657421 */ /* 0x001fe20000010100 */
[----:B------:R-:W-:-:S03]  /*1330*/  SHF.L.U32 R81, R61, 0x10, RZ ;  /* 0x000000103d517819 */ /* 0x000fc600000006ff */
[----:B------:R-:W-:Y:S01]  /*1340*/  FFMA.FTZ R112, R98, R101, 1 ;  /* 0x3f80000062707423 */ /* 0x000fe20000010065 */
[C---:B------:R-:W-:Y:S02]  /*1350*/  SHF.L.U32 R47, R64.reuse, 0x10, RZ ;  /* 0x00000010402f7819 */ /* 0x040fe400000006ff */
[----:B------:R-:W-:Y:S01]  /*1360*/  PRMT R64, R64, 0x7632, R64 ;  /* 0x0000763240407816 */ /* 0x000fe20000000040 */
[----:B------:R-:W-:Y:S01]  /*1370*/  FMUL.FTZ R112, R99, R112 ;  /* 0x0000007063707220 */ /* 0x000fe20000410000 */
[----:B------:R-:W-:Y:S01]  /*1380*/  FADD.FTZ R82, -R38, R81 ;  /* 0x0000005126527221 */ /* 0x000fe20000010100 */
[----:B-1----:R-:W-:Y:S01]  /*1390*/  FADD.FTZ R99, R85, 1 ;  /* 0x3f80000055637421 */ /* 0x002fe20000010000 */
[----:B------:R-:W-:Y:S02]  /*13a0*/  SHF.L.U32 R83, R83, 0x10, RZ ;  /* 0x0000001053537819 */ /* 0x000fe400000006ff */
[C---:B------:R-:W-:Y:S02]  /*13b0*/  SHF.L.U32 R85, R65.reuse, 0x10, RZ ;  /* 0x0000001041557819 */ /* 0x040fe400000006ff */
[----:B------:R-:W-:-:S02]  /*13c0*/  PRMT R103, R65, 0x7632, R103 ;  /* 0x0000763241677816 */ /* 0x000fc40000000067 */
[----:B------:R-:W-:Y:S01]  /*13d0*/  SHF.L.U32 R65, R64, 0x10, RZ ;  /* 0x0000001040417819 */ /* 0x000fe200000006ff */
[----:B------:R-:W-:Y:S01]  /*13e0*/  FMUL.FTZ R80, R39, R82 ;  /* 0x0000005227507220 */ /* 0x000fe20000410000 */
[----:B------:R-:W-:-:S03]  /*13f0*/  FADD.FTZ R82, -R38, R83 ;  /* 0x0000005326527221 */ /* 0x000fc60000010100 */
[----:B------:R-:W-:Y:S02]  /*1400*/  FMUL.FTZ R112, R65, R112 ;  /* 0x0000007041707220 */ /* 0x000fe40000410000 */
[----:B------:R0:W4:Y:S01]  /*1410*/  LDG.E.64.CONSTANT R64, desc[UR10][R90.64+0xd200] ;  /* 0x00d2000a5a407981 */ /* 0x000122000c1e9b00 */
[----:B------:R-:W-:-:S04]  /*1420*/  FMUL.FTZ R82, R39, R82 ;  /* 0x0000005227527220 */ /* 0x000fc80000410000 */
[----:B------:R-:W-:Y:S01]  /*1430*/  FFMA.FTZ R94, R32, R82, R35 ;  /* 0x00000052205e7223 */ /* 0x000fe20000010023 */
[----:B------:R-:W1:Y:S03]  /*1440*/  MUFU.RCP R100, R100 ;  /* 0x0000006400647308 */ /* 0x000e660000001000 */
[----:B------:R-:W-:Y:S01]  /*1450*/  FMUL.FTZ R92, R94, -1.4426950216293334961 ;  /* 0xbfb8aa3b5e5c7820 */ /* 0x000fe20000410000 */
[----:B------:R-:W-:Y:S01]  /*1460*/  FMUL.FTZ R84, R39, R84 ;  /* 0x0000005427547220 */ /* 0x000fe20000410000 */
[----:B------:R-:W-:-:S04]  /*1470*/  SHF.L.U32 R101, R62, 0x10, RZ ;  /* 0x000000103e657819 */ /* 0x000fc800000006ff */
[----:B------:R-:W5:Y:S01]  /*1480*/  MUFU.EX2 R92, R92 ;  /* 0x0000005c005c7308 */ /* 0x000f620000000800 */
[----:B------:R-:W-:Y:S01]  /*1490*/  FFMA.FTZ R98, R33, R84, R34 ;  /* 0x0000005421627223 */ /* 0x000fe20000010022 */
[----:B------:R-:W-:Y:S01]  /*14a0*/  FADD.FTZ R86, -R38, R101 ;  /* 0x0000006526567221 */ /* 0x000fe20000010100 */
[----:B------:R-:W-:Y:S02]  /*14b0*/  SHF.L.U32 R103, R103, 0x10, RZ ;  /* 0x0000001067677819 */ /* 0x000fe400000006ff */
[----:B------:R-:W-:Y:S01]  /*14c0*/  FMUL.FTZ R101, R98, -1.4426950216293334961 ;  /* 0xbfb8aa3b62657820 */ /* 0x000fe20000410000 */
[----:B------:R-:W-:Y:S02]  /*14d0*/  FMUL.FTZ R44, R39, R44 ;  /* 0x0000002c272c7220 */ /* 0x000fe40000410000 */
[----:B------:R-:W-:Y:S01]  /*14e0*/  FMUL.FTZ R108, R103, R108 ;  /* 0x0000006c676c7220 */ /* 0x000fe20000410000 */
[----:B-1----:R-:W-:Y:S01]  /*14f0*/  FADD.FTZ R115, -R100, 1 ;  /* 0x3f80000064737421 */ /* 0x002fe20000010100 */
[----:B------:R-:W-:Y:S01]  /*1500*/  SHF.L.U32 R103, R63, 0x10, RZ ;  /* 0x000000103f677819 */ /* 0x000fe200000006ff */
[----:B------:R-:W-:Y:S01]  /*1510*/  MUFU.RCP R99, R99 ;  /* 0x0000006300637308 */ /* 0x000fe20000001000 */
[----:B------:R-:W-:Y:S01]  /*1520*/  PRMT R58, R58, 0x7632, R58 ;  /* 0x000076323a3a7816 */ /* 0x000fe2000000003a */
[----:B------:R-:W-:Y:S01]  /*1530*/  FFMA.FTZ R115, R88, R115, 1 ;  /* 0x3f80000058737423 */ /* 0x000fe20000010073 */
[----:B------:R-:W-:Y:S01]  /*1540*/  FFMA.FTZ R87, R28, R44, R31 ;  /* 0x0000002c1c577223 */ /* 0x000fe2000001001f */
[----:B------:R-:W-:-:S04]  /*1550*/  FADD.FTZ R88, -R38, R103 ;  /* 0x0000006726587221 */ /* 0x000fc80000010100 */
[----:B------:R-:W1:Y:S01]  /*1560*/  MUFU.EX2 R101, R101 ;  /* 0x0000006500657308 */ /* 0x000e620000000800 */
[----:B-----5:R-:W-:Y:S01]  /*1570*/  FADD.FTZ R92, R92, 1 ;  /* 0x3f8000005c5c7421 */ /* 0x020fe20000010000 */
[----:B------:R-:W-:Y:S01]  /*1580*/  SHF.L.U32 R103, R58, 0x10, RZ ;  /* 0x000000103a677819 */ /* 0x000fe200000006ff */
[----:B------:R-:W-:Y:S01]  /*1590*/  FMUL.FTZ R97, R87, -1.4426950216293334961 ;  /* 0xbfb8aa3b57617820 */ /* 0x000fe20000410000 */
[--C-:B------:R-:W-:Y:S01]  /*15a0*/  FFMA.FTZ R83, R29, R80, R30.reuse ;  /* 0x000000501d537223 */ /* 0x100fe2000001001e */
[----:B------:R-:W-:Y:S01]  /*15b0*/  PRMT R59, R59, 0x7632, R59 ;  /* 0x000076323b3b7816 */ /* 0x000fe2000000003b */
[----:B------:R-:W-:Y:S01]  /*15c0*/  FFMA.FTZ R89, R29, R46, R30 ;  /* 0x0000002e1d597223 */ /* 0x000fe2000001001e */
[--C-:B0-----:R-:W-:Y:S01]  /*15d0*/  FADD.FTZ R90, -R38, R103.reuse ;  /* 0x00000067265a7221 */ /* 0x101fe20000010100 */
[----:B------:R0:W5:Y:S01]  /*15e0*/  MUFU.RCP R113, R92 ;  /* 0x0000005c00717308 */ /* 0x0001620000001000 */
[----:B------:R-:W-:Y:S01]  /*15f0*/  FMUL.FTZ R102, R83, -1.4426950216293334961 ;  /* 0xbfb8aa3b53667820 */ /* 0x000fe20000410000 */
[----:B------:R-:W-:Y:S01]  /*1600*/  SHF.L.U32 R59, R59, 0x10, RZ ;  /* 0x000000103b3b7819 */ /* 0x000fe200000006ff */
[----:B------:R-:W-:Y:S01]  /*1610*/  FMUL.FTZ R90, R39, R90 ;  /* 0x0000005a275a7220 */ /* 0x000fe20000410000 */
[----:B------:R-:W-:Y:S01]  /*1620*/  FMUL.FTZ R96, R89, -1.4426950216293334961 ;  /* 0xbfb8aa3b59607820 */ /* 0x000fe20000410000 */
[----:B------:R-:W-:-:S03]  /*1630*/  PRMT R103, R60, 0x7632, R103 ;  /* 0x000076323c677816 */ /* 0x000fc60000000067 */
[----:B------:R-:W5:Y:S01]  /*1640*/  MUFU.EX2 R97, R97 ;  /* 0x0000006100617308 */ /* 0x000f620000000800 */
[----:B-1----:R-:W-:Y:S01]  /*1650*/  FADD.FTZ R101, R101, 1 ;  /* 0x3f80000065657421 */ /* 0x002fe20000010000 */
[----:B0-----:R-:W-:Y:S01]  /*1660*/  FADD.FTZ R92, -R38, R59 ;  /* 0x0000003b265c7221 */ /* 0x001fe20000010100 */
[----:B------:R-:W-:-:S05]  /*1670*/  FFMA.FTZ R60, R32, R90, R35 ;  /* 0x0000005a203c7223 */ /* 0x000fca0000010023 */
[----:B------:R0:W-:Y:S01]  /*1680*/  MUFU.EX2 R95, R102 ;  /* 0x00000066005f7308 */ /* 0x0001e20000000800 */
[----:B------:R-:W-:Y:S01]  /*1690*/  FMUL.FTZ R92, R39, R92 ;  /* 0x0000005c275c7220 */ /* 0x000fe20000410000 */
[----:B0-----:R-:W-:-:S06]  /*16a0*/  FADD.FTZ R102, -R99, 1 ;  /* 0x3f80000063667421 */ /* 0x001fcc0000010100 */
[----:B------:R-:W0:Y:S01]  /*16b0*/  MUFU.EX2 R96, R96 ;  /* 0x0000006000607308 */ /* 0x000e220000000800 */
[----:B------:R-:W-:-:S07]  /*16c0*/  FFMA.FTZ R102, R49, R102, 1 ;  /* 0x3f80000031667423 */ /* 0x000fce0000010066 */
[----:B------:R1:W-:Y:S01]  /*16d0*/  MUFU.RCP R109, R101 ;  /* 0x00000065006d7308 */ /* 0x0003e20000001000 */
[----:B------:R-:W-:Y:S01]  /*16e0*/  FMUL.FTZ R111, R99, R102 ;  /* 0x00000066636f7220 */ /* 0x000fe20000410000 */
[----:B-----5:R-:W-:Y:S01]  /*16f0*/  FADD.FTZ R59, -R113, 1 ;  /* 0x3f800000713b7421 */ /* 0x020fe20000010100 */
[----:B------:R-:W-:Y:S01]  /*1700*/  SHF.L.U32 R103, R103, 0x10, RZ ;  /* 0x0000001067677819 */ /* 0x000fe200000006ff */
[----:B------:R-:W-:Y:S01]  /*1710*/  FFMA.FTZ R91, R33, R92, R34 ;  /* 0x0000005c215b7223 */ /* 0x000fe20000010022 */
[----:B-1----:R-:W-:Y:S01]  /*1720*/  FMUL.FTZ R101, R60, -1.4426950216293334961 ;  /* 0xbfb8aa3b3c657820 */ /* 0x002fe20000410000 */
[----:B------:R-:W-:-:S03]  /*1730*/  FMUL.FTZ R115, R100, R115 ;  /* 0x0000007364737220 */ /* 0x000fc60000410000 */
[----:B------:R-:W1:Y:S01]  /*1740*/  MUFU.EX2 R99, R101 ;  /* 0x0000006500637308 */ /* 0x000e620000000800 */
[----:B------:R-:W-:Y:S01]  /*1750*/  FFMA.FTZ R94, R94, R59, 1 ;  /* 0x3f8000005e5e7423 */ /* 0x000fe2000001003b */
[----:B------:R-:W-:Y:S01]  /*1760*/  FMUL.FTZ R100, R91, -1.4426950216293334961 ;  /* 0xbfb8aa3b5b647820 */ /* 0x000fe20000410000 */
[----:B------:R-:W-:Y:S01]  /*1770*/  FADD.FTZ R102, -R38, R103 ;  /* 0x0000006726667221 */ /* 0x000fe20000010100 */
[----:B------:R-:W-:Y:S01]  /*1780*/  FADD.FTZ R97, R97, 1 ;  /* 0x3f80000061617421 */ /* 0x000fe20000010000 */
[----:B------:R-:W-:Y:S02]  /*1790*/  FMUL.FTZ R113, R113, R94 ;  /* 0x0000005e71717220 */ /* 0x000fe40000410000 */
[----:B------:R-:W-:Y:S01]  /*17a0*/  FMUL.FTZ R94, R39, R102 ;  /* 0x00000066275e7220 */ /* 0x000fe20000410000 */
[----:B------:R-:W5:Y:S01]  /*17b0*/  MUFU.EX2 R100, R100 ;  /* 0x0000006400647308 */ /* 0x000f620000000800 */
[----:B------:R-:W-:Y:S01]  /*17c0*/  SHF.L.U32 R102, R66, 0x10, RZ ;  /* 0x0000001042667819 */ /* 0x000fe200000006ff */
[----:B0-----:R-:W-:Y:S01]  /*17d0*/  FADD.FTZ R96, R96, 1 ;  /* 0x3f80000060607421 */ /* 0x001fe20000010000 */
[----:B------:R-:W-:-:S02]  /*17e0*/  PRMT R66, R66, 0x7632, R66 ;  /* 0x0000763242427816 */ /* 0x000fc40000000042 */
[----:B------:R-:W-:-:S03]  /*17f0*/  PRMT R61, R61, 0x7632, R61 ;  /* 0x000076323d3d7816 */ /* 0x000fc6000000003d */
[----:B------:R-:W0:Y:S01]  /*1800*/  MUFU.RCP R97, R97 ;  /* 0x0000006100617308 */ /* 0x000e220000001000 */
[----:B------:R-:W-:Y:S01]  /*1810*/  SHF.L.U32 R66, R66, 0x10, RZ ;  /* 0x0000001042427819 */ /* 0x000fe200000006ff */
[----:B-1----:R-:W-:Y:S01]  /*1820*/  FADD.FTZ R101, R99, 1 ;  /* 0x3f80000063657421 */ /* 0x002fe20000010000 */
[----:B------:R-:W-:Y:S01]  /*1830*/  SHF.L.U32 R61, R61, 0x10, RZ ;  /* 0x000000103d3d7819 */ /* 0x000fe200000006ff */
[----:B------:R-:W-:Y:S02]  /*1840*/  FADD.FTZ R59, -R109, 1 ;  /* 0x3f8000006d3b7421 */ /* 0x000fe40000010100 */
[----:B------:R-:W-:Y:S02]  /*1850*/  FMUL.FTZ R113, R66, R113 ;  /* 0x0000007142717220 */ /* 0x000fe40000410000 */
[----:B------:R-:W1:Y:S01]  /*1860*/  MUFU.RCP R96, R96 ;  /* 0x0000006000607308 */ /* 0x000e620000001000 */
[----:B------:R-:W-:Y:S01]  /*1870*/  FADD.FTZ R66, -R38, R61 ;  /* 0x0000003d26427221 */ /* 0x000fe20000010100 */
[----:B------:R-:W-:Y:S01]  /*1880*/  FFMA.FTZ R81, R28, R48, R31 ;  /* 0x000000301c517223 */ /* 0x000fe2000001001f */
[----:B------:R-:W-:Y:S01]  /*1890*/  FFMA.FTZ R98, R98, R59, 1 ;  /* 0x3f80000062627423 */ /* 0x000fe2000001003b */
[----:B------:R-:W-:Y:S01]  /*18a0*/  FFMA.FTZ R59, R32, R94, R35 ;  /* 0x0000005e203b7223 */ /* 0x000fe20000010023 */
[----:B------:R-:W-:Y:S01]  /*18b0*/  FMUL.FTZ R115, R102, R115 ;  /* 0x0000007366737220 */ /* 0x000fe20000410000 */
[----:B------:R-:W-:-:S02]  /*18c0*/  PRMT R102, R67, 0x7632, R102 ;  /* 0x0000763243667816 */ /* 0x000fc40000000066 */
[----:B------:R-:W1:Y:S01]  /*18d0*/  MUFU.RCP R101, R101 ;  /* 0x0000006500657308 */ /* 0x000e620000001000 */
[----:B------:R-:W-:Y:S01]  /*18e0*/  FMUL.FTZ R66, R39, R66 ;  /* 0x0000004227427220 */ /* 0x000fe20000410000 */
[----:B------:R-:W-:Y:S01]  /*18f0*/  FMUL.FTZ R93, R81, -1.4426950216293334961 ;  /* 0xbfb8aa3b515d7820 */ /* 0x000fe20000410000 */
[----:B------:R-:W-:Y:S01]  /*1900*/  FMUL.FTZ R109, R109, R98 ;  /* 0x000000626d6d7220 */ /* 0x000fe20000410000 */
[----:B------:R-:W-:Y:S01]  /*1910*/  FMUL.FTZ R98, R59, -1.4426950216293334961 ;  /* 0xbfb8aa3b3b627820 */ /* 0x000fe20000410000 */
[----:B-----5:R-:W-:Y:S01]  /*1920*/  FADD.FTZ R99, R100, 1 ;  /* 0x3f80000064637421 */ /* 0x020fe20000010000 */
[----:B0-----:R-:W-:Y:S01]  /*1930*/  FADD.FTZ R100, -R97, 1 ;  /* 0x3f80000061647421 */ /* 0x001fe20000010100 */
[----:B------:R-:W-:Y:S01]  /*1940*/  SHF.L.U32 R102, R102, 0x10, RZ ;  /* 0x0000001066667819 */ /* 0x000fe200000006ff */
[----:B------:R-:W-:Y:S01]  /*1950*/  FFMA.FTZ R61, R33, R66, R34 ;  /* 0x00000042213d7223 */ /* 0x000fe20000010022 */
[----:B------:R-:W0:Y:S01]  /*1960*/  MUFU.EX2 R93, R93 ;  /* 0x0000005d005d7308 */ /* 0x000e220000000800 */
[----:B------:R-:W-:-:S02]  /*1970*/  FFMA.FTZ R100, R87, R100, 1 ;  /* 0x3f80000057647423 */ /* 0x000fc40000010064 */
[----:B------:R-:W-:Y:S01]  /*1980*/  FMUL.FTZ R87, R61, -1.4426950216293334961 ;  /* 0xbfb8aa3b3d577820 */ /* 0x000fe20000410000 */
[----:B------:R-:W-:Y:S01]  /*1990*/  FMUL.FTZ R109, R102, R109 ;  /* 0x0000006d666d7220 */ /* 0x000fe20000410000 */
[----:B-1----:R-:W-:-:S03]  /*19a0*/  FADD.FTZ R102, -R96, 1 ;  /* 0x3f80000060667421 */ /* 0x002fc60000010100 */
[----:B------:R-:W1:Y:S01]  /*19b0*/  MUFU.EX2 R98, R98 ;  /* 0x0000006200627308 */ /* 0x000e620000000800 */
[----:B------:R-:W-:Y:S01]  /*19c0*/  FFMA.FTZ R103, R89, R102, 1 ;  /* 0x3f80000059677423 */ /* 0x000fe20000010066 */
[----:B------:R-:W-:-:S06]  /*19d0*/  FADD.FTZ R89, -R101, 1 ;  /* 0x3f80000065597421 */ /* 0x000fcc0000010100 */
[----:B------:R-:W5:Y:S01]  /*19e0*/  MUFU.EX2 R87, R87 ;  /* 0x0000005700577308 */ /* 0x000f620000000800 */
[----:B------:R-:W-:Y:S01]  /*19f0*/  FFMA.FTZ R60, R60, R89, 1 ;  /* 0x3f8000003c3c7423 */ /* 0x000fe20000010059 */
[----:B------:R-:W-:Y:S01]  /*1a00*/  FMUL.FTZ R88, R39, R88 ;  /* 0x0000005827587220 */ /* 0x000fe20000410000 */
[----:B------:R-:W-:Y:S01]  /*1a10*/  FADD.FTZ R95, R95, 1 ;  /* 0x3f8000005f5f7421 */ /* 0x000fe20000010000 */
[----:B------:R-:W-:-:S04]  /*1a20*/  SHF.L.U32 R104, R67, 0x10, RZ ;  /* 0x0000001043687819 */ /* 0x000fc800000006ff */
[----:B------:R-:W5:Y:S01]  /*1a30*/  MUFU.RCP R99, R99 ;  /* 0x0000006300637308 */ /* 0x000f620000001000 */
[----:B0-----:R-:W-:Y:S01]  /*1a40*/  FADD.FTZ R67, R93, 1 ;  /* 0x3f8000005d437421 */ /* 0x001fe20000010000 */
[----:B------:R-:W-:Y:S01]  /*1a50*/  FMUL.FTZ R105, R101, R60 ;  /* 0x0000003c65697220 */ /* 0x000fe20000410000 */
[----:B------:R-:W-:Y:S01]  /*1a60*/  FFMA.FTZ R49, R29, R88, R30 ;  /* 0x000000581d317223 */ /* 0x000fe2000001001e */
[----:B-1----:R-:W-:-:S04]  /*1a70*/  FADD.FTZ R89, R98, 1 ;  /* 0x3f80000062597421 */ /* 0x002fc80000010000 */
[----:B------:R-:W0:Y:S01]  /*1a80*/  MUFU.RCP R60, R95 ;  /* 0x0000005f003c7308 */ /* 0x000e220000001000 */
[----:B------:R-:W-:Y:S01]  /*1a90*/  FMUL.FTZ R58, R49, -1.4426950216293334961 ;  /* 0xbfb8aa3b313a7820 */ /* 0x000fe20000410000 */
[----:B-----5:R-:W-:Y:S01]  /*1aa0*/  FADD.FTZ R87, R87, 1 ;  /* 0x3f80000057577421 */ /* 0x020fe20000010000 */
[----:B------:R-:W-:-:S05]  /*1ab0*/  FMUL.FTZ R107, R97, R100 ;  /* 0x00000064616b7220 */ /* 0x000fca0000410000 */
[----:B------:R-:W1:Y:S01]  /*1ac0*/  MUFU.RCP R67, R67 ;  /* 0x0000004300437308 */ /* 0x000e620000001000 */
[----:B------:R-:W-:Y:S01]  /*1ad0*/  FMUL.FTZ R103, R96, R103 ;  /* 0x0000006760677220 */ /* 0x000fe20000410000 */
[----:B------:R-:W-:Y:S01]  /*1ae0*/  FADD.FTZ R96, -R99, 1 ;  /* 0x3f80000063607421 */ /* 0x000fe20000010100 */
[----:B------:R-:W-:-:S05]  /*1af0*/  SHF.L.U32 R100, R69, 0x10, RZ ;  /* 0x0000001045647819 */ /* 0x000fca00000006ff */
[----:B------:R-:W5:Y:S01]  /*1b00*/  MUFU.RCP R89, R89 ;  /* 0x0000005900597308 */ /* 0x000f620000001000 */
[----:B------:R-:W-:Y:S01]  /*1b10*/  PRMT R98, R68, 0x7632, R98 ;  /* 0x0000763244627816 */ /* 0x000fe20000000062 */
[----:B------:R-:W-:-:S06]  /*1b20*/  FFMA.FTZ R96, R91, R96, 1 ;  /* 0x3f8000005b607423 */ /* 0x000fcc0000010060 */
[----:B------:R-:W3:Y:S01]  /*1b30*/  MUFU.EX2 R58, R58 ;  /* 0x0000003a003a7308 */ /* 0x000ee20000000800 */
[----:B------:R-:W-:Y:S01]  /*1b40*/  PRMT R91, R62, 0x7632, R91 ;  /* 0x000076323e5b7816 */ /* 0x000fe2000000005b */
[----:B------:R-:W-:Y:S01]  /*1b50*/  FMUL.FTZ R103, R100, R103 ;  /* 0x0000006764677220 */ /* 0x000fe20000410000 */
[----:B------:R-:W-:-:S05]  /*1b60*/  SHF.L.U32 R98, R98, 0x10, RZ ;  /* 0x0000001062627819 */ /* 0x000fca00000006ff */
[----:B------:R-:W3:Y:S01]  /*1b70*/  MUFU.RCP R87, R87 ;  /* 0x0000005700577308 */ /* 0x000ee20000001000 */
[----:B0-----:R-:W-:Y:S01]  /*1b80*/  FADD.FTZ R100, -R60, 1 ;  /* 0x3f8000003c647421 */ /* 0x001fe20000010100 */
[----:B------:R-:W-:Y:S01]  /*1b90*/  PRMT R63, R63, 0x7632, R63 ;  /* 0x000076323f3f7816 */ /* 0x000fe2000000003f */
[----:B------:R-:W-:Y:S01]  /*1ba0*/  FMUL.FTZ R86, R39, R86 ;  /* 0x0000005627567220 */ /* 0x000fe20000410000 */
[----:B------:R-:W-:Y:S02]  /*1bb0*/  SHF.L.U32 R62, R68, 0x10, RZ ;  /* 0x00000010443e7819 */ /* 0x000fe400000006ff */
[----:B------:R-:W-:Y:S01]  /*1bc0*/  PRMT R102, R69, 0x7632, R102 ;  /* 0x0000763245667816 */ /* 0x000fe20000000066 */
[----:B------:R-:W-:Y:S01]  /*1bd0*/  FMUL.FTZ R105, R98, R105 ;  /* 0x0000006962697220 */ /* 0x000fe20000410000 */
[----:B------:R-:W-:Y:S01]  /*1be0*/  SHF.L.U32 R91, R91, 0x10, RZ ;  /* 0x000000105b5b7819 */ /* 0x000fe200000006ff */
[----:B------:R-:W-:Y:S01]  /*1bf0*/  FFMA.FTZ R83, R83, R100, 1 ;  /* 0x3f80000053537423 */ /* 0x000fe20000010064 */
[----:B------:R-:W-:Y:S01]  /*1c00*/  SHF.L.U32 R63, R63, 0x10, RZ ;  /* 0x000000103f3f7819 */ /* 0x000fe200000006ff */
[----:B-1----:R-:W-:Y:S01]  /*1c10*/  FADD.FTZ R98, -R67, 1 ;  /* 0x3f80000043627421 */ /* 0x002fe20000010100 */
[----:B------:R-:W-:Y:S01]  /*1c20*/  FMUL.FTZ R114, R47, R114 ;  /* 0x000000722f727220 */ /* 0x000fe20000410000 */
[----:B------:R-:W-:Y:S01]  /*1c30*/  SHF.L.U32 R102, R102, 0x10, RZ ;  /* 0x0000001066667819 */ /* 0x000fe200000006ff */
[----:B-----5:R-:W-:Y:S01]  /*1c40*/  FADD.FTZ R100, -R89, 1 ;  /* 0x3f80000059647421 */ /* 0x020fe20000010100 */
[----:B------:R-:W-:Y:S01]  /*1c50*/  FFMA.FTZ R47, R28, R86, R31 ;  /* 0x000000561c2f7223 */ /* 0x000fe2000001001f */
[----:B------:R-:W-:Y:S01]  /*1c60*/  FMUL.FTZ R101, R99, R96 ;  /* 0x0000006063657220 */ /* 0x000fe20000410000 */
[----:B------:R-:W-:Y:S01]  /*1c70*/  FMUL.FTZ R107, R62, R107 ;  /* 0x0000006b3e6b7220 */ /* 0x000fe20000410000 */
[----:B------:R-:W-:Y:S01]  /*1c80*/  SHF.L.U32 R95, R71, 0x10, RZ ;  /* 0x00000010475f7819 */ /* 0x000fe200000006ff */
[----:B------:R-:W-:Y:S01]  /*1c90*/  FADD.FTZ R62, -R38, R91 ;  /* 0x0000005b263e7221 */ /* 0x000fe20000010100 */
[----:B------:R-:W-:Y:S01]  /*1ca0*/  FMUL.FTZ R60, R60, R83 ;  /* 0x000000533c3c7220 */ /* 0x000fe20000410000 */
[----:B------:R-:W-:Y:S01]  /*1cb0*/  FFMA.FTZ R98, R81, R98, 1 ;  /* 0x3f80000051627423 */ /* 0x000fe20000010062 */
[----:B------:R-:W-:Y:S01]  /*1cc0*/  FMUL.FTZ R110, R85, R110 ;  /* 0x0000006e556e7220 */ /* 0x000fe20000410000 */
[----:B------:R-:W-:Y:S01]  /*1cd0*/  FADD.FTZ R96, -R38, R63 ;  /* 0x0000003f26607221 */ /* 0x000fe20000010100 */
[----:B------:R-:W-:Y:S01]  /*1ce0*/  FFMA.FTZ R100, R59, R100, 1 ;  /* 0x3f8000003b647423 */ /* 0x000fe20000010064 */
[----:B---3--:R-:W-:Y:S01]  /*1cf0*/  FADD.FTZ R81, R58, 1 ;  /* 0x3f8000003a517421 */ /* 0x008fe20000010000 */
[----:B------:R-:W-:Y:S01]  /*1d00*/  FMUL.FTZ R85, R47, -1.4426950216293334961 ;  /* 0xbfb8aa3b2f557820 */ /* 0x000fe20000410000 */
[----:B------:R-:W-:Y:S01]  /*1d10*/  FMUL.FTZ R101, R102, R101 ;  /* 0x0000006566657220 */ /* 0x000fe20000410000 */
[----:B------:R-:W3:Y:S01]  /*1d20*/  LDG.E.64.CONSTANT R58, desc[UR10][R118.64+0xb400] ;  /* 0x00b4000a763a7981 */ /* 0x000ee2000c1e9b00 */
[----:B------:R-:W-:Y:S01]  /*1d30*/  FMUL.FTZ R68, R39, R62 ;  /* 0x0000003e27447220 */ /* 0x000fe20000410000 */
[----:B------:R-:W-:Y:S01]  /*1d40*/  FADD.FTZ R102, -R87, 1 ;  /* 0x3f80000057667421 */ /* 0x000fe20000010100 */
[----:B------:R-:W-:Y:S01]  /*1d50*/  FMUL.FTZ R95, R95, R60 ;  /* 0x0000003c5f5f7220 */ /* 0x000fe20000410000 */
[----:B------:R-:W-:Y:S01]  /*1d60*/  PRMT R60, R70, 0x7632, R60 ;  /* 0x00007632463c7816 */ /* 0x000fe2000000003c */
[----:B------:R-:W-:Y:S01]  /*1d70*/  FMUL.FTZ R96, R39, R96 ;  /* 0x0000006027607220 */ /* 0x000fe20000410000 */
[----:B------:R-:W-:Y:S01]  /*1d80*/  FFMA.FTZ R62, R32, R68, R35 ;  /* 0x00000044203e7223 */ /* 0x000fe20000010023 */
[----:B------:R-:W-:Y:S01]  /*1d90*/  FFMA.FTZ R102, R61, R102, 1 ;  /* 0x3f8000003d667423 */ /* 0x000fe20000010066 */
[----:B------:R-:W-:Y:S01]  /*1da0*/  SHF.L.U32 R99, R70, 0x10, RZ ;  /* 0x0000001046637819 */ /* 0x000fe200000006ff */
[----:B------:R-:W0:Y:S01]  /*1db0*/  MUFU.EX2 R85, R85 ;  /* 0x0000005500557308 */ /* 0x000e220000000800 */
[----:B------:R-:W-:Y:S01]  /*1dc0*/  FMUL.FTZ R98, R67, R98 ;  /* 0x0000006243627220 */ /* 0x000fe20000410000 */
[----:B------:R-:W-:Y:S01]  /*1dd0*/  SHF.L.U32 R61, R72, 0x10, RZ ;  /* 0x00000010483d7819 */ /* 0x000fe200000006ff */
[----:B------:R-:W-:Y:S01]  /*1de0*/  FFMA.FTZ R63, R33, R96, R34 ;  /* 0x00000060213f7223 */ /* 0x000fe20000010022 */
[----:B------:R-:W-:Y:S01]  /*1df0*/  SHF.L.U32 R60, R60, 0x10, RZ ;  /* 0x000000103c3c7819 */ /* 0x000fe200000006ff */
[----:B------:R-:W-:Y:S01]  /*1e00*/  FMUL.FTZ R97, R89, R100 ;  /* 0x0000006459617220 */ /* 0x000fe20000410000 */
[----:B------:R-:W-:Y:S01]  /*1e10*/  FMUL.FTZ R69, R62, -1.4426950216293334961 ;  /* 0xbfb8aa3b3e457820 */ /* 0x000fe20000410000 */
[----:B------:R-:W-:Y:S01]  /*1e20*/  FMUL.FTZ R99, R99, R98 ;  /* 0x0000006263637220 */ /* 0x000fe20000410000 */
[----:B------:R-:W-:Y:S01]  /*1e30*/  FMUL.FTZ R91, R63, -1.4426950216293334961 ;  /* 0xbfb8aa3b3f5b7820 */ /* 0x000fe20000410000 */
[----:B------:R-:W-:Y:S01]  /*1e40*/  FADD.FTZ R98, -R38, R61 ;  /* 0x0000003d26627221 */ /* 0x000fe20000010100 */
[----:B------:R-:W-:-:S02]  /*1e50*/  FMUL.FTZ R97, R60, R97 ;  /* 0x000000613c617220 */ /* 0x000fc40000410000 */
[----:B------:R1:W5:Y:S01]  /*1e60*/  LDG.E.64.CONSTANT R60, desc[UR10][R118.64+0xd200] ;  /* 0x00d2000a763c7981 */ /* 0x000362000c1e9b00 */
[----:B------:R-:W1:Y:S08]  /*1e70*/  MUFU.EX2 R69, R69 ;  /* 0x0000004500457308 */ /* 0x000e700000000800 */
[----:B------:R-:W2:Y:S01]  /*1e80*/  MUFU.EX2 R91, R91 ;  /* 0x0000005b005b7308 */ /* 0x000ea20000000800 */
[----:B0-----:R-:W-:Y:S01]  /*1e90*/  FADD.FTZ R85, R85, 1 ;  /* 0x3f80000055557421 */ /* 0x001fe20000010000 */
[----:B------:R-:W-:-:S06]  /*1ea0*/  PRMT R70, R71, 0x7632, R70 ;  /* 0x0000763247467816 */ /* 0x000fcc0000000046 */
[----:B------:R0:W0:Y:S01]  /*1eb0*/  MUFU.RCP R67, R85 ;  /* 0x0000005500437308 */ /* 0x0000220000001000 */
[----:B-1----:R-:W-:-:S07]  /*1ec0*/  FADD.FTZ R69, R69, 1 ;  /* 0x3f80000045457421 */ /* 0x002fce0000010000 */
[----:B------:R-:W1:Y:S01]  /*1ed0*/  MUFU.RCP R81, R81 ;  /* 0x0000005100517308 */ /* 0x000e620000001000 */
[----:B--2---:R-:W-:Y:S01]  /*1ee0*/  FADD.FTZ R71, R91, 1 ;  /* 0x3f8000005b477421 */ /* 0x004fe20000010000 */
[----:B------:R-:W-:Y:S01]  /*1ef0*/  SHF.L.U32 R70, R70, 0x10, RZ ;  /* 0x0000001046467819 */ /* 0x000fe200000006ff */
[----:B------:R-:W-:Y:S01]  /*1f00*/  FMUL.FTZ R93, R87, R102 ;  /* 0x00000066575d7220 */ /* 0x000fe20000410000 */
[----:B0-----:R-:W-:Y:S01]  /*1f10*/  SHF.L.U32 R85, R73, 0x10, RZ ;  /* 0x0000001049557819 */ /* 0x001fe200000006ff */
[----:B------:R-:W-:-:S03]  /*1f20*/  FMUL.FTZ R98, R39, R98 ;  /* 0x0000006227627220 */ /* 0x000fc60000410000 */
[----:B------:R0:W2:Y:S01]  /*1f30*/  MUFU.RCP R83, R69 ;  /* 0x0000004500537308 */ /* 0x0000a20000001000 */
[----:B------:R-:W-:Y:S01]  /*1f40*/  FMUL.FTZ R93, R70, R93 ;  /* 0x0000005d465d7220 */ /* 0x000fe20000410000 */
[----:B------:R-:W-:Y:S01]  /*1f50*/  FADD.FTZ R70, -R38, R85 ;  /* 0x0000005526467221 */ /* 0x000fe20000010100 */
[----:B------:R-:W-:-:S05]  /*1f60*/  FADD.FTZ R100, -R67, 1 ;  /* 0x3f80000043647421 */ /* 0x000fca0000010100 */
[----:B------:R-:W4:Y:S01]  /*1f70*/  MUFU.RCP R71, R71 ;  /* 0x0000004700477308 */ /* 0x000f220000001000 */
[----:B0-----:R-:W-:Y:S01]  /*1f80*/  FFMA.FTZ R69, R28, R98, R31 ;  /* 0x000000621c457223 */ /* 0x001fe2000001001f */
[----:B-1----:R-:W-:Y:S01]  /*1f90*/  FADD.FTZ R102, -R81, 1 ;  /* 0x3f80000051667421 */ /* 0x002fe20000010100 */
[----:B------:R-:W-:Y:S01]  /*1fa0*/  FMUL.FTZ R70, R39, R70 ;  /* 0x0000004627467220 */ /* 0x000fe20000410000 */
[----:B------:R-:W-:Y:S01]  /*1fb0*/  FFMA.FTZ R100, R47, R100, 1 ;  /* 0x3f8000002f647423 */ /* 0x000fe20000010064 */
[----:B------:R-:W-:Y:S01]  /*1fc0*/  FMUL.FTZ R85, R69, -1.4426950216293334961 ;  /* 0xbfb8aa3b45557820 */ /* 0x000fe20000410000 */
[----:B------:R-:W-:Y:S01]  /*1fd0*/  FFMA.FTZ R102, R49, R102, 1 ;  /* 0x3f80000031667423 */ /* 0x000fe20000010066 */
[----:B------:R-:W-:Y:S01]  /*1fe0*/  FFMA.FTZ R47, R29, R70, R30 ;  /* 0x000000461d2f7223 */ /* 0x000fe2000001001e */
[----:B------:R-:W-:Y:S01]  /*1ff0*/  FMUL.FTZ R111, R104, R111 ;  /* 0x0000006f686f7220 */ /* 0x000fe20000410000 */
[----:B------:R-:W0:Y:S01]  /*2000*/  MUFU.EX2 R49, R85 ;  /* 0x0000005500317308 */ /* 0x000e220000000800 */
[----:B------:R-:W-:Y:S01]  /*2010*/  FMUL.FTZ R100, R67, R100 ;  /* 0x0000006443647220 */ /* 0x000fe20000410000 */
[----:B------:R-:W-:Y:S01]  /*2020*/  FMUL.FTZ R104, R81, R102 ;  /* 0x0000006651687220 */ /* 0x000fe20000410000 */
[----:B--2---:R-:W-:Y:S01]  /*2030*/  FADD.FTZ R67, -R83, 1 ;  /* 0x3f80000053437421 */ /* 0x004fe20000010100 */
[----:B------:R-:W-:-:S03]  /*2040*/  FMUL.FTZ R81, R47, -1.4426950216293334961 ;  /* 0xbfb8aa3b2f517820 */ /* 0x000fc60000410000 */
[----:B------:R-:W-:Y:S01]  /*2050*/  FFMA.FTZ R102, R62, R67, 1 ;  /* 0x3f8000003e667423 */ /* 0x000fe20000010043 */
[----:B----4-:R-:W-:Y:S01]  /*2060*/  FADD.FTZ R106, -R71, 1 ;  /* 0x3f800000476a7421 */ /* 0x010fe20000010100 */
[----:B------:R-:W1:Y:S03]  /*2070*/  MUFU.EX2 R62, R81 ;  /* 0x00000051003e7308 */ /* 0x000e660000000800 */
[----:B------:R-:W-:Y:S01]  /*2080*/  FFMA.FTZ R106, R63, R106, 1 ;  /* 0x3f8000003f6a7423 */ /* 0x000fe2000001006a */
[----:B------:R-:W-:-:S04]  /*2090*/  PRMT R63, R72, 0x7632, R63 ;  /* 0x00007632483f7816 */ /* 0x000fc8000000003f */
[----:B------:R-:W-:Y:S01]  /*20a0*/  SHF.L.U32 R63, R63, 0x10, RZ ;  /* 0x000000103f3f7819 */ /* 0x000fe200000006ff */
[----:B0-----:R-:W-:Y:S01]  /*20b0*/  FADD.FTZ R49, R49, 1 ;  /* 0x3f80000031317421 */ /* 0x001fe20000010000 */
[----:B------:R-:W-:Y:S01]  /*20c0*/  FMUL.FTZ R89, R83, R102 ;  /* 0x0000006653597220 */ /* 0x000fe20000410000 */
[----:B------:R-:W-:Y:S02]  /*20d0*/  PRMT R67, R73, 0x7632, R67 ;  /* 0x0000763249437816 */ /* 0x000fe40000000043 */
[----:B------:R-:W-:Y:S01]  /*20e0*/  FADD.FTZ R102, -R38, R63 ;  /* 0x0000003f26667221 */ /* 0x000fe20000010100 */
[----:B------:R0:W2:Y:S01]  /*20f0*/  MUFU.RCP R83, R49 ;  /* 0x0000003100537308 */ /* 0x0000a20000001000 */
[----:B------:R-:W-:Y:S01]  /*2100*/  SHF.L.U32 R91, R74, 0x10, RZ ;  /* 0x000000104a5b7819 */ /* 0x000fe200000006ff */
[----:B-1----:R-:W-:Y:S01]  /*2110*/  FADD.FTZ R63, R62, 1 ;  /* 0x3f8000003e3f7421 */ /* 0x002fe20000010000 */
[----:B------:R-:W-:Y:S01]  /*2120*/  FMUL.FTZ R102, R39, R102 ;  /* 0x0000006627667220 */ /* 0x000fe20000410000 */
[----:B------:R-:W-:-:S02]  /*2130*/  SHF.L.U32 R67, R67, 0x10, RZ ;  /* 0x0000001043437819 */ /* 0x000fc400000006ff */
[----:B------:R-:W-:Y:S01]  /*2140*/  PRMT R72, R74, 0x7632, R72 ;  /* 0x000076324a487816 */ /* 0x000fe20000000048 */
[----:B0-----:R-:W-:Y:S01]  /*2150*/  FFMA.FTZ R49, R32, R102, R35 ;  /* 0x0000006620317223 */ /* 0x001fe20000010023 */
[----:B------:R-:W-:Y:S01]  /*2160*/  FMUL.FTZ R91, R91, R100 ;  /* 0x000000645b5b7220 */ /* 0x000fe20000410000 */
[----:B------:R-:W0:Y:S01]  /*2170*/  MUFU.RCP R63, R63 ;  /* 0x0000003f003f7308 */ /* 0x000e220000001000 */
[C---:B------:R-:W-:Y:S01]  /*2180*/  SHF.L.U32 R87, R75.reuse, 0x10, RZ ;  /* 0x000000104b577819 */ /* 0x040fe200000006ff */
[----:B------:R-:W-:Y:S01]  /*2190*/  FADD.FTZ R100, -R38, R67 ;  /* 0x0000004326647221 */ /* 0x000fe20000010100 */
[----:B------:R-:W-:Y:S01]  /*21a0*/  PRMT R75, R75, 0x7632, R75 ;  /* 0x000076324b4b7816 */ /* 0x000fe2000000004b */
[----:B------:R-:W-:Y:S01]  /*21b0*/  FMUL.FTZ R67, R49, -1.4426950216293334961 ;  /* 0xbfb8aa3b31437820 */ /* 0x000fe20000410000 */
[----:B------:R-:W-:Y:S01]  /*21c0*/  SHF.L.U32 R72, R72, 0x10, RZ ;  /* 0x0000001048487819 */ /* 0x000fe200000006ff */
[----:B------:R-:W-:Y:S01]  /*21d0*/  FMUL.FTZ R85, R71, R106 ;  /* 0x0000006a47557220 */ /* 0x000fe20000410000 */
[----:B------:R-:W-:Y:S01]  /*21e0*/  SHF.L.U32 R62, R75, 0x10, RZ ;  /* 0x000000104b3e7819 */ /* 0x000fe200000006ff */
[----:B------:R-:W-:Y:S01]  /*21f0*/  FMUL.FTZ R100, R39, R100 ;  /* 0x0000006427647220 */ /* 0x000fe20000410000 */
[----:B------:R-:W-:Y:S01]  /*2200*/  SHF.L.U32 R71, R76, 0x10, RZ ;  /* 0x000000104c477819 */ /* 0x000fe200000006ff */
[----:B------:R-:W-:Y:S01]  /*2210*/  FMUL.FTZ R89, R72, R89 ;  /* 0x0000005948597220 */ /* 0x000fe20000410000 */
[----:B--2---:R-:W-:Y:S01]  /*2220*/  FADD.FTZ R72, -R83, 1 ;  /* 0x3f80000053487421 */ /* 0x004fe20000010100 */
[----:B------:R-:W1:Y:S01]  /*2230*/  MUFU.EX2 R67, R67 ;  /* 0x0000004300437308 */ /* 0x000e620000000800 */
[----:B------:R-:W-:Y:S01]  /*2240*/  FMUL.FTZ R85, R62, R85 ;  /* 0x000000553e557220 */ /* 0x000fe20000410000 */
[----:B------:R-:W-:Y:S01]  /*2250*/  FFMA.FTZ R62, R33, R100, R34 ;  /* 0x00000064213e7223 */ /* 0x000fe20000010022 */
[----:B------:R-:W-:Y:S01]  /*2260*/  FFMA.FTZ R72, R69, R72, 1 ;  /* 0x3f80000045487423 */ /* 0x000fe20000010048 */
[----:B------:R-:W-:-:S02]  /*2270*/  FADD.FTZ R74, -R38, R71 ;  /* 0x00000047264a7221 */ /* 0x000fc40000010100 */
[----:B------:R-:W-:Y:S01]  /*2280*/  FMUL.FTZ R71, R62, -1.4426950216293334961 ;  /* 0xbfb8aa3b3e477820 */ /* 0x000fe20000410000 */
[----:B------:R-:W-:Y:S01]  /*2290*/  FMUL.FTZ R83, R83, R72 ;  /* 0x0000004853537220 */ /* 0x000fe20000410000 */
[----:B------:R-:W-:Y:S01]  /*22a0*/  FMUL.FTZ R74, R39, R74 ;  /* 0x0000004a274a7220 */ /* 0x000fe20000410000 */
[----:B0-----:R-:W-:-:S03]  /*22b0*/  FADD.FTZ R72, -R63, 1 ;  /* 0x3f8000003f487421 */ /* 0x001fc60000010100 */
[----:B------:R-:W-:Y:S01]  /*22c0*/  FFMA.FTZ R118, R28, R74, R31 ;  /* 0x0000004a1c767223 */ /* 0x000fe2000001001f */
[----:B------:R-:W-:Y:S01]  /*22d0*/  FFMA.FTZ R72, R47, R72, 1 ;  /* 0x3f8000002f487423 */ /* 0x000fe20000010048 */
[----:B------:R-:W0:Y:S02]  /*22e0*/  MUFU.EX2 R71, R71 ;  /* 0x0000004700477308 */ /* 0x000e240000000800 */
[----:B------:R-:W-:Y:S01]  /*22f0*/  FMUL.FTZ R69, R118, -1.4426950216293334961 ;  /* 0xbfb8aa3b76457820 */ /* 0x000fe20000410000 */
[----:B------:R-:W-:Y:S01]  /*2300*/  FMUL.FTZ R47, R63, R72 ;  /* 0x000000483f2f7220 */ /* 0x000fe20000410000 */
[----:B-1----:R-:W-:Y:S01]  /*2310*/  FADD.FTZ R67, R67, 1 ;  /* 0x3f80000043437421 */ /* 0x002fe20000010000 */
[----:B------:R-:W-:-:S03]  /*2320*/  SHF.L.U32 R63, R77, 0x10, RZ ;  /* 0x000000104d3f7819 */ /* 0x000fc600000006ff */
[----:B------:R-:W1:Y:S02]  /*2330*/  MUFU.EX2 R69, R69 ;  /* 0x0000004500457308 */ /* 0x000e640000000800 */
[----:B------:R-:W-:-:S06]  /*2340*/  FADD.FTZ R72, -R38, R63 ;  /* 0x0000003f26487221 */ /* 0x000fcc0000010100 */
[----:B------:R-:W2:Y:S01]  /*2350*/  MUFU.RCP R67, R67 ;  /* 0x0000004300437308 */ /* 0x000ea20000001000 */
[----:B------:R-:W-:Y:S01]  /*2360*/  FMUL.FTZ R72, R39, R72 ;  /* 0x0000004827487220 */ /* 0x000fe20000410000 */
[----:B0-----:R-:W-:-:S03]  /*2370*/  FADD.FTZ R71, R71, 1 ;  /* 0x3f80000047477421 */ /* 0x001fc60000010000 */
[----:B------:R-:W-:-:S03]  /*2380*/  FFMA.FTZ R117, R29, R72, R30 ;  /* 0x000000481d757223 */ /* 0x000fc6000001001e */
[----:B------:R-:W0:Y:S01]  /*2390*/  MUFU.RCP R75, R71 ;  /* 0x00000047004b7308 */ /* 0x000e220000001000 */
[----:B------:R-:W-:Y:S01]  /*23a0*/  FMUL.FTZ R73, R117, -1.4426950216293334961 ;  /* 0xbfb8aa3b75497820 */ /* 0x000fe20000410000 */
[----:B------:R-:W-:Y:S01]  /*23b0*/  FMUL.FTZ R87, R87, R104 ;  /* 0x0000006857577220 */ /* 0x000fe20000410000 */
[----:B-1----:R-:W-:-:S05]  /*23c0*/  FADD.FTZ R63, R69, 1 ;  /* 0x3f800000453f7421 */ /* 0x002fca0000010000 */
[----:B------:R-:W1:Y:S01]  /*23d0*/  MUFU.EX2 R73, R73 ;  /* 0x0000004900497308 */ /* 0x000e620000000800 */
[----:B--2---:R-:W-:-:S04]  /*23e0*/  FADD.FTZ R104, -R67, 1 ;  /* 0x3f80000043687421 */ /* 0x004fc80000010100 */
[----:B------:R-:W-:-:S03]  /*23f0*/  FFMA.FTZ R104, R49, R104, 1 ;  /* 0x3f80000031687423 */ /* 0x000fc60000010068 */
[----:B------:R-:W2:Y:S01]  /*2400*/  MUFU.RCP R63, R63 ;  /* 0x0000003f003f7308 */ /* 0x000ea20000001000 */
[----:B------:R-:W-:Y:S01]  /*2410*/  FMUL.FTZ R81, R67, R104 ;  /* 0x0000006843517220 */ /* 0x000fe20000410000 */
[----:B------:R-:W-:Y:S01]  /*2420*/  PRMT R67, R76, 0x7632, R67 ;  /* 0x000076324c437816 */ /* 0x000fe20000000043 */
[----:B0-----:R-:W-:Y:S01]  /*2430*/  FADD.FTZ R49, -R75, 1 ;  /* 0x3f8000004b317421 */ /* 0x001fe20000010100 */
[----:B------:R-:W-:Y:S02]  /*2440*/  SHF.L.U32 R106, R79, 0x10, RZ ;  /* 0x000000104f6a7819 */ /* 0x000fe400000006ff */
[----:B------:R-:W-:Y:S01]  /*2450*/  SHF.L.U32 R67, R67, 0x10, RZ ;  /* 0x0000001043437819 */ /* 0x000fe200000006ff */
[----:B------:R-:W-:Y:S02]  /*2460*/  FFMA.FTZ R62, R62, R49, 1 ;  /* 0x3f8000003e3e7423 */ /* 0x000fe40000010031 */
[----:B------:R-:W-:Y:S01]  /*2470*/  FMUL.FTZ R47, R106, R47 ;  /* 0x0000002f6a2f7220 */ /* 0x000fe20000410000 */
[----:B-1----:R-:W-:Y:S01]  /*2480*/  FADD.FTZ R69, R73, 1 ;  /* 0x3f80000049457421 */ /* 0x002fe20000010000 */
[----:B------:R-:W-:Y:S01]  /*2490*/  FADD.FTZ R106, -R38, R67 ;  /* 0x00000043266a7221 */ /* 0x000fe20000010100 */
[----:B------:R-:W-:-:S02]  /*24a0*/  FMUL.FTZ R75, R75, R62 ;  /* 0x0000003e4b4b7220 */ /* 0x000fc40000410000 */
[----:B------:R-:W0:Y:S01]  /*24b0*/  MUFU.RCP R62, R69 ;  /* 0x00000045003e7308 */ /* 0x000e220000001000 */
[----:B------:R-:W-:Y:S01]  /*24c0*/  FMUL.FTZ R106, R39, R106 ;  /* 0x0000006a276a7220 */ /* 0x000fe20000410000 */
[----:B------:R-:W-:Y:S01]  /*24d0*/  PRMT R77, R77, 0x7632, R77 ;  /* 0x000076324d4d7816 */ /* 0x000fe2000000004d */
[----:B--2---:R-:W-:Y:S01]  /*24e0*/  FADD.FTZ R49, -R63, 1 ;  /* 0x3f8000003f317421 */ /* 0x004fe20000010100 */
[----:B------:R-:W-:Y:S01]  /*24f0*/  SHF.L.U32 R104, R78, 0x10, RZ ;  /* 0x000000104e687819 */ /* 0x000fe200000006ff */
[----:B------:R-:W-:Y:S02]  /*2500*/  FFMA.FTZ R67, R32, R106, R35 ;  /* 0x0000006a20437223 */ /* 0x000fe40000010023 */
[----:B------:R-:W-:Y:S01]  /*2510*/  FFMA.FTZ R118, R118, R49, 1 ;  /* 0x3f80000076767423 */ /* 0x000fe20000010031 */
[----:B------:R-:W-:Y:S01]  /*2520*/  SHF.L.U32 R49, R77, 0x10, RZ ;  /* 0x000000104d317819 */ /* 0x000fe200000006ff */
[----:B------:R-:W-:Y:S01]  /*2530*/  FMUL.FTZ R77, R67, -1.4426950216293334961 ;  /* 0xbfb8aa3b434d7820 */ /* 0x000fe20000410000 */
[----:B------:R-:W-:-:S03]  /*2540*/  FMUL.FTZ R83, R104, R83 ;  /* 0x0000005368537220 */ /* 0x000fc60000410000 */
[----:B------:R-:W-:Y:S01]  /*2550*/  FADD.FTZ R104, -R38, R49 ;  /* 0x0000003126687221 */ /* 0x000fe20000010100 */
[----:B------:R-:W1:Y:S01]  /*2560*/  MUFU.EX2 R73, R77 ;  /* 0x0000004d00497308 */ /* 0x000e620000000800 */
[----:B------:R-:W-:Y:S02]  /*2570*/  SHF.L.U32 R49, R64, 0x10, RZ ;  /* 0x0000001040317819 */ /* 0x000fe400000006ff */
[----:B------:R-:W-:Y:S01]  /*2580*/  FMUL.FTZ R104, R39, R104 ;  /* 0x0000006827687220 */ /* 0x000fe20000410000 */
[----:B0-----:R-:W-:-:S03]  /*2590*/  FADD.FTZ R76, -R62, 1 ;  /* 0x3f8000003e4c7421 */ /* 0x001fc60000010100 */
[----:B------:R-:W-:Y:S01]  /*25a0*/  FFMA.FTZ R69, R33, R104, R34 ;  /* 0x0000006821457223 */ /* 0x000fe20000010022 */
[----:B------:R-:W-:Y:S01]  /*25b0*/  FFMA.FTZ R117, R117, R76, 1 ;  /* 0x3f80000075757423 */ /* 0x000fe2000001004c */
[----:B------:R-:W-:Y:S02]  /*25c0*/  FADD.FTZ R76, -R38, R49 ;  /* 0x00000031264c7221 */ /* 0x000fe40000010100 */
[----:B------:R-:W-:Y:S02]  /*25d0*/  FMUL.FTZ R119, R69, -1.4426950216293334961 ;  /* 0xbfb8aa3b45777820 */ /* 0x000fe40000410000 */
[----:B------:R-:W-:-:S04]  /*25e0*/  FMUL.FTZ R76, R39, R76 ;  /* 0x0000004c274c7220 */ /* 0x000fc80000410000 */
[----:B------:R-:W0:Y:S01]  /*25f0*/  MUFU.EX2 R119, R119 ;  /* 0x0000007700777308 */ /* 0x000e220000000800 */
[----:B-1----:R-:W-:Y:S01]  /*2600*/  FADD.FTZ R73, R73, 1 ;  /* 0x3f80000049497421 */ /* 0x002fe20000010000 */
[----:B------:R-:W-:-:S04]  /*2610*/  FFMA.FTZ R49, R28, R76, R31 ;  /* 0x0000004c1c317223 */ /* 0x000fc8000001001f */
[----:B------:R-:W-:Y:S02]  /*2620*/  FMUL.FTZ R71, R49, -1.4426950216293334961 ;  /* 0xbfb8aa3b31477820 */ /* 0x000fe40000410000 */
[----:B------:R-:W1:Y:S01]  /*2630*/  MUFU.RCP R73, R73 ;  /* 0x0000004900497308 */ /* 0x000e620000001000 */
[----:B------:R-:W-:-:S07]  /*2640*/  PRMT R77, R79, 0x7632, R77 ;  /* 0x000076324f4d7816 */ /* 0x000fce000000004d */
[----:B------:R-:W2:Y:S01]  /*2650*/  MUFU.EX2 R71, R71 ;  /* 0x0000004700477308 */ /* 0x000ea20000000800 */
[----:B------:R-:W-:Y:S01]  /*2660*/  SHF.L.U32 R77, R77, 0x10, RZ ;  /* 0x000000104d4d7819 */ /* 0x000fe200000006ff */
[----:B0-----:R-:W-:Y:S01]  /*2670*/  FADD.FTZ R125, R119, 1 ;  /* 0x3f800000777d7421 */ /* 0x001fe20000010000 */
[----:B------:R-:W-:-:S03]  /*2680*/  PRMT R124, R78, 0x7632, R124 ;  /* 0x000076324e7c7816 */ /* 0x000fc6000000007c */
[----:B------:R-:W-:Y:S01]  /*2690*/  FMUL.FTZ R77, R77, R75 ;  /* 0x0000004b4d4d7220 */ /* 0x000fe20000410000 */
[----:B------:R-:W-:Y:S01]  /*26a0*/  FMUL.FTZ R75, R63, R118 ;  /* 0x000000763f4b7220 */ /* 0x000fe20000410000 */
[----:B------:R-:W0:Y:S01]  /*26b0*/  MUFU.RCP R78, R125 ;  /* 0x0000007d004e7308 */ /* 0x000e220000001000 */
[----:B-1----:R-:W-:-:S04]  /*26c0*/  FADD.FTZ R118, -R73, 1 ;  /* 0x3f80000049767421 */ /* 0x002fc80000010100 */
[----:B------:R-:W-:Y:S01]  /*26d0*/  FFMA.FTZ R118, R67, R118, 1 ;  /* 0x3f80000043767423 */ /* 0x000fe20000010076 */
[----:B--2---:R-:W-:Y:S01]  /*26e0*/  FADD.FTZ R67, R71, 1 ;  /* 0x3f80000047437421 */ /* 0x004fe20000010000 */
[----:B------:R-:W-:-:S05]  /*26f0*/  SHF.L.U32 R124, R124, 0x10, RZ ;  /* 0x000000107c7c7819 */ /* 0x000fca00000006ff */
[----:B------:R-:W1:Y:S01]  /*2700*/  MUFU.RCP R67, R67 ;  /* 0x0000004300437308 */ /* 0x000e620000001000 */
[----:B------:R-:W-:Y:S01]  /*2710*/  FMUL.FTZ R81, R124, R81 ;  /* 0x000000517c517220 */ /* 0x000fe20000410000 */
[----:B0-----:R-:W-:Y:S01]  /*2720*/  FADD.FTZ R124, -R78, 1 ;  /* 0x3f8000004e7c7421 */ /* 0x001fe20000010100 */
[----:B------:R-:W-:-:S03]  /*2730*/  PRMT R64, R64, 0x7632, R64 ;  /* 0x0000763240407816 */ /* 0x000fc60000000040 */
[----:B------:R-:W-:Y:S01]  /*2740*/  FFMA.FTZ R63, R69, R124, 1 ;  /* 0x3f800000453f7423 */ /* 0x000fe2000001007c */
[C---:B------:R-:W-:Y:S02]  /*2750*/  SHF.L.U32 R69, R65.reuse, 0x10, RZ ;  /* 0x0000001041457819 */ /* 0x040fe400000006ff */
[----:B------:R-:W-:Y:S02]  /*2760*/  PRMT R71, R65, 0x7632, R71 ;  /* 0x0000763241477816 */ /* 0x000fe40000000047 */
[----:B------:R-:W-:Y:S01]  /*2770*/  SHF.L.U32 R65, R64, 0x10, RZ ;  /* 0x0000001040417819 */ /* 0x000fe200000006ff */
[----:B------:R-:W-:Y:S01]  /*2780*/  FADD.FTZ R64, -R38, R69 ;  /* 0x0000004526407221 */ /* 0x000fe20000010100 */
[----:B------:R-:W-:Y:S01]  /*2790*/  FMUL.FTZ R73, R73, R118 ;  /* 0x0000007649497220 */ /* 0x000fe20000410000 */
[----:B------:R-:W-:Y:S02]  /*27a0*/  FMUL.FTZ R63, R78, R63 ;  /* 0x0000003f4e3f7220 */ /* 0x000fe40000410000 */
[----:B------:R-:W-:Y:S01]  /*27b0*/  FMUL.FTZ R64, R39, R64 ;  /* 0x0000004027407220 */ /* 0x000fe20000410000 */
[----:B-1----:R-:W-:Y:S01]  /*27c0*/  FADD.FTZ R118, -R67, 1 ;  /* 0x3f80000043767421 */ /* 0x002fe20000010100 */
[----:B------:R-:W-:-:S03]  /*27d0*/  FADD.FTZ R78, -R38, R65 ;  /* 0x00000041264e7221 */ /* 0x000fc60000010100 */
[----:B------:R-:W-:Y:S01]  /*27e0*/  FFMA.FTZ R118, R49, R118, 1 ;  /* 0x3f80000031767423 */ /* 0x000fe20000010076 */
[----:B------:R-:W-:Y:S01]  /*27f0*/  FFMA.FTZ R49, R29, R64, R30 ;  /* 0x000000401d317223 */ /* 0x000fe2000001001e */
[----:B------:R-:W-:Y:S01]  /*2800*/  FMUL.FTZ R78, R39, R78 ;  /* 0x0000004e274e7220 */ /* 0x000fe20000410000 */
[----:B------:R-:W-:Y:S02]  /*2810*/  SHF.L.U32 R71, R71, 0x10, RZ ;  /* 0x0000001047477819 */ /* 0x000fe400000006ff */
[----:B------:R-:W-:Y:S01]  /*2820*/  FMUL.FTZ R124, R49, -1.4426950216293334961 ;  /* 0xbfb8aa3b317c7820 */ /* 0x000fe20000410000 */
[----:B------:R-:W-:Y:S02]  /*2830*/  FFMA.FTZ R65, R32, R78, R35 ;  /* 0x0000004e20417223 */ /* 0x000fe40000010023 */
[----:B------:R-:W-:Y:S02]  /*2840*/  FADD.FTZ R38, -R38, R71 ;  /* 0x0000004726267221 */ /* 0x000fe40000010100 */
[----:B------:R-:W-:Y:S01]  /*2850*/  FMUL.FTZ R119, R65, -1.4426950216293334961 ;  /* 0xbfb8aa3b41777820 */ /* 0x000fe20000410000 */
[----:B------:R-:W0:Y:S01]  /*2860*/  MUFU.EX2 R124, R124 ;  /* 0x0000007c007c7308 */ /* 0x000e220000000800 */
[----:B------:R-:W-:-:S04]  /*2870*/  FMUL.FTZ R38, R39, R38 ;  /* 0x0000002627267220 */ /* 0x000fc80000410000 */
[----:B------:R-:W-:-:S03]  /*2880*/  FFMA.FTZ R69, R33, R38, R34 ;  /* 0x0000002621457223 */ /* 0x000fc60000010022 */
[----:B------:R-:W1:Y:S01]  /*2890*/  MUFU.EX2 R119, R119 ;  /* 0x0000007700777308 */ /* 0x000e620000000800 */
[----:B------:R-:W-:-:S07]  /*28a0*/  FMUL.FTZ R125, R69, -1.4426950216293334961 ;  /* 0xbfb8aa3b457d7820 */ /* 0x000fce0000410000 */
[----:B------:R-:W2:Y:S01]  /*28b0*/  MUFU.EX2 R79, R125 ;  /* 0x0000007d004f7308 */ /* 0x000ea20000000800 */
[----:B0-----:R-:W-:Y:S01]  /*28c0*/  FADD.FTZ R71, R124, 1 ;  /* 0x3f8000007c477421 */ /* 0x001fe20000010000 */
[----:B------:R-:W-:-:S06]  /*28d0*/  FMUL.FTZ R62, R62, R117 ;  /* 0x000000753e3e7220 */ /* 0x000fcc0000410000 */
[----:B------:R-:W0:Y:S01]  /*28e0*/  MUFU.RCP R71, R71 ;  /* 0x0000004700477308 */ /* 0x000e220000001000 */
[----:B-1----:R-:W-:-:S07]  /*28f0*/  FADD.FTZ R117, R119, 1 ;  /* 0x3f80000077757421 */ /* 0x002fce0000010000 */
[----:B------:R-:W1:Y:S01]  /*2900*/  MUFU.RCP R117, R117 ;  /* 0x0000007500757308 */ /* 0x000e620000001000 */
[----:B--2---:R-:W-:Y:S01]  /*2910*/  FADD.FTZ R79, R79, 1 ;  /* 0x3f8000004f4f7421 */ /* 0x004fe20000010000 */
[----:B------:R-:W-:-:S06]  /*2920*/  FMUL.FTZ R67, R67, R118 ;  /* 0x0000007643437220 */ /* 0x000fcc0000410000 */
[----:B------:R-:W2:Y:S01]  /*2930*/  MUFU.RCP R79, R79 ;  /* 0x0000004f004f7308 */ /* 0x000ea20000001000 */
[----:B0-----:R-:W-:-:S04]  /*2940*/  FADD.FTZ R118, -R71, 1 ;  /* 0x3f80000047767421 */ /* 0x001fc80000010100 */
[----:B------:R-:W-:Y:S01]  /*2950*/  FFMA.FTZ R124, R49, R118, 1 ;  /* 0x3f800000317c7423 */ /* 0x000fe20000010076 */
[----:B-1----:R-:W-:-:S04]  /*2960*/  FADD.FTZ R118, -R117, 1 ;  /* 0x3f80000075767421 */ /* 0x002fc80000010100 */
[----:B------:R-:W-:-:S04]  /*2970*/  FFMA.FTZ R118, R65, R118, 1 ;  /* 0x3f80000041767423 */ /* 0x000fc80000010076 */
[----:B------:R-:W-:Y:S01]  /*2980*/  FMUL.FTZ R65, R117, R118 ;  /* 0x0000007675417220 */ /* 0x000fe20000410000 */
[----:B--2---:R-:W-:Y:S01]  /*2990*/  FADD.FTZ R49, -R79, 1 ;  /* 0x3f8000004f317421 */ /* 0x004fe20000010100 */
[C---:B---3--:R-:W-:Y:S02]  /*29a0*/  SHF.L.U32 R118, R58.reuse, 0x10, RZ ;  /* 0x000000103a767819 */ /* 0x048fe400000006ff */
[----:B------:R-:W-:Y:S01]  /*29b0*/  PRMT R58, R58, 0x7632, R58 ;  /* 0x000076323a3a7816 */ /* 0x000fe2000000003a */
[----:B------:R-:W-:Y:S01]  /*29c0*/  FFMA.FTZ R49, R69, R49, 1 ;  /* 0x3f80000045317423 */ /* 0x000fe20000010031 */
[----:B------:R-:W-:Y:S01]  /*29d0*/  FMUL.FTZ R69, R71, R124 ;  /* 0x0000007c47457220 */ /* 0x000fe20000410000 */
[----:B------:R-:W-:Y:S01]  /*29e0*/  FMUL.FTZ R75, R118, R75 ;  /* 0x0000004b764b7220 */ /* 0x000fe20000410000 */
[C---:B------:R-:W-:Y:S02]  /*29f0*/  PRMT R118, R59.reuse, 0x7632, R118 ;  /* 0x000076323b767816 */ /* 0x040fe40000000076 */
[----:B------:R-:W-:-:S02]  /*2a00*/  SHF.L.U32 R71, R59, 0x10, RZ ;  /* 0x000000103b477819 */ /* 0x000fc400000006ff */
[----:B------:R-:W-:Y:S02]  /*2a10*/  SHF.L.U32 R58, R58, 0x10, RZ ;  /* 0x000000103a3a7819 */ /* 0x000fe400000006ff */
[----:B------:R-:W-:Y:S01]  /*2a20*/  SHF.L.U32 R118, R118, 0x10, RZ ;  /* 0x0000001076767819 */ /* 0x000fe200000006ff */
[----:B------:R-:W-:Y:S01]  /*2a30*/  FMUL.FTZ R71, R71, R62 ;  /* 0x0000003e47477220 */ /* 0x000fe20000410000 */
[----:B-----5:R-:W-:Y:S01]  /*2a40*/  SHF.L.U32 R62, R60, 0x10, RZ ;  /* 0x000000103c3e7819 */ /* 0x020fe200000006ff */
[----:B------:R-:W-:Y:S01]  /*2a50*/  FMUL.FTZ R59, R58, R73 ;  /* 0x000000493a3b7220 */ /* 0x000fe20000410000 */
[----:B------:R-:W-:Y:S01]  /*2a60*/  PRMT R60, R60, 0x7632, R60 ;  /* 0x000076323c3c7816 */ /* 0x000fe2000000003c */
[----:B------:R-:W-:Y:S01]  /*2a70*/  FMUL.FTZ R58, R118, R63 ;  /* 0x0000003f763a7220 */ /* 0x000fe20000410000 */
[C---:B------:R-:W-:Y:S01]  /*2a80*/  PRMT R124, R61.reuse, 0x7632, R124 ;  /* 0x000076323d7c7816 */ /* 0x040fe2000000007c */
[----:B------:R-:W-:Y:S01]  /*2a90*/  FMUL.FTZ R63, R62, R67 ;  /* 0x000000433e3f7220 */ /* 0x000fe20000410000 */
[----:B------:R-:W-:-:S02]  /*2aa0*/  SHF.L.U32 R118, R61, 0x10, RZ ;  /* 0x000000103d767819 */ /* 0x000fc400000006ff */
[----:B------:R-:W-:Y:S01]  /*2ab0*/  SHF.L.U32 R62, R60, 0x10, RZ ;  /* 0x000000103c3e7819 */ /* 0x000fe200000006ff */
[----:B------:R-:W-:Y:S01]  /*2ac0*/  FMUL.FTZ R49, R79, R49 ;  /* 0x000000314f317220 */ /* 0x000fe20000410000 */
[----:B------:R-:W-:Y:S01]  /*2ad0*/  SHF.L.U32 R124, R124, 0x10, RZ ;  /* 0x000000107c7c7819 */ /* 0x000fe200000006ff */
[----:B------:R-:W-:Y:S01]  /*2ae0*/  FMUL.FTZ R60, R118, R69 ;  /* 0x00000045763c7220 */ /* 0x000fe20000410000 */
[----:B------:R-:W-:Y:S01]  /*2af0*/  FADD.FTZ R118, R114, R51 ;  /* 0x0000003372767221 */ /* 0x000fe20000010000 */
[----:B------:R-:W-:Y:S01]  /*2b00*/  FMUL.FTZ R61, R62, R65 ;  /* 0x000000413e3d7220 */ /* 0x000fe20000410000 */
[-C--:B------:R-:W-:Y:S01]  /*2b10*/  FFMA.FTZ R65, R3, R114.reuse, R50 ;  /* 0x0000007203417223 */ /* 0x080fe20000010032 */
[----:B------:R-:W-:Y:S01]  /*2b20*/  FMUL.FTZ R62, R124, R49 ;  /* 0x000000317c3e7220 */ /* 0x000fe20000410000 */
[----:B------:R-:W-:Y:S01]  /*2b30*/  FADD.FTZ R124, R110, R53 ;  /* 0x000000356e7c7221 */ /* 0x000fe20000010000 */
[----:B------:R-:W-:Y:S01]  /*2b40*/  FADD.FTZ R118, R118, R115 ;  /* 0x0000007376767221 */ /* 0x000fe20000010000 */
[----:B------:R-:W-:Y:S01]  /*2b50*/  FMUL.FTZ R114, R28, R114 ;  /* 0x000000721c727220 */ /* 0x000fe20000410000 */
[----:B------:R-:W-:Y:S01]  /*2b60*/  FFMA.FTZ R65, R40, R115, R65 ;  /* 0x0000007328417223 */ /* 0x000fe20000010041 */
[----:B------:R-:W-:Y:S01]  /*2b70*/  FADD.FTZ R124, R124, R111 ;  /* 0x0000006f7c7c7221 */ /* 0x000fe20000010000 */
[----:B------:R-:W-:Y:S01]  /*2b80*/  FFMA.FTZ R49, R43, R112, R56 ;  /* 0x000000702b317223 */ /* 0x000fe20000010038 */
[----:B------:R-:W-:Y:S01]  /*2b90*/  FADD.FTZ R50, R112, R57 ;  /* 0x0000003970327221 */ /* 0x000fe20000010000 */
[----:B------:R-:W-:Y:S01]  /*2ba0*/  FFMA.FTZ R51, R45, R108, R54 ;  /* 0x0000006c2d337223 */ /* 0x000fe20000010036 */
[----:B------:R-:W-:Y:S01]  /*2bb0*/  FADD.FTZ R118, R118, R107 ;  /* 0x0000006b76767221 */ /* 0x000fe20000010000 */
[----:B------:R-:W-:Y:S01]  /*2bc0*/  FMUL.FTZ R112, R32, R112 ;  /* 0x0000007020707220 */ /* 0x000fe20000410000 */
[----:B------:R-:W-:Y:S01]  /*2bd0*/  FFMA.FTZ R54, R3, R114, RZ ;  /* 0x0000007203367223 */ /* 0x000fe200000100ff */
[----:B------:R-:W-:Y:S01]  /*2be0*/  FFMA.FTZ R65, R44, R107, R65 ;  /* 0x0000006b2c417223 */ /* 0x000fe20000010041 */
[----:B------:R-:W-:Y:S01]  /*2bf0*/  FADD.FTZ R56, R124, R103 ;  /* 0x000000677c387221 */ /* 0x000fe20000010000 */
[----:B------:R-:W-:Y:S01]  /*2c00*/  FADD.FTZ R53, RZ, R114 ;  /* 0x00000072ff357221 */ /* 0x000fe20000010000 */
[-C--:B------:R-:W-:Y:S01]  /*2c10*/  FFMA.FTZ R67, R41, R110.reuse, R52 ;  /* 0x0000006e29437223 */ /* 0x080fe20000010034 */
[----:B------:R-:W-:Y:S01]  /*2c20*/  FADD.FTZ R124, R118, R99 ;  /* 0x00000063767c7221 */ /* 0x000fe20000010000 */
[----:B------:R-:W-:Y:S01]  /*2c30*/  FMUL.FTZ R110, R29, R110 ;  /* 0x0000006e1d6e7220 */ /* 0x000fe20000410000 */
[----:B------:R-:W-:Y:S01]  /*2c40*/  FFMA.FTZ R118, R43, R112, R54 ;  /* 0x000000702b767223 */ /* 0x000fe20000010036 */
[----:B------:R-:W-:Y:S01]  /*2c50*/  FFMA.FTZ R65, R48, R99, R65 ;  /* 0x0000006330417223 */ /* 0x000fe20000010041 */
[----:B------:R-:W-:Y:S01]  /*2c60*/  FADD.FTZ R57, R53, R112 ;  /* 0x0000007035397221 */ /* 0x000fe20000010000 */
[----:B------:R-:W-:Y:S01]  /*2c70*/  FADD.FTZ R52, R108, R55 ;  /* 0x000000376c347221 */ /* 0x000fe20000010000 */
[----:B------:R-:W-:Y:S01]  /*2c80*/  FADD.FTZ R54, R124, R91 ;  /* 0x0000005b7c367221 */ /* 0x000fe20000010000 */
[----:B------:R-:W-:Y:S01]  /*2c90*/  FMUL.FTZ R108, R33, R108 ;  /* 0x0000006c216c7220 */ /* 0x000fe20000410000 */
[----:B------:R-:W-:Y:S01]  /*2ca0*/  FFMA.FTZ R124, R41, R110, R118 ;  /* 0x0000006e297c7223 */ /* 0x000fe20000010076 */
[----:B------:R-:W-:Y:S01]  /*2cb0*/  FFMA.FTZ R53, R86, R91, R65 ;  /* 0x0000005b56357223 */ /* 0x000fe20000010041 */
[----:B------:R-:W-:Y:S01]  /*2cc0*/  FADD.FTZ R65, R57, R110 ;  /* 0x0000006e39417221 */ /* 0x000fe20000010000 */
[----:B------:R-:W-:Y:S01]  /*2cd0*/  FFMA.FTZ R57, R82, R113, R49 ;  /* 0x0000007152397223 */ /* 0x000fe20000010031 */
[----:B------:R-:W-:Y:S01]  /*2ce0*/  FMUL.FTZ R115, R28, R115 ;  /* 0x000000731c737220 */ /* 0x000fe20000410000 */
[----:B------:R-:W-:Y:S01]  /*2cf0*/  FFMA.FTZ R49, R45, R108, R124 ;  /* 0x0000006c2d317223 */ /* 0x000fe2000001007c */
[----:B------:R-:W-:Y:S01]  /*2d00*/  FADD.FTZ R118, R50, R113 ;  /* 0x0000007132767221 */ /* 0x000fe20000010000 */
[----:B------:R-:W-:Y:S01]  /*2d10*/  FADD.FTZ R50, R65, R108 ;  /* 0x0000006c41327221 */ /* 0x000fe20000010000 */
[----:B------:R-:W-:Y:S01]  /*2d20*/  FMUL.FTZ R113, R32, R113 ;  /* 0x0000007120717220 */ /* 0x000fe20000410000 */
[----:B------:R-:W-:Y:S01]  /*2d30*/  FFMA.FTZ R49, R40, R115, R49 ;  /* 0x0000007328317223 */ /* 0x000fe20000010031 */
[-C--:B------:R-:W-:Y:S01]  /*2d40*/  FFMA.FTZ R67, R42, R111.reuse, R67 ;  /* 0x0000006f2a437223 */ /* 0x080fe20000010043 */
[----:B------:R-:W-:Y:S01]  /*2d50*/  FADD.FTZ R50, R50, R115 ;  /* 0x0000007332327221 */ /* 0x000fe20000010000 */
[----:B------:R-:W-:Y:S01]  /*2d60*/  FMUL.FTZ R111, R29, R111 ;  /* 0x0000006f1d6f7220 */ /* 0x000fe20000410000 */
[----:B------:R-:W-:Y:S01]  /*2d70*/  FFMA.FTZ R65, R82, R113, R49 ;  /* 0x0000007152417223 */ /* 0x000fe20000010031 */
[-C--:B------:R-:W-:Y:S01]  /*2d80*/  FFMA.FTZ R51, R84, R109.reuse, R51 ;  /* 0x0000006d54337223 */ /* 0x080fe20000010033 */
[----:B------:R-:W-:Y:S01]  /*2d90*/  FADD.FTZ R124, R50, R113 ;  /* 0x00000071327c7221 */ /* 0x000fe20000010000 */
[----:B------:R-:W-:Y:S01]  /*2da0*/  FADD.FTZ R52, R52, R109 ;  /* 0x0000006d34347221 */ /* 0x000fe20000010000 */
[----:B------:R-:W-:Y:S01]  /*2db0*/  FMUL.FTZ R109, R33, R109 ;  /* 0x0000006d216d7220 */ /* 0x000fe20000410000 */
[----:B------:R-:W-:Y:S01]  /*2dc0*/  FFMA.FTZ R65, R42, R111, R65 ;  /* 0x0000006f2a417223 */ /* 0x000fe20000010041 */
[----:B------:R-:W-:Y:S01]  /*2dd0*/  FADD.FTZ R124, R124, R111 ;  /* 0x0000006f7c7c7221 */ /* 0x000fe20000010000 */
[----:B------:R-:W-:-:S02]  /*2de0*/  FMUL.FTZ R107, R28, R107 ;  /* 0x0000006b1c6b7220 */ /* 0x000fc40000410000 */
[----:B------:R-:W-:Y:S01]  /*2df0*/  FFMA.FTZ R65, R84, R109, R65 ;  /* 0x0000006d54417223 */ /* 0x000fe20000010041 */
[----:B------:R-:W-:Y:S01]  /*2e00*/  FADD.FTZ R124, R124, R109 ;  /* 0x0000006d7c7c7221 */ /* 0x000fe20000010000 */
[-C--:B------:R-:W-:Y:S01]  /*2e10*/  FFMA.FTZ R57, R90, R105.reuse, R57 ;  /* 0x000000695a397223 */ /* 0x080fe20000010039 */
[----:B------:R-:W-:Y:S01]  /*2e20*/  FADD.FTZ R118, R118, R105 ;  /* 0x0000006976767221 */ /* 0x000fe20000010000 */
[----:B------:R-:W-:Y:S01]  /*2e30*/  FMUL.FTZ R105, R32, R105 ;  /* 0x0000006920697220 */ /* 0x000fe20000410000 */
[----:B------:R-:W-:Y:S01]  /*2e40*/  FFMA.FTZ R65, R44, R107, R65 ;  /* 0x0000006b2c417223 */ /* 0x000fe20000010041 */
[----:B------:R-:W-:Y:S01]  /*2e50*/  FADD.FTZ R56, R56, R95 ;  /* 0x0000005f38387221 */ /* 0x000fe20000010000 */
[----:B------:R-:W-:Y:S01]  /*2e60*/  FADD.FTZ R124, R124, R107 ;  /* 0x0000006b7c7c7221 */ /* 0x000fe20000010000 */
[-C--:B------:R-:W-:Y:S01]  /*2e70*/  FFMA.FTZ R55, R46, R103.reuse, R67 ;  /* 0x000000672e377223 */ /* 0x080fe20000010043 */
[----:B------:R-:W-:Y:S01]  /*2e80*/  FMUL.FTZ R103, R29, R103 ;  /* 0x000000671d677220 */ /* 0x000fe20000410000 */
[----:B------:R-:W-:Y:S01]  /*2e90*/  FFMA.FTZ R65, R90, R105, R65 ;  /* 0x000000695a417223 */ /* 0x000fe20000010041 */
[----:B------:R-:W-:Y:S01]  /*2ea0*/  FADD.FTZ R50, R56, R87 ;  /* 0x0000005738327221 */ /* 0x000fe20000010000 */
[----:B------:R-:W-:Y:S01]  /*2eb0*/  FADD.FTZ R124, R124, R105 ;  /* 0x000000697c7c7221 */ /* 0x000fe20000010000 */
[-C--:B------:R-:W-:Y:S01]  /*2ec0*/  FFMA.FTZ R51, R92, R101.reuse, R51 ;  /* 0x000000655c337223 */ /* 0x080fe20000010033 */
        /* <DEDUP_REMOVED lines=62> */
[----:B------:R-:W-:Y:S01]  /*32b0*/  FFMA.FTZ R49, R70, R47, R49 ;  /* 0x0000002f46317223 */ /* 0x000fe20000010031 */
        /* <DEDUP_REMOVED lines=11> */
[----:B------:R-:W-:Y:S02]  /*3370*/  FMUL.FTZ R67, R28, R63 ;  /* 0x0000003f1c437220 */ /* 0x000fe40000410000 */
[----:B------:R-:W-:Y:S01]  /*3380*/  FFMA.FTZ R65, R104, R69, R65 ;  /* 0x0000004568417223 */ /* 0x000fe20000010041 */
[----:B------:R-:W-:-:S03]  /*3390*/  FADD.FTZ R124, R124, R69 ;  /* 0x000000457c7c7221 */ /* 0x000fc60000010000 */
[----:B------:R-:W-:Y:S01]  /*33a0*/  FFMA.FTZ R47, R76, R67, R65 ;  /* 0x000000434c2f7223 */ /* 0x000fe20000010041 */
[----:B------:R-:W-:Y:S01]  /*33b0*/  FMUL.FTZ R65, R32, R61 ;  /* 0x0000003d20417220 */ /* 0x000fe20000410000 */
[----:B------:R-:W-:Y:S01]  /*33c0*/  FADD.FTZ R124, R124, R67 ;  /* 0x000000437c7c7221 */ /* 0x000fe20000010000 */
[----:B------:R-:W-:Y:S02]  /*33d0*/  FMUL.FTZ R49, R29, R60 ;  /* 0x0000003c1d317220 */ /* 0x000fe40000410000 */
[----:B------:R-:W-:Y:S01]  /*33e0*/  FFMA.FTZ R47, R78, R65, R47 ;  /* 0x000000414e2f7223 */ /* 0x000fe2000001002f */
[----:B------:R-:W-:-:S03]  /*33f0*/  FADD.FTZ R124, R124, R65 ;  /* 0x000000417c7c7221 */ /* 0x000fc60000010000 */
[----:B------:R-:W-:Y:S01]  /*3400*/  FFMA.FTZ R55, R64, R49, R47 ;  /* 0x0000003140377223 */ /* 0x000fe2000001002f */
[----:B------:R-:W-:Y:S01]  /*3410*/  FADD.FTZ R54, R124, R49 ;  /* 0x000000317c367221 */ /* 0x000fe20000010000 */
[----:B------:R-:W-:-:S04]  /*3420*/  FMUL.FTZ R47, R33, R62 ;  /* 0x0000003e212f7220 */ /* 0x000fc80000410000 */
[----:B------:R-:W-:Y:S01]  /*3430*/  FADD.FTZ R54, R54, R47 ;  /* 0x0000002f36367221 */ /* 0x000fe20000010000 */
[----:B------:R-:W-:Y:S01]  /*3440*/  FFMA.FTZ R55, R38, R47, R55 ;  /* 0x0000002f26377223 */ /* 0x000fe20000010037 */
[----:B------:R-:W-:-:S04]  /*3450*/  UIADD3 UR13, UP0, UPT, UR13, 0x2, URZ ;  /* 0x000000020d0d7890 */ /* 0x000fc8000ff1e0ff */
[----:B------:R0:W-:Y:S01]  /*3460*/  STS.64 [R116], R54 ;  /* 0x0000003674007388 */ /* 0x0001e20000000a00 */
[----:B------:R-:W-:Y:S02]  /*3470*/  UIADD3.X UR5, UPT, UPT, URZ, UR5, URZ, UP0, !UPT ;  /* 0x00000005ff057290 */ /* 0x000fe400087fe4ff */
[----:B------:R-:W-:-:S04]  /*3480*/  UISETP.GE.U32.AND UP0, UPT, UR13, UR14, UPT ;  /* 0x0000000e0d00728c */ /* 0x000fc8000bf06070 */
[----:B------:R-:W-:Y:S01]  /*3490*/  UISETP.GE.AND.EX UP0, UPT, UR5, UR7, UPT, UP0 ;  /* 0x000000070500728c */ /* 0x000fe2000bf06300 */
[----:B------:R-:W-:Y:S01]  /*34a0*/  FFMA.FTZ R56, R106, R59, R51 ;  /* 0x0000003b6a387223 */ /* 0x000fe20000010033 */
[----:B------:R-:W-:Y:S01]  /*34b0*/  FADD.FTZ R118, R50, R59 ;  /* 0x0000003b32767221 */ /* 0x000fe20000010000 */
[----:B------:R-:W-:Y:S01]  /*34c0*/  FFMA.FTZ R59, R104, R58, R57 ;  /* 0x0000003a683b7223 */ /* 0x000fe20000010039 */
[----:B------:R-:W-:Y:S01]  /*34d0*/  FADD.FTZ R117, R117, R58 ;  /* 0x0000003a75757221 */ /* 0x000fe20000010000 */
[----:B------:R-:W-:Y:S01]  /*34e0*/  FADD.FTZ R51, R52, R63 ;  /* 0x0000003f34337221 */ /* 0x000fe20000010000 */
[----:B------:R-:W-:Y:S01]  /*34f0*/  FFMA.FTZ R50, R76, R63, R119 ;  /* 0x0000003f4c327223 */ /* 0x000fe20000010077 */
[----:B------:R-:W-:Y:S01]  /*3500*/  FFMA.FTZ R52, R64, R60, R125 ;  /* 0x0000003c40347223 */ /* 0x000fe2000001007d */
[----:B------:R-:W-:Y:S01]  /*3510*/  FADD.FTZ R53, R53, R60 ;  /* 0x0000003c35357221 */ /* 0x000fe20000010000 */
[----:B------:R-:W-:Y:S01]  /*3520*/  BAR.SYNC.DEFER_BLOCKING 0x0 ;  /* 0x0000000000007b1d */ /* 0x000fe20000010000 */
[C---:B------:R-:W-:Y:S01]  /*3530*/  ISETP.GT.U32.AND P1, PT, R5.reuse, 0xf, PT ;  /* 0x0000000f0500780c */ /* 0x040fe20003f24070 */
[----:B------:R-:W-:Y:S01]  /*3540*/  FFMA.FTZ R56, R78, R61, R56 ;  /* 0x0000003d4e387223 */ /* 0x000fe20000010038 */
[----:B------:R-:W-:Y:S01]  /*3550*/  LOP3.LUT P0, RZ, R5, 0x3f1, RZ, 0xc0, !PT ;  /* 0x000003f105ff7812 */ /* 0x000fe2000780c0ff */
[----:B------:R-:W-:Y:S01]  /*3560*/  FADD.FTZ R57, R118, R61 ;  /* 0x0000003d76397221 */ /* 0x000fe20000010000 */
[----:B0-----:R-:W-:Y:S01]  /*3570*/  FFMA.FTZ R54, R38, R62, R59 ;  /* 0x0000003e26367223 */ /* 0x001fe2000001003b */
[----:B------:R-:W-:Y:S01]  /*3580*/  FADD.FTZ R55, R117, R62 ;  /* 0x0000003e75377221 */ /* 0x000fe20000010000 */
[----:B------:R-:W-:Y:S09]  /*3590*/  BRA.U !UP0, `(.L_x_247) ;  /* 0x0000000108ec7547 */ /* 0x000ff2000b800000 */
[----:B------:R-:W0:Y:S01]  /*35a0*/  S2UR UR8, SR_CgaCtaId ;  /* 0x00000000000879c3 */ /* 0x000e220000008800 */
[----:B------:R-:W-:Y:S01]  /*35b0*/  UMOV UR6, 0x400 ;  /* 0x0000040000067882 */ /* 0x000fe20000000000 */
[----:B------:R-:W-:Y:S02]  /*35c0*/  SHF.L.U32 R58, R5, 0x1, RZ ;  /* 0x00000001053a7819 */ /* 0x000fe400000006ff */
[----:B------:R-:W-:Y:S02]  /*35d0*/  SHF.L.U32 R116, R0, 0x5, RZ ;  /* 0x0000000500747819 */ /* 0x000fe400000006ff */
[----:B------:R-:W-:Y:S02]  /*35e0*/  LOP3.LUT R59, R58, 0x18, RZ, 0xc0, !PT ;  /* 0x000000183a3b7812 */ /* 0x000fe400078ec0ff */
[----:B------:R-:W-:Y:S02]  /*35f0*/  LOP3.LUT R125, R116, 0x1fffc0, RZ, 0xc0, !PT ;  /* 0x001fffc0747d7812 */ /* 0x000fe400078ec0ff */
[----:B------:R-:W-:-:S02]  /*3600*/  LOP3.LUT R63, R59, 0x8, RZ, 0x3c, !PT ;  /* 0x000000083b3f7812 */ /* 0x000fc400078e3cff */
[C---:B------:R-:W-:Y:S02]  /*3610*/  LOP3.LUT R61, R59.reuse, 0x10, RZ, 0x3c, !PT ;  /* 0x000000103b3d7812 */ /* 0x040fe400078e3cff */
[----:B------:R-:W-:Y:S02]  /*3620*/  LOP3.LUT R117, R59, 0x18, RZ, 0x3c, !PT ;  /* 0x000000183b757812 */ /* 0x000fe400078e3cff */
[----:B------:R-:W-:Y:S01]  /*3630*/  LOP3.LUT R125, R125, 0x3f, R2, 0xf8, !PT ;  /* 0x0000003f7d7d7812 */ /* 0x000fe200078ef802 */
[----:B0-----:R-:W-:-:S06]  /*3640*/  ULEA UR6, UR8, UR6, 0x18 ;  /* 0x0000000608067291 */ /* 0x001fcc000f8ec0ff */
[----:B------:R-:W-:Y:S01]  /*3650*/  LEA R58, R5, UR6, 0x5 ;  /* 0x00000006053a7c11 */ /* 0x000fe2000f8e28ff */
[----:B------:R-:W-:Y:S02]  /*3660*/  UMOV UR6, 0x400 ;  /* 0x0000040000067882 */ /* 0x000fe40000000000 */
[----:B------:R-:W-:Y:S01]  /*3670*/  ULEA UR6, UR8, UR6, 0x18 ;  /* 0x0000000608067291 */ /* 0x000fe2000f8ec0ff */
[C---:B------:R-:W-:Y:S02]  /*3680*/  IADD3 R62, PT, PT, R58.reuse, R59, RZ ;  /* 0x0000003b3a3e7210 */ /* 0x040fe40007ffe0ff */
[C---:B------:R-:W-:Y:S02]  /*3690*/  IADD3 R63, PT, PT, R58.reuse, R63, RZ ;  /* 0x0000003f3a3f7210 */ /* 0x040fe40007ffe0ff */
[C---:B------:R-:W-:Y:S01]  /*36a0*/  IADD3 R118, PT, PT, R58.reuse, R61, RZ ;  /* 0x0000003d3a767210 */ /* 0x040fe20007ffe0ff */
[----:B------:R0:W-:Y:S01]  /*36b0*/  STS.64 [R62], R50 ;  /* 0x000000323e007388 */ /* 0x0001e20000000a00 */
[----:B------:R-:W-:-:S02]  /*36c0*/  IADD3 R119, PT, PT, R58, R117, RZ ;  /* 0x000000753a777210 */ /* 0x000fc40007ffe0ff */
[----:B------:R-:W-:Y:S01]  /*36d0*/  SHF.R.U32.HI R58, RZ, 0x4, R5 ;  /* 0x00000004ff3a7819 */ /* 0x000fe20000011605 */
[----:B------:R-:W-:Y:S01]  /*36e0*/  STS.64 [R63], R56 ;  /* 0x000000383f007388 */ /* 0x000fe20000000a00 */
[----:B------:R-:W-:Y:S01]  /*36f0*/  SHF.L.U32 R59, R5, 0x3, RZ ;  /* 0x00000003053b7819 */ /* 0x000fe200000006ff */
[----:B------:R-:W1:Y:S01]  /*3700*/  LDC.64 R116, c[0x0][0x3d0] ;  /* 0x0000f400ff747b82 */ /* 0x000e620000000a00 */
[----:B------:R-:W-:Y:S01]  /*3710*/  LOP3.LUT R58, R58, R5, RZ, 0x3c, !PT ;  /* 0x000000053a3a7212 */ /* 0x000fe200078e3cff */
[----:B------:R-:W-:Y:S01]  /*3720*/  STS.64 [R118], R52 ;  /* 0x0000003476007388 */ /* 0x000fe20000000a00 */
[----:B------:R-:W-:Y:S02]  /*3730*/  LOP3.LUT R59, R59, 0x1fe0, RZ, 0xc0, !PT ;  /* 0x00001fe03b3b7812 */ /* 0x000fe400078ec0ff */
[----:B------:R-:W-:Y:S01]  /*3740*/  SHF.L.U32 R58, R58, 0x3, RZ ;  /* 0x000000033a3a7819 */ /* 0x000fe200000006ff */
[----:B------:R2:W-:Y:S01]  /*3750*/  STS.64 [R119], R54 ;  /* 0x0000003677007388 */ /* 0x0005e20000000a00 */
[----:B0-----:R-:W-:-:S02]  /*3760*/  LEA R62, R125, R4, 0x1 ;  /* 0x000000047d3e7211 */ /* 0x001fc400078e08ff */
[----:B------:R-:W-:-:S03]  /*3770*/  LOP3.LUT R58, R58, 0x18, RZ, 0xc0, !PT ;  /* 0x000000183a3a7812 */ /* 0x000fc600078ec0ff */
[----:B------:R-:W-:Y:S01]  /*3780*/  IMAD R62, R62, 0x3c0, R5 ;  /* 0x000003c03e3e7824 */ /* 0x000fe200078e0205 */
[----:B------:R-:W-:Y:S01]  /*3790*/  IADD3 R124, PT, PT, R59, UR6, R58 ;  /* 0x000000063b7c7c10 */ /* 0x000fe2000fffe03a */
[----:B------:R-:W-:Y:S03]  /*37a0*/  BAR.SYNC.DEFER_BLOCKING 0x0 ;  /* 0x0000000000007b1d */ /* 0x000fe60000010000 */
[----:B--2---:R-:W-:-:S03]  /*37b0*/  SHF.L.U32 R119, R62, 0x1, RZ ;  /* 0x000000013e777819 */ /* 0x004fc600000006ff */
[----:B------:R-:W0:Y:S04]  /*37c0*/  LDS.64 R58, [R124] ;  /* 0x000000007c3a7984 */ /* 0x000e280000000a00 */
[----:B------:R1:W2:Y:S02]  /*37d0*/  LDS.64 R60, [R124+0x1e00] ;  /* 0x001e00007c3c7984 */ /* 0x0002a40000000a00 */
[C---:B-1----:R-:W-:Y:S01]  /*37e0*/  IMAD.WIDE.U32 R124, R119.reuse, 0x4, R116 ;  /* 0x00000004777c7825 */ /* 0x042fe200078e0074 */
[----:B------:R-:W-:-:S05]  /*37f0*/  IADD3 R119, PT, PT, R119, 0x3c0, RZ ;  /* 0x000003c077777810 */ /* 0x000fca0007ffe0ff */
[----:B------:R-:W-:-:S04]  /*3800*/  IMAD.WIDE.U32 R116, R119, 0x4, R116 ;  /* 0x0000000477747825 */ /* 0x000fc800078e0074 */
[----:B0-----:R-:W-:Y:S01]  /*3810*/  FADD.FTZ R63, RZ, R58 ;  /* 0x0000003aff3f7221 */ /* 0x001fe20000010000 */
[----:B------:R-:W-:-:S03]  /*3820*/  FADD.FTZ R58, RZ, R59 ;  /* 0x0000003bff3a7221 */ /* 0x000fc60000010000 */
[----:B--2---:R-:W-:Y:S01]  /*3830*/  FADD.FTZ R62, R63, R60 ;  /* 0x0000003c3f3e7221 */ /* 0x004fe20000010000 */
[----:B------:R-:W-:Y:S01]  /*3840*/  FADD.FTZ R63, R58, R61 ;  /* 0x0000003d3a3f7221 */ /* 0x000fe20000010000 */
[----:B------:R-:W-:-:S04]  /*3850*/  IADD3 R58, PT, PT, R5, 0x1e0, RZ ;  /* 0x000001e0053a7810 */ /* 0x000fc80007ffe0ff */
[----:B------:R-:W-:Y:S01]  /*3860*/  SHF.R.U32.HI R60, RZ, 0x4, R58 ;  /* 0x00000004ff3c7819 */ /* 0x000fe2000001163a */
[----:B------:R-:W-:Y:S01]  /*3870*/  STG.E.64 desc[UR10][R124.64+0x4000], R62 ;  /* 0x0040003e7c007986 */ /* 0x000fe2000c101b0a */
        /* <DEDUP_REMOVED lines=13> */
.L_x_247:
[----:B------:R-:W-:Y:S01]  /*3950*/  BSSY.RECONVERGENT B0, `(.L_x_248) ;  /* 0x0000087000007945 */ /* 0x000fe20003800200 */
[----:B0-----:R-:W-:Y:S02]  /*3960*/  MOV R116, RZ ;  /* 0x000000ff00747202 */ /* 0x001fe40000000f00 */
[----:B------:R-:W-:Y:S01]  /*3970*/  MOV R62, RZ ;  /* 0x000000ff003e7202 */ /* 0x000fe20000000f00 */
[----:B------:R-:W-:Y:S06]  /*3980*/  @P1 BRA `(.L_x_249) ;  /* 0x00000008000c1947 */ /* 0x000fec0003800000 */
[----:B------:R-:W0:Y:S01]  /*3990*/  S2R R117, SR_CgaCtaId ;  /* 0x0000000000757919 */ /* 0x000e220000008800 */
[----:B------:R-:W-:Y:S01]  /*39a0*/  SHF.R.U32.HI R59, RZ, 0x1, R5 ;  /* 0x00000001ff3b7819 */ /* 0x000fe20000011605 */
[C---:B------:R-:W-:Y:S01]  /*39b0*/  IMAD R118, R4.reuse, 0x3c0, RZ ;  /* 0x000003c004767824 */ /* 0x040fe200078e02ff */
[----:B------:R-:W-:Y:S02]  /*39c0*/  MOV R58, 0x400 ;  /* 0x00000400003a7802 */ /* 0x000fe40000000f00 */
[----:B------:R-:W-:Y:S02]  /*39d0*/  LEA R59, R4, R59, 0x3 ;  /* 0x0000003b043b7211 */ /* 0x000fe400078e18ff */
[----:B------:R-:W-:Y:S02]  /*39e0*/  IADD3 R58, PT, PT, R58, 0x3c00, RZ ;  /* 0x00003c003a3a7810 */ /* 0x000fe40007ffe0ff */
[----:B------:R-:W-:Y:S01]  /*39f0*/  SHF.L.U32 R116, R5, 0x3, RZ ;  /* 0x0000000305747819 */ /* 0x000fe200000006ff */
[----:B------:R-:W-:-:S03]  /*3a00*/  IMAD R118, R59, 0x78, -R118 ;  /* 0x000000783b767824 */ /* 0x000fc600078e0a76 */
[----:B------:R-:W-:Y:S02]  /*3a10*/  LOP3.LUT R116, R116, 0x8, RZ, 0xc0, !PT ;  /* 0x0000000874747812 */ /* 0x000fe400078ec0ff */
[C---:B------:R-:W-:Y:S02]  /*3a20*/  LOP3.LUT R59, R118.reuse, 0x4, RZ, 0xfc, !PT ;  /* 0x00000004763b7812 */ /* 0x040fe400078efcff */
[----:B------:R-:W-:Y:S02]  /*3a30*/  IADD3 R62, PT, PT, R118, 0x8, RZ ;  /* 0x00000008763e7810 */ /* 0x000fe40007ffe0ff */
[----:B------:R-:W-:Y:S02]  /*3a40*/  SHF.R.U32.HI R60, RZ, 0x2, R59 ;  /* 0x00000002ff3c7819 */ /* 0x000fe4000001163b */
[----:B------:R-:W-:Y:S02]  /*3a50*/  SHF.R.U32.HI R62, RZ, 0x2, R62 ;  /* 0x00000002ff3e7819 */ /* 0x000fe4000001163e */
[----:B0-----:R-:W-:-:S02]  /*3a60*/  LEA R117, R117, R58, 0x18 ;  /* 0x0000003a75757211 */ /* 0x001fc400078ec0ff */
[----:B------:R-:W-:-:S03]  /*3a70*/  SHF.R.U32.HI R58, RZ, 0x2, R118 ;  /* 0x00000002ff3a7819 */ /* 0x000fc60000011676 */
[--C-:B------:R-:W-:Y:S02]  /*3a80*/  IMAD R61, R60, 0x18, R117.reuse ;  /* 0x000000183c3d7824 */ /* 0x100fe400078e0275 */
[--C-:B------:R-:W-:Y:S02]  /*3a90*/  IMAD R59, R58, 0x18, R117.reuse ;  /* 0x000000183a3b7824 */ /* 0x100fe400078e0275 */
[----:B------:R-:W-:Y:S01]  /*3aa0*/  IMAD R63, R62, 0x18, R117 ;  /* 0x000000183e3f7824 */ /* 0x000fe200078e0275 */
[C---:B------:R-:W-:Y:S02]  /*3ab0*/  IADD3 R61, PT, PT, R116.reuse, R61, RZ ;  /* 0x0000003d743d7210 */ /* 0x040fe40007ffe0ff */
[C---:B------:R-:W-:Y:S02]  /*3ac0*/  IADD3 R59, PT, PT, R116.reuse, R59, RZ ;  /* 0x0000003b743b7210 */ /* 0x040fe40007ffe0ff */
[----:B------:R-:W-:Y:S02]  /*3ad0*/  IADD3 R63, PT, PT, R116, R63, RZ ;  /* 0x0000003f743f7210 */ /* 0x000fe40007ffe0ff */
[----:B------:R-:W-:Y:S04]  /*3ae0*/  LDS.64 R60, [R61] ;  /* 0x000000003d3c7984 */ /* 0x000fe80000000a00 */
[----:B------:R-:W0:Y:S04]  /*3af0*/  LDS.64 R58, [R59] ;  /* 0x000000003b3a7984 */ /* 0x000e280000000a00 */
[----:B------:R-:W1:Y:S01]  /*3b00*/  LDS.64 R62, [R63] ;  /* 0x000000003f3e7984 */ /* 0x000e620000000a00 */
[----:B0-----:R-:W-:Y:S01]  /*3b10*/  FADD.FTZ R119, RZ, R58 ;  /* 0x0000003aff777221 */ /* 0x001fe20000010000 */
[----:B------:R-:W-:-:S03]  /*3b20*/  IADD3 R58, PT, PT, R118, 0xc, RZ ;  /* 0x0000000c763a7810 */ /* 0x000fc60007ffe0ff */
[----:B------:R-:W-:Y:S01]  /*3b30*/  FADD.FTZ R119, R119, R60 ;  /* 0x0000003c77777221 */ /* 0x000fe20000010000 */
[----:B------:R-:W-:Y:S01]  /*3b40*/  SHF.R.U32.HI R58, RZ, 0x2, R58 ;  /* 0x00000002ff3a7819 */ /* 0x000fe2000001163a */
[----:B------:R-:W-:Y:S02]  /*3b50*/  FADD.FTZ R60, RZ, R59 ;  /* 0x0000003bff3c7221 */ /* 0x000fe40000010000 */
[----:B-1----:R-:W-:Y:S02]  /*3b60*/  FADD.FTZ R119, R119, R62 ;  /* 0x0000003e77777221 */ /* 0x002fe40000010000 */
[----:B------:R-:W-:Y:S02]  /*3b70*/  IMAD R125, R58, 0x18, R117 ;  /* 0x000000183a7d7824 */ /* 0x000fe400078e0275 */
[----:B------:R-:W-:Y:S01]  /*3b80*/  FADD.FTZ R60, R60, R61 ;  /* 0x0000003d3c3c7221 */ /* 0x000fe20000010000 */
[----:B------:R-:W-:Y:S02]  /*3b90*/  IADD3 R61, PT, PT, R118, 0x10, RZ ;  /* 0x00000010763d7810 */ /* 0x000fe40007ffe0ff */
[----:B------:R-:W-:-:S02]  /*3ba0*/  IADD3 R58, PT, PT, R116, R125, RZ ;  /* 0x0000007d743a7210 */ /* 0x000fc40007ffe0ff */
[----:B------:R-:W-:-:S04]  /*3bb0*/  SHF.R.U32.HI R62, RZ, 0x2, R61 ;  /* 0x00000002ff3e7819 */ /* 0x000fc8000001163d */
[----:B------:R-:W0:Y:S01]  /*3bc0*/  LDS.64 R58, [R58] ;  /* 0x000000003a3a7984 */ /* 0x000e220000000a00 */
[----:B------:R-:W-:Y:S02]  /*3bd0*/  IMAD R61, R62, 0x18, R117 ;  /* 0x000000183e3d7824 */ /* 0x000fe400078e0275 */
[----:B------:R-:W-:Y:S01]  /*3be0*/  FADD.FTZ R62, R60, R63 ;  /* 0x0000003f3c3e7221 */ /* 0x000fe20000010000 */
[----:B------:R-:W-:Y:S02]  /*3bf0*/  IADD3 R63, PT, PT, R118, 0x14, RZ ;  /* 0x00000014763f7810 */ /* 0x000fe40007ffe0ff */
[----:B------:R-:W-:Y:S02]  /*3c00*/  IADD3 R124, PT, PT, R116, R61, RZ ;  /* 0x0000003d747c7210 */ /* 0x000fe40007ffe0ff */
[----:B------:R-:W-:-:S03]  /*3c10*/  SHF.R.U32.HI R63, RZ, 0x2, R63 ;  /* 0x00000002ff3f7819 */ /* 0x000fc6000001163f */
[----:B------:R-:W1:Y:S02]  /*3c20*/  LDS.64 R60, [R124] ;  /* 0x000000007c3c7984 */ /* 0x000e640000000a00 */
[----:B------:R-:W-:-:S05]  /*3c30*/  IMAD R63, R63, 0x18, R117 ;  /* 0x000000183f3f7824 */ /* 0x000fca00078e0275 */
[----:B------:R-:W-:Y:S01]  /*3c40*/  IADD3 R63, PT, PT, R116, R63, RZ ;  /* 0x0000003f743f7210 */ /* 0x000fe20007ffe0ff */
[----:B0-----:R-:W-:Y:S01]  /*3c50*/  FADD.FTZ R119, R119, R58 ;  /* 0x0000003a77777221 */ /* 0x001fe20000010000 */
[----:B------:R-:W-:-:S03]  /*3c60*/  FADD.FTZ R62, R62, R59 ;  /* 0x0000003b3e3e7221 */ /* 0x000fc60000010000 */
[----:B------:R-:W0:Y:S01]  /*3c70*/  LDS.64 R58, [R63] ;  /* 0x000000003f3a7984 */ /* 0x000e220000000a00 */
[----:B-1----:R-:W-:Y:S01]  /*3c80*/  FADD.FTZ R119, R119, R60 ;  /* 0x0000003c77777221 */ /* 0x002fe20000010000 */
[----:B------:R-:W-:Y:S02]  /*3c90*/  FADD.FTZ R62, R62, R61 ;  /* 0x0000003d3e3e7221 */ /* 0x000fe40000010000 */
[----:B------:R-:W1:Y:S01]  /*3ca0*/  LDS.64 R60, [R6] ;  /* 0x00000000063c7984 */ /* 0x000e620000000a00 */
[----:B0-----:R-:W-:Y:S01]  /*3cb0*/  FADD.FTZ R119, R119, R58 ;  /* 0x0000003a77777221 */ /* 0x001fe20000010000 */
[----:B------:R-:W-:Y:S02]  /*3cc0*/  FADD.FTZ R62, R62, R59 ;  /* 0x0000003b3e3e7221 */ /* 0x000fe40000010000 */
[----:B------:R-:W0:Y:S01]  /*3cd0*/  LDS.64 R58, [R7] ;  /* 0x00000000073a7984 */ /* 0x000e220000000a00 */
[----:B-1----:R-:W-:Y:S01]  /*3ce0*/  FADD.FTZ R119, R119, R60 ;  /* 0x0000003c77777221 */ /* 0x002fe20000010000 */
[----:B------:R-:W-:-:S02]  /*3cf0*/  FADD.FTZ R62, R62, R61 ;  /* 0x0000003d3e3e7221 */ /* 0x000fc40000010000 */
[----:B------:R-:W1:Y:S01]  /*3d00*/  LDS.64 R60, [R8] ;  /* 0x00000000083c7984 */ /* 0x000e620000000a00 */
[----:B0-----:R-:W-:Y:S01]  /*3d10*/  FADD.FTZ R119, R119, R58 ;  /* 0x0000003a77777221 */ /* 0x001fe20000010000 */
[----:B------:R-:W-:Y:S02]  /*3d20*/  FADD.FTZ R62, R62, R59 ;  /* 0x0000003b3e3e7221 */ /* 0x000fe40000010000 */
[----:B------:R-:W0:Y:S01]  /*3d30*/  LDS.64 R58, [R9] ;  /* 0x00000000093a7984 */ /* 0x000e220000000a00 */
[----:B-1----:R-:W-:Y:S01]  /*3d40*/  FADD.FTZ R119, R119, R60 ;  /* 0x0000003c77777221 */ /* 0x002fe20000010000 */
[----:B------:R-:W-:Y:S02]  /*3d50*/  FADD.FTZ R62, R62, R61 ;  /* 0x0000003d3e3e7221 */ /* 0x000fe40000010000 */
[----:B------:R-:W1:Y:S01]  /*3d60*/  LDS.64 R60, [R10] ;  /* 0x000000000a3c7984 */ /* 0x000e620000000a00 */
[----:B0-----:R-:W-:Y:S01]  /*3d70*/  FADD.FTZ R119, R119, R58 ;  /* 0x0000003a77777221 */ /* 0x001fe20000010000 */
[----:B------:R-:W-:-:S02]  /*3d80*/  FADD.FTZ R62, R62, R59 ;  /* 0x0000003b3e3e7221 */ /* 0x000fc40000010000 */
        /* <DEDUP_REMOVED lines=47> */
[----:B------:R-:W-:Y:S01]  /*4080*/  IADD3 R58, PT, PT, R118, 0x70, RZ ;  /* 0x00000070763a7810 */ /* 0x000fe20007ffe0ff */
[----:B------:R-:W-:Y:S01]  /*4090*/  FADD.FTZ R62, R62, R59 ;  /* 0x0000003b3e3e7221 */ /* 0x000fe20000010000 */
[----:B------:R-:W-:Y:S02]  /*40a0*/  IADD3 R118, PT, PT, R118, 0x74, RZ ;  /* 0x0000007476767810 */ /* 0x000fe40007ffe0ff */
[----:B------:R-:W-:Y:S02]  /*40b0*/  SHF.R.U32.HI R58, RZ, 0x2, R58 ;  /* 0x00000002ff3a7819 */ /* 0x000fe4000001163a */
[----:B------:R-:W-:-:S03]  /*40c0*/  SHF.R.U32.HI R118, RZ, 0x2, R118 ;  /* 0x00000002ff767819 */ /* 0x000fc60000011676 */
[--C-:B------:R-:W-:Y:S02]  /*40d0*/  IMAD R119, R58, 0x18, R117.reuse ;  /* 0x000000183a777824 */ /* 0x100fe400078e0275 */
[----:B------:R-:W-:Y:S01]  /*40e0*/  IMAD R117, R118, 0x18, R117 ;  /* 0x0000001876757824 */ /* 0x000fe200078e0275 */
[----:B------:R-:W0:Y:S02]  /*40f0*/  LDS.64 R58, [R27] ;  /* 0x000000001b3a7984 */ /* 0x000e240000000a00 */
[C---:B------:R-:W-:Y:S02]  /*4100*/  IADD3 R119, PT, PT, R116.reuse, R119, RZ ;  /* 0x0000007774777210 */ /* 0x040fe40007ffe0ff */
[----:B------:R-:W-:Y:S01]  /*4110*/  IADD3 R118, PT, PT, R116, R117, RZ ;  /* 0x0000007574767210 */ /* 0x000fe20007ffe0ff */
[----:B-1----:R-:W-:Y:S01]  /*4120*/  FADD.FTZ R117, R63, R60 ;  /* 0x0000003c3f757221 */ /* 0x002fe20000010000 */
[----:B------:R-:W-:Y:S02]  /*4130*/  FADD.FTZ R116, R62, R61 ;  /* 0x0000003d3e747221 */ /* 0x000fe40000010000 */
[----:B------:R-:W1:Y:S04]  /*4140*/  LDS.64 R60, [R119] ;  /* 0x00000000773c7984 */ /* 0x000e680000000a00 */
[----:B------:R-:W2:Y:S01]  /*4150*/  LDS.64 R62, [R118] ;  /* 0x00000000763e7984 */ /* 0x000ea20000000a00 */
[----:B0-----:R-:W-:Y:S01]  /*4160*/  FADD.FTZ R117, R117, R58 ;  /* 0x0000003a75757221 */ /* 0x001fe20000010000 */
[----:B------:R-:W-:-:S03]  /*4170*/  FADD.FTZ R116, R116, R59 ;  /* 0x0000003b74747221 */ /* 0x000fc60000010000 */
[----:B-1----:R-:W-:Y:S01]  /*4180*/  FADD.FTZ R117, R117, R60 ;  /* 0x0000003c75757221 */ /* 0x002fe20000010000 */
[----:B------:R-:W-:-:S03]  /*4190*/  FADD.FTZ R116, R116, R61 ;  /* 0x0000003d74747221 */ /* 0x000fc60000010000 */
[----:B--2---:R-:W-:Y:S01]  /*41a0*/  FADD.FTZ R62, R117, R62 ;  /* 0x0000003e753e7221 */ /* 0x004fe20000010000 */
[----:B------:R-:W-:-:S07]  /*41b0*/  FADD.FTZ R116, R116, R63 ;  /* 0x0000003f74747221 */ /* 0x000fce0000010000 */
.L_x_249:
[----:B------:R-:W-:Y:S05]  /*41c0*/  BSYNC.RECONVERGENT B0 ;  /* 0x0000000000007941 */ /* 0x000fea0003800200 */
.L_x_248:
[----:B------:R-:W0:Y:S01]  /*41d0*/  LDC R63, c[0x0][0x374] ;  /* 0x0000dd00ff3f7b82 */ /* 0x000e220000000800 */
[----:B------:R-:W1:Y:S01]  /*41e0*/  SHFL.BFLY PT, R117, R62, 0x1, 0x1f ;  /* 0x0c201f003e757f89 */ /* 0x000e6200000e0000 */
[----:B------:R-:W-:-:S03]  /*41f0*/  @!P0 SHF.L.U32 R58, R2, 0x1, RZ ;  /* 0x00000001023a8819 */ /* 0x000fc600000006ff */
[----:B------:R-:W2:Y:S01]  /*4200*/  SHFL.BFLY PT, R59, R116, 0x1, 0x1f ;  /* 0x0c201f00743b7f89 */ /* 0x000ea200000e0000 */
[----:B------:R-:W-:Y:S02]  /*4210*/  @!P0 LOP3.LUT R58, R58, 0x7e, RZ, 0xc0, !PT ;  /* 0x0000007e3a3a8812 */ /* 0x000fe400078ec0ff */
[----:B------:R-:W3:Y:S02]  /*4220*/  @!P0 LDC.64 R60, c[0x0][0x3d0] ;  /* 0x0000f400ff3c8b82 */ /* 0x000ee40000000a00 */
[----:B------:R-:W-:Y:S01]  /*4230*/  @!P0 LEA R119, R5, R58, 0x6 ;  /* 0x0000003a05778211 */ /* 0x000fe200078e30ff */
[----:B0-----:R-:W-:-:S05]  /*4240*/  @!P0 IMAD R58, R63, UR4, R0 ;  /* 0x000000043f3a8c24 */ /* 0x001fca000f8e0200 */
[----:B------:R-:W-:Y:S01]  /*4250*/  @!P0 LEA R119, R58, R119, 0xa ;  /* 0x000000773a778211 */ /* 0x000fe200078e50ff */
[----:B-1----:R-:W-:Y:S01]  /*4260*/  FADD.FTZ R58, R117, R62 ;  /* 0x0000003e753a7221 */ /* 0x002fe20000010000 */
[----:B--2---:R-:W-:-:S03]  /*4270*/  FADD.FTZ R59, R59, R116 ;  /* 0x000000743b3b7221 */ /* 0x004fc60000010000 */
[----:B---3--:R-:W-:-:S05]  /*4280*/  @!P0 IMAD.WIDE.U32 R60, R119, 0x4, R60 ;  /* 0x00000004773c8825 */ /* 0x008fca00078e003c */
[----:B------:R0:W-:Y:S01]  /*4290*/  @!P0 STG.E.64 desc[UR10][R60.64], R58 ;  /* 0x0000003a3c008986 */ /* 0x0001e2000c101b0a */
[----:B------:R-:W-:Y:S05]  /*42a0*/  BRA.U !UP0, `(.L_x_250) ;  /* 0x0000000108507547 */ /* 0x000fea000b800000 */
[----:B------:R-:W-:Y:S01]  /*42b0*/  BAR.SYNC.DEFER_BLOCKING 0x0 ;  /* 0x0000000000007b1d */ /* 0x000fe20000010000 */
[----:B------:R-:W-:-:S13]  /*42c0*/  ISETP.NE.AND P0, PT, R5, RZ, PT ;  /* 0x000000ff0500720c */ /* 0x000fda0003f05270 */
[----:B------:R-:W-:Y:S05]  /*42d0*/  @P0 BRA `(.L_x_251) ;  /* 0x0000000000380947 */ /* 0x000fea0003800000 */
[----:B0-----:R-:W-:Y:S02]  /*42e0*/  SHF.R.U32.HI R59, RZ, 0x1, R0 ;  /* 0x00000001ff3b7819 */ /* 0x001fe40000011600 */
[----:B------:R-:W-:Y:S02]  /*42f0*/  MOV R58, 0x7fffffc1 ;  /* 0x7fffffc1003a7802 */ /* 0x000fe40000000f00 */
[----:B------:R-:W-:-:S04]  /*4300*/  LOP3.LUT P0, RZ, R59, R2, RZ, 0xfc, !PT ;  /* 0x000000023bff7212 */ /* 0x000fc8000780fcff */
[----:B------:R-:W-:Y:S01]  /*4310*/  SEL R59, R58, 0x1, !P0 ;  /* 0x000000013a3b7807 */ /* 0x000fe20004000000 */
[----:B------:R-:W-:Y:S06]  /*4320*/  MEMBAR.ALL.GPU ;  /* 0x0000000000007992 */ /* 0x000fec000000a000 */
[----:B------:R-:W-:-:S00]  /*4330*/  ERRBAR ;  /* 0x00000000000079ab */ /* 0x000fc00000000000 */
[----:B------:R-:W-:Y:S06]  /*4340*/  CGAERRBAR ;  /* 0x00000000000075ab */ /* 0x000fec0000000000 */
[----:B------:R0:W5:Y:S02]  /*4350*/  ATOM.E.ADD.STRONG.GPU PT, R58, desc[UR10][R120.64+0x8], R59 ;  /* 0x8000083b783a798a */ /* 0x00016400081ef10a */
.L_x_252:
[----:B0-----:R-:W2:Y:S04]  /*4360*/  LD.E.STRONG.GPU R59, desc[UR10][R120.64+0x8] ;  /* 0x0000080a783b7980 */ /* 0x001ea8000c10f900 */
[----:B--2---:R-:W-:Y:S01]  /*4370*/  CCTL.IVALL ;  /* 0x00000000ff00798f */ /* 0x004fe20002000000 */
[----:B------:R-:W-:Y:S05]  /*4380*/  YIELD ;  /* 0x0000000000007946 */ /* 0x000fea0003800000 */
[----:B-----5:R-:W-:-:S04]  /*4390*/  LOP3.LUT R59, R59, R58, RZ, 0x3c, !PT ;  /* 0x0000003a3b3b7212 */ /* 0x020fc800078e3cff */
[----:B------:R-:W-:-:S13]  /*43a0*/  ISETP.GT.AND P0, PT, R59, -0x1, PT ;  /* 0xffffffff3b00780c */ /* 0x000fda0003f04270 */
[----:B------:R-:W-:Y:S05]  /*43b0*/  @P0 BRA `(.L_x_252) ;  /* 0xfffffffc00e80947 */ /* 0x000fea000383ffff */
.L_x_251:
[----:B------:R-:W-:Y:S05]  /*43c0*/  WARPSYNC.ALL ;  /* 0x0000000000007948 */ /* 0x000fea0003800000 */
[----:B------:R-:W-:Y:S06]  /*43d0*/  BAR.SYNC.DEFER_BLOCKING 0x0 ;  /* 0x0000000000007b1d */ /* 0x000fec0000010000 */
[----:B------:R-:W-:Y:S05]  /*43e0*/  BRA `(.L_x_253) ;  /* 0x0000000000487947 */ /* 0x000fea0003800000 */
.L_x_250:
[----:B------:R-:W-:Y:S01]  /*43f0*/  BAR.SYNC.DEFER_BLOCKING 0x0 ;  /* 0x0000000000007b1d */ /* 0x000fe20000010000 */
[----:B------:R-:W-:-:S13]  /*4400*/  ISETP.NE.AND P0, PT, R5, RZ, PT ;  /* 0x000000ff0500720c */ /* 0x000fda0003f05270 */
[----:B------:R-:W-:Y:S05]  /*4410*/  @P0 BRA `(.L_x_254) ;  /* 0x0000000000340947 */ /* 0x000fea0003800000 */
[----:B------:R-:W-:Y:S02]  /*4420*/  ISETP.NE.AND P0, PT, R2, RZ, PT ;  /* 0x000000ff0200720c */ /* 0x000fe40003f05270 */
[----:B0-----:R-:W-:-:S04]  /*4430*/  MOV R59, 0x7fffffc1 ;  /* 0x7fffffc1003b7802 */ /* 0x001fc80000000f00 */
[----:B------:R-:W-:Y:S01]  /*4440*/  SEL R59, R59, 0x1, !P0 ;  /* 0x000000013b3b7807 */ /* 0x000fe20004000000 */
[----:B------:R-:W-:Y:S06]  /*4450*/  MEMBAR.ALL.GPU ;  /* 0x0000000000007992 */ /* 0x000fec000000a000 */
[----:B------:R-:W-:-:S00]  /*4460*/  ERRBAR ;  /* 0x00000000000079ab */ /* 0x000fc00000000000 */
[----:B------:R-:W-:Y:S06]  /*4470*/  CGAERRBAR ;  /* 0x00000000000075ab */ /* 0x000fec0000000000 */
[----:B------:R0:W5:Y:S02]  /*4480*/  ATOM.E.ADD.STRONG.GPU PT, R59, desc[UR10][R122.64], R59 ;  /* 0x8000003b7a3b798a */ /* 0x00016400081ef10a */
.L_x_255:
[----:B------:R-:W2:Y:S04]  /*4490*/  LD.E.STRONG.GPU R58, desc[UR10][R122.64] ;  /* 0x0000000a7a3a7980 */ /* 0x000ea8000c10f900 */
[----:B--2---:R-:W-:Y:S01]  /*44a0*/  CCTL.IVALL ;  /* 0x00000000ff00798f */ /* 0x004fe20002000000 */
[----:B------:R-:W-:Y:S05]  /*44b0*/  YIELD ;  /* 0x0000000000007946 */ /* 0x000fea0003800000 */
[----:B-----5:R-:W-:-:S04]  /*44c0*/  LOP3.LUT R58, R58, R59, RZ, 0x3c, !PT ;  /* 0x0000003b3a3a7212 */ /* 0x020fc800078e3cff */
[----:B------:R-:W-:-:S13]  /*44d0*/  ISETP.GT.AND P0, PT, R58, -0x1, PT ;  /* 0xffffffff3a00780c */ /* 0x000fda0003f04270 */
[----:B------:R-:W-:Y:S05]  /*44e0*/  @P0 BRA `(.L_x_255) ;  /* 0xfffffffc00e80947 */ /* 0x000fea000383ffff */
.L_x_254:
[----:B------:R-:W-:Y:S05]  /*44f0*/  WARPSYNC.ALL ;  /* 0x0000000000007948 */ /* 0x000fea0003800000 */
[----:B------:R-:W-:Y:S06]  /*4500*/  BAR.SYNC.DEFER_BLOCKING 0x0 ;  /* 0x0000000000007b1d */ /* 0x000fec0000010000 */
.L_x_253:
[----:B------:R-:W-:-:S13]  /*4510*/  ISETP.GT.U32.AND P0, PT, R5, 0xff, PT ;  /* 0x000000ff0500780c */ /* 0x000fda0003f04070 */
[----:B0-----:R-:W0:Y:S01]  /*4520*/  @!P0 LDC.64 R60, c[0x0][0x3d0] ;  /* 0x0000f400ff3c8b82 */ /* 0x001e220000000a00 */
[----:B------:R-:W-:Y:S01]  /*4530*/  @!P0 SHF.L.U32 R58, R5, 0x1, RZ ;  /* 0x00000001053a8819 */ /* 0x000fe200000006ff */
[----:B------:R-:W-:Y:S01]  /*4540*/  @!P0 IMAD R63, R63, UR4, R0 ;  /* 0x000000043f3f8c24 */ /* 0x000fe2000f8e0200 */
[----:B------:R-:W-:Y:S02]  /*4550*/  @!P0 LOP3.LUT R59, R5, 0x1f, RZ, 0xc0, !PT ;  /* 0x0000001f053b8812 */ /* 0x000fe400078ec0ff */
[----:B------:R-:W-:-:S04]  /*4560*/  @!P0 LOP3.LUT R58, R58, 0x1c0, RZ, 0xc0, !PT ;  /* 0x000001c03a3a8812 */ /* 0x000fc800078ec0ff */
[----:B------:R-:W-:-:S04]  /*4570*/  @!P0 LEA R58, R63, R58, 0x9 ;  /* 0x0000003a3f3a8211 */ /* 0x000fc800078e48ff */
[----:B------:R-:W-:-:S04]  /*4580*/  @!P0 IADD3 R58, PT, PT, R58, R59, RZ ;  /* 0x0000003b3a3a8210 */ /* 0x000fc80007ffe0ff */
[----:B------:R-:W-:-:S04]  /*4590*/  @!P0 SHF.L.U32 R59, R58, 0x1, RZ ;  /* 0x000000013a3b8819 */ /* 0x000fc800000006ff */
[C---:B------:R-:W-:Y:S01]  /*45a0*/  @!P0 IADD3 R63, PT, PT, R59.reuse, 0x40, RZ ;  /* 0x000000403b3f8810 */ /* 0x040fe20007ffe0ff */
[----:B0-----:R-:W-:-:S04]  /*45b0*/  @!P0 IMAD.WIDE.U32 R58, R59, 0x4, R60 ;  /* 0x000000043b3a8825 */ /* 0x001fc800078e003c */
[----:B------:R-:W-:Y:S02]  /*45c0*/  @!P0 IMAD.WIDE.U32 R60, R63, 0x4, R60 ;  /* 0x000000043f3c8825 */ /* 0x000fe400078e003c */
[----:B------:R-:W2:Y:S04]  /*45d0*/  @!P0 LDG.E.64 R58, desc[UR10][R58.64] ;  /* 0x0000000a3a3a8981 */ /* 0x000ea8000c1e1b00 */
[----:B------:R-:W3:Y:S01]  /*45e0*/  @!P0 LDG.E.64 R60, desc[UR10][R60.64] ;  /* 0x0000000a3c3c8981 */ /* 0x000ee2000c1e1b00 */
[----:B------:R-:W-:Y:S01]  /*45f0*/  CS2R R62, SRZ ;  /* 0x00000000003e7805 */ /* 0x000fe2000001ff00 */
[----:B------:R-:W0:Y:S01]  /*4600*/  S2UR UR8, SR_CgaCtaId ;  /* 0x00000000000879c3 */ /* 0x000e220000008800 */
[----:B------:R-:W-:Y:S01]  /*4610*/  UMOV UR6, 0x400 ;  /* 0x0000040000067882 */ /* 0x000fe20000000000 */
[----:B------:R-:W-:-:S02]  /*4620*/  UISETP.GE.U32.AND UP0, UPT, UR13, UR14, UPT ;  /* 0x0000000e0d00728c */ /* 0x000fc4000bf06070 */
[----:B------:R-:W-:Y:S02]  /*4630*/  UIADD3 UR6, UPT, UPT, UR6, 0x5280, URZ ;  /* 0x0000528006067890 */ /* 0x000fe4000fffe0ff */
[----:B------:R-:W-:Y:S02]  /*4640*/  UISETP.GE.AND.EX UP0, UPT, UR5, UR7, UPT, UP0 ;  /* 0x000000070500728c */ /* 0x000fe4000bf06300 */
[----:B------:R-:W-:Y:S02]  /*4650*/  ULOP3.LUT UR4, UR4, 0x1, URZ, 0x3c, !UPT ;  /* 0x0000000104047892 */ /* 0x000fe4000f8e3cff */
[----:B0-----:R-:W-:Y:S01]  /*4660*/  ULEA UR6, UR8, UR6, 0x18 ;  /* 0x0000000608067291 */ /* 0x001fe2000f8ec0ff */
[----:B------:R-:W0:Y:S01]  /*4670*/  LDCU.64 UR8, c[0x0][0x380] ;  /* 0x00007000ff0877ac */ /* 0x000e220008000a00 */
[----:B--2---:R-:W-:Y:S01]  /*4680*/  @!P0 FADD.FTZ R116, RZ, R59 ;  /* 0x0000003bff748221 */ /* 0x004fe20000010000 */
[----:B------:R-:W-:-:S03]  /*4690*/  @!P0 FADD.FTZ R117, RZ, R58 ;  /* 0x0000003aff758221 */ /* 0x000fc60000010000 */
[----:B---3--:R-:W-:Y:S01]  /*46a0*/  @!P0 FADD.FTZ R62, R61, R116 ;  /* 0x000000743d3e8221 */ /* 0x008fe20000010000 */
[----:B------:R-:W-:Y:S01]  /*46b0*/  @!P0 FADD.FTZ R63, R60, R117 ;  /* 0x000000753c3f8221 */ /* 0x000fe20000010000 */
[----:B------:R-:W-:-:S03]  /*46c0*/  LOP3.LUT P0, RZ, R5, 0x31f, RZ, 0xc0, !PT ;  /* 0x0000031f05ff7812 */ /* 0x000fc6000780c0ff */
[----:B------:R-:W1:Y:S04]  /*46d0*/  SHFL.BFLY PT, R117, R62, 0x10, 0x1f ;  /* 0x0e001f003e757f89 */ /* 0x000e6800000e0000 */
[----:B------:R-:W2:Y:S01]  /*46e0*/  SHFL.BFLY PT, R116, R63, 0x10, 0x1f ;  /* 0x0e001f003f747f89 */ /* 0x000ea200000e0000 */
[----:B-1----:R-:W-:Y:S01]  /*46f0*/  FADD.FTZ R117, R117, R62 ;  /* 0x0000003e75757221 */ /* 0x002fe20000010000 */
[----:B--2---:R-:W-:-:S04]  /*4700*/  FADD.FTZ R116, R116, R63 ;  /* 0x0000003f74747221 */ /* 0x004fc80000010000 */
        /* <DEDUP_REMOVED lines=11> */
[----:B------:R-:W-:Y:S01]  /*47c0*/  LOP3.LUT R61, R5, 0xffff, RZ, 0xc0, !PT ;  /* 0x0000ffff053d7812 */ /* 0x000fe200078ec0ff */
[----:B--2---:R-:W-:-:S03]  /*47d0*/  FADD.FTZ R63, R60, R63 ;  /* 0x0000003f3c3f7221 */ /* 0x004fc60000010000 */
[----:B------:R-:W1:Y:S01]  /*47e0*/  SHFL.BFLY PT, R117, R62, 0x1, 0x1f ;  /* 0x0c201f003e757f89 */ /* 0x000e6200000e0000 */
[----:B------:R-:W-:Y:S01]  /*47f0*/  IMAD R61, R61, 0x445, RZ ;  /* 0x000004453d3d7824 */ /* 0x000fe200078e02ff */
[----:B------:R-:W-:Y:S02]  /*4800*/  @!P0 LEA.HI R60, R5, UR6, RZ, 0x1e ;  /* 0x00000006053c8c11 */ /* 0x000fe4000f8ff0ff */
[----:B------:R-:W2:Y:S02]  /*4810*/  SHFL.BFLY PT, R116, R63, 0x1, 0x1f ;  /* 0x0c201f003f747f89 */ /* 0x000ea400000e0000 */
[----:B------:R-:W-:-:S04]  /*4820*/  SHF.R.U32.HI R61, RZ, 0x12, R61 ;  /* 0x00000012ff3d7819 */ /* 0x000fc8000001163d */
[----:B------:R-:W-:-:S05]  /*4830*/  PRMT R61, R61, 0x9910, RZ ;  /* 0x000099103d3d7816 */ /* 0x000fca00000000ff */
[----:B------:R-:W-:-:S05]  /*4840*/  IMAD R61, R61, 0xf0, RZ ;  /* 0x000000f03d3d7824 */ /* 0x000fca00078e02ff */
[----:B------:R-:W-:Y:S01]  /*4850*/  IADD3 R61, PT, PT, RZ, -R61, RZ ;  /* 0x8000003dff3d7210 */ /* 0x000fe20007ffe0ff */
[----:B-1----:R-:W-:-:S03]  /*4860*/  FADD.FTZ R59, R62, R117 ;  /* 0x000000753e3b7221 */ /* 0x002fc60000010000 */
[----:B------:R-:W-:Y:S01]  /*4870*/  PRMT R62, R61, 0x7710, RZ ;  /* 0x000077103d3e7816 */ /* 0x000fe200000000ff */
[----:B------:R-:W-:Y:S02]  /*4880*/  IMAD R61, R4, 0x3c0, RZ ;  /* 0x000003c0043d7824 */ /* 0x000fe400078e02ff */
[----:B--2---:R-:W-:Y:S01]  /*4890*/  FADD.FTZ R58, R63, R116 ;  /* 0x000000743f3a7221 */ /* 0x004fe20000010000 */
[----:B------:R-:W-:Y:S01]  /*48a0*/  IADD3 R62, PT, PT, R62, R5, RZ ;  /* 0x000000053e3e7210 */ /* 0x000fe20007ffe0ff */
[----:B------:R-:W-:Y:S02]  /*48b0*/  @!P0 FMUL.FTZ R59, R59, 8.1380212577641941607e-06 ;  /* 0x370888893b3b8820 */ /* 0x000fe40000410000 */
[----:B------:R-:W-:Y:S01]  /*48c0*/  @!P0 FMUL.FTZ R58, R58, 8.1380212577641941607e-06 ;  /* 0x370888893a3a8820 */ /* 0x000fe20000410000 */
[----:B------:R-:W-:-:S04]  /*48d0*/  LOP3.LUT R62, R62, 0xffff, RZ, 0xc0, !PT ;  /* 0x0000ffff3e3e7812 */ /* 0x000fc800078ec0ff */
[----:B------:R-:W-:Y:S01]  /*48e0*/  LEA R61, R62, R61, 0x2 ;  /* 0x0000003d3e3d7211 */ /* 0x000fe200078e10ff */
[----:B------:R1:W-:Y:S01]  /*48f0*/  @!P0 STS.64 [R60], R58 ;  /* 0x0000003a3c008388 */ /* 0x0003e20000000a00 */
[----:B------:R-:W-:Y:S02]  /*4900*/  BAR.SYNC.DEFER_BLOCKING 0x0 ;  /* 0x0000000000007b1d */ /* 0x000fe40000010000 */
[----:B------:R-:W-:Y:S02]  /*4910*/  LOP3.LUT R61, R61, 0xffff, RZ, 0xc0, !PT ;  /* 0x0000ffff3d3d7812 */ /* 0x000fe400078ec0ff */
[----:B0-----:R-:W-:-:S03]  /*4920*/  IADD3 R36, P0, PT, R36, UR8, RZ ;  /* 0x0000000824247c10 */ /* 0x001fc6000ff1e0ff */
[----:B------:R-:W-:Y:S01]  /*4930*/  IMAD R61, R61, 0x889, RZ ;  /* 0x000008893d3d7824 */ /* 0x000fe200078e02ff */
[----:B------:R-:W-:-:S04]  /*4940*/  IADD3.X R37, PT, PT, R37, UR9, RZ, P0, !PT ;  /* 0x0000000925257c10 */ /* 0x000fc800087fe4ff */
[----:B------:R-:W-:-:S05]  /*4950*/  SHF.R.U32.HI R61, RZ, 0x12, R61 ;  /* 0x00000012ff3d7819 */ /* 0x000fca000001163d */
[----:B-1----:R-:W-:-:S05]  /*4960*/  IMAD R58, R4, -0x8, R61 ;  /* 0xfffffff8043a7824 */ /* 0x002fca00078e023d */
[----:B------:R-:W-:-:S06]  /*4970*/  LEA R58, R58, UR6, 0x3 ;  /* 0x000000063a3a7c11 */ /* 0x000fcc000f8e18ff */
[----:B------:R-:W0:Y:S02]  /*4980*/  LDS.64 R58, [R58] ;  /* 0x000000003a3a7984 */ /* 0x000e240000000a00 */
[--C-:B0-----:R-:W-:Y:S01]  /*4990*/  FADD.FTZ R114, R114, -R58.reuse ;  /* 0x8000003a72727221 */ /* 0x101fe20000010000 */
[--C-:B------:R-:W-:Y:S01]  /*49a0*/  FADD.FTZ R112, R112, -R58.reuse ;  /* 0x8000003a70707221 */ /* 0x100fe20000010000 */
[--C-:B------:R-:W-:Y:S01]  /*49b0*/  FADD.FTZ R111, R111, -R58.reuse ;  /* 0x8000003a6f6f7221 */ /* 0x100fe20000010000 */
[----:B------:R-:W-:Y:S01]  /*49c0*/  FADD.FTZ R107, R107, -R58 ;  /* 0x8000003a6b6b7221 */ /* 0x000fe20000010000 */
[-C--:B------:R-:W-:Y:S01]  /*49d0*/  FFMA.FTZ R114, R3, -R59.reuse, R114 ;  /* 0x8000003b03727223 */ /* 0x080fe20000010072 */
[-C--:B------:R-:W-:Y:S01]  /*49e0*/  FFMA.FTZ R112, R43, -R59.reuse, R112 ;  /* 0x8000003b2b707223 */ /* 0x080fe20000010070 */
        /* <DEDUP_REMOVED lines=39> */
[----:B------:R-:W-:Y:S01]  /*4c60*/  F2FP.BF16.F32.PACK_AB R42, R3, R42 ;  /* 0x0000002a032a723e */ /* 0x000fe200000010ff */
[C---:B------:R-:W-:Y:S01]  /*4c70*/  FMUL.FTZ R44, R39.reuse, R44 ;  /* 0x0000002c272c7220 */ /* 0x040fe20000410000 */
[C---:B------:R-:W-:Y:S01]  /*4c80*/  FMUL.FTZ R45, R39.reuse, R90 ;  /* 0x0000005a272d7220 */ /* 0x040fe20000410000 */
[C---:B------:R-:W-:Y:S01]  /*4c90*/  FMUL.FTZ R40, R39.reuse, R40 ;  /* 0x0000002827287220 */ /* 0x040fe20000410000 */
[C---:B------:R-:W-:Y:S01]  /*4ca0*/  FMUL.FTZ R3, R39.reuse, R82 ;  /* 0x0000005227037220 */ /* 0x040fe20000410000 */
        /* <DEDUP_REMOVED lines=51> */
[----:B------:R1:W-:Y:S01]  /*4fe0*/  STG.E.64 desc[UR10][R36.64+0x3c00], R44 ;  /* 0x003c002c24007986 */ /* 0x0003e2000c101b0a */
[----:B------:R-:W-:-:S02]  /*4ff0*/  F2FP.BF16.F32.PACK_AB R43, R108, R43 ;  /* 0x0000002b6c2b723e */ /* 0x000fc400000010ff */
[----:B------:R-:W-:Y:S02]  /*5000*/  F2FP.BF16.F32.PACK_AB R41, R84, R41 ;  /* 0x000000295429723e */ /* 0x000fe400000010ff */
[----:B------:R-:W-:Y:S01]  /*5010*/  F2FP.BF16.F32.PACK_AB R38, R3, R38 ;  /* 0x000000260326723e */ /* 0x000fe200000010ff */
[----:B------:R1:W-:Y:S01]  /*5020*/  STG.E.64 desc[UR10][R36.64], R42 ;  /* 0x0000002a24007986 */ /* 0x0003e2000c101b0a */
[----:B------:R-:W-:Y:S02]  /*5030*/  F2FP.BF16.F32.PACK_AB R39, R47, R80 ;  /* 0x000000502f27723e */ /* 0x000fe400000010ff */
[----:B------:R-:W-:Y:S01]  /*5040*/  F2FP.BF16.F32.PACK_AB R58, R49, R86 ;  /* 0x00000056313a723e */ /* 0x000fe200000010ff */
[----:B------:R1:W-:Y:S01]  /*5050*/  STG.E.64 desc[UR10][R36.64+0x1e00], R40 ;  /* 0x001e002824007986 */ /* 0x0003e2000c101b0a */
        /* <DEDUP_REMOVED lines=8> */
[----:B------:R1:W-:Y:S04]  /*50e0*/  STG.E.64 desc[UR10][R36.64+0x9600], R62 ;  /* 0x0096003e24007986 */ /* 0x0003e8000c101b0a */
[----:B------:R1:W-:Y:S04]  /*50f0*/  STG.E.64 desc[UR10][R36.64+0xb400], R66 ;  /* 0x00b4004224007986 */ /* 0x0003e8000c101b0a */
[----:B------:R1:W-:Y:S01]  /*5100*/  STG.E.64 desc[UR10][R36.64+0xd200], R70 ;  /* 0x00d2004624007986 */ /* 0x0003e2000c101b0a */
[----:B------:R-:W-:Y:S05]  /*5110*/  BRA.U !UP0, `(.L_x_256) ;  /* 0xffffffb908707547 */ /* 0x000fea000b83ffff */
.L_x_246:
[----:B------:R-:W-:Y:S01]  /*5120*/  SHF.L.U32 R0, R0, 0x5, RZ ;  /* 0x0000000500007819 */ /* 0x000fe200000006ff */
[----:B------:R-:W-:-:S03]  /*5130*/  IMAD R15, R4, 0x3c0, RZ ;  /* 0x000003c0040f7824 */ /* 0x000fc600078e02ff */
[----:B------:R-:W-:Y:S02]  /*5140*/  LOP3.LUT R3, R0, 0x1fffc0, RZ, 0xc0, !PT ;  /* 0x001fffc000037812 */ /* 0x000fe400078ec0ff */
[----:B------:R-:W-:Y:S02]  /*5150*/  IADD3 R0, PT, PT, R15, 0x3c0, RZ ;  /* 0x000003c00f007810 */ /* 0x000fe40007ffe0ff */
[----:B------:R-:W-:-:S04]  /*5160*/  IADD3 R2, PT, PT, R3, R2, RZ ;  /* 0x0000000203027210 */ /* 0x000fc80007ffe0ff */
[----:B------:R-:W-:-:S04]  /*5170*/  LEA R15, R2, R15, 0x5 ;  /* 0x0000000f020f7211 */ /* 0x000fc800078e28ff */
[----:B------:R-:W-:-:S13]  /*5180*/  ISETP.GE.AND P0, PT, R15, R0, PT ;  /* 0x000000000f00720c */ /* 0x000fda0003f06270 */
[----:B------:R-:W-:Y:S05]  /*5190*/  @P0 EXIT ;  /* 0x000000000000094d */ /* 0x000fea0003800000 */
[----:B------:R-:W2:Y:S01]  /*51a0*/  S2R R17, SR_TID.X ;  /* 0x0000000000117919 */ /* 0x000ea20000002100 */
[----:B------:R-:W3:Y:S01]  /*51b0*/  LDC.64 R2, c[0x0][0x3c8] ;  /* 0x0000f200ff027b82 */ /* 0x000ee20000000a00 */
[----:B------:R-:W-:Y:S01]  /*51c0*/  UMOV UR6, 0x400 ;  /* 0x0000040000067882 */ /* 0x000fe20000000000 */
[----:B------:R-:W4:Y:S06]  /*51d0*/  LDCU.64 UR4, c[0x0][0x3d0] ;  /* 0x00007a00ff0477ac */ /* 0x000f2c0008000a00 */
[----:B------:R-:W5:Y:S01]  /*51e0*/  S2UR UR7, SR_CgaCtaId ;  /* 0x00000000000779c3 */ /* 0x000f620000008800 */
[----:B----4-:R-:W-:Y:S01]  /*51f0*/  UIADD3 UR4, UP0, UPT, UR4, 0xe5000, URZ ;  /* 0x000e500004047890 */ /* 0x010fe2000ff1e0ff */
[----:B---3--:R-:W-:-:S03]  /*5200*/  ISETP.LT.U32.AND P0, PT, R2, 0x1, PT ;  /* 0x000000010200780c */ /* 0x008fc60003f01070 */
[----:B------:R-:W-:Y:S01]  /*5210*/  UIADD3.X UR5, UPT, UPT, URZ, UR5, URZ, UP0, !UPT ;  /* 0x00000005ff057290 */ /* 0x000fe200087fe4ff */
[C---:B------:R-:W-:Y:S02]  /*5220*/  ISETP.LT.AND.EX P0, PT, R3.reuse, RZ, PT, P0 ;  /* 0x000000ff0300720c */ /* 0x040fe40003f01300 */
[----:B--2---:R-:W-:Y:S01]  /*5230*/  SHF.R.U32.HI R8, RZ, 0x5, R17 ;  /* 0x00000005ff087819 */ /* 0x004fe20000011611 */
[----:B-----5:R-:W-:Y:S01]  /*5240*/  ULEA UR6, UR7, UR6, 0x18 ;  /* 0x0000000607067291 */ /* 0x020fe2000f8ec0ff */
[----:B0-----:R-:W-:Y:S02]  /*5250*/  SEL R6, R2, 0x1, P0 ;  /* 0x0000000102067807 */ /* 0x001fe40000000000 */
[----:B------:R-:W-:Y:S02]  /*5260*/  LOP3.LUT R2, RZ, R8, RZ, 0x33, !PT ;  /* 0x00000008ff027212 */ /* 0x000fe400078e33ff */
[----:B------:R-:W-:Y:S02]  /*5270*/  SEL R3, R3, RZ, P0 ;  /* 0x000000ff03037207 */ /* 0x000fe40000000000 */
[----:B------:R-:W-:-:S02]  /*5280*/  SHF.L.U32 R7, R6, 0x6, RZ ;  /* 0x0000000606077819 */ /* 0x000fc400000006ff */
[----:B------:R-:W-:Y:S02]  /*5290*/  SHF.L.U64.HI R6, R6, 0x6, R3 ;  /* 0x0000000606067819 */ /* 0x000fe40000010203 */
[----:B------:R-:W-:Y:S02]  /*52a0*/  IADD3 R5, P0, PT, R2, R7, RZ ;  /* 0x0000000702057210 */ /* 0x000fe40007f1e0ff */
[----:B------:R-:W-:Y:S02]  /*52b0*/  SHF.R.U32.HI R9, RZ, 0x4, R17 ;  /* 0x00000004ff097819 */ /* 0x000fe40000011611 */
[----:B------:R-:W-:Y:S02]  /*52c0*/  IADD3.X R4, PT, PT, R6, -0x1, RZ, P0, !PT ;  /* 0xffffffff06047810 */ /* 0x000fe400007fe4ff */
[C---:B------:R-:W-:Y:S02]  /*52d0*/  LOP3.LUT R16, R17.reuse, 0x1f, RZ, 0xc0, !PT ;  /* 0x0000001f11107812 */ /* 0x040fe400078ec0ff */
[C---:B-1----:R-:W-:Y:S01]  /*52e0*/  LOP3.LUT R45, R17.reuse, 0xf, RZ, 0xc0, !PT ;  /* 0x0000000f112d7812 */ /* 0x042fe200078ec0ff */
[----:B------:R-:W-:Y:S01]  /*52f0*/  IMAD.WIDE.U32 R2, R4, -0x77777777, RZ ;  /* 0x8888888904027825 */ /* 0x000fe200078e00ff */
[----:B------:R-:W-:-:S03]  /*5300*/  SHF.L.U32 R14, R17, 0x1, RZ ;  /* 0x00000001110e7819 */ /* 0x000fc600000006ff */
[----:B------:R-:W-:-:S04]  /*5310*/  IMAD.WIDE.U32 R10, P0, R5, -0x77777778, R2 ;  /* 0x88888888050a7825 */ /* 0x000fc80007800002 */
[----:B------:R-:W-:Y:S01]  /*5320*/  IMAD.WIDE.U32 R2, R5, -0x77777777, RZ ;  /* 0x8888888905027825 */ /* 0x000fe200078e00ff */
[----:B------:R-:W-:Y:S02]  /*5330*/  IADD3.X R13, PT, PT, RZ, RZ, RZ, P0, !PT ;  /* 0x000000ffff0d7210 */ /* 0x000fe400007fe4ff */
[----:B------:R-:W-:Y:S02]  /*5340*/  MOV R12, R11 ;  /* 0x0000000b000c7202 */ /* 0x000fe40000000f00 */
[----:B------:R-:W-:Y:S02]  /*5350*/  IADD3 RZ, P0, PT, R3, R10, RZ ;  /* 0x0000000a03ff7210 */ /* 0x000fe40007f1e0ff */
[----:B------:R-:W-:-:S03]  /*5360*/  LEA R10, R8, UR6, 0x7 ;  /* 0x00000006080a7c11 */ /* 0x000fc6000f8e38ff */
[----:B------:R-:W-:-:S05]  /*5370*/  IMAD.WIDE.U32.X R2, R4, -0x77777778, R12, P0 ;  /* 0x8888888804027825 */ /* 0x000fca00000e040c */
[----:B------:R-:W-:Y:S02]  /*5380*/  SHF.R.U64 R40, R2, 0x3, R3 ;  /* 0x0000000302287819 */ /* 0x000fe40000001203 */
[----:B------:R-:W-:Y:S02]  /*5390*/  LOP3.LUT R2, R9, 0x1e, RZ, 0xc0, !PT ;  /* 0x0000001e09027812 */ /* 0x000fe400078ec0ff */
[----:B------:R-:W-:Y:S02]  /*53a0*/  IADD3 R41, P1, PT, R40, 0x1, RZ ;  /* 0x0000000128297810 */ /* 0x000fe40007f3e0ff */
[----:B------:R-:W-:Y:S02]  /*53b0*/  LOP3.LUT R11, R2, 0x1f, R17, 0x78, !PT ;  /* 0x0000001f020b7812 */ /* 0x000fe400078e7811 */
[----:B------:R-:W-:Y:S02]  /*53c0*/  LOP3.LUT R42, R41, 0x7, RZ, 0xc0, !PT ;  /* 0x00000007292a7812 */ /* 0x000fe400078ec0ff */
[----:B------:R-:W-:-:S02]  /*53d0*/  LEA R10, R11, R10, 0x2 ;  /* 0x0000000a0b0a7211 */ /* 0x000fc400078e10ff */
[----:B------:R-:W-:Y:S02]  /*53e0*/  IADD3 R2, P2, PT, R42, -0x1, RZ ;  /* 0xffffffff2a027810 */ /* 0x000fe40007f5e0ff */
[----:B------:R-:W-:Y:S02]  /*53f0*/  LEA.HI.X R19, R3, RZ, RZ, 0x1d, P1 ;  /* 0x000000ff03137211 */ /* 0x000fe400008fecff */
[----:B------:R-:W-:Y:S02]  /*5400*/  ISETP.GE.U32.AND P0, PT, R2, 0x3, PT ;  /* 0x000000030200780c */ /* 0x000fe40003f06070 */
[----:B------:R-:W-:Y:S02]  /*5410*/  IADD3.X R11, PT, PT, RZ, -0x1, RZ, P2, !PT ;  /* 0xffffffffff0b7810 */ /* 0x000fe400017fe4ff */
[----:B------:R-:W-:Y:S02]  /*5420*/  SHF.L.U32 R2, R17, 0x7, RZ ;  /* 0x0000000711027819 */ /* 0x000fe400000006ff */
[----:B------:R-:W-:-:S02]  /*5430*/  ISETP.GE.U32.AND.EX P0, PT, R11, RZ, PT, P0 ;  /* 0x000000ff0b00720c */ /* 0x000fc40003f06100 */
[----:B------:R-:W-:Y:S02]  /*5440*/  MOV R11, R15 ;  /* 0x0000000f000b7202 */ /* 0x000fe40000000f00 */
[----:B------:R-:W-:Y:S01]  /*5450*/  LOP3.LUT R15, R2, 0x780, RZ, 0xc0, !PT ;  /* 0x00000780020f7812 */ /* 0x000fe200078ec0ff */
[----:B------:R-:W-:Y:S01]  /*5460*/  IMAD.WIDE.U32 R2, R8, 0x780, RZ ;  /* 0x0000078008027825 */ /* 0x000fe200078e00ff */
[----:B------:R-:W-:Y:S02]  /*5470*/  LOP3.LUT R19, R19, 0x3fffffff, RZ, 0xc0, !PT ;  /* 0x3fffffff13137812 */ /* 0x000fe400078ec0ff */
[----:B------:R-:W-:Y:S02]  /*5480*/  IADD3 R15, PT, PT, R15, UR6, RZ ;  /* 0x000000060f0f7c10 */ /* 0x000fe4000fffe0ff */
[----:B------:R-:W-:Y:S02]  /*5490*/  LOP3.LUT R18, R2, 0x1f, R17, 0xf8, !PT ;  /* 0x0000001f02127812 */ /* 0x000fe400078ef811 */
[----:B------:R-:W-:-:S07]  /*54a0*/  LOP3.LUT R17, R41, 0xfffffff8, RZ, 0xc0, !PT ;  /* 0xfffffff829117812 */ /* 0x000fce00078ec0ff */
.L_x_268:
[----:B------:R-:W-:Y:S01]  /*54b0*/  ISETP.GT.U32.AND P1, PT, R7, R8, PT ;  /* 0x000000080700720c */ /* 0x000fe20003f24070 */
[----:B------:R-:W-:Y:S01]  /*54c0*/  BSSY.RECONVERGENT B0, `(.L_x_257) ;  /* 0x000006e000007945 */ /* 0x000fe20003800200 */
[----:B0-----:R-:W-:Y:S02]  /*54d0*/  CS2R R24, SRZ ;  /* 0x0000000000187805 */ /* 0x001fe4000001ff00 */
[----:B------:R-:W-:-:S13]  /*54e0*/  ISETP.GT.AND.EX P1, PT, R6, RZ, PT, P1 ;  /* 0x000000ff0600720c */ /* 0x000fda0003f24310 */
[----:B-12---:R-:W-:Y:S05]  /*54f0*/  @!P1 BRA `(.L_x_258) ;  /* 0x0000000400a89947 */ /* 0x006fea0003800000 */
[----:B------:R-:W-:Y:S01]  /*5500*/  ISETP.GE.U32.AND P2, PT, R5, 0x69, PT ;  /* 0x000000690500780c */ /* 0x000fe20003f46070 */
[----:B------:R-:W-:Y:S01]  /*5510*/  BSSY.RECONVERGENT B1, `(.L_x_259) ;  /* 0x0000034000017945 */ /* 0x000fe20003800200 */
[----:B------:R-:W-:Y:S01]  /*5520*/  ISETP.NE.U32.AND P1, PT, R42, RZ, PT ;  /* 0x000000ff2a00720c */ /* 0x000fe20003f25070 */
[----:B------:R-:W-:Y:S01]  /*5530*/  HFMA2 R46, -RZ, RZ, 0, 0 ;  /* 0x00000000ff2e7431 */ /* 0x000fe200000001ff */
[----:B------:R-:W-:Y:S02]  /*5540*/  ISETP.GE.U32.AND.EX P2, PT, R4, RZ, PT, P2 ;  /* 0x000000ff0400720c */ /* 0x000fe40003f46120 */
[----:B------:R-:W-:Y:S02]  /*5550*/  CS2R R24, SRZ ;  /* 0x0000000000187805 */ /* 0x000fe4000001ff00 */
[----:B------:R-:W-:Y:S02]  /*5560*/  IADD3 R12, P3, PT, R16, R11, RZ ;  /* 0x0000000b100c7210 */ /* 0x000fe40007f7e0ff */
[----:B------:R-:W-:-:S02]  /*5570*/  ISETP.NE.AND.EX P1, PT, RZ, RZ, PT, P1 ;  /* 0x000000ffff00720c */ /* 0x000fc40003f25310 */
[----:B------:R-:W-:Y:S02]  /*5580*/  SHF.R.S32.HI R49, RZ, 0x1f, R11 ;  /* 0x0000001fff317819 */ /* 0x000fe4000001140b */
[----:B------:R-:W-:-:S03]  /*5590*/  MOV R47, R8 ;  /* 0x00000008002f7202 */ /* 0x000fc60000000f00 */
[----:B------:R-:W-:Y:S06]  /*55a0*/  @!P2 BRA `(.L_x_260) ;  /* 0x0000000000a8a947 */ /* 0x000fec0003800000 */
[----:B------:R-:W-:Y:S02]  /*55b0*/  IADD3 R21, P2, PT, R11, R18, RZ ;  /* 0x000000120b157210 */ /* 0x000fe40007f5e0ff */
[----:B------:R-:W-:Y:S02]  /*55c0*/  MOV R24, RZ ;  /* 0x000000ff00187202 */ /* 0x000fe40000000f00 */
[----:B------:R-:W-:Y:S02]  /*55d0*/  IADD3.X R22, PT, PT, R3, R49, RZ, P2, !PT ;  /* 0x0000003103167210 */ /* 0x000fe400017fe4ff */
[C---:B------:R-:W-:Y:S02]  /*55e0*/  LEA R20, P2, R21.reuse, UR4, 0x3 ;  /* 0x0000000415147c11 */ /* 0x040fe4000f8418ff */
[----:B------:R-:W-:Y:S02]  /*55f0*/  MOV R43, R17 ;  /* 0x00000011002b7202 */ /* 0x000fe40000000f00 */
[----:B------:R-:W-:-:S02]  /*5600*/  LEA.HI.X R21, R21, UR5, R22, 0x3, P2 ;  /* 0x0000000515157c11 */ /* 0x000fc400090f1c16 */
[----:B------:R-:W-:Y:S02]  /*5610*/  MOV R44, R19 ;  /* 0x00000013002c7202 */ /* 0x000fe40000000f00 */
[----:B------:R-:W-:Y:S02]  /*5620*/  MOV R47, R8 ;  /* 0x00000008002f7202 */ /* 0x000fe40000000f00 */
[----:B------:R-:W-:-:S07]  /*5630*/  MOV R46, RZ ;  /* 0x000000ff002e7202 */ /* 0x000fce0000000f00 */
.L_x_261:
        /* <DEDUP_REMOVED lines=33> */
.L_x_260:
[----:B------:R-:W-:Y:S05]  /*5850*/  BSYNC.RECONVERGENT B1 ;  /* 0x0000000000017941 */ /* 0x000fea0003800200 */
.L_x_259:
        /* <DEDUP_REMOVED lines=25> */
.L_x_263:
[----:B------:R-:W-:Y:S05]  /*59f0*/  BSYNC.RECONVERGENT B1 ;  /* 0x0000000000017941 */ /* 0x000fea0003800200 */
.L_x_262:
        /* <DEDUP_REMOVED lines=26> */
.L_x_258:
[----:B------:R-:W-:Y:S05]  /*5ba0*/  BSYNC.RECONVERGENT B0 ;  /* 0x0000000000007941 */ /* 0x000fea0003800200 */
.L_x_257:
[----:B------:R0:W-:Y:S01]  /*5bb0*/  STS [R10], R25 ;  /* 0x000000190a007388 */ /* 0x0001e20000000800 */
[----:B------:R-:W1:Y:S01]  /*5bc0*/  LDC.64 R20, c[0x0][0x388] ;  /* 0x0000e200ff147b82 */ /* 0x000e620000000a00 */
[----:B------:R-:W-:Y:S02]  /*5bd0*/  ISETP.NE.AND P1, PT, R45, 0xf, PT ;  /* 0x0000000f2d00780c */ /* 0x000fe40003f25270 */
[----:B------:R0:W-:Y:S01]  /*5be0*/  STS [R10+0x780], R24 ;  /* 0x000780180a007388 */ /* 0x0001e20000000800 */
[----:B------:R-:W-:-:S04]  /*5bf0*/  MOV R26, R9 ;  /* 0x00000009001a7202 */ /* 0x000fc80000000f00 */
[----:B------:R-:W2:Y:S08]  /*5c00*/  LDC.64 R12, c[0x0][0x390] ;  /* 0x0000e400ff0c7b82 */ /* 0x000eb00000000a00 */
[----:B0-----:R-:W-:Y:S06]  /*5c10*/  BAR.SYNC.DEFER_BLOCKING 0x0 ;  /* 0x0000000000007b1d */ /* 0x001fec0000010000 */
.L_x_267:
        /* <DEDUP_REMOVED lines=31> */
.L_x_278:
        /* <DEDUP_REMOVED lines=11> */
.L_x_266:
[----:B------:R-:W-:Y:S05]  /*5ec0*/  BSYNC.RECONVERGENT B0 ;  /* 0x0000000000007941 */ /* 0x000fea0003800200 */
.L_x_265:
[C---:B------:R-:W-:Y:S02]  /*5ed0*/  ISETP.GE.U32.AND P2, PT, R26.reuse, 0x2, PT ;  /* 0x000000021a00780c */ /* 0x040fe40003f46070 */
[----:B------:R-:W-:-:S11]  /*5ee0*/  IADD3 R26, PT, PT, R26, 0x1e, RZ ;  /* 0x0000001e1a1a7810 */ /* 0x000fd60007ffe0ff */
[----:B------:R-:W-:Y:S05]  /*5ef0*/  @!P2 BRA `(.L_x_267) ;  /* 0xfffffffc0048a947 */ /* 0x000fea000383ffff */
[----:B------:R-:W-:Y:S05]  /*5f00*/  WARPSYNC.ALL ;  /* 0x0000000000007948 */ /* 0x000fea0003800000 */
[----:B------:R-:W-:Y:S01]  /*5f10*/  IADD3 R11, PT, PT, R11, 0x800, RZ ;  /* 0x000008000b0b7810 */ /* 0x000fe20007ffe0ff */
[----:B------:R-:W-:Y:S03]  /*5f20*/  BAR.SYNC.DEFER_BLOCKING 0x0 ;  /* 0x0000000000007b1d */ /* 0x000fe60000010000 */
[----:B------:R-:W-:-:S13]  /*5f30*/  ISETP.GE.AND P1, PT, R11, R0, PT ;  /* 0x000000000b00720c */ /* 0x000fda0003f26270 */
[----:B------:R-:W-:Y:S05]  /*5f40*/  @!P1 BRA `(.L_x_268) ;  /* 0xfffffff400589947 */ /* 0x000fea000383ffff */
[----:B------:R-:W-:Y:S05]  /*5f50*/  EXIT ;  /* 0x000000000000794d */ /* 0x000fea0003800000 */
.L_x_264:
        /* <DEDUP_REMOVED lines=8> */
.L_x_270:
[----:B------:R-:W-:Y:S05]  /*5fe0*/  BSYNC B0 ;  /* 0x0000000000007941 */ /* 0x000fea0003800000 */
.L_x_269:
        /* <DEDUP_REMOVED lines=8> */
.L_x_271:
[----:B------:R-:W-:Y:S01]  /*6070*/  FADD.FTZ R25, R25, R22 ;  /* 0x0000001619197221 */ /* 0x000fe20000010000 */
[----:B------:R-:W-:-:S04]  /*6080*/  HFMA2 R33, -RZ, RZ, 0, 2.384185791015625e-07 ;  /* 0x00000004ff217431 */ /* 0x000fc800000001ff */
[----:B------:R-:W-:Y:S02]  /*6090*/  MOV R34, R25 ;  /* 0x0000001900227202 */ /* 0x000fe40000000f00 */
[----:B------:R-:W-:-:S07]  /*60a0*/  MOV R24, R32 ;  /* 0x0000002000187202 */ /* 0x000fce0000000f00 */
[----:B------:R-:W-:Y:S05]  /*60b0*/  WARPSYNC.COLLECTIVE R31, `(.L_x_272) ;  /* 0x000000001f087348 */ /* 0x000fea0003c00000 */
[----:B------:R0:W1:Y:S02]  /*60c0*/  SHFL.BFLY P3, R32, R34, R33, R36 ;  /* 0x0c00002122207389 */ /* 0x0000640000060024 */
[----:B01----:R-:W-:Y:S05]  /*60d0*/  ENDCOLLECTIVE ;  /* 0x000000000000791b */ /* 0x003fea0003800000 */
.L_x_272:
[----:B------:R-:W-:-:S05]  /*60e0*/  FADD.FTZ R24, R24, R23 ;  /* 0x0000001718187221 */ /* 0x000fca0000010000 */
[----:B------:R-:W-:Y:S02]  /*60f0*/  MOV R34, R24 ;  /* 0x0000001800227202 */ /* 0x000fe40000000f00 */
[----:B------:R-:W-:-:S07]  /*6100*/  MOV R28, R32 ;  /* 0x00000020001c7202 */ /* 0x000fce0000000f00 */
[----:B------:R-:W-:Y:S05]  /*6110*/  WARPSYNC.COLLECTIVE R31, `(.L_x_273) ;  /* 0x000000001f087348 */ /* 0x000fea0003c00000 */
[----:B------:R0:W1:Y:S02]  /*6120*/  SHFL.BFLY P3, R32, R34, R33, R36 ;  /* 0x0c00002122207389 */ /* 0x0000640000060024 */
[----:B01----:R-:W-:Y:S05]  /*6130*/  ENDCOLLECTIVE ;  /* 0x000000000000791b */ /* 0x003fea0003800000 */
.L_x_273:
[----:B------:R-:W-:Y:S01]  /*6140*/  FADD.FTZ R28, R25, R28 ;  /* 0x0000001c191c7221 */ /* 0x000fe20000010000 */
[----:B------:R-:W-:-:S04]  /*6150*/  HFMA2 R33, -RZ, RZ, 0, 1.1920928955078125e-07 ;  /* 0x00000002ff217431 */ /* 0x000fc800000001ff */
[----:B------:R-:W-:Y:S02]  /*6160*/  MOV R34, R28 ;  /* 0x0000001c00227202 */ /* 0x000fe40000000f00 */
[----:B------:R-:W-:-:S07]  /*6170*/  MOV R27, R32 ;  /* 0x00000020001b7202 */ /* 0x000fce0000000f00 */
[----:B------:R-:W-:Y:S05]  /*6180*/  WARPSYNC.COLLECTIVE R31, `(.L_x_274) ;  /* 0x000000001f087348 */ /* 0x000fea0003c00000 */
[----:B------:R0:W1:Y:S02]  /*6190*/  SHFL.BFLY P3, R32, R34, R33, R36 ;  /* 0x0c00002122207389 */ /* 0x0000640000060024 */
[----:B01----:R-:W-:Y:S05]  /*61a0*/  ENDCOLLECTIVE ;  /* 0x000000000000791b */ /* 0x003fea0003800000 */
.L_x_274:
[----:B------:R-:W-:-:S05]  /*61b0*/  FADD.FTZ R27, R24, R27 ;  /* 0x0000001b181b7221 */ /* 0x000fca0000010000 */
[----:B------:R-:W-:Y:S02]  /*61c0*/  MOV R34, R27 ;  /* 0x0000001b00227202 */ /* 0x000fe40000000f00 */
[----:B------:R-:W-:-:S07]  /*61d0*/  MOV R29, R32 ;  /* 0x00000020001d7202 */ /* 0x000fce0000000f00 */
[----:B------:R-:W-:Y:S05]  /*61e0*/  WARPSYNC.COLLECTIVE R31, `(.L_x_275) ;  /* 0x000000001f087348 */ /* 0x000fea0003c00000 */
[----:B------:R0:W1:Y:S02]  /*61f0*/  SHFL.BFLY P3, R32, R34, R33, R36 ;  /* 0x0c00002122207389 */ /* 0x0000640000060024 */
[----:B01----:R-:W-:Y:S05]  /*6200*/  ENDCOLLECTIVE ;  /* 0x000000000000791b */ /* 0x003fea0003800000 */
.L_x_275:
[----:B------:R-:W-:Y:S01]  /*6210*/  FADD.FTZ R29, R28, R29 ;  /* 0x0000001d1c1d7221 */ /* 0x000fe20000010000 */
[----:B------:R-:W-:-:S04]  /*6220*/  HFMA2 R33, -RZ, RZ, 0, 5.9604644775390625e-08 ;  /* 0x00000001ff217431 */ /* 0x000fc800000001ff */
[----:B------:R-:W-:Y:S02]  /*6230*/  MOV R34, R29 ;  /* 0x0000001d00227202 */ /* 0x000fe40000000f00 */
[----:B------:R-:W-:-:S07]  /*6240*/  MOV R22, R32 ;  /* 0x0000002000167202 */ /* 0x000fce0000000f00 */
[----:B------:R-:W-:Y:S05]  /*6250*/  WARPSYNC.COLLECTIVE R31, `(.L_x_276) ;  /* 0x000000001f087348 */ /* 0x000fea0003c00000 */
[----:B------:R0:W1:Y:S02]  /*6260*/  SHFL.BFLY P3, R32, R34, R33, R36 ;  /* 0x0c00002122207389 */ /* 0x0000640000060024 */
[----:B01----:R-:W-:Y:S05]  /*6270*/  ENDCOLLECTIVE ;  /* 0x000000000000791b */ /* 0x003fea0003800000 */
.L_x_276:
[----:B------:R-:W-:-:S05]  /*6280*/  FADD.FTZ R22, R27, R22 ;  /* 0x000000161b167221 */ /* 0x000fca0000010000 */
[----:B------:R-:W-:Y:S02]  /*6290*/  MOV R34, R22 ;  /* 0x0000001600227202 */ /* 0x000fe40000000f00 */
[----:B------:R-:W-:-:S07]  /*62a0*/  MOV R30, R32 ;  /* 0x00000020001e7202 */ /* 0x000fce0000000f00 */
[----:B------:R-:W-:Y:S05]  /*62b0*/  WARPSYNC.COLLECTIVE R31, `(.L_x_277) ;  /* 0x000000001f087348 */ /* 0x000fea0003c00000 */
[----:B------:R0:W1:Y:S02]  /*62c0*/  SHFL.BFLY P3, R32, R34, R33, R36 ;  /* 0x0c00002122207389 */ /* 0x0000640000060024 */
[----:B01----:R-:W-:Y:S05]  /*62d0*/  ENDCOLLECTIVE ;  /* 0x000000000000791b */ /* 0x003fea0003800000 */
.L_x_277:
[----:B------:R-:W-:Y:S01]  /*62e0*/  FADD.FTZ R30, R29, R30 ;  /* 0x0000001e1d1e7221 */ /* 0x000fe20000010000 */
[----:B------:R-:W-:Y:S01]  /*62f0*/  MOV R23, R32 ;  /* 0x0000002000177202 */ /* 0x000fe20000000f00 */
[----:B------:R-:W-:Y:S06]  /*6300*/  BRA `(.L_x_278) ;  /* 0xfffffff800c07947 */ /* 0x000fec000383ffff */
.L_x_279:
        /* <DEDUP_REMOVED lines=15> */
.L_x_1087:


//--------------------- .text._ZN13group_norm_v218gn_bwd_cuda_kernelI13__nv_bfloat16Li480ELi1ELi16ELi120ELi1024ELb1ELb1ELi32ELi960ELi960ELi4ELb1ELi4ELb0ELb0ELNS_15WgradSyncMethodE3ENS_16CompileConditionILi1000EEEEEvPT_S6_S6_PKS5_S8_S8_S8_PKfflPfPj --------------------------
	.section	.text._ZN13group_norm_v218gn_bwd_cuda_kernelI13__nv_bfloat16Li480ELi1ELi16ELi120ELi1024ELb1ELb1ELi32ELi960ELi960ELi4ELb1ELi4ELb0ELb0ELNS_15WgradSyncMethodE3ENS_16CompileConditionILi1000EEEEEvPT_S6_S6_PKS5_S8_S8_S8_PKfflPfPj,"ax",@progbits
	.align	128
        .global         _ZN13group_norm_v218gn_bwd_cuda_kernelI13__nv_bfloat16Li480ELi1ELi16ELi120ELi1024ELb1ELb1ELi32ELi960ELi960ELi4ELb1ELi4ELb0ELb0ELNS_15WgradSyncMethodE3ENS_16CompileConditionILi1000EEEEEvPT_S6_S6_PKS5_S8_S8_S8_PKfflPfPj
        .type           _ZN13group_norm_v218gn_bwd_cuda_kernelI13__nv_bfloat16Li480ELi1ELi16ELi120ELi1024ELb1ELb1ELi32ELi960ELi960ELi4ELb1ELi4ELb0ELb0ELNS_15WgradSyncMethodE3ENS_16CompileConditionILi1000EEEEEvPT_S6_S6_PKS5_S8_S8_S8_PKfflPfPj,@function
        .size           _ZN13group_norm_v218gn_bwd_cuda_kernelI13__nv_bfloat16Li480ELi1ELi16ELi120ELi1024ELb1ELb1ELi32ELi960ELi960ELi4ELb1ELi4ELb0ELb0ELNS_15WgradSyncMethodE3ENS_16CompileConditionILi1000EEEEEvPT_S6_S6_PKS5_S8_S8_S8_PKfflPfPj,(.L_x_1088 - _ZN13group_norm_v218gn_bwd_cuda_kernelI13__nv_bfloat16Li480ELi1ELi16ELi120ELi1024ELb1ELb1ELi32ELi960ELi960ELi4ELb1ELi4ELb0ELb0ELNS_15WgradSyncMethodE3ENS_16CompileConditionILi1000EEEEEvPT_S6_S6_PKS5_S8_S8_S8_PKfflPfPj)
        .other          _ZN13group_norm_v218gn_bwd_cuda_kernelI13__nv_bfloat16Li480ELi1ELi16ELi120ELi1024ELb1ELb1ELi32ELi960ELi960ELi4ELb1ELi4ELb0ELb0ELNS_15WgradSyncMethodE3ENS_16CompileConditionILi1000EEEEEvPT_S6_S6_PKS5_S8_S8_S8_PKfflPfPj,@"STO_CUDA_ENTRY STV_DEFAULT"
_ZN13group_norm_v218gn_bwd_cuda_kernelI13__nv_bfloat16Li480ELi1ELi16ELi120ELi1024ELb1ELb1ELi32ELi960ELi960ELi4ELb1ELi4ELb0ELb0ELNS_15WgradSyncMethodE3ENS_16CompileConditionILi1000EEEEEvPT_S6_S6_PKS5_S8_S8_S8_PKfflPfPj:
.text._ZN13group_norm_v218gn_bwd_cuda_kernelI13__nv_bfloat16Li480ELi1ELi16ELi120ELi1024ELb1ELb1ELi32ELi960ELi960ELi4ELb1ELi4ELb0ELb0ELNS_15WgradSyncMethodE3ENS_16CompileConditionILi1000EEEEEvPT_S6_S6_PKS5_S8_S8_S8_PKfflPfPj:
        /* <DEDUP_REMOVED lines=30> */
.L_x_282:
[----:B0-----:R-:W2:Y:S04]  /*01e0*/  LD.E.STRONG.GPU R5, desc[UR14][R2.64+0x10] ;  /* 0x0000100e02057980 */ /* 0x001ea8000c10f900 */
[----:B--2---:R-:W-:Y:S01]  /*01f0*/  CCTL.IVALL ;  /* 0x00000000ff00798f */ /* 0x004fe20002000000 */
[----:B------:R-:W-:Y:S05]  /*0200*/  YIELD ;  /* 0x0000000000007946 */ /* 0x000fea0003800000 */
[----:B-----5:R-:W-:-:S04]  /*0210*/  LOP3.LUT R5, R5, R0, RZ, 0x3c, !PT ;  /* 0x0000000005057212 */ /* 0x020fc800078e3cff */
[----:B------:R-:W-:-:S13]  /*0220*/  ISETP.GT.AND P0, PT, R5, -0x1, PT ;  /* 0xffffffff0500780c */ /* 0x000fda0003f04270 */
[----:B------:R-:W-:Y:S05]  /*0230*/  @P0 BRA `(.L_x_282) ;  /* 0xfffffffc00e80947 */ /* 0x000fea000383ffff */
.L_x_281:
[----:B------:R-:W-:Y:S05]  /*0240*/  WARPSYNC.ALL ;  /* 0x0000000000007948 */ /* 0x000fea0003800000 */
[----:B------:R-:W-:Y:S06]  /*0250*/  BAR.SYNC.DEFER_BLOCKING 0x0 ;  /* 0x0000000000007b1d */ /* 0x000fec0000010000 */
[----:B------:R-:W-:Y:S05]  /*0260*/  BRA `(.L_x_283) ;  /* 0x0000008400c87947 */ /* 0x000fea0003800000 */
.L_x_280:
        /* <DEDUP_REMOVED lines=19> */
[----:B------:R-:W-:-:S05]  /*03a0*/  LOP3.LUT R11, R11, 0xffff, RZ, 0xc0, !PT ;  /* 0x0000ffff0b0b7812 */ /* 0x000fca00078ec0ff */
[----:B------:R-:W-:Y:S01]  /*03b0*/  IMAD R11, R11, 0x889, RZ ;  /* 0x000008890b0b7824 */ /* 0x000fe200078e02ff */
[----:B------:R-:W-:Y:S02]  /*03c0*/  CS2R R62, SRZ ;  /* 0x00000000003e7805 */ /* 0x000fe4000001ff00 */
[----:B------:R-:W-:Y:S02]  /*03d0*/  CS2R R60, SRZ ;  /* 0x00000000003c7805 */ /* 0x000fe4000001ff00 */
[----:B------:R-:W-:Y:S02]  /*03e0*/  CS2R R58, SRZ ;  /* 0x00000000003a7805 */ /* 0x000fe4000001ff00 */
[----:B------:R-:W-:Y:S01]  /*03f0*/  CS2R R56, SRZ ;  /* 0x0000000000387805 */ /* 0x000fe2000001ff00 */
[----:B------:R-:W-:Y:S01]  /*0400*/  UMOV UR4, URZ ;  /* 0x000000ff00047c82 */ /* 0x000fe20008000000 */
[C---:B--2---:R-:W-:Y:S02]  /*0410*/  PRMT R12, R8.reuse, 0x7632, R12 ;  /* 0x00007632080c7816 */ /* 0x044fe4000000000c */
[----:B------:R-:W-:-:S02]  /*0420*/  SHF.L.U32 R4, R8, 0x10, RZ ;  /* 0x0000001008047819 */ /* 0x000fc400000006ff */
[----:B------:R-:W-:Y:S02]  /*0430*/  SHF.R.U32.HI R8, RZ, 0x12, R11 ;  /* 0x00000012ff087819 */ /* 0x000fe4000001160b */
[C---:B---3--:R-:W-:Y:S02]  /*0440*/  PRMT R0, R6.reuse, 0x7632, R0 ;  /* 0x0000763206007816 */ /* 0x048fe40000000000 */
[----:B------:R-:W-:Y:S02]  /*0450*/  PRMT R10, R7, 0x7632, R10 ;  /* 0x00007632070a7816 */ /* 0x000fe4000000000a */
[----:B------:R-:W-:Y:S01]  /*0460*/  PRMT R13, R9, 0x7632, R13 ;  /* 0x00007632090d7816 */ /* 0x000fe2000000000d */
[----:B------:R0:W-:Y:S01]  /*0470*/  STL [R1+0x98], R8 ;  /* 0x0000980801007387 */ /* 0x0001e20000100800 */
[----:B------:R-:W-:Y:S02]  /*0480*/  SHF.L.U32 R2, R6, 0x10, RZ ;  /* 0x0000001006027819 */ /* 0x000fe400000006ff */
[----:B------:R-:W-:-:S02]  /*0490*/  SHF.L.U32 R3, R7, 0x10, RZ ;  /* 0x0000001007037819 */ /* 0x000fc400000006ff */
[----:B------:R-:W-:Y:S02]  /*04a0*/  SHF.L.U32 R5, R9, 0x10, RZ ;  /* 0x0000001009057819 */ /* 0x000fe400000006ff */
[----:B------:R-:W-:Y:S02]  /*04b0*/  SHF.L.U32 R6, R0, 0x10, RZ ;  /* 0x0000001000067819 */ /* 0x000fe400000006ff */
[----:B------:R-:W-:Y:S02]  /*04c0*/  SHF.L.U32 R7, R10, 0x10, RZ ;  /* 0x000000100a077819 */ /* 0x000fe400000006ff */
[----:B0-----:R-:W-:Y:S02]  /*04d0*/  SHF.L.U32 R8, R12, 0x10, RZ ;  /* 0x000000100c087819 */ /* 0x001fe400000006ff */
[----:B------:R-:W-:-:S07]  /*04e0*/  SHF.L.U32 R9, R13, 0x10, RZ ;  /* 0x000000100d097819 */ /* 0x000fce00000006ff */
.L_x_295:
[----:B------:R-:W2:Y:S01]  /*04f0*/  LDL R16, [R1+0x98] ;  /* 0x0000980001107983 */ /* 0x000ea20000100800 */
[----:B------:R-:W0:Y:S01]  /*0500*/  S2UR UR8, SR_CTAID.Y ;  /* 0x00000000000879c3 */ /* 0x000e220000002600 */
[----:B------:R-:W-:Y:S01]  /*0510*/  USHF.R.U64 UR13, UR10, 0x1, UR5 ;  /* 0x000000010a0d7899 */ /* 0x000fe20008001205 */
[----:B-1----:R-:W-:Y:S01]  /*0520*/  HFMA2 R13, -RZ, RZ, 0, 0 ;  /* 0x00000000ff0d7431 */ /* 0x002fe200000001ff */
[----:B------:R-:W1:Y:S01]  /*0530*/  S2R R108, SR_TID.X ;  /* 0x00000000006c7919 */ /* 0x000e620000002100 */
[----:B------:R-:W-:Y:S01]  /*0540*/  USHF.R.U32.HI UR6, URZ, 0x1, UR5 ;  /* 0x00000001ff067899 */ /* 0x000fe20008011605 */
[----:B------:R-:W3:Y:S02]  /*0550*/  LDCU.64 UR16, c[0x0][0x3b8] ;  /* 0x00007700ff1077ac */ /* 0x000ee40008000a00 */
[----:B------:R-:W-:Y:S01]  /*0560*/  MOV R15, UR13 ;  /* 0x0000000d000f7c02 */ /* 0x000fe20008000f00 */
[----:B------:R-:W4:Y:S01]  /*0570*/  S2UR UR18, SR_CTAID.X ;  /* 0x00000000001279c3 */ /* 0x000f220000002500 */
[----:B------:R-:W-:-:S02]  /*0580*/  USHF.L.U32 UR9, UR13, 0x5, URZ ;  /* 0x000000050d097899 */ /* 0x000fc400080006ff */
[----:B------:R-:W-:Y:S01]  /*0590*/  USHF.L.U64.HI UR12, UR13, 0x5, UR6 ;  /* 0x000000050d0c7899 */ /* 0x000fe20008010206 */
[----:B-----5:R-:W5:Y:S03]  /*05a0*/  LDCU.64 UR20, c[0x0][0x3a0] ;  /* 0x00007400ff1477ac */ /* 0x020f660008000a00 */
[----:B------:R-:W-:Y:S01]  /*05b0*/  MOV R10, UR9 ;  /* 0x00000009000a7c02 */ /* 0x000fe20008000f00 */
[----:B------:R-:W-:-:S04]  /*05c0*/  UIMAD UR6, UR6, 0x1e0000, URZ ;  /* 0x001e0000060678a4 */ /* 0x000fc8000f8e02ff */
[----:B------:R-:W5:Y:S01]  /*05d0*/  LDCU UR9, c[0x0][0x3c0] ;  /* 0x00007800ff0977ac */ /* 0x000f620008000800 */
[----:B0-----:R-:W-:Y:S02]  /*05e0*/  ULOP3.LUT UR11, UR8, 0x1, URZ, 0xc0, !UPT ;  /* 0x00000001080b7892 */ /* 0x001fe4000f8ec0ff */
[----:B----4-:R-:W-:Y:S01]  /*05f0*/  USHF.L.U32 UR7, UR18, 0x5, URZ ;  /* 0x0000000512077899 */ /* 0x010fe200080006ff */
[----:B-1----:R-:W-:-:S05]  /*0600*/  LOP3.LUT R0, R108, 0xffff, RZ, 0xc0, !PT ;  /* 0x0000ffff6c007812 */ /* 0x002fca00078ec0ff */
[----:B------:R-:W-:Y:S01]  /*0610*/  MOV R14, UR7 ;  /* 0x00000007000e7c02 */ /* 0x000fe20008000f00 */
        /* <DEDUP_REMOVED lines=12> */
[----:B------:R-:W-:-:S03]  /*06e0*/  LOP3.LUT R0, R107, 0x3e0, R14, 0xf8, !PT ;  /* 0x000003e06b007812 */ /* 0x000fc600078ef80e */
[----:B------:R-:W-:-:S04]  /*06f0*/  IMAD.WIDE.U32 R12, R15, 0x1e0000, R12 ;  /* 0x001e00000f0c7825 */ /* 0x000fc800078e000c */
[----:B------:R-:W-:-:S05]  /*0700*/  IMAD R15, R0, 0x780, RZ ;  /* 0x00000780000f7824 */ /* 0x000fca00078e02ff */
[----:B------:R-:W-:-:S04]  /*0710*/  IADD3 R0, P1, PT, R15, R12, RZ ;  /* 0x0000000c0f007210 */ /* 0x000fc80007f3e0ff */
[----:B------:R-:W-:Y:S01]  /*0720*/  IADD3.X R13, PT, PT, R13, UR6, RZ, P1, !PT ;  /* 0x000000060d0d7c10 */ /* 0x000fe20008ffe4ff */
[----:B------:R-:W0:Y:S01]  /*0730*/  LDCU.64 UR6, c[0x0][0x398] ;  /* 0x00007300ff0677ac */ /* 0x000e220008000a00 */
[C---:B------:R-:W-:Y:S02]  /*0740*/  SHF.L.U32 R30, R0.reuse, 0x1, RZ ;  /* 0x00000001001e7819 */ /* 0x040fe400000006ff */
[----:B------:R-:W-:Y:S01]  /*0750*/  SHF.L.U64.HI R32, R0, 0x1, R13 ;  /* 0x0000000100207819 */ /* 0x000fe2000001020d */
[----:B--2---:R-:W-:-:S03]  /*0760*/  IMAD.WIDE.U32 R10, R16, 0x2, R10 ;  /* 0x00000002100a7825 */ /* 0x004fc600078e000a */
[----:B---3--:R-:W-:-:S04]  /*0770*/  LEA R26, P0, R10, UR16, 0x2 ;  /* 0x000000100a1a7c11 */ /* 0x008fc8000f8010ff */
[----:B------:R-:W-:Y:S01]  /*0780*/  LEA.HI.X R27, R10, UR17, R11, 0x2, P0 ;  /* 0x000000110a1b7c11 */ /* 0x000fe200080f140b */
[----:B------:R0:W-:Y:S01]  /*0790*/  STL [R1+0x8c], R30 ;  /* 0x00008c1e01007387 */ /* 0x0001e20000100800 */
[----:B------:R-:W1:Y:S01]  /*07a0*/  S2R R122, SR_CgaCtaId ;  /* 0x00000000007a7919 */ /* 0x000e620000008800 */
[----:B------:R-:W-:Y:S01]  /*07b0*/  LOP3.LUT R108, R108, 0xffff, RZ, 0xc0, !PT ;  /* 0x0000ffff6c6c7812 */ /* 0x000fe200078ec0ff */
[----:B------:R-:W2:Y:S02]  /*07c0*/  LDCU.64 UR16, c[0x0][0x3c8] ;  /* 0x00007900ff1077ac */ /* 0x000ea40008000a00 */
[----:B------:R-:W3:Y:S01]  /*07d0*/  LDG.E.64.CONSTANT R26, desc[UR14][R26.64] ;  /* 0x0000000e1a1a7981 */ /* 0x000ee2000c1e9b00 */
[----:B-----5:R-:W-:-:S03]  /*07e0*/  IADD3 R28, P0, PT, R30, UR20, RZ ;  /* 0x000000141e1c7c10 */ /* 0x020fc6000ff1e0ff */
[----:B------:R4:W-:Y:S01]  /*07f0*/  STL [R1+0x90], R32 ;  /* 0x0000902001007387 */ /* 0x0009e20000100800 */
[----:B------:R-:W-:-:S05]  /*0800*/  IADD3.X R29, PT, PT, R32, UR21, RZ, P0, !PT ;  /* 0x00000015201d7c10 */ /* 0x000fca00087fe4ff */
[----:B------:R-:W5:Y:S04]  /*0810*/  LDG.E.64.CONSTANT R36, desc[UR14][R28.64] ;  /* 0x0000000e1c247981 */ /* 0x000f68000c1e9b00 */
[----:B------:R-:W4:Y:S04]  /*0820*/  LDG.E.64.CONSTANT R18, desc[UR14][R28.64+0x1e00] ;  /* 0x001e000e1c127981 */ /* 0x000f28000c1e9b00 */
        /* <DEDUP_REMOVED lines=9> */
[----:B0-----:R-:W-:-:S04]  /*08c0*/  IADD3 R30, P0, PT, R30, UR6, RZ ;  /* 0x000000061e1e7c10 */ /* 0x001fc8000ff1e0ff */
[----:B------:R-:W-:-:S05]  /*08d0*/  IADD3.X R31, PT, PT, R32, UR7, RZ, P0, !PT ;  /* 0x00000007201f7c10 */ /* 0x000fca00087fe4ff */
[----:B------:R-:W2:Y:S04]  /*08e0*/  LDG.E.64.CONSTANT R78, desc[UR14][R30.64] ;  /* 0x0000000e1e4e7981 */ /* 0x000ea8000c1e9b00 */
[----:B------:R-:W2:Y:S04]  /*08f0*/  LDG.E.64.CONSTANT R34, desc[UR14][R30.64+0x1e00] ;  /* 0x001e000e1e227981 */ /* 0x000ea8000c1e9b00 */
[----:B------:R-:W2:Y:S04]  /*0900*/  LDG.E.64.CONSTANT R52, desc[UR14][R30.64+0x3c00] ;  /* 0x003c000e1e347981 */ /* 0x000ea8000c1e9b00 */
[----:B------:R-:W2:Y:S04]  /*0910*/  LDG.E.64.CONSTANT R54, desc[UR14][R30.64+0x5a00] ;  /* 0x005a000e1e367981 */ /* 0x000ea8000c1e9b00 */
[----:B------:R-:W2:Y:S01]  /*0920*/  LDG.E.64.CONSTANT R48, desc[UR14][R30.64+0x7800] ;  /* 0x0078000e1e307981 */ /* 0x000ea2000c1e9b00 */
[----:B---3--:R-:W-:-:S06]  /*0930*/  FADD.FTZ R10, R27, UR9 ;  /* 0x000000091b0a7e21 */ /* 0x008fcc0008010000 */
[----:B------:R-:W0:Y:S01]  /*0940*/  MUFU.RSQ R10, R10 ;  /* 0x0000000a000a7308 */ /* 0x000e220000001400 */
[----:B-----5:R-:W-:Y:S02]  /*0950*/  SHF.L.U32 R11, R36, 0x10, RZ ;  /* 0x00000010240b7819 */ /* 0x020fe400000006ff */
[----:B------:R-:W-:-:S03]  /*0960*/  SHF.L.U32 R27, R37, 0x10, RZ ;  /* 0x00000010251b7819 */ /* 0x000fc600000006ff */
[C---:B------:R-:W-:Y:S02]  /*0970*/  FADD.FTZ R11, -R26.reuse, R11 ;  /* 0x0000000b1a0b7221 */ /* 0x040fe40000010100 */
[----:B------:R-:W-:Y:S02]  /*0980*/  FADD.FTZ R27, -R26, R27 ;  /* 0x0000001b1a1b7221 */ /* 0x000fe40000010100 */
[----:B0-----:R-:W-:Y:S01]  /*0990*/  FMUL.FTZ R0, R10, R11 ;  /* 0x0000000b0a007220 */ /* 0x001fe20000410000 */
[----:B----4-:R-:W-:Y:S01]  /*09a0*/  SHF.L.U32 R11, R18, 0x10, RZ ;  /* 0x00000010120b7819 */ /* 0x010fe200000006ff */
[----:B------:R-:W-:Y:S01]  /*09b0*/  FMUL.FTZ R32, R10, R27 ;  /* 0x0000001b0a207220 */ /* 0x000fe20000410000 */
[----:B------:R-:W-:-:S03]  /*09c0*/  SHF.L.U32 R27, R19, 0x10, RZ ;  /* 0x00000010131b7819 */ /* 0x000fc600000006ff */
[C---:B------:R-:W-:Y:S02]  /*09d0*/  FADD.FTZ R11, -R26.reuse, R11 ;  /* 0x0000000b1a0b7221 */ /* 0x040fe40000010100 */
[----:B------:R-:W-:Y:S02]  /*09e0*/  FADD.FTZ R27, -R26, R27 ;  /* 0x0000001b1a1b7221 */ /* 0x000fe40000010100 */
[C---:B------:R-:W-:Y:S02]  /*09f0*/  FMUL.FTZ R11, R10.reuse, R11 ;  /* 0x0000000b0a0b7220 */ /* 0x040fe40000410000 */
[----:B------:R-:W-:Y:S01]  /*0a00*/  FMUL.FTZ R27, R10, R27 ;  /* 0x0000001b0a1b7220 */ /* 0x000fe20000410000 */
[----:B------:R-:W-:Y:S01]  /*0a10*/  STL [R1+0x40], R32 ;  /* 0x0000402001007387 */ /* 0x000fe20000100800 */
[----:B------:R-:W-:Y:S02]  /*0a20*/  FFMA.FTZ R40, R2, R11, R4 ;  /* 0x0000000b02287223 */ /* 0x000fe40000010004 */
[----:B------:R-:W-:Y:S01]  /*0a30*/  FFMA.FTZ R82, R3, R27, R5 ;  /* 0x0000001b03527223 */ /* 0x000fe20000010005 */
[----:B------:R2:W-:Y:S04]  /*0a40*/  STL [R1+0x48], R11 ;  /* 0x0000480b01007387 */ /* 0x0005e80000100800 */
[----:B------:R0:W-:Y:S01]  /*0a50*/  STL [R1+0x50], R27 ;  /* 0x0000501b01007387 */ /* 0x0001e20000100800 */
[----:B--2---:R-:W-:-:S02]  /*0a60*/  SHF.L.U32 R11, R24, 0x10, RZ ;  /* 0x00000010180b7819 */ /* 0x004fc400000006ff */
[----:B0-----:R-:W-:-:S03]  /*0a70*/  SHF.L.U32 R27, R25, 0x10, RZ ;  /* 0x00000010191b7819 */ /* 0x001fc600000006ff */
[C---:B------:R-:W-:Y:S02]  /*0a80*/  FADD.FTZ R11, -R26.reuse, R11 ;  /* 0x0000000b1a0b7221 */ /* 0x040fe40000010100 */
[----:B------:R-:W-:Y:S02]  /*0a90*/  FADD.FTZ R27, -R26, R27 ;  /* 0x0000001b1a1b7221 */ /* 0x000fe40000010100 */
[C---:B------:R-:W-:Y:S02]  /*0aa0*/  FMUL.FTZ R11, R10.reuse, R11 ;  /* 0x0000000b0a0b7220 */ /* 0x040fe40000410000 */
[----:B------:R-:W-:Y:S02]  /*0ab0*/  FMUL.FTZ R27, R10, R27 ;  /* 0x0000001b0a1b7220 */ /* 0x000fe40000410000 */
[----:B------:R-:W-:Y:S01]  /*0ac0*/  FFMA.FTZ R97, R2, R11, R4 ;  /* 0x0000000b02617223 */ /* 0x000fe20000010004 */
[----:B------:R0:W-:Y:S01]  /*0ad0*/  STL [R1+0x58], R11 ;  /* 0x0000580b01007387 */ /* 0x0001e20000100800 */
[----:B------:R-:W-:-:S03]  /*0ae0*/  FFMA.FTZ R90, R3, R27, R5 ;  /* 0x0000001b035a7223 */ /* 0x000fc60000010005 */
[----:B------:R2:W-:Y:S01]  /*0af0*/  STL [R1+0x60], R27 ;  /* 0x0000601b01007387 */ /* 0x0005e20000100800 */
[----:B0-----:R-:W-:Y:S02]  /*0b00*/  SHF.L.U32 R11, R22, 0x10, RZ ;  /* 0x00000010160b7819 */ /* 0x001fe400000006ff */
[----:B--2---:R-:W-:-:S03]  /*0b10*/  SHF.L.U32 R27, R23, 0x10, RZ ;  /* 0x00000010171b7819 */ /* 0x004fc600000006ff */
        /* <DEDUP_REMOVED lines=48> */
[----:B------:R-:W-:Y:S02]  /*0e20*/  SHF.L.U32 R33, R44, 0x10, RZ ;  /* 0x000000102c217819 */ /* 0x000fe400000006ff */
[----:B0-----:R-:W-:Y:S02]  /*0e30*/  SHF.L.U32 R11, R46, 0x10, RZ ;  /* 0x000000102e0b7819 */ /* 0x001fe400000006ff */
[----:B--2---:R-:W-:-:S03]  /*0e40*/  SHF.L.U32 R27, R47, 0x10, RZ ;  /* 0x000000102f1b7819 */ /* 0x004fc600000006ff */
[C---:B------:R-:W-:Y:S01]  /*0e50*/  FADD.FTZ R11, -R26.reuse, R11 ;  /* 0x0000000b1a0b7221 */ /* 0x040fe20000010100 */
[C---:B------:R-:W-:Y:S01]  /*0e60*/  FADD.FTZ R33, -R26.reuse, R33 ;  /* 0x000000211a217221 */ /* 0x040fe20000010100 */
[----:B------:R-:W-:Y:S01]  /*0e70*/  SHF.L.U32 R39, R45, 0x10, RZ ;  /* 0x000000102d277819 */ /* 0x000fe200000006ff */
[----:B------:R-:W-:Y:S01]  /*0e80*/  FADD.FTZ R27, -R26, R27 ;  /* 0x0000001b1a1b7221 */ /* 0x000fe20000010100 */
[C---:B------:R-:W-:Y:S01]  /*0e90*/  FMUL.FTZ R11, R10.reuse, R11 ;  /* 0x0000000b0a0b7220 */ /* 0x040fe20000410000 */
[C---:B------:R-:W-:Y:S02]  /*0ea0*/  FMUL.FTZ R38, R10.reuse, R33 ;  /* 0x000000210a267220 */ /* 0x040fe40000410000 */
[----:B------:R-:W-:Y:S01]  /*0eb0*/  FMUL.FTZ R27, R10, R27 ;  /* 0x0000001b0a1b7220 */ /* 0x000fe20000410000 */
[----:B------:R-:W-:Y:S01]  /*0ec0*/  FADD.FTZ R39, -R26, R39 ;  /* 0x000000271a277221 */ /* 0x000fe20000010100 */
[----:B------:R-:W-:Y:S01]  /*0ed0*/  STL [R1+0x5c], R11 ;  /* 0x00005c0b01007387 */ /* 0x000fe20000100800 */
[----:B------:R-:W-:Y:S01]  /*0ee0*/  PRMT R36, R36, 0x7632, R36 ;  /* 0x0000763224247816 */ /* 0x000fe20000000024 */
[----:B------:R-:W-:-:S02]  /*0ef0*/  FFMA.FTZ R51, R2, R38, R4 ;  /* 0x0000002602337223 */ /* 0x000fc40000010004 */
[----:B------:R-:W-:Y:S04]  /*0f00*/  STL [R1+0x54], R27 ;  /* 0x0000541b01007387 */ /* 0x000fe80000100800 */
[----:B------:R0:W-:Y:S01]  /*0f10*/  STL [R1+0x4c], R38 ;  /* 0x00004c2601007387 */ /* 0x0001e20000100800 */
[----:B------:R-:W-:Y:S02]  /*0f20*/  PRMT R37, R37, 0x7632, R37 ;  /* 0x0000763225257816 */ /* 0x000fe40000000025 */
[----:B------:R-:W-:Y:S01]  /*0f30*/  SHF.L.U32 R41, R12, 0x10, RZ ;  /* 0x000000100c297819 */ /* 0x000fe200000006ff */
[----:B0-----:R-:W-:Y:S01]  /*0f40*/  FMUL.FTZ R38, R10, R39 ;  /* 0x000000270a267220 */ /* 0x001fe20000410000 */
[----:B------:R-:W-:Y:S02]  /*0f50*/  SHF.L.U32 R39, R36, 0x10, RZ ;  /* 0x0000001024277819 */ /* 0x000fe400000006ff */
[----:B------:R-:W-:-:S03]  /*0f60*/  SHF.L.U32 R37, R37, 0x10, RZ ;  /* 0x0000001025257819 */ /* 0x000fc600000006ff */
[C---:B------:R-:W-:Y:S01]  /*0f70*/  FADD.FTZ R39, -R26.reuse, R39 ;  /* 0x000000271a277221 */ /* 0x040fe20000010100 */
[----:B------:R-:W-:Y:S01]  /*0f80*/  FADD.FTZ R41, -R26, R41 ;  /* 0x000000291a297221 */ /* 0x000fe20000010100 */
[----:B------:R0:W-:Y:S02]  /*0f90*/  STL [R1+0x44], R38 ;  /* 0x0000442601007387 */ /* 0x0001e40000100800 */
[----:B------:R-:W-:Y:S01]  /*0fa0*/  FMUL.FTZ R36, R10, R39 ;  /* 0x000000270a247220 */ /* 0x000fe20000410000 */
[----:B------:R-:W-:Y:S01]  /*0fb0*/  PRMT R39, R18, 0x7632, R39 ;  /* 0x0000763212277816 */ /* 0x000fe20000000027 */
[----:B------:R-:W-:Y:S01]  /*0fc0*/  FFMA.FTZ R50, R3, R38, R5 ;  /* 0x0000002603327223 */ /* 0x000fe20000010005 */
[----:B------:R-:W-:Y:S01]  /*0fd0*/  FADD.FTZ R85, -R26, R37 ;  /* 0x000000251a557221 */ /* 0x000fe20000010100 */
[----:B------:R-:W-:Y:S02]  /*0fe0*/  PRMT R19, R19, 0x7632, R19 ;  /* 0x0000763213137816 */ /* 0x000fe40000000013 */
[----:B------:R-:W-:Y:S01]  /*0ff0*/  SHF.L.U32 R39, R39, 0x10, RZ ;  /* 0x0000001027277819 */ /* 0x000fe200000006ff */
[C---:B0-----:R-:W-:Y:S01]  /*1000*/  FMUL.FTZ R38, R10.reuse, R41 ;  /* 0x000000290a267220 */ /* 0x041fe20000410000 */
[----:B------:R-:W-:Y:S01]  /*1010*/  FMUL.FTZ R18, R10, R85 ;  /* 0x000000550a127220 */ /* 0x000fe20000410000 */
[----:B------:R-:W-:-:S03]  /*1020*/  FFMA.FTZ R113, R6, R36, R8 ;  /* 0x0000002406717223 */ /* 0x000fc60000010008 */
[----:B------:R-:W-:Y:S01]  /*1030*/  STL [R1+0x3c], R38 ;  /* 0x00003c2601007387 */ /* 0x000fe20000100800 */
[----:B------:R-:W-:-:S03]  /*1040*/  FFMA.FTZ R115, R7, R18, R9 ;  /* 0x0000001207737223 */ /* 0x000fc60000010009 */
[----:B------:R0:W-:Y:S04]  /*1050*/  STL [R1+0x38], R36 ;  /* 0x0000382401007387 */ /* 0x0001e80000100800 */
[----:B------:R2:W-:Y:S01]  /*1060*/  STL [R1+0x34], R18 ;  /* 0x0000341201007387 */ /* 0x0005e20000100800 */
[----:B0-----:R-:W-:Y:S01]  /*1070*/  FADD.FTZ R36, -R26, R39 ;  /* 0x000000271a247221 */ /* 0x001fe20000010100 */
[----:B------:R-:W-:Y:S02]  /*1080*/  SHF.L.U32 R39, R19, 0x10, RZ ;  /* 0x0000001013277819 */ /* 0x000fe400000006ff */
[----:B--2---:R-:W2:Y:S01]  /*1090*/  LDG.E.64.CONSTANT R18, desc[UR14][R30.64+0x9600] ;  /* 0x0096000e1e127981 */ /* 0x004ea2000c1e9b00 */
[----:B------:R-:W-:-:S04]  /*10a0*/  FFMA.FTZ R41, R2, R38, R4 ;  /* 0x0000002602297223 */ /* 0x000fc80000010004 */
[----:B------:R-:W-:Y:S01]  /*10b0*/  FMUL.FTZ R38, R41, -1.4426950216293334961 ;  /* 0xbfb8aa3b29267820 */ /* 0x000fe20000410000 */
[----:B------:R-:W-:-:S03]  /*10c0*/  PRMT R12, R24, 0x7632, R12 ;  /* 0x00007632180c7816 */ /* 0x000fc6000000000c */
[----:B------:R0:W-:Y:S01]  /*10d0*/  MUFU.EX2 R37, R38 ;  /* 0x0000002600257308 */ /* 0x0001e20000000800 */
[----:B------:R-:W-:Y:S02]  /*10e0*/  PRMT R25, R25, 0x7632, R25 ;  /* 0x0000763219197816 */ /* 0x000fe40000000019 */
[----:B------:R-:W-:Y:S01]  /*10f0*/  PRMT R22, R22, 0x7632, R22 ;  /* 0x0000763216167816 */ /* 0x000fe20000000016 */
[----:B0-----:R-:W-:Y:S01]  /*1100*/  FMUL.FTZ R38, R115, -1.4426950216293334961 ;  /* 0xbfb8aa3b73267820 */ /* 0x001fe20000410000 */
[----:B------:R-:W-:-:S03]  /*1110*/  SHF.L.U32 R25, R25, 0x10, RZ ;  /* 0x0000001019197819 */ /* 0x000fc600000006ff */
[----:B------:R0:W3:Y:S01]  /*1120*/  MUFU.EX2 R24, R38 ;  /* 0x0000002600187308 */ /* 0x0000e20000000800 */
[----:B------:R-:W-:Y:S01]  /*1130*/  SHF.L.U32 R22, R22, 0x10, RZ ;  /* 0x0000001016167819 */ /* 0x000fe200000006ff */
[C---:B------:R-:W-:Y:S01]  /*1140*/  FADD.FTZ R39, -R26.reuse, R39 ;  /* 0x000000271a277221 */ /* 0x040fe20000010100 */
[----:B------:R-:W-:Y:S01]  /*1150*/  FADD.FTZ R25, -R26, R25 ;  /* 0x000000191a197221 */ /* 0x000fe20000010100 */
[----:B0-----:R-:W-:Y:S01]  /*1160*/  SHF.L.U32 R38, R12, 0x10, RZ ;  /* 0x000000100c267819 */ /* 0x001fe200000006ff */
[----:B------:R-:W-:Y:S01]  /*1170*/  FMUL.FTZ R36, R10, R36 ;  /* 0x000000240a247220 */ /* 0x000fe20000410000 */
[----:B------:R-:W-:Y:S01]  /*1180*/  PRMT R12, R23, 0x7632, R12 ;  /* 0x00007632170c7816 */ /* 0x000fe2000000000c */
[C---:B------:R-:W-:Y:S02]  /*1190*/  FADD.FTZ R23, -R26.reuse, R22 ;  /* 0x000000161a177221 */ /* 0x040fe40000010100 */
[----:B------:R-:W-:Y:S01]  /*11a0*/  FADD.FTZ R38, -R26, R38 ;  /* 0x000000261a267221 */ /* 0x000fe20000010100 */
[C---:B------:R-:W-:Y:S01]  /*11b0*/  FMUL.FTZ R39, R10.reuse, R39 ;  /* 0x000000270a277220 */ /* 0x040fe20000410000 */
[----:B------:R-:W-:-:S02]  /*11c0*/  FMUL.FTZ R25, R10, R25 ;  /* 0x000000190a197220 */ /* 0x000fc40000410000 */
[----:B------:R-:W-:Y:S01]  /*11d0*/  FMUL.FTZ R38, R10, R38 ;  /* 0x000000260a267220 */ /* 0x000fe20000410000 */
[----:B------:R-:W-:Y:S01]  /*11e0*/  SHF.L.U32 R22, R12, 0x10, RZ ;  /* 0x000000100c167819 */ /* 0x000fe200000006ff */
[----:B------:R-:W-:Y:S01]  /*11f0*/  FMUL.FTZ R23, R10, R23 ;  /* 0x000000170a177220 */ /* 0x000fe20000410000 */
[----:B------:R-:W-:Y:S01]  /*1200*/  STL [R1+0x30], R36 ;  /* 0x0000302401007387 */ /* 0x000fe20000100800 */
[----:B------:R-:W-:-:S03]  /*1210*/  PRMT R121, R16, 0x7632, R121 ;  /* 0x0000763210797816 */ /* 0x000fc60000000079 */
[----:B------:R-:W-:Y:S01]  /*1220*/  STL [R1+0x2c], R39 ;  /* 0x00002c2701007387 */ /* 0x000fe20000100800 */
[----:B------:R-:W-:Y:S01]  /*1230*/  FFMA.FTZ R87, R2, R0, R4 ;  /* 0x0000000002577223 */ /* 0x000fe20000010004 */
[----:B------:R-:W-:Y:S02]  /*1240*/  FADD.FTZ R16, -R26, R22 ;  /* 0x000000161a107221 */ /* 0x000fe40000010100 */
[----:B------:R0:W-:Y:S01]  /*1250*/  STL [R1+0x28], R38 ;  /* 0x0000282601007387 */ /* 0x0001e20000100800 */
[----:B------:R-:W-:-:S03]  /*1260*/  FFMA.FTZ R99, R6, R23, R8 ;  /* 0x0000001706637223 */ /* 0x000fc60000010008 */
[----:B------:R-:W-:Y:S04]  /*1270*/  STL [R1+0x18], R25 ;  /* 0x0000181901007387 */ /* 0x000fe80000100800 */
[----:B------:R4:W-:Y:S01]  /*1280*/  STL [R1+0x14], R23 ;  /* 0x0000141701007387 */ /* 0x0009e20000100800 */
[----:B------:R-:W-:Y:S01]  /*1290*/  FMUL.FTZ R110, R87, -1.4426950216293334961 ;  /* 0xbfb8aa3b576e7820 */ /* 0x000fe20000410000 */
[----:B------:R-:W-:Y:S01]  /*12a0*/  FFMA.FTZ R106, R7, R39, R9 ;  /* 0x00000027076a7223 */ /* 0x000fe20000010009 */
[----:B------:R-:W-:Y:S01]  /*12b0*/  FFMA.FTZ R102, R6, R38, R8 ;  /* 0x0000002606667223 */ /* 0x000fe20000010008 */
[----:B------:R-:W-:Y:S01]  /*12c0*/  FFMA.FTZ R84, R3, R32, R5 ;  /* 0x0000002003547223 */ /* 0x000fe20000010005 */
[----:B0-----:R-:W5:Y:S04]  /*12d0*/  LDG.E.64.CONSTANT R38, desc[UR14][R28.64+0x14a00] ;  /* 0x014a000e1c267981 */ /* 0x001f68000c1e9b00 */
[----:B----4-:R-:W4:Y:S01]  /*12e0*/  LDG.E.64.CONSTANT R22, desc[UR14][R30.64+0xb400] ;  /* 0x00b4000e1e167981 */ /* 0x010f22000c1e9b00 */
[----:B------:R-:W-:Y:S01]  /*12f0*/  FMUL.FTZ R111, R84, -1.4426950216293334961 ;  /* 0xbfb8aa3b546f7820 */ /* 0x000fe20000410000 */
[----:B------:R-:W0:Y:S01]  /*1300*/  MUFU.EX2 R110, R110 ;  /* 0x0000006e006e7308 */ /* 0x000e220000000800 */
[----:B------:R-:W-:Y:S01]  /*1310*/  FFMA.FTZ R103, R7, R25, R9 ;  /* 0x0000001907677223 */ /* 0x000fe20000010009 */
[----:B------:R-:W-:-:S02]  /*1320*/  MOV R25, 0x400 ;  /* 0x0000040000197802 */ /* 0x000fc40000000f00 */
[----:B------:R-:W-:Y:S02]  /*1330*/  PRMT R120, R17, 0x7632, R120 ;  /* 0x0000763211787816 */ /* 0x000fe40000000078 */
[----:B------:R-:W-:Y:S02]  /*1340*/  IADD3 R25, PT, PT, R25, 0x3c00, RZ ;  /* 0x00003c0019197810 */ /* 0x000fe40007ffe0ff */
[----:B------:R-:W0:Y:S01]  /*1350*/  MUFU.EX2 R111, R111 ;  /* 0x0000006f006f7308 */ /* 0x000e220000000800 */
[----:B------:R-:W-:Y:S01]  /*1360*/  FMUL.FTZ R117, R113, -1.4426950216293334961 ;  /* 0xbfb8aa3b71757820 */ /* 0x000fe20000410000 */
[----:B------:R-:W-:Y:S01]  /*1370*/  SHF.L.U32 R121, R121, 0x10, RZ ;  /* 0x0000001079797819 */ /* 0x000fe200000006ff */
[----:B------:R-:W-:Y:S01]  /*1380*/  FMUL.FTZ R16, R10, R16 ;  /* 0x000000100a107220 */ /* 0x000fe20000410000 */
[----:B------:R-:W-:Y:S02]  /*1390*/  SHF.L.U32 R120, R120, 0x10, RZ ;  /* 0x0000001078787819 */ /* 0x000fe400000006ff */
[----:B-1----:R-:W-:Y:S01]  /*13a0*/  LEA R25, R122, R25, 0x18 ;  /* 0x000000197a197211 */ /* 0x002fe200078ec0ff */
[C---:B------:R-:W-:Y:S01]  /*13b0*/  FADD.FTZ R121, -R26.reuse, R121 ;  /* 0x000000791a797221 */ /* 0x040fe20000010100 */
[----:B------:R-:W1:Y:S01]  /*13c0*/  MUFU.EX2 R117, R117 ;  /* 0x0000007500757308 */ /* 0x000e620000000800 */
[----:B------:R0:W-:Y:S01]  /*13d0*/  STL [R1+0x10], R16 ;  /* 0x0000101001007387 */ /* 0x0001e20000100800 */
[----:B------:R-:W-:Y:S01]  /*13e0*/  FFMA.FTZ R100, R7, R16, R9 ;  /* 0x0000001007647223 */ /* 0x000fe20000010009 */
[----:B------:R-:W-:Y:S01]  /*13f0*/  FADD.FTZ R120, -R26, R120 ;  /* 0x000000781a787221 */ /* 0x000fe20000010100 */
[----:B------:R-:W-:-:S02]  /*1400*/  IMAD R25, R108, 0x18, R25 ;  /* 0x000000186c197824 */ /* 0x000fc400078e0219 */
[----:B------:R-:W-:Y:S01]  /*1410*/  FMUL.FTZ R121, R10, R121 ;  /* 0x000000790a797220 */ /* 0x000fe20000410000 */
[----:B---3--:R-:W-:Y:S01]  /*1420*/  FADD.FTZ R24, R24, 1 ;  /* 0x3f80000018187421 */ /* 0x008fe20000010000 */
[----:B------:R-:W-:Y:S01]  /*1430*/  FMUL.FTZ R120, R10, R120 ;  /* 0x000000780a787220 */ /* 0x000fe20000410000 */
[----:B0-----:R-:W-:Y:S01]  /*1440*/  FADD.FTZ R16, R110, 1 ;  /* 0x3f8000006e107421 */ /* 0x001fe20000010000 */
[----:B------:R-:W-:Y:S01]  /*1450*/  LEA R25, R107, R25, 0x3 ;  /* 0x000000196b197211 */ /* 0x000fe200078e18ff */
[----:B------:R-:W-:Y:S01]  /*1460*/  FADD.FTZ R17, R111, 1 ;  /* 0x3f8000006f117421 */ /* 0x000fe20000010000 */
[----:B------:R-:W-:Y:S03]  /*1470*/  STL [R1+0xc4], R121 ;  /* 0x0000c47901007387 */ /* 0x000fe60000100800 */
[----:B------:R-:W0:Y:S01]  /*1480*/  MUFU.RCP R16, R16 ;  /* 0x0000001000107308 */ /* 0x000e220000001000 */
[----:B------:R-:W-:Y:S01]  /*1490*/  STL [R1+0xbc], R120 ;  /* 0x0000bc7801007387 */ /* 0x000fe20000100800 */
[----:B------:R-:W-:-:S03]  /*14a0*/  FMUL.FTZ R109, R40, -1.4426950216293334961 ;  /* 0xbfb8aa3b286d7820 */ /* 0x000fc60000410000 */
[----:B------:R3:W-:Y:S03]  /*14b0*/  STL [R1+0x94], R25 ;  /* 0x0000941901007387 */ /* 0x0007e60000100800 */
[----:B------:R3:W-:Y:S01]  /*14c0*/  MUFU.RCP R111, R24 ;  /* 0x00000018006f7308 */ /* 0x0007e20000001000 */
[----:B------:R-:W-:Y:S01]  /*14d0*/  FMUL.FTZ R32, R82, -1.4426950216293334961 ;  /* 0xbfb8aa3b52207820 */ /* 0x000fe20000410000 */
[----:B-1----:R-:W-:-:S06]  /*14e0*/  FADD.FTZ R110, R117, 1 ;  /* 0x3f800000756e7421 */ /* 0x002fcc0000010000 */
[----:B------:R-:W1:Y:S01]  /*14f0*/  MUFU.RCP R17, R17 ;  /* 0x0000001100117308 */ /* 0x000e620000001000 */
[----:B---3--:R-:W3:Y:S01]  /*1500*/  LDG.E.64.CONSTANT R24, desc[UR14][R30.64+0xd200] ;  /* 0x00d2000e1e187981 */ /* 0x008ee2000c1e9b00 */
[----:B------:R-:W-:-:S06]  /*1510*/  FFMA.FTZ R36, R6, R36, R8 ;  /* 0x0000002406247223 */ /* 0x000fcc0000010008 */
[----:B------:R-:W1:Y:S01]  /*1520*/  MUFU.EX2 R109, R109 ;  /* 0x0000006d006d7308 */ /* 0x000e620000000800 */
[----:B------:R-:W-:Y:S01]  /*1530*/  FMUL.FTZ R118, R36, -1.4426950216293334961 ;  /* 0xbfb8aa3b24767820 */ /* 0x000fe20000410000 */
[----:B0-----:R-:W-:-:S06]  /*1540*/  FADD.FTZ R107, -R16, 1 ;  /* 0x3f800000106b7421 */ /* 0x001fcc0000010100 */
[----:B------:R-:W0:Y:S01]  /*1550*/  MUFU.EX2 R32, R32 ;  /* 0x0000002000207308 */ /* 0x000e220000000800 */
[----:B------:R-:W-:Y:S01]  /*1560*/  FMUL.FTZ R116, R106, -1.4426950216293334961 ;  /* 0xbfb8aa3b6a747820 */ /* 0x000fe20000410000 */
[----:B------:R-:W-:-:S06]  /*1570*/  FFMA.FTZ R87, R87, R107, 1 ;  /* 0x3f80000057577423 */ /* 0x000fcc000001006b */
[----:B------:R-:W0:Y:S01]  /*1580*/  MUFU.RCP R110, R110 ;  /* 0x0000006e006e7308 */ /* 0x000e220000001000 */
[----:B-1----:R-:W-:-:S07]  /*1590*/  FADD.FTZ R107, -R17, 1 ;  /* 0x3f800000116b7421 */ /* 0x002fce0000010100 */
[----:B------:R-:W1:Y:S01]  /*15a0*/  MUFU.EX2 R118, R118 ;  /* 0x0000007600767308 */ /* 0x000e620000000800 */
[----:B------:R-:W-:Y:S01]  /*15b0*/  FFMA.FTZ R84, R84, R107, 1 ;  /* 0x3f80000054547423 */ /* 0x000fe2000001006b */
[----:B------:R-:W-:Y:S01]  /*15c0*/  FADD.FTZ R108, R109, 1 ;  /* 0x3f8000006d6c7421 */ /* 0x000fe20000010000 */
[----:B0-----:R-:W-:-:S05]  /*15d0*/  FADD.FTZ R109, R32, 1 ;  /* 0x3f800000206d7421 */ /* 0x001fca0000010000 */
[----:B------:R-:W0:Y:S01]  /*15e0*/  MUFU.EX2 R116, R116 ;  /* 0x0000007400747308 */ /* 0x000e220000000800 */
[----:B------:R-:W-:Y:S01]  /*15f0*/  FMUL.FTZ R32, R17, R84 ;  /* 0x0000005411207220 */ /* 0x000fe20000410000 */
[----:B------:R-:W-:Y:S01]  /*1600*/  FMUL.FTZ R91, R90, -1.4426950216293334961 ;  /* 0xbfb8aa3b5a5b7820 */ /* 0x000fe20000410000 */
[----:B------:R-:W-:Y:S01]  /*1610*/  FADD.FTZ R17, -R111, 1 ;  /* 0x3f8000006f117421 */ /* 0x000fe20000010100 */
[----:B------:R-:W-:Y:S01]  /*1620*/  FADD.FTZ R84, -R110, 1 ;  /* 0x3f8000006e547421 */ /* 0x000fe20000010100 */
[----:B------:R-:W-:Y:S01]  /*1630*/  FMUL.FTZ R16, R16, R87 ;  /* 0x0000005710107220 */ /* 0x000fe20000410000 */
[----:B------:R-:W-:Y:S01]  /*1640*/  FMUL.FTZ R95, R97, -1.4426950216293334961 ;  /* 0xbfb8aa3b615f7820 */ /* 0x000fe20000410000 */
[----:B------:R-:W-:Y:S01]  /*1650*/  FFMA.FTZ R87, R115, R17, 1 ;  /* 0x3f80000073577423 */ /* 0x000fe20000010011 */
[----:B------:R-:W-:Y:S01]  /*1660*/  FFMA.FTZ R84, R113, R84, 1 ;  /* 0x3f80000071547423 */ /* 0x000fe20000010054 */
[----:B------:R-:W0:Y:S01]  /*1670*/  MUFU.EX2 R91, R91 ;  /* 0x0000005b005b7308 */ /* 0x000e220000000800 */
[----:B-1----:R-:W-:Y:S01]  /*1680*/  FADD.FTZ R118, R118, 1 ;  /* 0x3f80000076767421 */ /* 0x002fe20000010000 */
[----:B------:R-:W-:Y:S01]  /*1690*/  FMUL.FTZ R87, R111, R87 ;  /* 0x000000576f577220 */ /* 0x000fe20000410000 */
[----:B------:R-:W-:Y:S01]  /*16a0*/  FMUL.FTZ R84, R110, R84 ;  /* 0x000000546e547220 */ /* 0x000fe20000410000 */
[----:B------:R-:W-:Y:S01]  /*16b0*/  PRMT R111, R79, 0x7632, R111 ;  /* 0x000076324f6f7816 */ /* 0x000fe2000000006f */
[----:B------:R-:W-:Y:S01]  /*16c0*/  FMUL.FTZ R114, R103, -1.4426950216293334961 ;  /* 0xbfb8aa3b67727820 */ /* 0x000fe20000410000 */
[----:B------:R-:W-:-:S02]  /*16d0*/  SHF.L.U32 R17, R78, 0x10, RZ ;  /* 0x000000104e117819 */ /* 0x000fc400000006ff */
[----:B------:R-:W1:Y:S01]  /*16e0*/  MUFU.RCP R108, R108 ;  /* 0x0000006c006c7308 */ /* 0x000e620000001000 */
[----:B------:R-:W-:Y:S02]  /*16f0*/  PRMT R110, R78, 0x7632, R110 ;  /* 0x000076324e6e7816 */ /* 0x000fe4000000006e */
[----:B------:R-:W-:Y:S01]  /*1700*/  SHF.L.U32 R79, R79, 0x10, RZ ;  /* 0x000000104f4f7819 */ /* 0x000fe200000006ff */
[----:B0-----:R-:W-:-:S04]  /*1710*/  FADD.FTZ R116, R116, 1 ;  /* 0x3f80000074747421 */ /* 0x001fc80000010000 */
[----:B------:R-:W0:Y:S01]  /*1720*/  MUFU.EX2 R95, R95 ;  /* 0x0000005f005f7308 */ /* 0x000e220000000800 */
[----:B------:R-:W-:Y:S01]  /*1730*/  FMUL.FTZ R112, R102, -1.4426950216293334961 ;  /* 0xbfb8aa3b66707820 */ /* 0x000fe20000410000 */
[----:B------:R-:W-:Y:S01]  /*1740*/  SHF.L.U32 R111, R111, 0x10, RZ ;  /* 0x000000106f6f7819 */ /* 0x000fe200000006ff */
[----:B------:R-:W-:-:S05]  /*1750*/  FMUL.FTZ R32, R79, R32 ;  /* 0x000000204f207220 */ /* 0x000fca0000410000 */
[----:B------:R-:W-:Y:S01]  /*1760*/  MUFU.RCP R78, R118 ;  /* 0x00000076004e7308 */ /* 0x000fe20000001000 */
[----:B------:R-:W-:Y:S01]  /*1770*/  FMUL.FTZ R87, R111, R87 ;  /* 0x000000576f577220 */ /* 0x000fe20000410000 */
[----:B------:R-:W-:-:S06]  /*1780*/  SHF.L.U32 R110, R110, 0x10, RZ ;  /* 0x000000106e6e7819 */ /* 0x000fcc00000006ff */
[----:B------:R-:W0:Y:S01]  /*1790*/  MUFU.RCP R109, R109 ;  /* 0x0000006d006d7308 */ /* 0x000e220000001000 */
[----:B------:R-:W-:-:S07]  /*17a0*/  PRMT R111, R14, 0x7632, R111 ;  /* 0x000076320e6f7816 */ /* 0x000fce000000006f */
[----:B------:R-:W0:Y:S01]  /*17b0*/  MUFU.RCP R79, R116 ;  /* 0x00000074004f7308 */ /* 0x000e220000001000 */
[----:B------:R-:W-:-:S07]  /*17c0*/  FADD.FTZ R91, R91, 1 ;  /* 0x3f8000005b5b7421 */ /* 0x000fce0000010000 */
[----:B------:R-:W0:Y:S01]  /*17d0*/  MUFU.EX2 R114, R114 ;  /* 0x0000007200727308 */ /* 0x000e220000000800 */
[----:B------:R-:W-:Y:S01]  /*17e0*/  FMUL.FTZ R93, R88, -1.4426950216293334961 ;  /* 0xbfb8aa3b585d7820 */ /* 0x000fe20000410000 */
[----:B------:R-:W-:Y:S01]  /*17f0*/  SHF.L.U32 R111, R111, 0x10, RZ ;  /* 0x000000106f6f7819 */ /* 0x000fe200000006ff */
[----:B------:R-:W-:-:S05]  /*1800*/  FMUL.FTZ R84, R110, R84 ;  /* 0x000000546e547220 */ /* 0x000fca0000410000 */
[----:B------:R-:W0:Y:S01]  /*1810*/  MUFU.EX2 R112, R112 ;  /* 0x0000007000707308 */ /* 0x000e220000000800 */
[----:B------:R-:W-:Y:S01]  /*1820*/  FMUL.FTZ R96, R89, -1.4426950216293334961 ;  /* 0xbfb8aa3b59607820 */ /* 0x000fe20000410000 */
[----:B-1----:R-:W-:Y:S01]  /*1830*/  FADD.FTZ R110, -R108, 1 ;  /* 0x3f8000006c6e7421 */ /* 0x002fe20000010100 */
[----:B0-----:R-:W-:Y:S01]  /*1840*/  FADD.FTZ R95, R95, 1 ;  /* 0x3f8000005f5f7421 */ /* 0x001fe20000010000 */
[----:B------:R-:W-:-:S04]  /*1850*/  FADD.FTZ R111, -R26, R111 ;  /* 0x0000006f1a6f7221 */ /* 0x000fc80000010100 */
[----:B------:R0:W-:Y:S01]  /*1860*/  MUFU.RCP R14, R91 ;  /* 0x0000005b000e7308 */ /* 0x0001e20000001000 */
[----:B------:R-:W-:Y:S01]  /*1870*/  FMUL.FTZ R104, R99, -1.4426950216293334961 ;  /* 0xbfb8aa3b63687820 */ /* 0x000fe20000410000 */
[----:B------:R-:W-:Y:S01]  /*1880*/  FFMA.FTZ R110, R40, R110, 1 ;  /* 0x3f800000286e7423 */ /* 0x000fe2000001006e */
[----:B------:R-:W-:Y:S01]  /*1890*/  FADD.FTZ R40, -R109, 1 ;  /* 0x3f8000006d287421 */ /* 0x000fe20000010100 */
[----:B0-----:R-:W-:-:S04]  /*18a0*/  FADD.FTZ R91, -R78, 1 ;  /* 0x3f8000004e5b7421 */ /* 0x001fc80000010100 */
[----:B------:R-:W0:Y:S01]  /*18b0*/  MUFU.EX2 R93, R93 ;  /* 0x0000005d005d7308 */ /* 0x000e220000000800 */
[----:B------:R-:W-:Y:S01]  /*18c0*/  FMUL.FTZ R119, R10, R111 ;  /* 0x0000006f0a777220 */ /* 0x000fe20000410000 */
[----:B------:R-:W-:Y:S01]  /*18d0*/  FFMA.FTZ R91, R36, R91, 1 ;  /* 0x3f800000245b7423 */ /* 0x000fe2000001005b */
[----:B------:R-:W-:Y:S01]  /*18e0*/  FADD.FTZ R36, -R79, 1 ;  /* 0x3f8000004f247421 */ /* 0x000fe20000010100 */
[----:B------:R-:W-:-:S04]  /*18f0*/  FADD.FTZ R114, R114, 1 ;  /* 0x3f80000072727421 */ /* 0x000fc80000010000 */
[----:B------:R-:W1:Y:S01]  /*1900*/  MUFU.RCP R107, R95 ;  /* 0x0000005f006b7308 */ /* 0x000e620000001000 */
[----:B------:R-:W-:Y:S01]  /*1910*/  FMUL.FTZ R105, R100, -1.4426950216293334961 ;  /* 0xbfb8aa3b64697820 */ /* 0x000fe20000410000 */
[----:B------:R-:W-:Y:S01]  /*1920*/  FFMA.FTZ R40, R82, R40, 1 ;  /* 0x3f80000052287423 */ /* 0x000fe20000010028 */
[----:B------:R-:W-:-:S05]  /*1930*/  FFMA.FTZ R36, R106, R36, 1 ;  /* 0x3f8000006a247423 */ /* 0x000fca0000010024 */
[----:B------:R-:W1:Y:S01]  /*1940*/  MUFU.EX2 R96, R96 ;  /* 0x0000006000607308 */ /* 0x000e620000000800 */
[----:B------:R-:W-:Y:S01]  /*1950*/  FADD.FTZ R112, R112, 1 ;  /* 0x3f80000070707421 */ /* 0x000fe20000010000 */
[----:B------:R-:W-:Y:S01]  /*1960*/  FMUL.FTZ R91, R78, R91 ;  /* 0x0000005b4e5b7220 */ /* 0x000fe20000410000 */
[----:B------:R-:W-:Y:S01]  /*1970*/  FFMA.FTZ R82, R6, R119, R8 ;  /* 0x0000007706527223 */ /* 0x000fe20000010008 */
[----:B------:R-:W-:Y:S01]  /*1980*/  SHF.L.U32 R78, R34, 0x10, RZ ;  /* 0x00000010224e7819 */ /* 0x000fe200000006ff */
[----:B------:R-:W-:-:S03]  /*1990*/  FMUL.FTZ R40, R109, R40 ;  /* 0x000000286d287220 */ /* 0x000fc60000410000 */
[----:B------:R-:W1:Y:S01]  /*19a0*/  MUFU.EX2 R104, R104 ;  /* 0x0000006800687308 */ /* 0x000e620000000800 */
[----:B------:R-:W-:Y:S01]  /*19b0*/  PRMT R34, R34, 0x7632, R34 ;  /* 0x0000763222227816 */ /* 0x000fe20000000022 */
[----:B------:R-:W-:Y:S01]  /*19c0*/  FMUL.FTZ R110, R108, R110 ;  /* 0x0000006e6c6e7220 */ /* 0x000fe20000410000 */
[----:B------:R-:W-:Y:S01]  /*19d0*/  FMUL.FTZ R109, R79, R36 ;  /* 0x000000244f6d7220 */ /* 0x000fe20000410000 */
[----:B------:R-:W-:-:S04]  /*19e0*/  FMUL.FTZ R111, R82, -1.4426950216293334961 ;  /* 0xbfb8aa3b526f7820 */ /* 0x000fc80000410000 */
[----:B------:R-:W2:Y:S01]  /*19f0*/  MUFU.RCP R106, R114 ;  /* 0x00000072006a7308 */ /* 0x000ea20000001000 */
[C---:B------:R-:W-:Y:S01]  /*1a00*/  SHF.L.U32 R79, R35.reuse, 0x10, RZ ;  /* 0x00000010234f7819 */ /* 0x040fe200000006ff */
[----:B------:R-:W-:Y:S01]  /*1a10*/  FMUL.FTZ R36, R78, R110 ;  /* 0x0000006e4e247220 */ /* 0x000fe20000410000 */
[----:B------:R-:W-:Y:S02]  /*1a20*/  SHF.L.U32 R34, R34, 0x10, RZ ;  /* 0x0000001022227819 */ /* 0x000fe400000006ff */
[----:B------:R-:W-:-:S03]  /*1a30*/  PRMT R35, R35, 0x7632, R35 ;  /* 0x0000763223237816 */ /* 0x000fc60000000023 */
[----:B------:R-:W2:Y:S01]  /*1a40*/  MUFU.EX2 R105, R105 ;  /* 0x0000006900697308 */ /* 0x000ea20000000800 */
[----:B------:R-:W-:Y:S01]  /*1a50*/  FMUL.FTZ R40, R79, R40 ;  /* 0x000000284f287220 */ /* 0x000fe20000410000 */
[----:B0-----:R-:W-:-:S06]  /*1a60*/  FADD.FTZ R79, R93, 1 ;  /* 0x3f8000005d4f7421 */ /* 0x001fcc0000010000 */
[----:B------:R-:W0:Y:S01]  /*1a70*/  MUFU.RCP R108, R112 ;  /* 0x00000070006c7308 */ /* 0x000e220000001000 */
[----:B------:R-:W-:Y:S01]  /*1a80*/  FMUL.FTZ R91, R34, R91 ;  /* 0x0000005b225b7220 */ /* 0x000fe20000410000 */
[----:B------:R-:W-:Y:S01]  /*1a90*/  SHF.L.U32 R93, R35, 0x10, RZ ;  /* 0x00000010235d7819 */ /* 0x000fe200000006ff */
[----:B-1----:R-:W-:Y:S01]  /*1aa0*/  FADD.FTZ R110, -R107, 1 ;  /* 0x3f8000006b6e7421 */ /* 0x002fe20000010100 */
[----:B------:R-:W3:Y:S04]  /*1ab0*/  LDG.E.64.CONSTANT R34, desc[UR14][R30.64+0xf000] ;  /* 0x00f0000e1e227981 */ /* 0x000ee8000c1e9b00 */
[----:B------:R1:W-:Y:S01]  /*1ac0*/  MUFU.EX2 R78, R111 ;  /* 0x0000006f004e7308 */ /* 0x0003e20000000800 */
[----:B------:R-:W-:Y:S01]  /*1ad0*/  FADD.FTZ R96, R96, 1 ;  /* 0x3f80000060607421 */ /* 0x000fe20000010000 */
[----:B------:R-:W-:Y:S01]  /*1ae0*/  FMUL.FTZ R95, R17, R16 ;  /* 0x00000010115f7220 */ /* 0x000fe20000410000 */
[----:B------:R-:W-:Y:S01]  /*1af0*/  FFMA.FTZ R110, R97, R110, 1 ;  /* 0x3f800000616e7423 */ /* 0x000fe2000001006e */
[----:B------:R-:W3:Y:S01]  /*1b00*/  LDG.E.64.CONSTANT R16, desc[UR14][R28.64+0x16800] ;  /* 0x0168000e1c107981 */ /* 0x000ee2000c1e9b00 */
[----:B-1----:R-:W-:Y:S01]  /*1b10*/  FADD.FTZ R111, -R14, 1 ;  /* 0x3f8000000e6f7421 */ /* 0x002fe20000010100 */
[----:B------:R-:W-:-:S03]  /*1b20*/  FADD.FTZ R104, R104, 1 ;  /* 0x3f80000068687421 */ /* 0x000fc60000010000 */
[----:B------:R-:W-:Y:S01]  /*1b30*/  FFMA.FTZ R111, R90, R111, 1 ;  /* 0x3f8000005a6f7423 */ /* 0x000fe2000001006f */
[----:B------:R-:W-:Y:S01]  /*1b40*/  FMUL.FTZ R94, R71, -1.4426950216293334961 ;  /* 0xbfb8aa3b475e7820 */ /* 0x000fe20000410000 */
[----:B------:R-:W-:Y:S01]  /*1b50*/  FFMA.FTZ R85, R6, R121, R8 ;  /* 0x0000007906557223 */ /* 0x000fe20000010008 */
[----:B------:R-:W1:Y:S01]  /*1b60*/  MUFU.RCP R79, R79 ;  /* 0x0000004f004f7308 */ /* 0x000e620000001000 */
[----:B--2---:R-:W-:Y:S01]  /*1b70*/  FADD.FTZ R97, -R106, 1 ;  /* 0x3f8000006a617421 */ /* 0x004fe20000010100 */
[----:B------:R-:W-:Y:S01]  /*1b80*/  FMUL.FTZ R111, R14, R111 ;  /* 0x0000006f0e6f7220 */ /* 0x000fe20000410000 */
[----:B------:R-:W-:Y:S01]  /*1b90*/  SHF.L.U32 R14, R52, 0x10, RZ ;  /* 0x00000010340e7819 */ /* 0x000fe200000006ff */
[----:B------:R-:W-:Y:S01]  /*1ba0*/  FMUL.FTZ R110, R107, R110 ;  /* 0x0000006e6b6e7220 */ /* 0x000fe20000410000 */
[----:B------:R-:W-:-:S03]  /*1bb0*/  FADD.FTZ R105, R105, 1 ;  /* 0x3f80000069697421 */ /* 0x000fc60000010000 */
[----:B------:R-:W2:Y:S01]  /*1bc0*/  MUFU.RCP R96, R96 ;  /* 0x0000006000607308 */ /* 0x000ea20000001000 */
[----:B------:R-:W-:Y:S01]  /*1bd0*/  FMUL.FTZ R101, R85, -1.4426950216293334961 ;  /* 0xbfb8aa3b55657820 */ /* 0x000fe20000410000 */
[----:B0-----:R-:W-:Y:S01]  /*1be0*/  FADD.FTZ R90, -R108, 1 ;  /* 0x3f8000006c5a7421 */ /* 0x001fe20000010100 */
[----:B------:R-:W-:Y:S01]  /*1bf0*/  FFMA.FTZ R97, R103, R97, 1 ;  /* 0x3f80000067617423 */ /* 0x000fe20000010061 */
[----:B------:R-:W-:Y:S01]  /*1c00*/  PRMT R103, R52, 0x7632, R103 ;  /* 0x0000763234677816 */ /* 0x000fe20000000067 */
[----:B------:R-:W-:-:S03]  /*1c10*/  FMUL.FTZ R52, R14, R110 ;  /* 0x0000006e0e347220 */ /* 0x000fc60000410000 */
[----:B------:R-:W0:Y:S01]  /*1c20*/  MUFU.RCP R104, R104 ;  /* 0x0000006800687308 */ /* 0x000e220000001000 */
[----:B------:R-:W-:Y:S01]  /*1c30*/  FFMA.FTZ R90, R102, R90, 1 ;  /* 0x3f800000665a7423 */ /* 0x000fe2000001005a */
[----:B------:R-:W-:-:S06]  /*1c40*/  SHF.L.U32 R103, R103, 0x10, RZ ;  /* 0x0000001067677819 */ /* 0x000fcc00000006ff */
[----:B------:R-:W0:Y:S01]  /*1c50*/  MUFU.EX2 R94, R94 ;  /* 0x0000005e005e7308 */ /* 0x000e220000000800 */
[----:B------:R-:W-:-:S07]  /*1c60*/  FMUL.FTZ R90, R108, R90 ;  /* 0x0000005a6c5a7220 */ /* 0x000fce0000410000 */
[----:B------:R2:W5:Y:S01]  /*1c70*/  MUFU.RCP R14, R105 ;  /* 0x00000069000e7308 */ /* 0x0005620000001000 */
[----:B------:R-:W-:-:S07]  /*1c80*/  FMUL.FTZ R90, R103, R90 ;  /* 0x0000005a675a7220 */ /* 0x000fce0000410000 */
[----:B------:R-:W4:Y:S01]  /*1c90*/  MUFU.EX2 R101, R101 ;  /* 0x0000006500657308 */ /* 0x000f220000000800 */
[----:B-1----:R-:W-:Y:S01]  /*1ca0*/  FADD.FTZ R103, -R79, 1 ;  /* 0x3f8000004f677421 */ /* 0x002fe20000010100 */
[----:B--2---:R-:W-:Y:S01]  /*1cb0*/  FADD.FTZ R105, -R96, 1 ;  /* 0x3f80000060697421 */ /* 0x004fe20000010100 */
[----:B------:R-:W-:Y:S02]  /*1cc0*/  PRMT R15, R15, 0x7632, R15 ;  /* 0x000076320f0f7816 */ /* 0x000fe4000000000f */
[----:B------:R-:W-:Y:S01]  /*1cd0*/  FFMA.FTZ R103, R88, R103, 1 ;  /* 0x3f80000058677423 */ /* 0x000fe20000010067 */
[----:B------:R-:W-:Y:S01]  /*1ce0*/  FFMA.FTZ R105, R89, R105, 1 ;  /* 0x3f80000059697423 */ /* 0x000fe20000010069 */
[----:B0-----:R-:W-:Y:S01]  /*1cf0*/  FADD.FTZ R88, -R104, 1 ;  /* 0x3f80000068587421 */ /* 0x001fe20000010100 */
[----:B------:R-:W-:Y:S01]  /*1d00*/  FADD.FTZ R89, R94, 1 ;  /* 0x3f8000005e597421 */ /* 0x000fe20000010000 */
[----:B-----5:R-:W-:Y:S01]  /*1d10*/  FADD.FTZ R94, -R14, 1 ;  /* 0x3f8000000e5e7421 */ /* 0x020fe20000010100 */
[----:B------:R-:W-:Y:S01]  /*1d20*/  SHF.L.U32 R15, R15, 0x10, RZ ;  /* 0x000000100f0f7819 */ /* 0x000fe200000006ff */
[----:B------:R-:W-:Y:S01]  /*1d30*/  FFMA.FTZ R88, R99, R88, 1 ;  /* 0x3f80000063587423 */ /* 0x000fe20000010058 */
[----:B----4-:R-:W-:Y:S01]  /*1d40*/  FADD.FTZ R99, R101, 1 ;  /* 0x3f80000065637421 */ /* 0x010fe20000010000 */
[----:B------:R-:W-:-:S02]  /*1d50*/  FFMA.FTZ R101, R100, R94, 1 ;  /* 0x3f80000064657423 */ /* 0x000fc4000001005e */
[----:B------:R-:W-:Y:S02]  /*1d60*/  FADD.FTZ R118, -R26, R15 ;  /* 0x0000000f1a767221 */ /* 0x000fe40000010100 */
[----:B------:R-:W-:Y:S02]  /*1d70*/  FMUL.FTZ R101, R14, R101 ;  /* 0x000000650e657220 */ /* 0x000fe40000410000 */
[----:B------:R-:W2:Y:S01]  /*1d80*/  LDG.E.64.CONSTANT R14, desc[UR14][R30.64+0x10e00] ;  /* 0x010e000e1e0e7981 */ /* 0x000ea2000c1e9b00 */
[----:B------:R-:W-:Y:S01]  /*1d90*/  FFMA.FTZ R86, R7, R120, R9 ;  /* 0x0000007807567223 */ /* 0x000fe20000010009 */
[----:B------:R-:W-:-:S03]  /*1da0*/  FMUL.FTZ R92, R70, -1.4426950216293334961 ;  /* 0xbfb8aa3b465c7820 */ /* 0x000fc60000410000 */
[----:B------:R-:W-:-:S03]  /*1db0*/  FMUL.FTZ R98, R86, -1.4426950216293334961 ;  /* 0xbfb8aa3b56627820 */ /* 0x000fc60000410000 */
[----:B------:R-:W0:Y:S01]  /*1dc0*/  MUFU.EX2 R92, R92 ;  /* 0x0000005c005c7308 */ /* 0x000e220000000800 */
[----:B------:R-:W-:-:S07]  /*1dd0*/  SHF.L.U32 R102, R53, 0x10, RZ ;  /* 0x0000001035667819 */ /* 0x000fce00000006ff */
[----:B------:R-:W1:Y:S01]  /*1de0*/  MUFU.EX2 R98, R98 ;  /* 0x0000006200627308 */ /* 0x000e620000000800 */
[----:B------:R-:W-:Y:S01]  /*1df0*/  PRMT R12, R53, 0x7632, R12 ;  /* 0x00007632350c7816 */ /* 0x000fe2000000000c */
[----:B------:R-:W-:Y:S01]  /*1e00*/  FMUL.FTZ R77, R75, -1.4426950216293334961 ;  /* 0xbfb8aa3b4b4d7820 */ /* 0x000fe20000410000 */
[----:B------:R-:W-:Y:S01]  /*1e10*/  FMUL.FTZ R53, R102, R111 ;  /* 0x0000006f66357220 */ /* 0x000fe20000410000 */
[----:B------:R-:W-:Y:S01]  /*1e20*/  FMUL.FTZ R97, R106, R97 ;  /* 0x000000616a617220 */ /* 0x000fe20000410000 */
[----:B------:R-:W-:Y:S01]  /*1e30*/  SHF.L.U32 R102, R12, 0x10, RZ ;  /* 0x000000100c667819 */ /* 0x000fe200000006ff */
[----:B------:R-:W-:Y:S01]  /*1e40*/  FMUL.FTZ R118, R10, R118 ;  /* 0x000000760a767220 */ /* 0x000fe20000410000 */
[----:B------:R-:W-:Y:S01]  /*1e50*/  FMUL.FTZ R83, R76, -1.4426950216293334961 ;  /* 0xbfb8aa3b4c537820 */ /* 0x000fe20000410000 */
[----:B0-----:R-:W-:Y:S01]  /*1e60*/  FADD.FTZ R106, R92, 1 ;  /* 0x3f8000005c6a7421 */ /* 0x001fe20000010000 */
[----:B------:R-:W0:Y:S01]  /*1e70*/  MUFU.EX2 R77, R77 ;  /* 0x0000004d004d7308 */ /* 0x000e220000000800 */
[----:B------:R-:W-:Y:S01]  /*1e80*/  FMUL.FTZ R94, R104, R88 ;  /* 0x00000058685e7220 */ /* 0x000fe20000410000 */
[----:B------:R-:W-:Y:S01]  /*1e90*/  FMUL.FTZ R92, R102, R97 ;  /* 0x00000061665c7220 */ /* 0x000fe20000410000 */
[----:B------:R-:W-:Y:S01]  /*1ea0*/  FFMA.FTZ R88, R7, R118, R9 ;  /* 0x0000007607587223 */ /* 0x000fe20000010009 */
[----:B-1----:R-:W-:-:S04]  /*1eb0*/  FADD.FTZ R98, R98, 1 ;  /* 0x3f80000062627421 */ /* 0x002fc80000010000 */
[----:B------:R-:W1:Y:S01]  /*1ec0*/  MUFU.RCP R89, R89 ;  /* 0x0000005900597308 */ /* 0x000e620000001000 */
[----:B------:R-:W-:Y:S01]  /*1ed0*/  FMUL.FTZ R79, R79, R103 ;  /* 0x000000674f4f7220 */ /* 0x000fe20000410000 */
[----:B------:R-:W-:-:S06]  /*1ee0*/  SHF.L.U32 R103, R54, 0x10, RZ ;  /* 0x0000001036677819 */ /* 0x000fcc00000006ff */
[----:B------:R-:W4:Y:S01]  /*1ef0*/  MUFU.RCP R97, R106 ;  /* 0x0000006a00617308 */ /* 0x000f220000001000 */
[----:B------:R-:W-:Y:S02]  /*1f00*/  PRMT R12, R55, 0x7632, R12 ;  /* 0x00007632370c7816 */ /* 0x000fe4000000000c */
[----:B------:R-:W-:-:S05]  /*1f10*/  PRMT R102, R54, 0x7632, R102 ;  /* 0x0000763236667816 */ /* 0x000fca0000000066 */
[----:B------:R5:W-:Y:S01]  /*1f20*/  MUFU.RCP R100, R98 ;  /* 0x0000006200647308 */ /* 0x000be20000001000 */
[----:B------:R-:W-:Y:S01]  /*1f30*/  FMUL.FTZ R54, R103, R79 ;  /* 0x0000004f67367220 */ /* 0x000fe20000410000 */
[----:B------:R-:W-:-:S06]  /*1f40*/  SHF.L.U32 R79, R12, 0x10, RZ ;  /* 0x000000100c4f7819 */ /* 0x000fcc00000006ff */
[----:B------:R-:W-:Y:S01]  /*1f50*/  MUFU.EX2 R83, R83 ;  /* 0x0000005300537308 */ /* 0x000fe20000000800 */
[----:B-----5:R-:W-:Y:S01]  /*1f60*/  FMUL.FTZ R98, R88, -1.4426950216293334961 ;  /* 0xbfb8aa3b58627820 */ /* 0x020fe20000410000 */
[----:B------:R-:W-:-:S06]  /*1f70*/  PRMT R42, R42, 0x7632, R42 ;  /* 0x000076322a2a7816 */ /* 0x000fcc000000002a */
[----:B------:R-:W5:Y:S01]  /*1f80*/  MUFU.RCP R99, R99 ;  /* 0x0000006300637308 */ /* 0x000f620000001000 */
[----:B------:R-:W-:Y:S01]  /*1f90*/  SHF.L.U32 R55, R55, 0x10, RZ ;  /* 0x0000001037377819 */ /* 0x000fe200000006ff */
[----:B------:R-:W-:Y:S01]  /*1fa0*/  FMUL.FTZ R96, R96, R105 ;  /* 0x0000006960607220 */ /* 0x000fe20000410000 */
[----:B------:R-:W-:-:S05]  /*1fb0*/  SHF.L.U32 R42, R42, 0x10, RZ ;  /* 0x000000102a2a7819 */ /* 0x000fca00000006ff */
[----:B------:R-:W5:Y:S01]  /*1fc0*/  MUFU.EX2 R98, R98 ;  /* 0x0000006200627308 */ /* 0x000f620000000800 */
[----:B------:R-:W-:Y:S01]  /*1fd0*/  FMUL.FTZ R79, R79, R101 ;  /* 0x000000654f4f7220 */ /* 0x000fe20000410000 */
[----:B------:R-:W-:Y:S01]  /*1fe0*/  SHF.L.U32 R102, R102, 0x10, RZ ;  /* 0x0000001066667819 */ /* 0x000fe200000006ff */
[----:B0-----:R-:W-:Y:S01]  /*1ff0*/  FADD.FTZ R101, R77, 1 ;  /* 0x3f8000004d657421 */ /* 0x001fe20000010000 */
[----:B------:R-:W-:Y:S01]  /*2000*/  FMUL.FTZ R55, R55, R96 ;  /* 0x0000006037377220 */ /* 0x000fe20000410000 */
[----:B-1----:R-:W-:Y:S01]  /*2010*/  FADD.FTZ R77, -R89, 1 ;  /* 0x3f800000594d7421 */ /* 0x002fe20000010100 */
[----:B----4-:R-:W-:Y:S01]  /*2020*/  FADD.FTZ R96, -R97, 1 ;  /* 0x3f80000061607421 */ /* 0x010fe20000010100 */
[----:B------:R-:W-:Y:S01]  /*2030*/  FADD.FTZ R117, -R26, R42 ;  /* 0x0000002a1a757221 */ /* 0x000fe20000010100 */
[----:B------:R-:W-:Y:S01]  /*2040*/  PRMT R116, R43, 0x7632, R116 ;  /* 0x000076322b747816 */ /* 0x000fe20000000074 */
[----:B------:R-:W-:Y:S01]  /*2050*/  FMUL.FTZ R94, R102, R94 ;  /* 0x0000005e665e7220 */ /* 0x000fe20000410000 */
[----:B------:R-:W-:Y:S01]  /*2060*/  FFMA.FTZ R71, R71, R77, 1 ;  /* 0x3f80000047477423 */ /* 0x000fe2000001004d */
[----:B------:R-:W-:Y:S01]  /*2070*/  FFMA.FTZ R70, R70, R96, 1 ;  /* 0x3f80000046467423 */ /* 0x000fe20000010060 */
[----:B-----5:R-:W-:Y:S01]  /*2080*/  FADD.FTZ R102, -R99, 1 ;  /* 0x3f80000063667421 */ /* 0x020fe20000010100 */
[----:B------:R-:W-:Y:S01]  /*2090*/  FADD.FTZ R83, R83, 1 ;  /* 0x3f80000053537421 */ /* 0x000fe20000010000 */
[----:B------:R-:W-:Y:S01]  /*20a0*/  FADD.FTZ R77, -R100, 1 ;  /* 0x3f800000644d7421 */ /* 0x000fe20000010100 */
[----:B------:R-:W-:Y:S01]  /*20b0*/  FMUL.FTZ R117, R10, R117 ;  /* 0x000000750a757220 */ /* 0x000fe20000410000 */
[----:B------:R-:W-:Y:S01]  /*20c0*/  SHF.L.U32 R116, R116, 0x10, RZ ;  /* 0x0000001074747819 */ /* 0x000fe200000006ff */
[----:B------:R-:W0:Y:S01]  /*20d0*/  MUFU.RCP R96, R101 ;  /* 0x0000006500607308 */ /* 0x000e220000001000 */
[----:B------:R-:W-:Y:S01]  /*20e0*/  FMUL.FTZ R70, R97, R70 ;  /* 0x0000004661467220 */ /* 0x000fe20000410000 */
[----:B------:R-:W-:Y:S01]  /*20f0*/  FFMA.FTZ R102, R85, R102, 1 ;  /* 0x3f80000055667423 */ /* 0x000fe20000010066 */
[----:B------:R-:W-:Y:S01]  /*2100*/  FFMA.FTZ R77, R86, R77, 1 ;  /* 0x3f800000564d7423 */ /* 0x000fe2000001004d */
[----:B------:R-:W-:Y:S01]  /*2110*/  FADD.FTZ R78, R78, 1 ;  /* 0x3f8000004e4e7421 */ /* 0x000fe20000010000 */
[----:B------:R-:W-:Y:S01]  /*2120*/  FADD.FTZ R97, R98, 1 ;  /* 0x3f80000062617421 */ /* 0x000fe20000010000 */
[----:B------:R-:W-:Y:S01]  /*2130*/  FFMA.FTZ R85, R6, R117, R8 ;  /* 0x0000007506557223 */ /* 0x000fe20000010008 */
[----:B------:R-:W-:Y:S01]  /*2140*/  FMUL.FTZ R71, R89, R71 ;  /* 0x0000004759477220 */ /* 0x000fe20000410000 */
[----:B------:R-:W1:Y:S01]  /*2150*/  MUFU.RCP R83, R83 ;  /* 0x0000005300537308 */ /* 0x000e620000001000 */
[----:B------:R-:W4:Y:S01]  /*2160*/  LDG.E.64.CONSTANT R42, desc[UR14][R30.64+0x12c00] ;  /* 0x012c000e1e2a7981 */ /* 0x000f22000c1e9b00 */
[----:B------:R-:W-:Y:S01]  /*2170*/  FADD.FTZ R116, -R26, R116 ;  /* 0x000000741a747221 */ /* 0x000fe20000010100 */
[----:B------:R-:W-:Y:S01]  /*2180*/  FMUL.FTZ R77, R100, R77 ;  /* 0x0000004d644d7220 */ /* 0x000fe20000410000 */
[----:B------:R-:W-:Y:S01]  /*2190*/  FMUL.FTZ R100, R85, -1.4426950216293334961 ;  /* 0xbfb8aa3b55647820 */ /* 0x000fe20000410000 */
[----:B------:R-:W-:-:S03]  /*21a0*/  FMUL.FTZ R81, R64, -1.4426950216293334961 ;  /* 0xbfb8aa3b40517820 */ /* 0x000fc60000410000 */
[----:B------:R5:W1:Y:S01]  /*21b0*/  MUFU.RCP R89, R78 ;  /* 0x0000004e00597308 */ /* 0x000a620000001000 */
[----:B------:R-:W-:Y:S01]  /*21c0*/  FMUL.FTZ R116, R10, R116 ;  /* 0x000000740a747220 */ /* 0x000fe20000410000 */
[C---:B------:R-:W-:Y:S02]  /*21d0*/  PRMT R12, R49.reuse, 0x7632, R12 ;  /* 0x00007632310c7816 */ /* 0x040fe4000000000c */
[----:B------:R-:W-:-:S04]  /*21e0*/  SHF.L.U32 R98, R49, 0x10, RZ ;  /* 0x0000001031627819 */ /* 0x000fc800000006ff */
[----:B------:R-:W1:Y:S01]  /*21f0*/  MUFU.RCP R97, R97 ;  /* 0x0000006100617308 */ /* 0x000e620000001000 */
[C---:B-----5:R-:W-:Y:S01]  /*2200*/  PRMT R78, R48.reuse, 0x7632, R78 ;  /* 0x00007632304e7816 */ /* 0x060fe2000000004e */
[----:B------:R-:W-:Y:S01]  /*2210*/  FMUL.FTZ R99, R99, R102 ;  /* 0x0000006663637220 */ /* 0x000fe20000410000 */
[----:B------:R-:W-:Y:S01]  /*2220*/  SHF.L.U32 R86, R48, 0x10, RZ ;  /* 0x0000001030567819 */ /* 0x000fe200000006ff */
[----:B------:R-:W-:Y:S01]  /*2230*/  FFMA.FTZ R48, R7, R116, R9 ;  /* 0x0000007407307223 */ /* 0x000fe20000010009 */
[----:B------:R-:W-:-:S03]  /*2240*/  SHF.L.U32 R78, R78, 0x10, RZ ;  /* 0x000000104e4e7819 */ /* 0x000fc600000006ff */
[----:B------:R1:W5:Y:S01]  /*2250*/  MUFU.EX2 R49, R100 ;  /* 0x0000006400317308 */ /* 0x0003620000000800 */
[----:B------:R-:W-:Y:S01]  /*2260*/  FMUL.FTZ R80, R74, -1.4426950216293334961 ;  /* 0xbfb8aa3b4a507820 */ /* 0x000fe20000410000 */
[----:B------:R-:W-:Y:S01]  /*2270*/  FMUL.FTZ R71, R98, R71 ;  /* 0x0000004762477220 */ /* 0x000fe20000410000 */
[----:B------:R-:W-:Y:S01]  /*2280*/  FMUL.FTZ R98, R48, -1.4426950216293334961 ;  /* 0xbfb8aa3b30627820 */ /* 0x000fe20000410000 */
[----:B------:R-:W-:Y:S01]  /*2290*/  FMUL.FTZ R78, R78, R99 ;  /* 0x000000634e4e7220 */ /* 0x000fe20000410000 */
[----:B0-----:R-:W-:-:S03]  /*22a0*/  FADD.FTZ R99, -R96, 1 ;  /* 0x3f80000060637421 */ /* 0x001fc60000010100 */
[----:B------:R-:W0:Y:S01]  /*22b0*/  MUFU.EX2 R81, R81 ;  /* 0x0000005100517308 */ /* 0x000e220000000800 */
[----:B-1----:R-:W-:Y:S01]  /*22c0*/  FADD.FTZ R100, -R83, 1 ;  /* 0x3f80000053647421 */ /* 0x002fe20000010100 */
[----:B------:R-:W-:Y:S01]  /*22d0*/  FFMA.FTZ R99, R75, R99, 1 ;  /* 0x3f8000004b637423 */ /* 0x000fe20000010063 */
[----:B------:R-:W-:Y:S01]  /*22e0*/  FADD.FTZ R75, -R89, 1 ;  /* 0x3f800000594b7421 */ /* 0x000fe20000010100 */
[----:B------:R-:W-:-:S04]  /*22f0*/  PRMT R20, R20, 0x7632, R20 ;  /* 0x0000763214147816 */ /* 0x000fc80000000014 */
[----:B------:R-:W1:Y:S01]  /*2300*/  MUFU.EX2 R80, R80 ;  /* 0x0000005000507308 */ /* 0x000e620000000800 */
[----:B------:R-:W-:Y:S01]  /*2310*/  FFMA.FTZ R100, R76, R100, 1 ;  /* 0x3f8000004c647423 */ /* 0x000fe20000010064 */
[----:B------:R-:W-:Y:S01]  /*2320*/  FADD.FTZ R76, -R97, 1 ;  /* 0x3f800000614c7421 */ /* 0x000fe20000010100 */
[----:B------:R-:W-:Y:S01]  /*2330*/  FFMA.FTZ R75, R82, R75, 1 ;  /* 0x3f800000524b7423 */ /* 0x000fe2000001004b */
[----:B------:R-:W-:-:S04]  /*2340*/  SHF.L.U32 R20, R20, 0x10, RZ ;  /* 0x0000001014147819 */ /* 0x000fc800000006ff */
[----:B------:R-:W1:Y:S01]  /*2350*/  MUFU.EX2 R98, R98 ;  /* 0x0000006200627308 */ /* 0x000e620000000800 */
[----:B-----5:R-:W-:Y:S01]  /*2360*/  FADD.FTZ R49, R49, 1 ;  /* 0x3f80000031317421 */ /* 0x020fe20000010000 */
[----:B------:R-:W-:Y:S01]  /*2370*/  FMUL.FTZ R70, R86, R70 ;  /* 0x0000004656467220 */ /* 0x000fe20000410000 */
[----:B------:R-:W-:Y:S01]  /*2380*/  FFMA.FTZ R82, R88, R76, 1 ;  /* 0x3f80000058527423 */ /* 0x000fe2000001004c */
[----:B------:R-:W-:Y:S01]  /*2390*/  SHF.L.U32 R86, R12, 0x10, RZ ;  /* 0x000000100c567819 */ /* 0x000fe200000006ff */
[----:B------:R-:W-:Y:S01]  /*23a0*/  FMUL.FTZ R76, R89, R75 ;  /* 0x0000004b594c7220 */ /* 0x000fe20000410000 */
[----:B0-----:R-:W-:Y:S01]  /*23b0*/  FADD.FTZ R88, R81, 1 ;  /* 0x3f80000051587421 */ /* 0x001fe20000010000 */
[----:B------:R-:W-:Y:S01]  /*23c0*/  PRMT R114, R21, 0x7632, R114 ;  /* 0x0000763215727816 */ /* 0x000fe20000000072 */
[----:B------:R-:W-:Y:S01]  /*23d0*/  FADD.FTZ R115, -R26, R20 ;  /* 0x000000141a737221 */ /* 0x000fe20000010100 */
[----:B------:R0:W-:Y:S01]  /*23e0*/  MUFU.RCP R89, R49 ;  /* 0x0000003100597308 */ /* 0x0001e20000001000 */
[----:B------:R-:W-:-:S02]  /*23f0*/  SHF.L.U32 R81, R18, 0x10, RZ ;  /* 0x0000001012517819 */ /* 0x000fc400000006ff */
[----:B------:R-:W-:Y:S02]  /*2400*/  PRMT R21, R18, 0x7632, R21 ;  /* 0x0000763212157816 */ /* 0x000fe40000000015 */
[C---:B------:R-:W-:Y:S01]  /*2410*/  PRMT R20, R19.reuse, 0x7632, R20 ;  /* 0x0000763213147816 */ /* 0x040fe20000000014 */
[----:B------:R-:W-:Y:S01]  /*2420*/  FMUL.FTZ R77, R86, R77 ;  /* 0x0000004d564d7220 */ /* 0x000fe20000410000 */
[----:B0-----:R-:W-:Y:S02]  /*2430*/  SHF.L.U32 R49, R19, 0x10, RZ ;  /* 0x0000001013317819 */ /* 0x001fe400000006ff */
[----:B------:R-:W5:Y:S01]  /*2440*/  LDG.E.64.CONSTANT R18, desc[UR14][R30.64+0x14a00] ;  /* 0x014a000e1e127981 */ /* 0x000f62000c1e9b00 */
[----:B-1----:R-:W-:Y:S01]  /*2450*/  FADD.FTZ R86, R80, 1 ;  /* 0x3f80000050567421 */ /* 0x002fe20000010000 */
[----:B------:R-:W-:Y:S01]  /*2460*/  SHF.L.U32 R114, R114, 0x10, RZ ;  /* 0x0000001072727819 */ /* 0x000fe200000006ff */
[----:B------:R-:W-:Y:S01]  /*2470*/  FADD.FTZ R98, R98, 1 ;  /* 0x3f80000062627421 */ /* 0x000fe20000010000 */
[----:B------:R-:W-:Y:S01]  /*2480*/  FMUL.FTZ R80, R96, R99 ;  /* 0x0000006360507220 */ /* 0x000fe20000410000 */
[----:B------:R-:W0:Y:S01]  /*2490*/  MUFU.RCP R88, R88 ;  /* 0x0000005800587308 */ /* 0x000e220000001000 */
[----:B------:R-:W-:Y:S01]  /*24a0*/  SHF.L.U32 R21, R21, 0x10, RZ ;  /* 0x0000001015157819 */ /* 0x000fe200000006ff */
[----:B------:R-:W-:Y:S01]  /*24b0*/  FMUL.FTZ R68, R65, -1.4426950216293334961 ;  /* 0xbfb8aa3b41447820 */ /* 0x000fe20000410000 */
[----:B------:R-:W-:Y:S01]  /*24c0*/  SHF.L.U32 R20, R20, 0x10, RZ ;  /* 0x0000001014147819 */ /* 0x000fe200000006ff */
[----:B------:R-:W-:Y:S01]  /*24d0*/  FMUL.FTZ R75, R97, R82 ;  /* 0x00000052614b7220 */ /* 0x000fe20000410000 */
[----:B------:R-:W-:Y:S01]  /*24e0*/  FMUL.FTZ R115, R10, R115 ;  /* 0x000000730a737220 */ /* 0x000fe20000410000 */
[----:B------:R-:W-:-:S02]  /*24f0*/  FMUL.FTZ R80, R81, R80 ;  /* 0x0000005051507220 */ /* 0x000fc40000410000 */
[----:B------:R-:W1:Y:S01]  /*2500*/  MUFU.RCP R86, R86 ;  /* 0x0000005600567308 */ /* 0x000e620000001000 */
[----:B------:R-:W-:Y:S01]  /*2510*/  FADD.FTZ R114, -R26, R114 ;  /* 0x000000721a727221 */ /* 0x000fe20000010100 */
[----:B------:R-:W-:Y:S01]  /*2520*/  FFMA.FTZ R81, R6, R115, R8 ;  /* 0x0000007306517223 */ /* 0x000fe20000010008 */
[----:B------:R-:W-:Y:S01]  /*2530*/  FMUL.FTZ R76, R21, R76 ;  /* 0x0000004c154c7220 */ /* 0x000fe20000410000 */
[----:B------:R-:W-:Y:S01]  /*2540*/  FMUL.FTZ R75, R20, R75 ;  /* 0x0000004b144b7220 */ /* 0x000fe20000410000 */
[----:B------:R-:W-:Y:S01]  /*2550*/  FMUL.FTZ R83, R83, R100 ;  /* 0x0000006453537220 */ /* 0x000fe20000410000 */
[----:B------:R-:W5:Y:S02]  /*2560*/  LDG.E.64.CONSTANT R20, desc[UR14][R28.64+0x18600] ;  /* 0x0186000e1c147981 */ /* 0x000f64000c1e9b00 */
[----:B------:R-:W1:Y:S01]  /*2570*/  MUFU.RCP R98, R98 ;  /* 0x0000006200627308 */ /* 0x000e620000001000 */
[----:B------:R-:W-:Y:S01]  /*2580*/  FMUL.FTZ R114, R10, R114 ;  /* 0x000000720a727220 */ /* 0x000fe20000410000 */
[----:B------:R-:W-:Y:S01]  /*2590*/  FMUL.FTZ R97, R81, -1.4426950216293334961 ;  /* 0xbfb8aa3b51617820 */ /* 0x000fe20000410000 */
[----:B------:R-:W-:-:S05]  /*25a0*/  FMUL.FTZ R83, R49, R83 ;  /* 0x0000005331537220 */ /* 0x000fca0000410000 */
[----:B------:R-:W3:Y:S01]  /*25b0*/  MUFU.EX2 R68, R68 ;  /* 0x0000004400447308 */ /* 0x000ee20000000800 */
[----:B------:R-:W-:Y:S01]  /*25c0*/  FMUL.FTZ R73, R69, -1.4426950216293334961 ;  /* 0xbfb8aa3b45497820 */ /* 0x000fe20000410000 */
[----:B------:R-:W-:Y:S01]  /*25d0*/  FFMA.FTZ R49, R7, R114, R9 ;  /* 0x0000007207317223 */ /* 0x000fe20000010009 */
[----:B0-----:R-:W-:-:S03]  /*25e0*/  FADD.FTZ R82, -R88, 1 ;  /* 0x3f80000058527421 */ /* 0x001fc60000010100 */
[----:B------:R-:W-:Y:S02]  /*25f0*/  FMUL.FTZ R96, R49, -1.4426950216293334961 ;  /* 0xbfb8aa3b31607820 */ /* 0x000fe40000410000 */
[----:B------:R-:W0:Y:S01]  /*2600*/  MUFU.EX2 R97, R97 ;  /* 0x0000006100617308 */ /* 0x000e220000000800 */
[----:B-1----:R-:W-:Y:S01]  /*2610*/  FADD.FTZ R99, -R86, 1 ;  /* 0x3f80000056637421 */ /* 0x002fe20000010100 */
[----:B------:R-:W-:Y:S01]  /*2620*/  FFMA.FTZ R64, R64, R82, 1 ;  /* 0x3f80000040407423 */ /* 0x000fe20000010052 */
[----:B------:R-:W-:-:S05]  /*2630*/  FADD.FTZ R82, -R98, 1 ;  /* 0x3f80000062527421 */ /* 0x000fca0000010100 */
[----:B------:R-:W1:Y:S01]  /*2640*/  MUFU.EX2 R73, R73 ;  /* 0x0000004900497308 */ /* 0x000e620000000800 */
[----:B------:R-:W-:Y:S01]  /*2650*/  FFMA.FTZ R74, R74, R99, 1 ;  /* 0x3f8000004a4a7423 */ /* 0x000fe20000010063 */
[----:B------:R-:W-:Y:S01]  /*2660*/  FADD.FTZ R99, -R89, 1 ;  /* 0x3f80000059637421 */ /* 0x000fe20000010100 */
[----:B---3--:R-:W-:-:S05]  /*2670*/  FADD.FTZ R68, R68, 1 ;  /* 0x3f80000044447421 */ /* 0x008fca0000010000 */
[----:B------:R-:W3:Y:S01]  /*2680*/  MUFU.EX2 R96, R96 ;  /* 0x0000006000607308 */ /* 0x000ee20000000800 */
[----:B------:R-:W-:Y:S01]  /*2690*/  FFMA.FTZ R48, R48, R82, 1 ;  /* 0x3f80000030307423 */ /* 0x000fe20000010052 */
[----:B------:R-:W-:Y:S01]  /*26a0*/  FFMA.FTZ R99, R85, R99, 1 ;  /* 0x3f80000055637423 */ /* 0x000fe20000010063 */
[----:B------:R-:W-:Y:S01]  /*26b0*/  SHF.L.U32 R85, R22, 0x10, RZ ;  /* 0x0000001016557819 */ /* 0x000fe200000006ff */
[----:B------:R-:W-:-:S04]  /*26c0*/  FMUL.FTZ R64, R88, R64 ;  /* 0x0000004058407220 */ /* 0x000fc80000410000 */
[----:B------:R3:W3:Y:S01]  /*26d0*/  MUFU.RCP R82, R68 ;  /* 0x0000004400527308 */ /* 0x0006e20000001000 */
[----:B0-----:R-:W-:Y:S01]  /*26e0*/  FADD.FTZ R88, R97, 1 ;  /* 0x3f80000061587421 */ /* 0x001fe20000010000 */
[----:B------:R-:W-:Y:S01]  /*26f0*/  SHF.L.U32 R110, R38, 0x10, RZ ;  /* 0x00000010266e7819 */ /* 0x000fe200000006ff */
[----:B-1----:R-:W-:Y:S01]  /*2700*/  FADD.FTZ R73, R73, 1 ;  /* 0x3f80000049497421 */ /* 0x002fe20000010000 */
[----:B---3--:R-:W-:Y:S02]  /*2710*/  PRMT R68, R22, 0x7632, R68 ;  /* 0x0000763216447816 */ /* 0x008fe40000000044 */
[----:B------:R-:W-:Y:S01]  /*2720*/  SHF.L.U32 R22, R13, 0x10, RZ ;  /* 0x000000100d167819 */ /* 0x000fe200000006ff */
[----:B------:R-:W-:Y:S01]  /*2730*/  FMUL.FTZ R99, R89, R99 ;  /* 0x0000006359637220 */ /* 0x000fe20000410000 */
[----:B------:R-:W0:Y:S03]  /*2740*/  MUFU.RCP R88, R88 ;  /* 0x0000005800587308 */ /* 0x000e260000001000 */
[C---:B------:R-:W-:Y:S01]  /*2750*/  FADD.FTZ R22, -R26.reuse, R22 ;  /* 0x000000161a167221 */ /* 0x040fe20000010100 */
[----:B------:R-:W-:Y:S01]  /*2760*/  FADD.FTZ R110, -R26, R110 ;  /* 0x0000006e1a6e7221 */ /* 0x000fe20000010100 */
[----:B------:R-:W-:Y:S01]  /*2770*/  FFMA.FTZ R27, R3, R27, R5 ;  /* 0x0000001b031b7223 */ /* 0x000fe20000010005 */
[----:B------:R-:W-:Y:S01]  /*2780*/  FMUL.FTZ R74, R86, R74 ;  /* 0x0000004a564a7220 */ /* 0x000fe20000410000 */
[----:B------:R-:W-:Y:S01]  /*2790*/  FADD.FTZ R96, R96, 1 ;  /* 0x3f80000060607421 */ /* 0x000fe20000010000 */
[----:B------:R1:W3:Y:S01]  /*27a0*/  MUFU.RCP R89, R73 ;  /* 0x0000004900597308 */ /* 0x0002e20000001000 */
[----:B------:R-:W-:Y:S01]  /*27b0*/  SHF.L.U32 R86, R23, 0x10, RZ ;  /* 0x0000001017567819 */ /* 0x000fe200000006ff */
[----:B------:R-:W-:Y:S01]  /*27c0*/  FMUL.FTZ R111, R10, R22 ;  /* 0x000000160a6f7220 */ /* 0x000fe20000410000 */
[----:B------:R-:W-:Y:S01]  /*27d0*/  FFMA.FTZ R11, R2, R11, R4 ;  /* 0x0000000b020b7223 */ /* 0x000fe20000010004 */
[----:B------:R-:W-:Y:S01]  /*27e0*/  PRMT R113, R46, 0x7632, R113 ;  /* 0x000076322e717816 */ /* 0x000fe20000000071 */
[----:B------:R-:W-:Y:S01]  /*27f0*/  FMUL.FTZ R110, R10, R110 ;  /* 0x0000006e0a6e7220 */ /* 0x000fe20000410000 */
[----:B------:R-:W-:Y:S01]  /*2800*/  FMUL.FTZ R33, R27, -1.4426950216293334961 ;  /* 0xbfb8aa3b1b217820 */ /* 0x000fe20000410000 */
[----:B-1----:R-:W-:-:S02]  /*2810*/  PRMT R73, R23, 0x7632, R73 ;  /* 0x0000763217497816 */ /* 0x002fc40000000049 */
[----:B------:R-:W5:Y:S01]  /*2820*/  LDG.E.64.CONSTANT R22, desc[UR14][R30.64+0x16800] ;  /* 0x0168000e1e167981 */ /* 0x000f62000c1e9b00 */
[----:B------:R1:W3:Y:S01]  /*2830*/  MUFU.RCP R97, R96 ;  /* 0x0000006000617308 */ /* 0x0002e20000001000 */
[----:B------:R-:W-:Y:S01]  /*2840*/  FMUL.FTZ R72, R11, -1.4426950216293334961 ;  /* 0xbfb8aa3b0b487820 */ /* 0x000fe20000410000 */
[----:B------:R-:W-:Y:S01]  /*2850*/  SHF.L.U32 R113, R113, 0x10, RZ ;  /* 0x0000001071717819 */ /* 0x000fe200000006ff */
[----:B------:R-:W-:Y:S01]  /*2860*/  FFMA.FTZ R46, R2, R110, R4 ;  /* 0x0000006e022e7223 */ /* 0x000fe20000010004 */
[----:B------:R-:W-:Y:S01]  /*2870*/  FMUL.FTZ R48, R98, R48 ;  /* 0x0000003062307220 */ /* 0x000fe20000410000 */
[----:B------:R-:W-:-:S03]  /*2880*/  FADD.FTZ R98, -R82, 1 ;  /* 0x3f80000052627421 */ /* 0x000fc60000010100 */
[----:B------:R-:W3:Y:S01]  /*2890*/  MUFU.EX2 R33, R33 ;  /* 0x0000002100217308 */ /* 0x000ee20000000800 */
[----:B-1----:R-:W-:Y:S01]  /*28a0*/  FMUL.FTZ R96, R46, -1.4426950216293334961 ;  /* 0xbfb8aa3b2e607820 */ /* 0x002fe20000410000 */
[----:B------:R-:W-:Y:S01]  /*28b0*/  FADD.FTZ R113, -R26, R113 ;  /* 0x000000711a717221 */ /* 0x000fe20000010100 */
[----:B------:R-:W-:Y:S01]  /*28c0*/  SHF.L.U32 R73, R73, 0x10, RZ ;  /* 0x0000001049497819 */ /* 0x000fe200000006ff */
[----:B------:R-:W-:-:S04]  /*28d0*/  FFMA.FTZ R98, R65, R98, 1 ;  /* 0x3f80000041627423 */ /* 0x000fc80000010062 */
[----:B------:R-:W1:Y:S01]  /*28e0*/  MUFU.EX2 R72, R72 ;  /* 0x0000004800487308 */ /* 0x000e620000000800 */
[----:B------:R-:W-:Y:S01]  /*28f0*/  SHF.L.U32 R68, R68, 0x10, RZ ;  /* 0x0000001044447819 */ /* 0x000fe200000006ff */
[----:B------:R-:W-:Y:S01]  /*2900*/  FMUL.FTZ R113, R10, R113 ;  /* 0x000000710a717220 */ /* 0x000fe20000410000 */
[----:B------:R-:W-:-:S05]  /*2910*/  FMUL.FTZ R73, R73, R48 ;  /* 0x0000003049497220 */ /* 0x000fca0000410000 */
[----:B------:R0:W-:Y:S01]  /*2920*/  MUFU.EX2 R65, R96 ;  /* 0x0000006000417308 */ /* 0x0001e20000000800 */
[----:B------:R-:W-:Y:S01]  /*2930*/  FMUL.FTZ R85, R85, R74 ;  /* 0x0000004a55557220 */ /* 0x000fe20000410000 */
[----:B------:R-:W-:Y:S01]  /*2940*/  FFMA.FTZ R48, R6, R113, R8 ;  /* 0x0000007106307223 */ /* 0x000fe20000010008 */
[----:B------:R-:W-:Y:S01]  /*2950*/  FMUL.FTZ R74, R68, R99 ;  /* 0x00000063444a7220 */ /* 0x000fe20000410000 */
[----:B0-----:R-:W-:Y:S01]  /*2960*/  FADD.FTZ R96, -R88, 1 ;  /* 0x3f80000058607421 */ /* 0x001fe20000010100 */
[----:B---3--:R-:W-:-:S03]  /*2970*/  FADD.FTZ R99, -R89, 1 ;  /* 0x3f80000059637421 */ /* 0x008fc60000010100 */
[----:B------:R-:W-:Y:S01]  /*2980*/  FFMA.FTZ R96, R81, R96, 1 ;  /* 0x3f80000051607423 */ /* 0x000fe20000010060 */
[----:B------:R-:W-:Y:S01]  /*2990*/  FADD.FTZ R81, -R97, 1 ;  /* 0x3f80000061517421 */ /* 0x000fe20000010100 */
[----:B------:R-:W-:Y:S01]  /*29a0*/  FMUL.FTZ R82, R82, R98 ;  /* 0x0000006252527220 */ /* 0x000fe20000410000 */
[----:B------:R-:W-:Y:S01]  /*29b0*/  FMUL.FTZ R98, R48, -1.4426950216293334961 ;  /* 0xbfb8aa3b30627820 */ /* 0x000fe20000410000 */
[----:B------:R-:W-:Y:S01]  /*29c0*/  FFMA.FTZ R69, R69, R99, 1 ;  /* 0x3f80000045457423 */ /* 0x000fe20000010063 */
[----:B------:R-:W-:Y:S01]  /*29d0*/  FFMA.FTZ R49, R49, R81, 1 ;  /* 0x3f80000031317423 */ /* 0x000fe20000010051 */
[----:B------:R-:W-:Y:S01]  /*29e0*/  SHF.L.U32 R81, R24, 0x10, RZ ;  /* 0x0000001018517819 */ /* 0x000fe200000006ff */
[----:B------:R-:W-:Y:S01]  /*29f0*/  FADD.FTZ R33, R33, 1 ;  /* 0x3f80000021217421 */ /* 0x000fe20000010000 */
[----:B------:R-:W-:Y:S02]  /*2a00*/  PRMT R12, R47, 0x7632, R12 ;  /* 0x000076322f0c7816 */ /* 0x000fe4000000000c */
[----:B------:R1:W0:Y:S01]  /*2a10*/  MUFU.EX2 R47, R98 ;  /* 0x00000062002f7308 */ /* 0x0002220000000800 */
[----:B------:R-:W-:Y:S01]  /*2a20*/  FMUL.FTZ R89, R89, R69 ;  /* 0x0000004559597220 */ /* 0x000fe20000410000 */
[----:B------:R-:W-:Y:S01]  /*2a30*/  FMUL.FTZ R49, R97, R49 ;  /* 0x0000003161317220 */ /* 0x000fe20000410000 */
[----:B------:R-:W-:-:S02]  /*2a40*/  SHF.L.U32 R69, R12, 0x10, RZ ;  /* 0x000000100c457819 */ /* 0x000fc400000006ff */
[----:B------:R-:W-:Y:S01]  /*2a50*/  PRMT R12, R25, 0x7632, R12 ;  /* 0x00007632190c7816 */ /* 0x000fe2000000000c */
[----:B-1----:R-:W-:Y:S01]  /*2a60*/  FADD.FTZ R98, R72, 1 ;  /* 0x3f80000048627421 */ /* 0x002fe20000010000 */
[----:B------:R-:W-:Y:S01]  /*2a70*/  FMUL.FTZ R72, R88, R96 ;  /* 0x0000006058487220 */ /* 0x000fe20000410000 */
[----:B------:R-:W-:Y:S01]  /*2a80*/  FMUL.FTZ R88, R81, R82 ;  /* 0x0000005251587220 */ /* 0x000fe20000410000 */
[----:B------:R1:W-:Y:S01]  /*2a90*/  MUFU.RCP R97, R33 ;  /* 0x0000002100617308 */ /* 0x0003e20000001000 */
[----:B------:R-:W-:Y:S02]  /*2aa0*/  PRMT R82, R24, 0x7632, R82 ;  /* 0x0000763218527816 */ /* 0x000fe40000000052 */
[----:B-1----:R-:W-:Y:S02]  /*2ab0*/  SHF.L.U32 R33, R25, 0x10, RZ ;  /* 0x0000001019217819 */ /* 0x002fe400000006ff */
[----:B------:R-:W3:Y:S01]  /*2ac0*/  LDG.E.64.CONSTANT R24, desc[UR14][R28.64+0x1a400] ;  /* 0x01a4000e1c187981 */ /* 0x000ee2000c1e9b00 */
[----:B------:R-:W-:-:S02]  /*2ad0*/  FADD.FTZ R69, -R26, R69 ;  /* 0x000000451a457221 */ /* 0x000fc40000010100 */
[----:B------:R-:W1:Y:S02]  /*2ae0*/  MUFU.RCP R96, R98 ;  /* 0x0000006200607308 */ /* 0x000e640000001000 */
[----:B------:R-:W-:Y:S01]  /*2af0*/  FMUL.FTZ R112, R10, R69 ;  /* 0x000000450a707220 */ /* 0x000fe20000410000 */
[----:B0-----:R-:W-:-:S03]  /*2b00*/  FADD.FTZ R102, R47, 1 ;  /* 0x3f8000002f667421 */ /* 0x001fc60000010000 */
[----:B------:R-:W-:Y:S01]  /*2b10*/  FFMA.FTZ R69, R7, R112, R9 ;  /* 0x0000007007457223 */ /* 0x000fe20000010009 */
[----:B------:R-:W-:Y:S01]  /*2b20*/  SHF.L.U32 R82, R82, 0x10, RZ ;  /* 0x0000001052527819 */ /* 0x000fe200000006ff */
[----:B------:R-:W-:Y:S01]  /*2b30*/  FMUL.FTZ R89, R33, R89 ;  /* 0x0000005921597220 */ /* 0x000fe20000410000 */
[----:B------:R-:W-:Y:S01]  /*2b40*/  PRMT R107, R44, 0x7632, R107 ;  /* 0x000076322c6b7816 */ /* 0x000fe2000000006b */
[----:B------:R-:W-:Y:S01]  /*2b50*/  FMUL.FTZ R81, R69, -1.4426950216293334961 ;  /* 0xbfb8aa3b45517820 */ /* 0x000fe20000410000 */
[----:B------:R-:W0:Y:S01]  /*2b60*/  MUFU.RCP R102, R102 ;  /* 0x0000006600667308 */ /* 0x000e220000001000 */
[----:B------:R-:W-:Y:S01]  /*2b70*/  SHF.L.U32 R33, R12, 0x10, RZ ;  /* 0x000000100c217819 */ /* 0x000fe200000006ff */
[----:B------:R-:W-:Y:S01]  /*2b80*/  FMUL.FTZ R72, R82, R72 ;  /* 0x0000004852487220 */ /* 0x000fe20000410000 */
[----:B------:R-:W-:Y:S01]  /*2b90*/  PRMT R99, R45, 0x7632, R99 ;  /* 0x000076322d637816 */ /* 0x000fe20000000063 */
[----:B------:R-:W-:Y:S01]  /*2ba0*/  FMUL.FTZ R67, R51, -1.4426950216293334961 ;  /* 0xbfb8aa3b33437820 */ /* 0x000fe20000410000 */
[----:B------:R-:W-:Y:S01]  /*2bb0*/  FMUL.FTZ R66, R50, -1.4426950216293334961 ;  /* 0xbfb8aa3b32427820 */ /* 0x000fe20000410000 */
[----:B------:R-:W-:-:S02]  /*2bc0*/  SHF.L.U32 R103, R35, 0x10, RZ ;  /* 0x0000001023677819 */ /* 0x000fc400000006ff */
[----:B------:R-:W-:Y:S01]  /*2bd0*/  SHF.L.U32 R104, R34, 0x10, RZ ;  /* 0x0000001022687819 */ /* 0x000fe200000006ff */
[----:B------:R-:W2:Y:S01]  /*2be0*/  MUFU.EX2 R81, R81 ;  /* 0x0000005100517308 */ /* 0x000ea20000000800 */
[----:B-1----:R-:W-:Y:S01]  /*2bf0*/  FADD.FTZ R82, -R96, 1 ;  /* 0x3f80000060527421 */ /* 0x002fe20000010100 */
[----:B------:R-:W-:Y:S01]  /*2c00*/  FMUL.FTZ R33, R33, R49 ;  /* 0x0000003121217220 */ /* 0x000fe20000410000 */
[----:B------:R-:W-:Y:S02]  /*2c10*/  SHF.L.U32 R107, R107, 0x10, RZ ;  /* 0x000000106b6b7819 */ /* 0x000fe400000006ff */
[----:B------:R-:W-:Y:S01]  /*2c20*/  SHF.L.U32 R108, R16, 0x10, RZ ;  /* 0x00000010106c7819 */ /* 0x000fe200000006ff */
[----:B------:R-:W-:Y:S01]  /*2c30*/  FFMA.FTZ R49, R11, R82, 1 ;  /* 0x3f8000000b317423 */ /* 0x000fe20000010052 */
[----:B------:R-:W-:Y:S01]  /*2c40*/  SHF.L.U32 R99, R99, 0x10, RZ ;  /* 0x0000001063637819 */ /* 0x000fe200000006ff */
[----:B------:R-:W-:Y:S01]  /*2c50*/  FADD.FTZ R107, -R26, R107 ;  /* 0x0000006b1a6b7221 */ /* 0x000fe20000010100 */
[----:B------:R-:W-:Y:S01]  /*2c60*/  FMUL.FTZ R86, R86, R64 ;  /* 0x0000004056567220 */ /* 0x000fe20000410000 */
[----:B------:R-:W-:Y:S01]  /*2c70*/  FMUL.FTZ R96, R96, R49 ;  /* 0x0000003160607220 */ /* 0x000fe20000410000 */
[----:B0-----:R-:W-:Y:S01]  /*2c80*/  FADD.FTZ R49, -R102, 1 ;  /* 0x3f80000066317421 */ /* 0x001fe20000010100 */
[----:B------:R-:W0:Y:S01]  /*2c90*/  MUFU.EX2 R67, R67 ;  /* 0x0000004300437308 */ /* 0x000e220000000800 */
[----:B------:R-:W-:Y:S01]  /*2ca0*/  FMUL.FTZ R107, R10, R107 ;  /* 0x0000006b0a6b7220 */ /* 0x000fe20000410000 */
[----:B------:R-:W-:Y:S01]  /*2cb0*/  FADD.FTZ R99, -R26, R99 ;  /* 0x000000631a637221 */ /* 0x000fe20000010100 */
[----:B------:R-:W-:Y:S01]  /*2cc0*/  FFMA.FTZ R48, R48, R49, 1 ;  /* 0x3f80000030307423 */ /* 0x000fe20000010031 */
[----:B------:R-:W3:Y:S01]  /*2cd0*/  LDG.E.64.CONSTANT R28, desc[UR14][R28.64+0x1c200] ;  /* 0x01c2000e1c1c7981 */ /* 0x000ee2000c1e9b00 */
[----:B--2---:R-:W-:Y:S01]  /*2ce0*/  FADD.FTZ R81, R81, 1 ;  /* 0x3f80000051517421 */ /* 0x004fe20000010000 */
[----:B------:R-:W-:Y:S01]  /*2cf0*/  FADD.FTZ R11, -R97, 1 ;  /* 0x3f800000610b7421 */ /* 0x000fe20000010100 */
[----:B------:R-:W-:Y:S01]  /*2d00*/  PRMT R12, R12, 0x7632, R12 ;  /* 0x000076320c0c7816 */ /* 0x000fe2000000000c */
[----:B------:R-:W-:Y:S01]  /*2d10*/  FMUL.FTZ R99, R10, R99 ;  /* 0x000000630a637220 */ /* 0x000fe20000410000 */
[----:B------:R1:W-:Y:S01]  /*2d20*/  MUFU.RCP R100, R81 ;  /* 0x0000005100647308 */ /* 0x0003e20000001000 */
[----:B------:R-:W-:Y:S01]  /*2d30*/  FMUL.FTZ R102, R102, R48 ;  /* 0x0000003066667220 */ /* 0x000fe20000410000 */
[----:B------:R-:W-:Y:S01]  /*2d40*/  FFMA.FTZ R11, R27, R11, 1 ;  /* 0x3f8000001b0b7423 */ /* 0x000fe2000001000b */
[----:B------:R-:W-:Y:S01]  /*2d50*/  SHF.L.U32 R12, R12, 0x10, RZ ;  /* 0x000000100c0c7819 */ /* 0x000fe200000006ff */
[----:B------:R-:W2:Y:S01]  /*2d60*/  LDG.E.64.CONSTANT R48, desc[UR14][R30.64+0x18600] ;  /* 0x0186000e1e307981 */ /* 0x000ea2000c1e9b00 */
[----:B------:R-:W-:Y:S01]  /*2d70*/  FFMA.FTZ R82, R7, R99, R9 ;  /* 0x0000006307527223 */ /* 0x000fe20000010009 */
[----:B-1----:R-:W-:-:S02]  /*2d80*/  FFMA.FTZ R81, R6, R107, R8 ;  /* 0x0000006b06517223 */ /* 0x002fc40000010008 */
[----:B------:R-:W1:Y:S01]  /*2d90*/  MUFU.EX2 R66, R66 ;  /* 0x0000004200427308 */ /* 0x000e620000000800 */
[----:B------:R-:W-:Y:S01]  /*2da0*/  FMUL.FTZ R97, R97, R11 ;  /* 0x0000000b61617220 */ /* 0x000fe20000410000 */
[----:B------:R-:W-:Y:S01]  /*2db0*/  FMUL.FTZ R101, R81, -1.4426950216293334961 ;  /* 0xbfb8aa3b51657820 */ /* 0x000fe20000410000 */
[----:B------:R-:W-:Y:S01]  /*2dc0*/  FADD.FTZ R11, -R26, R12 ;  /* 0x0000000c1a0b7221 */ /* 0x000fe20000010100 */
[----:B------:R-:W-:Y:S01]  /*2dd0*/  FMUL.FTZ R12, R82, -1.4426950216293334961 ;  /* 0xbfb8aa3b520c7820 */ /* 0x000fe20000410000 */
[----:B0-----:R-:W-:-:S03]  /*2de0*/  FADD.FTZ R67, R67, 1 ;  /* 0x3f80000043437421 */ /* 0x001fc60000010000 */
[----:B------:R-:W0:Y:S01]  /*2df0*/  MUFU.EX2 R101, R101 ;  /* 0x0000006500657308 */ /* 0x000e220000000800 */
[----:B------:R-:W-:Y:S02]  /*2e00*/  PRMT R35, R13, 0x7632, R35 ;  /* 0x000076320d237816 */ /* 0x000fe40000000023 */
[----:B------:R-:W-:-:S05]  /*2e10*/  PRMT R34, R34, 0x7632, R34 ;  /* 0x0000763222227816 */ /* 0x000fca0000000022 */
[----:B------:R-:W4:Y:S01]  /*2e20*/  MUFU.EX2 R12, R12 ;  /* 0x0000000c000c7308 */ /* 0x000f220000000800 */
[----:B-1----:R-:W-:Y:S01]  /*2e30*/  FADD.FTZ R66, R66, 1 ;  /* 0x3f80000042427421 */ /* 0x002fe20000010000 */
[----:B------:R-:W-:Y:S01]  /*2e40*/  FADD.FTZ R98, -R100, 1 ;  /* 0x3f80000064627421 */ /* 0x000fe20000010100 */
[----:B------:R-:W-:-:S05]  /*2e50*/  PRMT R16, R35, 0x7632, R16 ;  /* 0x0000763223107816 */ /* 0x000fca0000000010 */
[----:B------:R-:W1:Y:S01]  /*2e60*/  MUFU.RCP R67, R67 ;  /* 0x0000004300437308 */ /* 0x000e620000001000 */
[----:B------:R-:W-:Y:S02]  /*2e70*/  SHF.L.U32 R34, R34, 0x10, RZ ;  /* 0x0000001022227819 */ /* 0x000fe400000006ff */
[----:B------:R-:W-:Y:S01]  /*2e80*/  SHF.L.U32 R35, R35, 0x10, RZ ;  /* 0x0000001023237819 */ /* 0x000fe200000006ff */
[----:B------:R-:W-:Y:S01]  /*2e90*/  FFMA.FTZ R98, R69, R98, 1 ;  /* 0x3f80000045627423 */ /* 0x000fe20000010062 */
[----:B------:R-:W-:-:S03]  /*2ea0*/  FMUL.FTZ R97, R103, R97 ;  /* 0x0000006167617220 */ /* 0x000fc60000410000 */
[----:B------:R4:W1:Y:S01]  /*2eb0*/  MUFU.RCP R13, R66 ;  /* 0x00000042000d7308 */ /* 0x0008620000001000 */
[----:B0-----:R-:W-:Y:S01]  /*2ec0*/  FADD.FTZ R101, R101, 1 ;  /* 0x3f80000065657421 */ /* 0x001fe20000010000 */
[----:B------:R-:W-:Y:S01]  /*2ed0*/  FMUL.FTZ R34, R34, R102 ;  /* 0x0000006622227220 */ /* 0x000fe20000410000 */
[----:B------:R-:W-:Y:S01]  /*2ee0*/  FADD.FTZ R103, -R26, R35 ;  /* 0x000000231a677221 */ /* 0x000fe20000010100 */
[----:B------:R-:W-:Y:S01]  /*2ef0*/  FMUL.FTZ R11, R10, R11 ;  /* 0x0000000b0a0b7220 */ /* 0x000fe20000410000 */
[----:B------:R-:W-:Y:S01]  /*2f00*/  FMUL.FTZ R100, R100, R98 ;  /* 0x0000006264647220 */ /* 0x000fe20000410000 */
[----:B------:R-:W-:Y:S01]  /*2f10*/  SHF.L.U32 R102, R16, 0x10, RZ ;  /* 0x0000001010667819 */ /* 0x000fe200000006ff */
[----:B----4-:R-:W-:Y:S01]  /*2f20*/  FADD.FTZ R66, R12, 1 ;  /* 0x3f8000000c427421 */ /* 0x010fe20000010000 */
[----:B------:R-:W-:Y:S01]  /*2f30*/  FMUL.FTZ R12, R10, R103 ;  /* 0x000000670a0c7220 */ /* 0x000fe20000410000 */
[----:B------:R-:W-:Y:S01]  /*2f40*/  FFMA.FTZ R69, R6, R11, R8 ;  /* 0x0000000b06457223 */ /* 0x000fe20000010008 */
[----:B------:R-:W0:Y:S01]  /*2f50*/  MUFU.RCP R101, R101 ;  /* 0x0000006500657308 */ /* 0x000e220000001000 */
[----:B------:R-:W-:Y:S01]  /*2f60*/  FMUL.FTZ R96, R104, R96 ;  /* 0x0000006068607220 */ /* 0x000fe20000410000 */
[----:B------:R-:W-:Y:S01]  /*2f70*/  FMUL.FTZ R35, R102, R100 ;  /* 0x0000006466237220 */ /* 0x000fe20000410000 */
[----:B-1----:R-:W-:Y:S01]  /*2f80*/  FADD.FTZ R104, -R67, 1 ;  /* 0x3f80000043687421 */ /* 0x002fe20000010100 */
[----:B------:R-:W-:-:S04]  /*2f90*/  FMUL.FTZ R98, R69, -1.4426950216293334961 ;  /* 0xbfb8aa3b45627820 */ /* 0x000fc80000410000 */
[----:B------:R1:W4:Y:S01]  /*2fa0*/  MUFU.RCP R100, R66 ;  /* 0x0000004200647308 */ /* 0x0003220000001000 */
[----:B------:R-:W-:Y:S01]  /*2fb0*/  FFMA.FTZ R104, R51, R104, 1 ;  /* 0x3f80000033687423 */ /* 0x000fe20000010068 */
[----:B------:R-:W-:Y:S01]  /*2fc0*/  FADD.FTZ R102, -R13, 1 ;  /* 0x3f8000000d667421 */ /* 0x000fe20000010100 */
[----:B-1----:R-:W-:Y:S01]  /*2fd0*/  FFMA.FTZ R66, R7, R12, R9 ;  /* 0x0000000c07427223 */ /* 0x002fe20000010009 */
[----:B------:R-:W-:-:S03]  /*2fe0*/  FFMA.FTZ R64, R3, R111, R5 ;  /* 0x0000006f03407223 */ /* 0x000fc60000010005 */
[----:B------:R-:W-:Y:S01]  /*2ff0*/  FMUL.FTZ R51, R66, -1.4426950216293334961 ;  /* 0xbfb8aa3b42337820 */ /* 0x000fe20000410000 */
[----:B------:R-:W1:Y:S01]  /*3000*/  MUFU.EX2 R98, R98 ;  /* 0x0000006200627308 */ /* 0x000e620000000800 */
[----:B------:R-:W-:Y:S01]  /*3010*/  FFMA.FTZ R102, R50, R102, 1 ;  /* 0x3f80000032667423 */ /* 0x000fe20000010066 */
[----:B------:R-:W-:Y:S01]  /*3020*/  FMUL.FTZ R68, R64, -1.4426950216293334961 ;  /* 0xbfb8aa3b40447820 */ /* 0x000fe20000410000 */
[----:B------:R-:W-:Y:S02]  /*3030*/  FADD.FTZ R37, R37, 1 ;  /* 0x3f80000025257421 */ /* 0x000fe40000010000 */
[----:B------:R-:W-:-:S03]  /*3040*/  FMUL.FTZ R105, R13, R102 ;  /* 0x000000660d697220 */ /* 0x000fc60000410000 */
[----:B------:R-:W1:Y:S01]  /*3050*/  MUFU.EX2 R51, R51 ;  /* 0x0000003300337308 */ /* 0x000e620000000800 */
[----:B0-----:R-:W-:Y:S01]  /*3060*/  FADD.FTZ R13, -R101, 1 ;  /* 0x3f800000650d7421 */ /* 0x001fe20000010100 */
[----:B------:R-:W-:Y:S01]  /*3070*/  FMUL.FTZ R104, R67, R104 ;  /* 0x0000006843687220 */ /* 0x000fe20000410000 */
[----:B------:R-:W-:Y:S02]  /*3080*/  PRMT R38, R38, 0x7632, R38 ;  /* 0x0000763226267816 */ /* 0x000fe40000000026 */
[----:B------:R-:W-:-:S03]  /*3090*/  FFMA.FTZ R13, R81, R13, 1 ;  /* 0x3f800000510d7423 */ /* 0x000fc6000001000d */
[----:B------:R4:W-:Y:S01]  /*30a0*/  MUFU.RCP R67, R37 ;  /* 0x0000002500437308 */ /* 0x0009e20000001000 */
[----:B------:R-:W-:Y:S02]  /*30b0*/  SHF.L.U32 R50, R14, 0x10, RZ ;  /* 0x000000100e327819 */ /* 0x000fe400000006ff */
[----:B------:R-:W-:-:S05]  /*30c0*/  PRMT R14, R39, 0x7632, R14 ;  /* 0x00007632270e7816 */ /* 0x000fca000000000e */
[----:B------:R-:W0:Y:S01]  /*30d0*/  MUFU.EX2 R68, R68 ;  /* 0x0000004400447308 */ /* 0x000e220000000800 */
[----:B----4-:R-:W-:Y:S01]  /*30e0*/  FADD.FTZ R37, -R100, 1 ;  /* 0x3f80000064257421 */ /* 0x010fe20000010100 */
[----:B-1----:R-:W-:-:S03]  /*30f0*/  FADD.FTZ R98, R98, 1 ;  /* 0x3f80000062627421 */ /* 0x002fc60000010000 */
[----:B------:R-:W-:Y:S01]  /*3100*/  FFMA.FTZ R82, R82, R37, 1 ;  /* 0x3f80000052527423 */ /* 0x000fe20000010025 */
[----:B------:R-:W-:Y:S01]  /*3110*/  FMUL.FTZ R37, R101, R13 ;  /* 0x0000000d65257220 */ /* 0x000fe20000410000 */
[----:B------:R-:W-:Y:S01]  /*3120*/  SHF.L.U32 R13, R38, 0x10, RZ ;  /* 0x00000010260d7819 */ /* 0x000fe200000006ff */
[----:B------:R-:W-:Y:S01]  /*3130*/  FMUL.FTZ R104, R50, R104 ;  /* 0x0000006832687220 */ /* 0x000fe20000410000 */
[----:B------:R-:W-:Y:S01]  /*3140*/  SHF.L.U32 R50, R14, 0x10, RZ ;  /* 0x000000100e327819 */ /* 0x000fe200000006ff */
[----:B------:R-:W-:Y:S01]  /*3150*/  FMUL.FTZ R93, R93, R109 ;  /* 0x0000006d5d5d7220 */ /* 0x000fe20000410000 */
[----:B------:R-:W-:Y:S01]  /*3160*/  SHF.L.U32 R109, R39, 0x10, RZ ;  /* 0x00000010276d7819 */ /* 0x000fe200000006ff */
[----:B------:R-:W-:Y:S01]  /*3170*/  FADD.FTZ R51, R51, 1 ;  /* 0x3f80000033337421 */ /* 0x000fe20000010000 */
[----:B------:R-:W-:Y:S01]  /*3180*/  FADD.FTZ R13, -R26, R13 ;  /* 0x0000000d1a0d7221 */ /* 0x000fe20000010100 */
[----:B------:R1:W-:Y:S03]  /*3190*/  MUFU.RCP R39, R98 ;  /* 0x0000006200277308 */ /* 0x0003e60000001000 */
[----:B------:R-:W-:Y:S01]  /*31a0*/  FMUL.FTZ R13, R10, R13 ;  /* 0x0000000d0a0d7220 */ /* 0x000fe20000410000 */
[----:B0-----:R-:W-:Y:S01]  /*31b0*/  FADD.FTZ R68, R68, 1 ;  /* 0x3f80000044447421 */ /* 0x001fe20000010000 */
[----:B-1----:R-:W-:Y:S01]  /*31c0*/  PRMT R98, R14, 0x7632, R98 ;  /* 0x000076320e627816 */ /* 0x002fe20000000062 */
[----:B------:R-:W-:-:S02]  /*31d0*/  FADD.FTZ R14, -R26, R50 ;  /* 0x000000321a0e7221 */ /* 0x000fc40000010100 */
[----:B------:R0:W-:Y:S01]  /*31e0*/  MUFU.RCP R81, R51 ;  /* 0x0000003300517308 */ /* 0x0001e20000001000 */
[----:B------:R-:W-:Y:S01]  /*31f0*/  FFMA.FTZ R50, R6, R13, R8 ;  /* 0x0000000d06327223 */ /* 0x000fe20000010008 */
[----:B------:R-:W-:Y:S01]  /*3200*/  FMUL.FTZ R14, R10, R14 ;  /* 0x0000000e0a0e7220 */ /* 0x000fe20000410000 */
[----:B------:R-:W-:Y:S02]  /*3210*/  SHF.L.U32 R98, R98, 0x10, RZ ;  /* 0x0000001062627819 */ /* 0x000fe400000006ff */
[C---:B0-----:R-:W-:Y:S01]  /*3220*/  SHF.L.U32 R51, R15.reuse, 0x10, RZ ;  /* 0x000000100f337819 */ /* 0x041fe200000006ff */
[----:B------:R-:W-:Y:S01]  /*3230*/  FMUL.FTZ R38, R100, R82 ;  /* 0x0000005264267220 */ /* 0x000fe20000410000 */
[----:B------:R-:W-:-:S03]  /*3240*/  PRMT R82, R15, 0x7632, R82 ;  /* 0x000076320f527816 */ /* 0x000fc60000000052 */
[----:B------:R-:W-:Y:S01]  /*3250*/  FMUL.FTZ R105, R51, R105 ;  /* 0x0000006933697220 */ /* 0x000fe20000410000 */
[----:B------:R-:W-:Y:S01]  /*3260*/  FFMA.FTZ R51, R7, R14, R9 ;  /* 0x0000000e07337223 */ /* 0x000fe20000010009 */
[----:B------:R-:W0:Y:S01]  /*3270*/  MUFU.RCP R68, R68 ;  /* 0x0000004400447308 */ /* 0x000e220000001000 */
[----:B------:R-:W-:Y:S01]  /*3280*/  FMUL.FTZ R15, R50, -1.4426950216293334961 ;  /* 0xbfb8aa3b320f7820 */ /* 0x000fe20000410000 */
[----:B------:R-:W-:Y:S01]  /*3290*/  FMUL.FTZ R37, R98, R37 ;  /* 0x0000002562257220 */ /* 0x000fe20000410000 */
[----:B------:R-:W-:Y:S01]  /*32a0*/  FADD.FTZ R106, -R67, 1 ;  /* 0x3f800000436a7421 */ /* 0x000fe20000010100 */
[----:B------:R-:W-:-:S03]  /*32b0*/  FMUL.FTZ R98, R51, -1.4426950216293334961 ;  /* 0xbfb8aa3b33627820 */ /* 0x000fc60000410000 */
[----:B------:R-:W-:Y:S01]  /*32c0*/  FFMA.FTZ R106, R41, R106, 1 ;  /* 0x3f800000296a7423 */ /* 0x000fe2000001006a */
[----:B------:R-:W1:Y:S01]  /*32d0*/  MUFU.EX2 R15, R15 ;  /* 0x0000000f000f7308 */ /* 0x000e620000000800 */
[----:B------:R-:W-:Y:S01]  /*32e0*/  SHF.L.U32 R82, R82, 0x10, RZ ;  /* 0x0000001052527819 */ /* 0x000fe200000006ff */
[----:B------:R-:W-:Y:S01]  /*32f0*/  FADD.FTZ R109, -R26, R109 ;  /* 0x0000006d1a6d7221 */ /* 0x000fe20000010100 */
[----:B------:R-:W-:-:S05]  /*3300*/  FMUL.FTZ R106, R67, R106 ;  /* 0x0000006a436a7220 */ /* 0x000fca0000410000 */
[----:B------:R-:W4:Y:S01]  /*3310*/  MUFU.EX2 R41, R98 ;  /* 0x0000006200297308 */ /* 0x000f220000000800 */
[----:B------:R-:W-:Y:S01]  /*3320*/  FADD.FTZ R67, R65, 1 ;  /* 0x3f80000041437421 */ /* 0x000fe20000010000 */
[----:B------:R-:W-:Y:S01]  /*3330*/  FMUL.FTZ R109, R10, R109 ;  /* 0x0000006d0a6d7220 */ /* 0x000fe20000410000 */
[----:B------:R-:W-:Y:S01]  /*3340*/  FMUL.FTZ R38, R82, R38 ;  /* 0x0000002652267220 */ /* 0x000fe20000410000 */
[----:B------:R-:W-:Y:S01]  /*3350*/  FADD.FTZ R108, -R26, R108 ;  /* 0x0000006c1a6c7221 */ /* 0x000fe20000010100 */
[----:B0-----:R-:W-:Y:S01]  /*3360*/  FADD.FTZ R82, -R68, 1 ;  /* 0x3f80000044527421 */ /* 0x001fe20000010100 */
[----:B------:R-:W-:Y:S02]  /*3370*/  FFMA.FTZ R47, R3, R109, R5 ;  /* 0x0000006d032f7223 */ /* 0x000fe40000010005 */
[----:B------:R-:W0:Y:S01]  /*3380*/  MUFU.RCP R67, R67 ;  /* 0x0000004300437308 */ /* 0x000e220000001000 */
[----:B------:R-:W-:Y:S01]  /*3390*/  FMUL.FTZ R108, R10, R108 ;  /* 0x0000006c0a6c7220 */ /* 0x000fe20000410000 */
[----:B------:R-:W-:Y:S01]  /*33a0*/  FFMA.FTZ R82, R64, R82, 1 ;  /* 0x3f80000040527423 */ /* 0x000fe20000010052 */
[----:B------:R-:W-:Y:S01]  /*33b0*/  FADD.FTZ R64, -R39, 1 ;  /* 0x3f80000027407421 */ /* 0x000fe20000010100 */
[----:B-1----:R-:W-:Y:S01]  /*33c0*/  FADD.FTZ R15, R15, 1 ;  /* 0x3f8000000f0f7421 */ /* 0x002fe20000010000 */
[----:B------:R-:W-:Y:S01]  /*33d0*/  FMUL.FTZ R44, R47, -1.4426950216293334961 ;  /* 0xbfb8aa3b2f2c7820 */ /* 0x000fe20000410000 */
[----:B------:R-:W-:Y:S01]  /*33e0*/  FFMA.FTZ R27, R2, R108, R4 ;  /* 0x0000006c021b7223 */ /* 0x000fe20000010004 */
[----:B----4-:R-:W-:Y:S01]  /*33f0*/  FADD.FTZ R41, R41, 1 ;  /* 0x3f80000029297421 */ /* 0x010fe20000010000 */
[----:B------:R-:W-:Y:S01]  /*3400*/  FFMA.FTZ R64, R69, R64, 1 ;  /* 0x3f80000045407423 */ /* 0x000fe20000010040 */
[----:B------:R-:W-:Y:S01]  /*3410*/  FMUL.FTZ R82, R68, R82 ;  /* 0x0000005244527220 */ /* 0x000fe20000410000 */
[----:B------:R1:W-:Y:S08]  /*3420*/  MUFU.EX2 R45, R44 ;  /* 0x0000002c002d7308 */ /* 0x0003f00000000800 */
[----:B------:R-:W4:Y:S01]  /*3430*/  MUFU.RCP R68, R15 ;  /* 0x0000000f00447308 */ /* 0x000f220000001000 */
[----:B-1----:R-:W-:-:S07]  /*3440*/  FMUL.FTZ R44, R27, -1.4426950216293334961 ;  /* 0xbfb8aa3b1b2c7820 */ /* 0x002fce0000410000 */
[----:B------:R-:W1:Y:S01]  /*3450*/  MUFU.RCP R69, R41 ;  /* 0x0000002900457308 */ /* 0x000e620000001000 */
[----:B0-----:R-:W-:Y:S01]  /*3460*/  FADD.FTZ R103, -R67, 1 ;  /* 0x3f80000043677421 */ /* 0x001fe20000010100 */
[----:B------:R-:W-:-:S06]  /*3470*/  FADD.FTZ R65, -R81, 1 ;  /* 0x3f80000051417421 */ /* 0x000fcc0000010100 */
[----:B------:R-:W0:Y:S01]  /*3480*/  MUFU.EX2 R44, R44 ;  /* 0x0000002c002c7308 */ /* 0x000e220000000800 */
[----:B------:R-:W-:Y:S01]  /*3490*/  FFMA.FTZ R103, R46, R103, 1 ;  /* 0x3f8000002e677423 */ /* 0x000fe20000010067 */
[----:B------:R-:W-:-:S03]  /*34a0*/  FFMA.FTZ R66, R66, R65, 1 ;  /* 0x3f80000042427423 */ /* 0x000fc60000010041 */
[----:B------:R-:W-:Y:S01]  /*34b0*/  FMUL.FTZ R103, R67, R103 ;  /* 0x0000006743677220 */ /* 0x000fe20000410000 */
[----:B----4-:R-:W-:Y:S01]  /*34c0*/  FADD.FTZ R67, -R68, 1 ;  /* 0x3f80000044437421 */ /* 0x010fe20000010100 */
[----:B-1----:R-:W-:Y:S01]  /*34d0*/  FADD.FTZ R46, -R69, 1 ;  /* 0x3f800000452e7421 */ /* 0x002fe20000010100 */
[----:B------:R-:W-:Y:S02]  /*34e0*/  FADD.FTZ R45, R45, 1 ;  /* 0x3f8000002d2d7421 */ /* 0x000fe40000010000 */
[----:B------:R-:W-:Y:S01]  /*34f0*/  FFMA.FTZ R50, R50, R67, 1 ;  /* 0x3f80000032327423 */ /* 0x000fe20000010043 */
[----:B------:R-:W-:Y:S01]  /*3500*/  FFMA.FTZ R51, R51, R46, 1 ;  /* 0x3f80000033337423 */ /* 0x000fe2000001002e */
[----:B------:R-:W-:Y:S02]  /*3510*/  FMUL.FTZ R81, R81, R66 ;  /* 0x0000004251517220 */ /* 0x000fe40000410000 */
[----:B------:R1:W4:Y:S01]  /*3520*/  MUFU.RCP R66, R45 ;  /* 0x0000002d00427308 */ /* 0x0003220000001000 */
[----:B0-----:R-:W-:Y:S01]  /*3530*/  FADD.FTZ R101, R44, 1 ;  /* 0x3f8000002c657421 */ /* 0x001fe20000010000 */
[----:B------:R-:W-:Y:S01]  /*3540*/  FMUL.FTZ R68, R68, R50 ;  /* 0x0000003244447220 */ /* 0x000fe20000410000 */
[----:B------:R-:W-:Y:S01]  /*3550*/  FMUL.FTZ R44, R69, R51 ;  /* 0x00000033452c7220 */ /* 0x000fe20000410000 */
[----:B------:R-:W-:Y:S01]  /*3560*/  STL [R1+0xb8], R119 ;  /* 0x0000b87701007387 */ /* 0x000fe20000100800 */
[----:B------:R-:W-:-:S03]  /*3570*/  PRMT R16, R16, 0x7632, R16 ;  /* 0x0000763210107816 */ /* 0x000fc60000000010 */
[----:B------:R-:W2:Y:S01]  /*3580*/  LDG.E.64.CONSTANT R50, desc[UR14][R30.64+0x1a400] ;  /* 0x01a4000e1e327981 */ /* 0x000ea2000c1e9b00 */
[----:B-1----:R-:W-:-:S03]  /*3590*/  SHF.L.U32 R45, R17, 0x10, RZ ;  /* 0x00000010112d7819 */ /* 0x002fc600000006ff */
[----:B------:R-:W-:Y:S01]  /*35a0*/  STL [R1+0xec], R91 ;  /* 0x0000ec5b01007387 */ /* 0x000fe20000100800 */
[----:B------:R-:W-:Y:S01]  /*35b0*/  SHF.L.U32 R16, R16, 0x10, RZ ;  /* 0x0000001010107819 */ /* 0x000fe200000006ff */
[----:B------:R-:W-:Y:S02]  /*35c0*/  FADD.FTZ R45, -R26, R45 ;  /* 0x0000002d1a2d7221 */ /* 0x000fe40000010100 */
[----:B------:R-:W-:Y:S04]  /*35d0*/  STL [R1+0xe4], R93 ;  /* 0x0000e45d01007387 */ /* 0x000fe80000100800 */
[----:B------:R-:W-:Y:S01]  /*35e0*/  STL [R1+0xd0], R90 ;  /* 0x0000d05a01007387 */ /* 0x000fe20000100800 */
[----:B------:R-:W-:-:S03]  /*35f0*/  FMUL.FTZ R15, R10, R45 ;  /* 0x0000002d0a0f7220 */ /* 0x000fc60000410000 */
[----:B------:R-:W-:Y:S04]  /*3600*/  STL [R1+0xcc], R92 ;  /* 0x0000cc5c01007387 */ /* 0x000fe80000100800 */
[----:B------:R-:W-:Y:S01]  /*3610*/  STL [R1+0xc0], R118 ;  /* 0x0000c07601007387 */ /* 0x000fe20000100800 */
[----:B------:R-:W-:-:S03]  /*3620*/  SHF.L.U32 R102, R43, 0x10, RZ ;  /* 0x000000102b667819 */ /* 0x000fc600000006ff */
[----:B------:R-:W-:Y:S01]  /*3630*/  STL [R1+0xc8], R94 ;  /* 0x0000c85e01007387 */ /* 0x000fe20000100800 */
[----:B------:R-:W-:Y:S01]  /*3640*/  PRMT R17, R17, 0x7632, R17 ;  /* 0x0000763211117816 */ /* 0x000fe20000000011 */
[----:B------:R-:W-:Y:S02]  /*3650*/  FADD.FTZ R16, -R26, R16 ;  /* 0x000000101a107221 */ /* 0x000fe40000010100 */
[----:B------:R-:W-:Y:S01]  /*3660*/  STL [R1+0xd4], R79 ;  /* 0x0000d44f01007387 */ /* 0x000fe20000100800 */
[----:B------:R-:W-:Y:S01]  /*3670*/  SHF.L.U32 R65, R42, 0x10, RZ ;  /* 0x000000102a417819 */ /* 0x000fe200000006ff */
[----:B------:R-:W-:Y:S02]  /*3680*/  FMUL.FTZ R39, R39, R64 ;  /* 0x0000004027277220 */ /* 0x000fe40000410000 */
[----:B------:R-:W-:Y:S01]  /*3690*/  STL [R1+0xb4], R117 ;  /* 0x0000b47501007387 */ /* 0x000fe20000100800 */
[----:B------:R-:W-:Y:S01]  /*36a0*/  PRMT R43, R43, 0x7632, R43 ;  /* 0x000076322b2b7816 */ /* 0x000fe2000000002b */
[----:B------:R-:W-:-:S02]  /*36b0*/  FFMA.FTZ R64, R3, R15, R5 ;  /* 0x0000000f03407223 */ /* 0x000fc40000010005 */
[----:B------:R-:W-:Y:S01]  /*36c0*/  STL [R1+0xb0], R116 ;  /* 0x0000b07401007387 */ /* 0x000fe20000100800 */
[----:B------:R-:W-:-:S03]  /*36d0*/  PRMT R42, R42, 0x7632, R42 ;  /* 0x000076322a2a7816 */ /* 0x000fc6000000002a */
[----:B------:R-:W-:Y:S01]  /*36e0*/  STL [R1+0xd8], R78 ;  /* 0x0000d84e01007387 */ /* 0x000fe20000100800 */
[----:B------:R-:W-:Y:S01]  /*36f0*/  SHF.L.U32 R17, R17, 0x10, RZ ;  /* 0x0000001011117819 */ /* 0x000fe200000006ff */
[----:B------:R-:W-:Y:S02]  /*3700*/  FMUL.FTZ R16, R10, R16 ;  /* 0x000000100a107220 */ /* 0x000fe40000410000 */
[----:B------:R-:W-:Y:S01]  /*3710*/  STL [R1+0xdc], R77 ;  /* 0x0000dc4d01007387 */ /* 0x000fe20000100800 */
[----:B------:R-:W-:-:S03]  /*3720*/  SHF.L.U32 R41, R43, 0x10, RZ ;  /* 0x000000102b297819 */ /* 0x000fc600000006ff */
[----:B------:R-:W-:Y:S01]  /*3730*/  STL [R1+0xe0], R115 ;  /* 0x0000e07301007387 */ /* 0x000fe20000100800 */
[----:B------:R-:W-:-:S03]  /*3740*/  SHF.L.U32 R42, R42, 0x10, RZ ;  /* 0x000000102a2a7819 */ /* 0x000fc600000006ff */
[----:B------:R-:W2:Y:S01]  /*3750*/  LDG.E.64.CONSTANT R30, desc[UR14][R30.64+0x1c200] ;  /* 0x01c2000e1e1e7981 */ /* 0x000ea2000c1e9b00 */
[----:B------:R-:W-:-:S03]  /*3760*/  FMUL.FTZ R43, R64, -1.4426950216293334961 ;  /* 0xbfb8aa3b402b7820 */ /* 0x000fc60000410000 */
[----:B------:R-:W-:Y:S01]  /*3770*/  STL [R1+0xac], R114 ;  /* 0x0000ac7201007387 */ /* 0x000fe20000100800 */
[----:B------:R-:W-:-:S03]  /*3780*/  FMUL.FTZ R106, R65, R106 ;  /* 0x0000006a416a7220 */ /* 0x000fc60000410000 */
[----:B------:R0:W-:Y:S01]  /*3790*/  STL [R1+0xe8], R76 ;  /* 0x0000e84c01007387 */ /* 0x0001e20000100800 */
[----:B------:R-:W-:-:S03]  /*37a0*/  FFMA.FTZ R65, R6, R16, R8 ;  /* 0x0000001006417223 */ /* 0x000fc60000010008 */
[----:B------:R1:W-:Y:S01]  /*37b0*/  STL [R1+0xa8], R113 ;  /* 0x0000a87101007387 */ /* 0x0003e20000100800 */
[----:B------:R-:W-:-:S03]  /*37c0*/  FADD.FTZ R17, -R26, R17 ;  /* 0x000000111a117221 */ /* 0x000fc60000010100 */
[----:B------:R3:W-:Y:S01]  /*37d0*/  STL [R1+0xa4], R108 ;  /* 0x0000a46c01007387 */ /* 0x0007e20000100800 */
[----:B------:R-:W-:-:S03]  /*37e0*/  FMUL.FTZ R39, R42, R39 ;  /* 0x000000272a277220 */ /* 0x000fc60000410000 */
[----:B------:R3:W-:Y:S01]  /*37f0*/  STL [R1+0xa0], R11 ;  /* 0x0000a00b01007387 */ /* 0x0007e20000100800 */
[----:B------:R-:W1:Y:S03]  /*3800*/  MUFU.EX2 R43, R43 ;  /* 0x0000002b002b7308 */ /* 0x000e660000000800 */
[----:B------:R3:W-:Y:S01]  /*3810*/  STL [R1+0x9c], R12 ;  /* 0x00009c0c01007387 */ /* 0x0007e20000100800 */
[----:B------:R-:W-:-:S03]  /*3820*/  FMUL.FTZ R42, R65, -1.4426950216293334961 ;  /* 0xbfb8aa3b412a7820 */ /* 0x000fc60000410000 */
[----:B0-----:R-:W2:Y:S01]  /*3830*/  LDL R76, [R1+0x40] ;  /* 0x00004000014c7983 */ /* 0x001ea20000100800 */
[----:B------:R-:W-:Y:S01]  /*3840*/  FMUL.FTZ R17, R10, R17 ;  /* 0x000000110a117220 */ /* 0x000fe20000410000 */
[----:B----4-:R-:W-:Y:S02]  /*3850*/  FADD.FTZ R100, -R66, 1 ;  /* 0x3f80000042647421 */ /* 0x010fe40000010100 */
[----:B------:R-:W4:Y:S01]  /*3860*/  LDL R77, [R1+0x48] ;  /* 0x00004800014d7983 */ /* 0x000f220000100800 */
[----:B------:R-:W-:Y:S01]  /*3870*/  FFMA.FTZ R45, R7, R17, R9 ;  /* 0x00000011072d7223 */ /* 0x000fe20000010009 */
[----:B------:R-:W0:Y:S01]  /*3880*/  MUFU.EX2 R42, R42 ;  /* 0x0000002a002a7308 */ /* 0x000e220000000800 */
[----:B------:R-:W-:Y:S01]  /*3890*/  FFMA.FTZ R100, R47, R100, 1 ;  /* 0x3f8000002f647423 */ /* 0x000fe20000010064 */
[----:B-----5:R-:W-:Y:S01]  /*38a0*/  SHF.L.U32 R46, R18, 0x10, RZ ;  /* 0x00000010122e7819 */ /* 0x020fe200000006ff */
[----:B------:R-:W-:Y:S01]  /*38b0*/  FMUL.FTZ R47, R45, -1.4426950216293334961 ;  /* 0xbfb8aa3b2d2f7820 */ /* 0x000fe20000410000 */
[----:B-1----:R-:W-:-:S04]  /*38c0*/  FADD.FTZ R98, R43, 1 ;  /* 0x3f8000002b627421 */ /* 0x002fc80000010000 */
[----:B------:R-:W1:Y:S01]  /*38d0*/  MUFU.RCP R101, R101 ;  /* 0x0000006500657308 */ /* 0x000e620000001000 */
[----:B------:R-:W-:Y:S01]  /*38e0*/  SHF.L.U32 R43, R19, 0x10, RZ ;  /* 0x00000010132b7819 */ /* 0x000fe200000006ff */
[----:B------:R-:W-:Y:S01]  /*38f0*/  FMUL.FTZ R100, R66, R100 ;  /* 0x0000006442647220 */ /* 0x000fe20000410000 */
[----:B------:R-:W-:Y:S01]  /*3900*/  PRMT R18, R18, 0x7632, R18 ;  /* 0x0000763212127816 */ /* 0x000fe20000000012 */
[----:B------:R-:W-:Y:S01]  /*3910*/  FMUL.FTZ R41, R41, R81 ;  /* 0x0000005129297220 */ /* 0x000fe20000410000 */
[----:B------:R-:W-:Y:S01]  /*3920*/  FMUL.FTZ R102, R102, R82 ;  /* 0x0000005266667220 */ /* 0x000fe20000410000 */
[----:B------:R-:W-:Y:S01]  /*3930*/  FADD.FTZ R59, R32, R59 ;  /* 0x0000003b203b7221 */ /* 0x000fe20000010000 */
[----:B------:R-:W-:Y:S01]  /*3940*/  FFMA.FTZ R62, R0, R95, R62 ;  /* 0x0000005f003e7223 */ /* 0x000fe2000001003e */
[----:B------:R-:W5:Y:S01]  /*3950*/  MUFU.EX2 R47, R47 ;  /* 0x0000002f002f7308 */ /* 0x000f620000000800 */
[----:B------:R-:W-:Y:S01]  /*3960*/  FMUL.FTZ R103, R46, R103 ;  /* 0x000000672e677220 */ /* 0x000fe20000410000 */
[----:B------:R-:W-:Y:S01]  /*3970*/  FMUL.FTZ R100, R43, R100 ;  /* 0x000000642b647220 */ /* 0x000fe20000410000 */
[----:B0-----:R-:W-:Y:S01]  /*3980*/  FADD.FTZ R46, R42, 1 ;  /* 0x3f8000002a2e7421 */ /* 0x001fe20000010000 */
[----:B------:R-:W-:Y:S01]  /*3990*/  SHF.L.U32 R18, R18, 0x10, RZ ;  /* 0x0000001012127819 */ /* 0x000fe200000006ff */
[----:B------:R-:W-:Y:S01]  /*39a0*/  FADD.FTZ R63, R95, R63 ;  /* 0x0000003f5f3f7221 */ /* 0x000fe20000010000 */
[----:B------:R-:W-:Y:S01]  /*39b0*/  PRMT R43, R19, 0x7632, R43 ;  /* 0x00007632132b7816 */ /* 0x000fe2000000002b */
[----:B------:R-:W4:Y:S01]  /*39c0*/  LDL R90, [R1+0x50] ;  /* 0x00005000015a7983 */ /* 0x000f220000100800 */
[----:B------:R-:W0:Y:S01]  /*39d0*/  MUFU.RCP R98, R98 ;  /* 0x0000006200627308 */ /* 0x000e220000001000 */
[----:B------:R-:W-:Y:S01]  /*39e0*/  FMUL.FTZ R42, R18, R68 ;  /* 0x00000044122a7220 */ /* 0x000fe20000410000 */
[----:B------:R-:W-:Y:S01]  /*39f0*/  SHF.L.U32 R43, R43, 0x10, RZ ;  /* 0x000000102b2b7819 */ /* 0x000fe200000006ff */
[----:B-1----:R-:W-:Y:S01]  /*3a00*/  FADD.FTZ R18, -R101, 1 ;  /* 0x3f80000065127421 */ /* 0x002fe20000010100 */
[----:B------:R-:W-:Y:S01]  /*3a10*/  SHF.L.U32 R19, R20, 0x10, RZ ;  /* 0x0000001014137819 */ /* 0x000fe200000006ff */
[----:B------:R-:W4:Y:S03]  /*3a20*/  LDL R91, [R1+0x38] ;  /* 0x00003800015b7983 */ /* 0x000f260000100800 */
[----:B------:R-:W1:Y:S01]  /*3a30*/  MUFU.RCP R46, R46 ;  /* 0x0000002e002e7308 */ /* 0x000e620000001000 */
[----:B-----5:R-:W-:Y:S01]  /*3a40*/  FADD.FTZ R47, R47, 1 ;  /* 0x3f8000002f2f7421 */ /* 0x020fe20000010000 */
[----:B------:R-:W-:Y:S01]  /*3a50*/  FMUL.FTZ R43, R43, R44 ;  /* 0x0000002c2b2b7220 */ /* 0x000fe20000410000 */
[----:B------:R-:W-:Y:S01]  /*3a60*/  FFMA.FTZ R44, R27, R18, 1 ;  /* 0x3f8000001b2c7423 */ /* 0x000fe20000010012 */
[----:B------:R-:W-:Y:S01]  /*3a70*/  FADD.FTZ R19, -R26, R19 ;  /* 0x000000131a137221 */ /* 0x000fe20000010100 */
[----:B------:R-:W-:Y:S01]  /*3a80*/  SHF.L.U32 R27, R21, 0x10, RZ ;  /* 0x00000010151b7819 */ /* 0x000fe200000006ff */
[----:B------:R-:W5:Y:S01]  /*3a90*/  LDL R93, [R1+0x34] ;  /* 0x00003400015d7983 */ /* 0x000f620000100800 */
[----:B------:R-:W-:Y:S01]  /*3aa0*/  PRMT R20, R20, 0x7632, R20 ;  /* 0x0000763214147816 */ /* 0x000fe20000000014 */
[----:B------:R-:W3:Y:S01]  /*3ab0*/  MUFU.RCP R47, R47 ;  /* 0x0000002f002f7308 */ /* 0x000ee20000001000 */
[----:B------:R-:W-:Y:S01]  /*3ac0*/  FMUL.FTZ R18, R10, R19 ;  /* 0x000000130a127220 */ /* 0x000fe20000410000 */
[----:B------:R-:W-:Y:S01]  /*3ad0*/  FADD.FTZ R19, -R26, R27 ;  /* 0x0000001b1a137221 */ /* 0x000fe20000010100 */
[----:B------:R-:W-:Y:S01]  /*3ae0*/  FMUL.FTZ R101, R101, R44 ;  /* 0x0000002c65657220 */ /* 0x000fe20000410000 */
[----:B------:R-:W-:Y:S01]  /*3af0*/  SHF.L.U32 R20, R20, 0x10, RZ ;  /* 0x0000001014147819 */ /* 0x000fe200000006ff */
[----:B------:R-:W-:Y:S01]  /*3b00*/  FFMA.FTZ R44, R2, R18, R4 ;  /* 0x00000012022c7223 */ /* 0x000fe20000010004 */
[----:B0-----:R-:W-:Y:S01]  /*3b10*/  FADD.FTZ R27, -R98, 1 ;  /* 0x3f800000621b7421 */ /* 0x001fe20000010100 */
[----:B------:R-:W-:Y:S01]  /*3b20*/  FMUL.FTZ R19, R10, R19 ;  /* 0x000000130a137220 */ /* 0x000fe20000410000 */
[----:B------:R-:W5:Y:S01]  /*3b30*/  LDL R78, [R1+0x30] ;  /* 0x00003000014e7983 */ /* 0x000f620000100800 */
[----:B-1----:R-:W-:Y:S01]  /*3b40*/  FADD.FTZ R67, -R46, 1 ;  /* 0x3f8000002e437421 */ /* 0x002fe20000010100 */
[----:B------:R-:W-:Y:S01]  /*3b50*/  FMUL.FTZ R66, R44, -1.4426950216293334961 ;  /* 0xbfb8aa3b2c427820 */ /* 0x000fe20000410000 */
[----:B------:R-:W-:Y:S01]  /*3b60*/  FFMA.FTZ R27, R64, R27, 1 ;  /* 0x3f800000401b7423 */ /* 0x000fe2000001001b */
[----:B------:R-:W-:Y:S01]  /*3b70*/  FFMA.FTZ R64, R3, R19, R5 ;  /* 0x0000001303407223 */ /* 0x000fe20000010005 */
[----:B------:R-:W-:Y:S01]  /*3b80*/  FADD.FTZ R20, -R26, R20 ;  /* 0x000000141a147221 */ /* 0x000fe20000010100 */
[----:B------:R-:W-:Y:S01]  /*3b90*/  FFMA.FTZ R65, R65, R67, 1 ;  /* 0x3f80000041417423 */ /* 0x000fe20000010043 */
[----:B------:R-:W5:Y:S01]  /*3ba0*/  LDL R92, [R1+0x2c] ;  /* 0x00002c00015c7983 */ /* 0x000f620000100800 */
[----:B------:R-:W-:Y:S01]  /*3bb0*/  FMUL.FTZ R67, R64, -1.4426950216293334961 ;  /* 0xbfb8aa3b40437820 */ /* 0x000fe20000410000 */
[----:B------:R-:W-:Y:S01]  /*3bc0*/  FMUL.FTZ R20, R10, R20 ;  /* 0x000000140a147220 */ /* 0x000fe20000410000 */
[----:B------:R-:W0:Y:S01]  /*3bd0*/  MUFU.EX2 R66, R66 ;  /* 0x0000004200427308 */ /* 0x000e220000000800 */
[----:B------:R-:W-:Y:S01]  /*3be0*/  FMUL.FTZ R65, R46, R65 ;  /* 0x000000412e417220 */ /* 0x000fe20000410000 */
[----:B------:R-:W-:Y:S01]  /*3bf0*/  FMUL.FTZ R98, R98, R27 ;  /* 0x0000001b62627220 */ /* 0x000fe20000410000 */
[----:B---3--:R-:W-:Y:S01]  /*3c00*/  FADD.FTZ R46, -R47, 1 ;  /* 0x3f8000002f2e7421 */ /* 0x008fe20000010100 */
[----:B------:R-:W-:Y:S01]  /*3c10*/  FFMA.FTZ R27, R6, R20, R8 ;  /* 0x00000014061b7223 */ /* 0x000fe20000010008 */
[----:B------:R-:W-:Y:S01]  /*3c20*/  PRMT R21, R21, 0x7632, R21 ;  /* 0x0000763215157816 */ /* 0x000fe20000000015 */
[----:B------:R-:W3:Y:S01]  /*3c30*/  LDL R119, [R1+0x70] ;  /* 0x0000700001777983 */ /* 0x000ee20000100800 */
[----:B------:R-:W-:Y:S01]  /*3c40*/  FFMA.FTZ R46, R45, R46, 1 ;  /* 0x3f8000002d2e7423 */ /* 0x000fe2000001002e */
[----:B------:R-:W1:Y:S01]  /*3c50*/  MUFU.EX2 R67, R67 ;  /* 0x0000004300437308 */ /* 0x000e620000000800 */
[----:B------:R-:W-:Y:S01]  /*3c60*/  FMUL.FTZ R45, R27, -1.4426950216293334961 ;  /* 0xbfb8aa3b1b2d7820 */ /* 0x000fe20000410000 */
[----:B------:R-:W-:Y:S01]  /*3c70*/  SHF.L.U32 R21, R21, 0x10, RZ ;  /* 0x0000001015157819 */ /* 0x000fe200000006ff */
[----:B------:R-:W-:Y:S01]  /*3c80*/  FMUL.FTZ R46, R47, R46 ;  /* 0x0000002e2f2e7220 */ /* 0x000fe20000410000 */
[----:B------:R-:W5:Y:S04]  /*3c90*/  LDL R117, [R1+0x80] ;  /* 0x0000800001757983 */ /* 0x000f680000100800 */
[----:B------:R1:W1:Y:S01]  /*3ca0*/  MUFU.EX2 R47, R45 ;  /* 0x0000002d002f7308 */ /* 0x0002620000000800 */
[----:B------:R-:W-:Y:S01]  /*3cb0*/  FADD.FTZ R21, -R26, R21 ;  /* 0x000000151a157221 */ /* 0x000fe20000010100 */
[----:B0-----:R-:W-:Y:S01]  /*3cc0*/  FADD.FTZ R66, R66, 1 ;  /* 0x3f80000042427421 */ /* 0x001fe20000010000 */
[----:B------:R-:W5:Y:S01]  /*3cd0*/  LDL R116, [R1+0x88] ;  /* 0x0000880001747983 */ /* 0x000f620000100800 */
[----:B------:R-:W-:-:S03]  /*3ce0*/  FMUL.FTZ R115, R2, R36 ;  /* 0x0000002402737220 */ /* 0x000fc60000410000 */
[----:B------:R-:W5:Y:S01]  /*3cf0*/  LDL R114, [R1+0x7c] ;  /* 0x00007c0001727983 */ /* 0x000f620000100800 */
[----:B-1----:R-:W-:-:S03]  /*3d00*/  PRMT R45, R22, 0x7632, R45 ;  /* 0x00007632162d7816 */ /* 0x002fc6000000002d */
[----:B------:R-:W5:Y:S01]  /*3d10*/  LDL R113, [R1+0x74] ;  /* 0x0000740001717983 */ /* 0x000f620000100800 */
[----:B------:R-:W-:Y:S01]  /*3d20*/  SHF.L.U32 R45, R45, 0x10, RZ ;  /* 0x000000102d2d7819 */ /* 0x000fe200000006ff */
[----:B------:R-:W-:Y:S01]  /*3d30*/  FMUL.FTZ R21, R10, R21 ;  /* 0x000000150a157220 */ /* 0x000fe20000410000 */
[----:B------:R-:W-:Y:S01]  /*3d40*/  SHF.L.U32 R68, R22, 0x10, RZ ;  /* 0x0000001016447819 */ /* 0x000fe200000006ff */
[----:B------:R-:W-:Y:S01]  /*3d50*/  FADD.FTZ R67, R67, 1 ;  /* 0x3f80000043437421 */ /* 0x000fe20000010000 */
[----:B------:R0:W1:Y:S01]  /*3d60*/  MUFU.RCP R22, R66 ;  /* 0x0000004200167308 */ /* 0x0000620000001000 */
[----:B------:R-:W-:Y:S01]  /*3d70*/  FMUL.FTZ R45, R45, R65 ;  /* 0x000000412d2d7220 */ /* 0x000fe20000410000 */
[----:B------:R-:W-:Y:S01]  /*3d80*/  SHF.L.U32 R65, R23, 0x10, RZ ;  /* 0x0000001017417819 */ /* 0x000fe200000006ff */
[----:B------:R-:W5:Y:S04]  /*3d90*/  LDL R108, [R1+0x64] ;  /* 0x00006400016c7983 */ /* 0x000f680000100800 */
[----:B------:R-:W5:Y:S01]  /*3da0*/  LDL R11, [R1+0x54] ;  /* 0x00005400010b7983 */ /* 0x000f620000100800 */
[----:B0-----:R-:W-:Y:S01]  /*3db0*/  FFMA.FTZ R66, R7, R21, R9 ;  /* 0x0000001507427223 */ /* 0x001fe20000010009 */
[----:B------:R0:W1:Y:S01]  /*3dc0*/  MUFU.RCP R69, R67 ;  /* 0x0000004300457308 */ /* 0x0000620000001000 */
[----:B------:R-:W-:Y:S01]  /*3dd0*/  FMUL.FTZ R98, R65, R98 ;  /* 0x0000006241627220 */ /* 0x000fe20000410000 */
[----:B------:R-:W5:Y:S01]  /*3de0*/  LDL R12, [R1+0x4c] ;  /* 0x00004c00010c7983 */ /* 0x000f620000100800 */
[----:B------:R-:W-:Y:S01]  /*3df0*/  FMUL.FTZ R65, R66, -1.4426950216293334961 ;  /* 0xbfb8aa3b42417820 */ /* 0x000fe20000410000 */
[----:B------:R-:W-:Y:S01]  /*3e00*/  FADD.FTZ R47, R47, 1 ;  /* 0x3f8000002f2f7421 */ /* 0x000fe20000010000 */
[----:B0-----:R-:W-:-:S03]  /*3e10*/  PRMT R67, R23, 0x7632, R67 ;  /* 0x0000763217437816 */ /* 0x001fc60000000043 */
[----:B------:R1:W0:Y:S01]  /*3e20*/  MUFU.EX2 R23, R65 ;  /* 0x0000004100177308 */ /* 0x0002220000000800 */
[----:B------:R-:W-:Y:S01]  /*3e30*/  SHF.L.U32 R67, R67, 0x10, RZ ;  /* 0x0000001043437819 */ /* 0x000fe200000006ff */
[----:B-1----:R-:W-:-:S06]  /*3e40*/  FADD.FTZ R65, -R22, 1 ;  /* 0x3f80000016417421 */ /* 0x002fcc0000010100 */
[----:B------:R-:W1:Y:S01]  /*3e50*/  MUFU.RCP R47, R47 ;  /* 0x0000002f002f7308 */ /* 0x000e620000001000 */
[----:B------:R-:W-:Y:S01]  /*3e60*/  FMUL.FTZ R46, R67, R46 ;  /* 0x0000002e432e7220 */ /* 0x000fe20000410000 */
[----:B------:R-:W-:Y:S01]  /*3e70*/  SHF.L.U32 R67, R24, 0x10, RZ ;  /* 0x0000001018437819 */ /* 0x000fe200000006ff */
[----:B------:R-:W-:Y:S01]  /*3e80*/  FFMA.FTZ R44, R44, R65, 1 ;  /* 0x3f8000002c2c7423 */ /* 0x000fe20000010041 */
[----:B------:R-:W-:-:S04]  /*3e90*/  FADD.FTZ R65, -R69, 1 ;  /* 0x3f80000045417421 */ /* 0x000fc80000010100 */
[----:B------:R-:W-:Y:S01]  /*3ea0*/  FFMA.FTZ R65, R64, R65, 1 ;  /* 0x3f80000040417423 */ /* 0x000fe20000010041 */
[----:B------:R-:W-:Y:S01]  /*3eb0*/  FADD.FTZ R64, -R26, R67 ;  /* 0x000000431a407221 */ /* 0x000fe20000010100 */
[----:B0-----:R-:W-:Y:S01]  /*3ec0*/  FADD.FTZ R67, R23, 1 ;  /* 0x3f80000017437421 */ /* 0x001fe20000010000 */
[----:B------:R-:W-:Y:S01]  /*3ed0*/  SHF.L.U32 R23, R25, 0x10, RZ ;  /* 0x0000001019177819 */ /* 0x000fe200000006ff */
[----:B------:R-:W-:Y:S01]  /*3ee0*/  FMUL.FTZ R44, R22, R44 ;  /* 0x0000002c162c7220 */ /* 0x000fe20000410000 */
[----:B------:R-:W-:-:S03]  /*3ef0*/  FMUL.FTZ R22, R10, R64 ;  /* 0x000000400a167220 */ /* 0x000fc60000410000 */
[----:B------:R-:W-:Y:S01]  /*3f00*/  FADD.FTZ R23, -R26, R23 ;  /* 0x000000171a177221 */ /* 0x000fe20000010100 */
[----:B-1----:R-:W-:Y:S01]  /*3f10*/  FADD.FTZ R64, -R47, 1 ;  /* 0x3f8000002f407421 */ /* 0x002fe20000010100 */
[----:B------:R-:W-:Y:S01]  /*3f20*/  FMUL.FTZ R69, R69, R65 ;  /* 0x0000004145457220 */ /* 0x000fe20000410000 */
[----:B------:R-:W-:Y:S01]  /*3f30*/  FFMA.FTZ R65, R2, R22, R4 ;  /* 0x0000001602417223 */ /* 0x000fe20000010004 */
[----:B------:R-:W-:Y:S01]  /*3f40*/  FMUL.FTZ R23, R10, R23 ;  /* 0x000000170a177220 */ /* 0x000fe20000410000 */
[----:B------:R-:W-:Y:S01]  /*3f50*/  FFMA.FTZ R27, R27, R64, 1 ;  /* 0x3f8000001b1b7423 */ /* 0x000fe20000010040 */
[----:B------:R-:W-:Y:S01]  /*3f60*/  FMUL.FTZ R101, R68, R101 ;  /* 0x0000006544657220 */ /* 0x000fe20000410000 */
[----:B------:R-:W0:Y:S01]  /*3f70*/  MUFU.RCP R67, R67 ;  /* 0x0000004300437308 */ /* 0x000e220000001000 */
[----:B------:R-:W-:Y:S01]  /*3f80*/  FFMA.FTZ R64, R3, R23, R5 ;  /* 0x0000001703407223 */ /* 0x000fe20000010005 */
[----:B------:R-:W-:Y:S01]  /*3f90*/  FMUL.FTZ R68, R65, -1.4426950216293334961 ;  /* 0xbfb8aa3b41447820 */ /* 0x000fe20000410000 */
[----:B------:R-:W-:-:S02]  /*3fa0*/  FMUL.FTZ R47, R47, R27 ;  /* 0x0000001b2f2f7220 */ /* 0x000fc40000410000 */
[----:B------:R-:W-:-:S03]  /*3fb0*/  FMUL.FTZ R27, R64, -1.4426950216293334961 ;  /* 0xbfb8aa3b401b7820 */ /* 0x000fc60000410000 */
[----:B------:R-:W1:Y:S08]  /*3fc0*/  MUFU.EX2 R68, R68 ;  /* 0x0000004400447308 */ /* 0x000e700000000800 */
[----:B------:R-:W2:Y:S01]  /*3fd0*/  MUFU.EX2 R27, R27 ;  /* 0x0000001b001b7308 */ /* 0x000ea20000000800 */
[----:B0-----:R-:W-:Y:S01]  /*3fe0*/  FADD.FTZ R81, -R67, 1 ;  /* 0x3f80000043517421 */ /* 0x001fe20000010100 */
[----:B------:R-:W-:-:S03]  /*3ff0*/  PRMT R24, R24, 0x7632, R24 ;  /* 0x0000763218187816 */ /* 0x000fc60000000018 */
[----:B------:R-:W-:Y:S01]  /*4000*/  FFMA.FTZ R66, R66, R81, 1 ;  /* 0x3f80000042427423 */ /* 0x000fe20000010051 */
[----:B------:R-:W-:Y:S01]  /*4010*/  SHF.L.U32 R24, R24, 0x10, RZ ;  /* 0x0000001018187819 */ /* 0x000fe200000006ff */
[----:B-1----:R-:W-:Y:S02]  /*4020*/  FADD.FTZ R68, R68, 1 ;  /* 0x3f80000044447421 */ /* 0x002fe40000010000 */
[----:B------:R-:W-:Y:S02]  /*4030*/  FMUL.FTZ R67, R67, R66 ;  /* 0x0000004243437220 */ /* 0x000fe40000410000 */
[----:B------:R-:W-:Y:S01]  /*4040*/  FADD.FTZ R24, -R26, R24 ;  /* 0x000000181a187221 */ /* 0x000fe20000010100 */
[----:B------:R0:W1:Y:S01]  /*4050*/  MUFU.RCP R66, R68 ;  /* 0x0000004400427308 */ /* 0x0000620000001000 */
[----:B--2---:R-:W-:Y:S02]  /*4060*/  FADD.FTZ R27, R27, 1 ;  /* 0x3f8000001b1b7421 */ /* 0x004fe40000010000 */
[----:B------:R-:W-:Y:S01]  /*4070*/  FMUL.FTZ R24, R10, R24 ;  /* 0x000000180a187220 */ /* 0x000fe20000410000 */
[----:B------:R-:W-:-:S04]  /*4080*/  PRMT R25, R49, 0x7632, R25 ;  /* 0x0000763231197816 */ /* 0x000fc80000000019 */
[----:B------:R-:W2:Y:S01]  /*4090*/  MUFU.RCP R27, R27 ;  /* 0x0000001b001b7308 */ /* 0x000ea20000001000 */
[----:B0-----:R-:W-:Y:S01]  /*40a0*/  SHF.L.U32 R68, R48, 0x10, RZ ;  /* 0x0000001030447819 */ /* 0x001fe200000006ff */
[----:B------:R-:W-:Y:S01]  /*40b0*/  FFMA.FTZ R125, R6, R24, R8 ;  /* 0x00000018067d7223 */ /* 0x000fe20000010008 */
[----:B------:R-:W-:Y:S02]  /*40c0*/  PRMT R81, R48, 0x7632, R81 ;  /* 0x0000763230517816 */ /* 0x000fe40000000051 */
[----:B------:R-:W-:Y:S01]  /*40d0*/  SHF.L.U32 R48, R49, 0x10, RZ ;  /* 0x0000001031307819 */ /* 0x000fe200000006ff */
[----:B------:R-:W-:Y:S01]  /*40e0*/  FMUL.FTZ R44, R68, R44 ;  /* 0x0000002c442c7220 */ /* 0x000fe20000410000 */
[----:B------:R-:W-:Y:S01]  /*40f0*/  SHF.L.U32 R49, R25, 0x10, RZ ;  /* 0x0000001019317819 */ /* 0x000fe200000006ff */
[----:B------:R-:W-:-:S04]  /*4100*/  FMUL.FTZ R68, R125, -1.4426950216293334961 ;  /* 0xbfb8aa3b7d447820 */ /* 0x000fc80000410000 */
[----:B------:R-:W-:Y:S01]  /*4110*/  FMUL.FTZ R49, R49, R67 ;  /* 0x0000004331317220 */ /* 0x000fe20000410000 */
[----:B-1----:R-:W-:Y:S01]  /*4120*/  FADD.FTZ R67, -R66, 1 ;  /* 0x3f80000042437421 */ /* 0x002fe20000010100 */
[----:B------:R-:W0:Y:S03]  /*4130*/  MUFU.EX2 R68, R68 ;  /* 0x0000004400447308 */ /* 0x000e260000000800 */
[----:B------:R-:W-:Y:S01]  /*4140*/  FFMA.FTZ R65, R65, R67, 1 ;  /* 0x3f80000041417423 */ /* 0x000fe20000010043 */
[----:B--2---:R-:W-:-:S04]  /*4150*/  FADD.FTZ R67, -R27, 1 ;  /* 0x3f8000001b437421 */ /* 0x004fc80000010100 */
[----:B------:R-:W-:-:S04]  /*4160*/  FFMA.FTZ R67, R64, R67, 1 ;  /* 0x3f80000040437423 */ /* 0x000fc80000010043 */
[----:B------:R-:W-:Y:S01]  /*4170*/  FMUL.FTZ R120, R27, R67 ;  /* 0x000000431b787220 */ /* 0x000fe20000410000 */
[----:B------:R-:W-:-:S04]  /*4180*/  PRMT R27, R25, 0x7632, R27 ;  /* 0x00007632191b7816 */ /* 0x000fc8000000001b */
[----:B------:R-:W-:Y:S01]  /*4190*/  SHF.L.U32 R27, R27, 0x10, RZ ;  /* 0x000000101b1b7819 */ /* 0x000fe200000006ff */
[----:B0-----:R-:W-:Y:S01]  /*41a0*/  FADD.FTZ R68, R68, 1 ;  /* 0x3f80000044447421 */ /* 0x001fe20000010000 */
[----:B------:R-:W-:-:S03]  /*41b0*/  FMUL.FTZ R121, R66, R65 ;  /* 0x0000004142797220 */ /* 0x000fc60000410000 */
[----:B------:R-:W0:Y:S01]  /*41c0*/  MUFU.RCP R66, R68 ;  /* 0x0000004400427308 */ /* 0x000e220000001000 */
[----:B------:R-:W-:Y:S01]  /*41d0*/  FADD.FTZ R27, -R26, R27 ;  /* 0x0000001b1a1b7221 */ /* 0x000fe20000010100 */
[----:B------:R-:W-:-:S03]  /*41e0*/  PRMT R65, R28, 0x7632, R65 ;  /* 0x000076321c417816 */ /* 0x000fc60000000041 */
[----:B------:R-:W-:Y:S01]  /*41f0*/  FMUL.FTZ R27, R10, R27 ;  /* 0x0000001b0a1b7220 */ /* 0x000fe20000410000 */
[----:B------:R-:W-:Y:S02]  /*4200*/  PRMT R67, R29, 0x7632, R67 ;  /* 0x000076321d437816 */ /* 0x000fe40000000043 */
[----:B------:R-:W-:Y:S01]  /*4210*/  SHF.L.U32 R25, R28, 0x10, RZ ;  /* 0x000000101c197819 */ /* 0x000fe200000006ff */
[----:B------:R-:W-:Y:S01]  /*4220*/  FFMA.FTZ R82, R7, R27, R9 ;  /* 0x0000001b07527223 */ /* 0x000fe20000010009 */
[----:B------:R-:W-:Y:S02]  /*4230*/  SHF.L.U32 R64, R29, 0x10, RZ ;  /* 0x000000101d407819 */ /* 0x000fe400000006ff */
[----:B------:R-:W-:Y:S01]  /*4240*/  SHF.L.U32 R28, R65, 0x10, RZ ;  /* 0x00000010411c7819 */ /* 0x000fe200000006ff */
[----:B------:R-:W-:Y:S01]  /*4250*/  FMUL.FTZ R124, R82, -1.4426950216293334961 ;  /* 0xbfb8aa3b527c7820 */ /* 0x000fe20000410000 */
[----:B------:R-:W-:Y:S01]  /*4260*/  SHF.L.U32 R29, R67, 0x10, RZ ;  /* 0x00000010431d7819 */ /* 0x000fe200000006ff */
[C---:B------:R-:W-:Y:S01]  /*4270*/  FADD.FTZ R25, -R26.reuse, R25 ;  /* 0x000000191a197221 */ /* 0x040fe20000010100 */
[C---:B------:R-:W-:Y:S01]  /*4280*/  FADD.FTZ R64, -R26.reuse, R64 ;  /* 0x000000401a407221 */ /* 0x040fe20000010100 */
[----:B------:R-:W-:-:S02]  /*4290*/  FADD.FTZ R28, -R26, R28 ;  /* 0x0000001c1a1c7221 */ /* 0x000fc40000010100 */
[----:B------:R-:W-:Y:S01]  /*42a0*/  FADD.FTZ R29, -R26, R29 ;  /* 0x0000001d1a1d7221 */ /* 0x000fe20000010100 */
[----:B------:R-:W-:Y:S01]  /*42b0*/  FMUL.FTZ R25, R10, R25 ;  /* 0x000000190a197220 */ /* 0x000fe20000410000 */
[----:B0-----:R-:W-:Y:S01]  /*42c0*/  FADD.FTZ R26, -R66, 1 ;  /* 0x3f800000421a7421 */ /* 0x001fe20000010100 */
[----:B------:R-:W0:Y:S02]  /*42d0*/  MUFU.EX2 R124, R124 ;  /* 0x0000007c007c7308 */ /* 0x000e240000000800 */
[----:B------:R-:W-:Y:S01]  /*42e0*/  FFMA.FTZ R123, R2, R25, R4 ;  /* 0x00000019027b7223 */ /* 0x000fe20000010004 */
[----:B------:R-:W-:Y:S01]  /*42f0*/  FFMA.FTZ R125, R125, R26, 1 ;  /* 0x3f8000007d7d7423 */ /* 0x000fe2000001001a */
[C---:B------:R-:W-:Y:S02]  /*4300*/  FMUL.FTZ R26, R10.reuse, R64 ;  /* 0x000000400a1a7220 */ /* 0x040fe40000410000 */
[----:B------:R-:W-:Y:S01]  /*4310*/  FMUL.FTZ R68, R123, -1.4426950216293334961 ;  /* 0xbfb8aa3b7b447820 */ /* 0x000fe20000410000 */
[----:B------:R-:W-:Y:S01]  /*4320*/  FMUL.FTZ R28, R10, R28 ;  /* 0x0000001c0a1c7220 */ /* 0x000fe20000410000 */
[----:B------:R-:W-:Y:S01]  /*4330*/  FFMA.FTZ R122, R3, R26, R5 ;  /* 0x0000001a037a7223 */ /* 0x000fe20000010005 */
[----:B------:R-:W-:Y:S01]  /*4340*/  SHF.L.U32 R81, R81, 0x10, RZ ;  /* 0x0000001051517819 */ /* 0x000fe200000006ff */
[----:B------:R-:W-:Y:S01]  /*4350*/  FMUL.FTZ R48, R48, R69 ;  /* 0x0000004530307220 */ /* 0x000fe20000410000 */
[----:B------:R-:W-:Y:S01]  /*4360*/  FFMA.FTZ R65, R6, R28, R8 ;  /* 0x0000001c06417223 */ /* 0x000fe20000010008 */
[----:B------:R-:W-:Y:S01]  /*4370*/  FMUL.FTZ R69, R122, -1.4426950216293334961 ;  /* 0xbfb8aa3b7a457820 */ /* 0x000fe20000410000 */
[----:B------:R-:W1:Y:S01]  /*4380*/  MUFU.EX2 R68, R68 ;  /* 0x0000004400447308 */ /* 0x000e620000000800 */
[----:B------:R-:W-:Y:S01]  /*4390*/  FMUL.FTZ R29, R10, R29 ;  /* 0x0000001d0a1d7220 */ /* 0x000fe20000410000 */
[----:B------:R-:W-:Y:S01]  /*43a0*/  FMUL.FTZ R47, R81, R47 ;  /* 0x0000002f512f7220 */ /* 0x000fe20000410000 */
[----:B------:R-:W-:Y:S01]  /*43b0*/  FMUL.FTZ R81, R65, -1.4426950216293334961 ;  /* 0xbfb8aa3b41517820 */ /* 0x000fe20000410000 */
[----:B0-----:R-:W-:Y:S01]  /*43c0*/  FADD.FTZ R124, R124, 1 ;  /* 0x3f8000007c7c7421 */ /* 0x001fe20000010000 */
[----:B------:R-:W-:-:S03]  /*43d0*/  FFMA.FTZ R64, R7, R29, R9 ;  /* 0x0000001d07407223 */ /* 0x000fc60000010009 */
[----:B------:R-:W0:Y:S01]  /*43e0*/  MUFU.EX2 R69, R69 ;  /* 0x0000004500457308 */ /* 0x000e220000000800 */
[----:B------:R-:W-:-:S07]  /*43f0*/  FMUL.FTZ R67, R64, -1.4426950216293334961 ;  /* 0xbfb8aa3b40437820 */ /* 0x000fce0000410000 */
[----:B------:R-:W2:Y:S01]  /*4400*/  MUFU.EX2 R81, R81 ;  /* 0x0000005100517308 */ /* 0x000ea20000000800 */
[----:B-1----:R-:W-:-:S07]  /*4410*/  FADD.FTZ R68, R68, 1 ;  /* 0x3f80000044447421 */ /* 0x002fce0000010000 */
[----:B------:R-:W1:Y:S01]  /*4420*/  MUFU.RCP R124, R124 ;  /* 0x0000007c007c7308 */ /* 0x000e620000001000 */
[----:B0-----:R-:W-:-:S07]  /*4430*/  FADD.FTZ R69, R69, 1 ;  /* 0x3f80000045457421 */ /* 0x001fce0000010000 */
[----:B------:R-:W0:Y:S01]  /*4440*/  MUFU.EX2 R67, R67 ;  /* 0x0000004300437308 */ /* 0x000e220000000800 */
[----:B------:R-:W-:Y:S01]  /*4450*/  FMUL.FTZ R66, R66, R125 ;  /* 0x0000007d42427220 */ /* 0x000fe20000410000 */
[----:B--2---:R-:W-:-:S06]  /*4460*/  FADD.FTZ R81, R81, 1 ;  /* 0x3f80000051517421 */ /* 0x004fcc0000010000 */
[----:B------:R-:W2:Y:S01]  /*4470*/  MUFU.RCP R68, R68 ;  /* 0x0000004400447308 */ /* 0x000ea20000001000 */
[----:B-1----:R-:W-:-:S04]  /*4480*/  FADD.FTZ R125, -R124, 1 ;  /* 0x3f8000007c7d7421 */ /* 0x002fc80000010100 */
[----:B------:R-:W-:-:S03]  /*4490*/  FFMA.FTZ R125, R82, R125, 1 ;  /* 0x3f800000527d7423 */ /* 0x000fc6000001007d */
[----:B------:R-:W1:Y:S01]  /*44a0*/  MUFU.RCP R69, R69 ;  /* 0x0000004500457308 */ /* 0x000e620000001000 */
[----:B0-----:R-:W-:Y:S01]  /*44b0*/  FADD.FTZ R82, R67, 1 ;  /* 0x3f80000043527421 */ /* 0x001fe20000010000 */
[----:B------:R-:W-:-:S06]  /*44c0*/  FMUL.FTZ R67, R124, R125 ;  /* 0x0000007d7c437220 */ /* 0x000fcc0000410000 */
[----:B------:R-:W0:Y:S01]  /*44d0*/  MUFU.RCP R81, R81 ;  /* 0x0000005100517308 */ /* 0x000e220000001000 */
[----:B--2---:R-:W-:-:S07]  /*44e0*/  FADD.FTZ R124, -R68, 1 ;  /* 0x3f800000447c7421 */ /* 0x004fce0000010100 */
[----:B------:R-:W2:Y:S01]  /*44f0*/  MUFU.RCP R82, R82 ;  /* 0x0000005200527308 */ /* 0x000ea20000001000 */
[----:B------:R-:W-:Y:S01]  /*4500*/  FFMA.FTZ R123, R123, R124, 1 ;  /* 0x3f8000007b7b7423 */ /* 0x000fe2000001007c */
[----:B-1----:R-:W-:-:S04]  /*4510*/  FADD.FTZ R124, -R69, 1 ;  /* 0x3f800000457c7421 */ /* 0x002fc80000010100 */
[----:B------:R-:W-:Y:S01]  /*4520*/  FFMA.FTZ R122, R122, R124, 1 ;  /* 0x3f8000007a7a7423 */ /* 0x000fe2000001007c */
[----:B0-----:R-:W-:-:S04]  /*4530*/  FADD.FTZ R124, -R81, 1 ;  /* 0x3f800000517c7421 */ /* 0x001fc80000010100 */
[----:B------:R-:W-:Y:S01]  /*4540*/  FFMA.FTZ R65, R65, R124, 1 ;  /* 0x3f80000041417423 */ /* 0x000fe2000001007c */
[----:B--2---:R-:W-:-:S04]  /*4550*/  FADD.FTZ R124, -R82, 1 ;  /* 0x3f800000527c7421 */ /* 0x004fc80000010100 */
[----:B------:R-:W-:Y:S01]  /*4560*/  FFMA.FTZ R64, R64, R124, 1 ;  /* 0x3f80000040407423 */ /* 0x000fe2000001007c */
[----:B------:R-:W-:-:S03]  /*4570*/  FMUL.FTZ R69, R69, R122 ;  /* 0x0000007a45457220 */ /* 0x000fc60000410000 */
[----:B------:R-:W-:Y:S01]  /*4580*/  FMUL.FTZ R82, R82, R64 ;  /* 0x0000004052527220 */ /* 0x000fe20000410000 */
[C---:B------:R-:W-:Y:S02]  /*4590*/  SHF.L.U32 R64, R50.reuse, 0x10, RZ ;  /* 0x0000001032407819 */ /* 0x040fe400000006ff */
[----:B------:R-:W-:Y:S01]  /*45a0*/  PRMT R50, R50, 0x7632, R50 ;  /* 0x0000763232327816 */ /* 0x000fe20000000032 */
[----:B------:R-:W-:Y:S01]  /*45b0*/  FMUL.FTZ R81, R81, R65 ;  /* 0x0000004151517220 */ /* 0x000fe20000410000 */
[C---:B------:R-:W-:Y:S02]  /*45c0*/  PRMT R122, R51.reuse, 0x7632, R122 ;  /* 0x00007632337a7816 */ /* 0x040fe4000000007a */
[----:B------:R-:W-:Y:S02]  /*45d0*/  SHF.L.U32 R65, R51, 0x10, RZ ;  /* 0x0000001033417819 */ /* 0x000fe400000006ff */
[----:B------:R-:W-:Y:S02]  /*45e0*/  SHF.L.U32 R51, R50, 0x10, RZ ;  /* 0x0000001032337819 */ /* 0x000fe400000006ff */
[----:B------:R-:W-:Y:S01]  /*45f0*/  SHF.L.U32 R50, R122, 0x10, RZ ;  /* 0x000000107a327819 */ /* 0x000fe200000006ff */
[----:B------:R-:W-:-:S04]  /*4600*/  FMUL.FTZ R68, R68, R123 ;  /* 0x0000007b44447220 */ /* 0x000fc80000410000 */
[----:B------:R-:W-:Y:S01]  /*4610*/  FMUL.FTZ R67, R50, R67 ;  /* 0x0000004332437220 */ /* 0x000fe20000410000 */
[C---:B------:R-:W-:Y:S01]  /*4620*/  SHF.L.U32 R50, R30.reuse, 0x10, RZ ;  /* 0x000000101e327819 */ /* 0x040fe200000006ff */
[----:B------:R-:W-:Y:S01]  /*4630*/  FMUL.FTZ R66, R51, R66 ;  /* 0x0000004233427220 */ /* 0x000fe20000410000 */
[----:B------:R-:W-:Y:S01]  /*4640*/  PRMT R51, R30, 0x7632, R51 ;  /* 0x000076321e337816 */ /* 0x000fe20000000033 */
[----:B------:R-:W-:Y:S02]  /*4650*/  FFMA.FTZ R58, R76, R32, R58 ;  /* 0x000000204c3a7223 */ /* 0x000fe4000001003a */
[----:B------:R-:W-:Y:S01]  /*4660*/  FMUL.FTZ R68, R50, R68 ;  /* 0x0000004432447220 */ /* 0x000fe20000410000 */
[----:B------:R-:W-:Y:S01]  /*4670*/  SHF.L.U32 R50, R31, 0x10, RZ ;  /* 0x000000101f327819 */ /* 0x000fe200000006ff */
[----:B------:R-:W-:Y:S01]  /*4680*/  FMUL.FTZ R32, R3, R32 ;  /* 0x0000002003207220 */ /* 0x000fe20000410000 */
[----:B------:R-:W-:Y:S01]  /*4690*/  PRMT R30, R31, 0x7632, R30 ;  /* 0x000076321f1e7816 */ /* 0x000fe2000000001e */
[----:B------:R-:W-:Y:S01]  /*46a0*/  FMUL.FTZ R64, R64, R121 ;  /* 0x0000007940407220 */ /* 0x000fe20000410000 */
[----:B------:R-:W-:Y:S01]  /*46b0*/  SHF.L.U32 R31, R51, 0x10, RZ ;  /* 0x00000010331f7819 */ /* 0x000fe200000006ff */
[----:B------:R-:W-:Y:S01]  /*46c0*/  FMUL.FTZ R69, R50, R69 ;  /* 0x0000004532457220 */ /* 0x000fe20000410000 */
[----:B------:R-:W2:Y:S01]  /*46d0*/  LDL R121, [R1+0x58] ;  /* 0x0000580001797983 */ /* 0x000ea20000100800 */
[----:B----4-:R-:W-:Y:S01]  /*46e0*/  FFMA.FTZ R62, R77, R36, R62 ;  /* 0x000000244d3e7223 */ /* 0x010fe2000001003e */
[----:B------:R-:W-:-:S02]  /*46f0*/  FADD.FTZ R63, R63, R36 ;  /* 0x000000243f3f7221 */ /* 0x000fc40000010000 */
[----:B------:R-:W4:Y:S04]  /*4700*/  LDL R51, [R1+0x78] ;  /* 0x0000780001337983 */ /* 0x000f280000100800 */
[----:B------:R-:W3:Y:S04]  /*4710*/  LDL R50, [R1+0x68] ;  /* 0x0000680001327983 */ /* 0x000ee80000100800 */
[----:B------:R0:W-:Y:S04]  /*4720*/  STL [R1+0x24], R32 ;  /* 0x0000242001007387 */ /* 0x0001e80000100800 */
[----:B------:R-:W5:Y:S01]  /*4730*/  LDL R36, [R1+0x60] ;  /* 0x0000600001247983 */ /* 0x000f620000100800 */
[----:B------:R-:W-:Y:S01]  /*4740*/  FMUL.FTZ R79, R3, R40 ;  /* 0x00000028034f7220 */ /* 0x000fe20000410000 */
[----:B------:R-:W-:Y:S01]  /*4750*/  FMUL.FTZ R94, R2, R52 ;  /* 0x00000034025e7220 */ /* 0x000fe20000410000 */
[----:B------:R-:W-:Y:S01]  /*4760*/  FFMA.FTZ R58, R90, R40, R58 ;  /* 0x000000285a3a7223 */ /* 0x000fe2000001003a */
[----:B------:R-:W-:Y:S01]  /*4770*/  FADD.FTZ R59, R59, R40 ;  /* 0x000000283b3b7221 */ /* 0x000fe20000010000 */
[----:B------:R1:W-:Y:S01]  /*4780*/  STL [R1+0x20], R115 ;  /* 0x0000207301007387 */ /* 0x0003e20000100800 */
[----:B------:R-:W-:-:S02]  /*4790*/  FMUL.FTZ R40, R3, R53 ;  /* 0x0000003503287220 */ /* 0x000fc40000410000 */
[----:B------:R-:W-:Y:S01]  /*47a0*/  FADD.FTZ R59, R59, R53 ;  /* 0x000000353b3b7221 */ /* 0x000fe20000010000 */
[----:B------:R1:W-:Y:S04]  /*47b0*/  STL [R1+0x1c], R79 ;  /* 0x00001c4f01007387 */ /* 0x0003e80000100800 */
[----:B------:R1:W-:Y:S01]  /*47c0*/  STL [R1+0xc], R94 ;  /* 0x00000c5e01007387 */ /* 0x0003e20000100800 */
[----:B------:R-:W-:Y:S01]  /*47d0*/  FADD.FTZ R63, R63, R52 ;  /* 0x000000343f3f7221 */ /* 0x000fe20000010000 */
[----:B------:R-:W-:-:S03]  /*47e0*/  FMUL.FTZ R118, R2, R54 ;  /* 0x0000003602767220 */ /* 0x000fc60000410000 */
[----:B------:R-:W-:Y:S01]  /*47f0*/  FADD.FTZ R63, R63, R54 ;  /* 0x000000363f3f7221 */ /* 0x000fe20000010000 */
[----:B--2---:R-:W-:-:S04]  /*4800*/  FFMA.FTZ R62, R121, R52, R62 ;  /* 0x00000034793e7223 */ /* 0x004fc8000001003e */
[----:B---3--:R-:W-:Y:S01]  /*4810*/  FFMA.FTZ R62, R50, R54, R62 ;  /* 0x00000036323e7223 */ /* 0x008fe2000001003e */
[----:B-----5:R-:W-:Y:S02]  /*4820*/  FFMA.FTZ R58, R36, R53, R58 ;  /* 0x00000035243a7223 */ /* 0x020fe4000001003a */
[----:B------:R-:W2:Y:S04]  /*4830*/  LDL R53, [R1+0x84] ;  /* 0x0000840001357983 */ /* 0x000ea80000100800 */
[----:B------:R3:W-:Y:S04]  /*4840*/  STL [R1+0x8], R40 ;  /* 0x0000082801007387 */ /* 0x0007e80000100800 */
[----:B------:R-:W5:Y:S01]  /*4850*/  LDL R54, [R1+0x6c] ;  /* 0x00006c0001367983 */ /* 0x000f620000100800 */
[----:B------:R-:W-:Y:S01]  /*4860*/  FADD.FTZ R59, R59, R55 ;  /* 0x000000373b3b7221 */ /* 0x000fe20000010000 */
[----:B------:R-:W-:Y:S01]  /*4870*/  FFMA.FTZ R58, R119, R55, R58 ;  /* 0x00000037773a7223 */ /* 0x000fe2000001003a */
[----:B------:R-:W-:-:S02]  /*4880*/  FADD.FTZ R63, R63, R70 ;  /* 0x000000463f3f7221 */ /* 0x000fc40000010000 */
[----:B------:R-:W-:Y:S01]  /*4890*/  FADD.FTZ R59, R59, R71 ;  /* 0x000000473b3b7221 */ /* 0x000fe20000010000 */
[----:B----4-:R-:W-:Y:S01]  /*48a0*/  FFMA.FTZ R62, R51, R70, R62 ;  /* 0x00000046333e7223 */ /* 0x010fe2000001003e */
[----:B------:R-:W-:Y:S01]  /*48b0*/  FFMA.FTZ R58, R117, R71, R58 ;  /* 0x00000047753a7223 */ /* 0x000fe2000001003a */
[----:B------:R-:W-:Y:S01]  /*48c0*/  FADD.FTZ R63, R63, R80 ;  /* 0x000000503f3f7221 */ /* 0x000fe20000010000 */
[----:B------:R-:W-:Y:S01]  /*48d0*/  SHF.L.U32 R30, R30, 0x10, RZ ;  /* 0x000000101e1e7819 */ /* 0x000fe200000006ff */
[----:B------:R-:W-:Y:S01]  /*48e0*/  FADD.FTZ R59, R59, R83 ;  /* 0x000000533b3b7221 */ /* 0x000fe20000010000 */
[----:B------:R-:W-:Y:S01]  /*48f0*/  FFMA.FTZ R62, R116, R80, R62 ;  /* 0x00000050743e7223 */ /* 0x000fe2000001003e */
[----:B------:R-:W-:Y:S01]  /*4900*/  FMUL.FTZ R81, R31, R81 ;  /* 0x000000511f517220 */ /* 0x000fe20000410000 */
[----:B------:R-:W-:Y:S01]  /*4910*/  FADD.FTZ R63, R63, R85 ;  /* 0x000000553f3f7221 */ /* 0x000fe20000010000 */
[----:B------:R-:W-:Y:S01]  /*4920*/  FADD.FTZ R31, R59, R86 ;  /* 0x000000563b1f7221 */ /* 0x000fe20000010000 */
[----:B------:R-:W-:Y:S01]  /*4930*/  FMUL.FTZ R82, R30, R82 ;  /* 0x000000521e527220 */ /* 0x000fe20000410000 */
[----:B------:R-:W-:Y:S01]  /*4940*/  FMUL.FTZ R123, R2, R95 ;  /* 0x0000005f027b7220 */ /* 0x000fe20000410000 */
[----:B------:R-:W-:Y:S01]  /*4950*/  FMUL.FTZ R65, R65, R120 ;  /* 0x0000007841417220 */ /* 0x000fe20000410000 */
[----:B------:R-:W-:Y:S01]  /*4960*/  FFMA.FTZ R62, R114, R85, R62 ;  /* 0x00000055723e7223 */ /* 0x000fe2000001003e */
[----:B------:R-:W-:Y:S01]  /*4970*/  FMUL.FTZ R120, R3, R55 ;  /* 0x0000003703787220 */ /* 0x000fe20000410000 */
[-C--:B------:R-:W-:Y:S01]  /*4980*/  FFMA.FTZ R60, R91, R84.reuse, R60 ;  /* 0x000000545b3c7223 */ /* 0x080fe2000001003c */
[----:B------:R-:W-:Y:S01]  /*4990*/  FADD.FTZ R61, R84, R61 ;  /* 0x0000003d543d7221 */ /* 0x000fe20000010000 */
[----:B------:R-:W-:Y:S01]  /*49a0*/  FMUL.FTZ R84, R6, R84 ;  /* 0x0000005406547220 */ /* 0x000fe20000410000 */
[----:B------:R4:W-:Y:S01]  /*49b0*/  STL [R1+0x4], R118 ;  /* 0x0000047601007387 */ /* 0x0009e20000100800 */
[----:B------:R-:W-:-:S03]  /*49c0*/  FMUL.FTZ R124, R3, R71 ;  /* 0x00000047037c7220 */ /* 0x000fc60000410000 */
[----:B------:R-:W4:Y:S04]  /*49d0*/  LDL R55, [R1+0x5c] ;  /* 0x00005c0001377983 */ /* 0x000f280000100800 */
[----:B------:R4:W-:Y:S01]  /*49e0*/  STL [R1], R120 ;  /* 0x0000007801007387 */ /* 0x0009e20000100800 */
[----:B------:R-:W-:-:S03]  /*49f0*/  FFMA.FTZ R56, R93, R87, R56 ;  /* 0x000000575d387223 */ /* 0x000fc60000010038 */
[----:B------:R-:W4:Y:S01]  /*4a00*/  LDL R71, [R1+0x44] ;  /* 0x0000440001477983 */ /* 0x000f220000100800 */
[----:B------:R-:W-:Y:S01]  /*4a10*/  FADD.FTZ R57, R87, R57 ;  /* 0x0000003957397221 */ /* 0x000fe20000010000 */
[----:B------:R-:W-:Y:S01]  /*4a20*/  FMUL.FTZ R87, R7, R87 ;  /* 0x0000005707577220 */ /* 0x000fe20000410000 */
[C---:B------:R-:W-:Y:S01]  /*4a30*/  FMUL.FTZ R122, R2.reuse, R80 ;  /* 0x00000050027a7220 */ /* 0x040fe20000410000 */
[-C--:B------:R-:W-:Y:S01]  /*4a40*/  FMUL.FTZ R95, R3, R83.reuse ;  /* 0x00000053035f7220 */ /* 0x080fe20000410000 */
[----:B------:R-:W-:Y:S01]  /*4a50*/  FMUL.FTZ R125, R2, R70 ;  /* 0x00000046027d7220 */ /* 0x000fe20000410000 */
[----:B--2---:R-:W-:-:S04]  /*4a60*/  FFMA.FTZ R58, R53, R83, R58 ;  /* 0x00000053353a7223 */ /* 0x004fc8000001003a */
[----:B------:R-:W-:Y:S01]  /*4a70*/  FFMA.FTZ R30, R113, R86, R58 ;  /* 0x00000056711e7223 */ /* 0x000fe2000001003a */
[----:B------:R-:W-:Y:S01]  /*4a80*/  FADD.FTZ R58, R63, R88 ;  /* 0x000000583f3a7221 */ /* 0x000fe20000010000 */
[----:B------:R-:W-:Y:S01]  /*4a90*/  FADD.FTZ R63, R31, R89 ;  /* 0x000000591f3f7221 */ /* 0x000fe20000010000 */
[----:B------:R-:W-:Y:S01]  /*4aa0*/  FFMA.FTZ R31, R0, R123, RZ ;  /* 0x0000007b001f7223 */ /* 0x000fe200000100ff */
[----:B-----5:R-:W-:Y:S01]  /*4ab0*/  FFMA.FTZ R59, R54, R88, R62 ;  /* 0x00000058363b7223 */ /* 0x020fe2000001003e */
[----:B------:R-:W-:Y:S01]  /*4ac0*/  FFMA.FTZ R62, R108, R89, R30 ;  /* 0x000000596c3e7223 */ /* 0x000fe2000001001e */
[----:B------:R-:W-:Y:S01]  /*4ad0*/  FADD.FTZ R30, RZ, R123 ;  /* 0x0000007bff1e7221 */ /* 0x000fe20000010000 */
[----:B------:R-:W-:Y:S02]  /*4ae0*/  FFMA.FTZ R31, R91, R84, R31 ;  /* 0x000000545b1f7223 */ /* 0x000fe4000001001f */
[----:B------:R-:W2:Y:S01]  /*4af0*/  LDL.LU R91, [R1+0xec] ;  /* 0x0000ec00015b7983 */ /* 0x000ea20000300800 */
[----:B------:R-:W-:Y:S01]  /*4b00*/  FADD.FTZ R30, R30, R84 ;  /* 0x000000541e1e7221 */ /* 0x000fe20000010000 */
[----:B------:R-:W-:-:S02]  /*4b10*/  FFMA.FTZ R31, R76, R32, R31 ;  /* 0x000000204c1f7223 */ /* 0x000fc4000001001f */
[----:B------:R-:W5:Y:S01]  /*4b20*/  LDL R83, [R1+0x28] ;  /* 0x0000280001537983 */ /* 0x000f620000100800 */
[----:B------:R-:W-:Y:S01]  /*4b30*/  FADD.FTZ R30, R30, R32 ;  /* 0x000000201e1e7221 */ /* 0x000fe20000010000 */
[----:B0-----:R-:W-:Y:S02]  /*4b40*/  FFMA.FTZ R32, R93, R87, R31 ;  /* 0x000000575d207223 */ /* 0x001fe4000001001f */
[----:B------:R-:W3:Y:S04]  /*4b50*/  LDL R80, [R1+0x18] ;  /* 0x0000180001507983 */ /* 0x000ee80000100800 */
[----:B------:R-:W4:Y:S04]  /*4b60*/  LDL.LU R76, [R1+0xe8] ;  /* 0x0000e800014c7983 */ /* 0x000f280000300800 */
[----:B------:R-:W4:Y:S04]  /*4b70*/  LDL R70, [R1+0x3c] ;  /* 0x00003c0001467983 */ /* 0x000f280000100800 */
[----:B------:R-:W5:Y:S01]  /*4b80*/  LDL.LU R93, [R1+0xe4] ;  /* 0x0000e400015d7983 */ /* 0x000f620000300800 */
[----:B------:R-:W-:-:S04]  /*4b90*/  FADD.FTZ R30, R30, R87 ;  /* 0x000000571e1e7221 */ /* 0x000fc80000010000 */
[----:B------:R-:W-:Y:S01]  /*4ba0*/  FADD.FTZ R31, R30, R115 ;  /* 0x000000731e1f7221 */ /* 0x000fe20000010000 */
[----:B------:R-:W-:Y:S02]  /*4bb0*/  FFMA.FTZ R30, R77, R115, R32 ;  /* 0x000000734d1e7223 */ /* 0x000fe40000010020 */
[----:B-1----:R-:W4:Y:S04]  /*4bc0*/  LDL.LU R115, [R1+0xe0] ;  /* 0x0000e00001737983 */ /* 0x002f280000300800 */
[----:B------:R-:W4:Y:S04]  /*4bd0*/  LDL.LU R77, [R1+0xdc] ;  /* 0x0000dc00014d7983 */ /* 0x000f280000300800 */
[----:B------:R-:W4:Y:S01]  /*4be0*/  LDL R52, [R1+0x10] ;  /* 0x0000100001347983 */ /* 0x000f220000100800 */
[-C--:B--2---:R-:W-:Y:S01]  /*4bf0*/  FFMA.FTZ R60, R78, R91.reuse, R60 ;  /* 0x0000005b4e3c7223 */ /* 0x084fe2000001003c */
[----:B------:R-:W-:Y:S01]  /*4c00*/  FADD.FTZ R61, R61, R91 ;  /* 0x0000005b3d3d7221 */ /* 0x000fe20000010000 */
[----:B------:R-:W-:-:S04]  /*4c10*/  FMUL.FTZ R91, R6, R91 ;  /* 0x0000005b065b7220 */ /* 0x000fc80000410000 */
[----:B------:R-:W-:Y:S01]  /*4c20*/  FADD.FTZ R31, R31, R91 ;  /* 0x0000005b1f1f7221 */ /* 0x000fe20000010000 */
[----:B------:R-:W-:Y:S02]  /*4c30*/  FFMA.FTZ R32, R78, R91, R30 ;  /* 0x0000005b4e207223 */ /* 0x000fe4000001001e */
[----:B------:R-:W2:Y:S01]  /*4c40*/  LDL.LU R78, [R1+0xd8] ;  /* 0x0000d800014e7983 */ /* 0x000ea20000300800 */
[----:B------:R-:W-:Y:S01]  /*4c50*/  FADD.FTZ R31, R31, R79 ;  /* 0x0000004f1f1f7221 */ /* 0x000fe20000010000 */
[----:B------:R-:W-:Y:S01]  /*4c60*/  FFMA.FTZ R32, R90, R79, R32 ;  /* 0x0000004f5a207223 */ /* 0x000fe20000010020 */
[----:B-----5:R-:W-:Y:S02]  /*4c70*/  FADD.FTZ R30, R57, R93 ;  /* 0x0000005d391e7221 */ /* 0x020fe40000010000 */
[----:B------:R-:W5:Y:S01]  /*4c80*/  LDL R57, [R1+0x14] ;  /* 0x0000140001397983 */ /* 0x000f620000100800 */
[----:B------:R-:W-:-:S03]  /*4c90*/  FFMA.FTZ R56, R92, R93, R56 ;  /* 0x0000005d5c387223 */ /* 0x000fc60000010038 */
[----:B------:R-:W2:Y:S01]  /*4ca0*/  LDL.LU R79, [R1+0xd4] ;  /* 0x0000d400014f7983 */ /* 0x000ea20000300800 */
[----:B------:R-:W-:-:S03]  /*4cb0*/  FMUL.FTZ R93, R7, R93 ;  /* 0x0000005d075d7220 */ /* 0x000fc60000410000 */
[----:B------:R-:W3:Y:S01]  /*4cc0*/  LDL.LU R90, [R1+0xd0] ;  /* 0x0000d000015a7983 */ /* 0x000ee20000300800 */
[----:B------:R-:W-:-:S03]  /*4cd0*/  FFMA.FTZ R32, R92, R93, R32 ;  /* 0x0000005d5c207223 */ /* 0x000fc60000010020 */
[----:B------:R-:W4:Y:S01]  /*4ce0*/  LDL.LU R92, [R1+0xcc] ;  /* 0x0000cc00015c7983 */ /* 0x000f220000300800 */
[----:B------:R-:W-:Y:S01]  /*4cf0*/  FADD.FTZ R31, R31, R93 ;  /* 0x0000005d1f1f7221 */ /* 0x000fe20000010000 */
[----:B------:R-:W-:-:S03]  /*4d00*/  FFMA.FTZ R32, R121, R94, R32 ;  /* 0x0000005e79207223 */ /* 0x000fc60000010020 */
[----:B------:R-:W-:Y:S02]  /*4d10*/  FADD.FTZ R31, R31, R94 ;  /* 0x0000005e1f1f7221 */ /* 0x000fe40000010000 */
[----:B------:R-:W5:Y:S04]  /*4d20*/  LDL.LU R94, [R1+0xc8] ;  /* 0x0000c800015e7983 */ /* 0x000f680000300800 */
[----:B------:R-:W2:Y:S01]  /*4d30*/  LDL.LU R121, [R1+0xc4] ;  /* 0x0000c40001797983 */ /* 0x000ea20000300800 */
[-C--:B---3--:R-:W-:Y:S01]  /*4d40*/  FFMA.FTZ R60, R83, R90.reuse, R60 ;  /* 0x0000005a533c7223 */ /* 0x088fe2000001003c */
[----:B------:R-:W-:Y:S01]  /*4d50*/  FADD.FTZ R61, R61, R90 ;  /* 0x0000005a3d3d7221 */ /* 0x000fe20000010000 */
[----:B------:R-:W-:-:S04]  /*4d60*/  FMUL.FTZ R90, R6, R90 ;  /* 0x0000005a065a7220 */ /* 0x000fc80000410000 */
[----:B------:R-:W-:Y:S01]  /*4d70*/  FADD.FTZ R31, R31, R90 ;  /* 0x0000005a1f1f7221 */ /* 0x000fe20000010000 */
[----:B------:R-:W-:Y:S01]  /*4d80*/  FFMA.FTZ R32, R83, R90, R32 ;  /* 0x0000005a53207223 */ /* 0x000fe20000010020 */
[-C--:B----4-:R-:W-:Y:S01]  /*4d90*/  FFMA.FTZ R56, R80, R92.reuse, R56 ;  /* 0x0000005c50387223 */ /* 0x090fe20000010038 */
[----:B------:R-:W-:Y:S01]  /*4da0*/  FADD.FTZ R30, R30, R92 ;  /* 0x0000005c1e1e7221 */ /* 0x000fe20000010000 */
[----:B------:R-:W-:Y:S01]  /*4db0*/  FMUL.FTZ R92, R7, R92 ;  /* 0x0000005c075c7220 */ /* 0x000fe20000410000 */
[----:B------:R-:W-:Y:S01]  /*4dc0*/  FADD.FTZ R31, R31, R40 ;  /* 0x000000281f1f7221 */ /* 0x000fe20000010000 */
[----:B------:R-:W-:-:S03]  /*4dd0*/  FFMA.FTZ R32, R36, R40, R32 ;  /* 0x0000002824207223 */ /* 0x000fc60000010020 */
[----:B------:R-:W-:Y:S01]  /*4de0*/  FADD.FTZ R40, R31, R92 ;  /* 0x0000005c1f287221 */ /* 0x000fe20000010000 */
[----:B------:R-:W-:Y:S01]  /*4df0*/  FFMA.FTZ R32, R80, R92, R32 ;  /* 0x0000005c50207223 */ /* 0x000fe20000010020 */
[----:B-----5:R-:W-:Y:S02]  /*4e00*/  FMUL.FTZ R80, R6, R94 ;  /* 0x0000005e06507220 */ /* 0x020fe40000410000 */
[----:B------:R-:W-:Y:S01]  /*4e10*/  FADD.FTZ R40, R40, R118 ;  /* 0x0000007628287221 */ /* 0x000fe20000010000 */
[----:B------:R-:W-:Y:S02]  /*4e20*/  FFMA.FTZ R50, R50, R118, R32 ;  /* 0x0000007632327223 */ /* 0x000fe40000010020 */
[----:B------:R-:W3:Y:S01]  /*4e30*/  LDL.LU R118, [R1+0xc0] ;  /* 0x0000c00001767983 */ /* 0x000ee20000300800 */
[----:B------:R-:W-:Y:S01]  /*4e40*/  FADD.FTZ R40, R40, R80 ;  /* 0x0000005028287221 */ /* 0x000fe20000010000 */
[----:B------:R-:W-:-:S03]  /*4e50*/  FFMA.FTZ R50, R57, R80, R50 ;  /* 0x0000005039327223 */ /* 0x000fc60000010032 */
[----:B------:R-:W-:Y:S01]  /*4e60*/  FADD.FTZ R40, R40, R120 ;  /* 0x0000007828287221 */ /* 0x000fe20000010000 */
[----:B------:R-:W-:Y:S02]  /*4e70*/  FFMA.FTZ R50, R119, R120, R50 ;  /* 0x0000007877327223 */ /* 0x000fe40000010032 */
[----:B------:R-:W4:Y:S01]  /*4e80*/  LDL.LU R120, [R1+0xbc] ;  /* 0x0000bc0001787983 */ /* 0x000f220000300800 */
[-C--:B--2---:R-:W-:Y:S01]  /*4e90*/  FFMA.FTZ R56, R52, R79.reuse, R56 ;  /* 0x0000004f34387223 */ /* 0x084fe20000010038 */
[----:B------:R-:W-:Y:S01]  /*4ea0*/  FADD.FTZ R32, R30, R79 ;  /* 0x0000004f1e207221 */ /* 0x000fe20000010000 */
[----:B------:R-:W-:Y:S01]  /*4eb0*/  FMUL.FTZ R79, R7, R79 ;  /* 0x0000004f074f7220 */ /* 0x000fe20000410000 */
[----:B------:R-:W2:Y:S01]  /*4ec0*/  LDL.LU R119, [R1+0xb8] ;  /* 0x0000b80001777983 */ /* 0x000ea20000300800 */
[----:B------:R-:W-:Y:S01]  /*4ed0*/  FFMA.FTZ R36, R57, R94, R60 ;  /* 0x0000005e39247223 */ /* 0x000fe2000001003c */
[----:B------:R-:W-:Y:S01]  /*4ee0*/  FADD.FTZ R31, R61, R94 ;  /* 0x0000005e3d1f7221 */ /* 0x000fe20000010000 */
[----:B------:R-:W-:-:S02]  /*4ef0*/  FFMA.FTZ R50, R52, R79, R50 ;  /* 0x0000004f34327223 */ /* 0x000fc40000010032 */
[-C--:B------:R-:W-:Y:S01]  /*4f00*/  FFMA.FTZ R36, R121, R78.reuse, R36 ;  /* 0x0000004e79247223 */ /* 0x080fe20000010024 */
[----:B------:R-:W-:Y:S01]  /*4f10*/  FADD.FTZ R31, R31, R78 ;  /* 0x0000004e1f1f7221 */ /* 0x000fe20000010000 */
[----:B------:R-:W-:Y:S01]  /*4f20*/  FMUL.FTZ R78, R6, R78 ;  /* 0x0000004e064e7220 */ /* 0x000fe20000410000 */
[----:B------:R-:W-:-:S04]  /*4f30*/  FFMA.FTZ R51, R51, R125, R50 ;  /* 0x0000007d33337223 */ /* 0x000fc80000010032 */
[----:B------:R-:W-:-:S04]  /*4f40*/  FFMA.FTZ R51, R121, R78, R51 ;  /* 0x0000004e79337223 */ /* 0x000fc80000010033 */
[----:B------:R-:W-:Y:S02]  /*4f50*/  FFMA.FTZ R51, R117, R124, R51 ;  /* 0x0000007c75337223 */ /* 0x000fe40000010033 */
[----:B------:R-:W5:Y:S01]  /*4f60*/  LDL.LU R117, [R1+0xb4] ;  /* 0x0000b40001757983 */ /* 0x000f620000300800 */
[----:B------:R-:W-:-:S04]  /*4f70*/  FADD.FTZ R40, R40, R79 ;  /* 0x0000004f28287221 */ /* 0x000fc80000010000 */
[----:B------:R-:W-:Y:S01]  /*4f80*/  FADD.FTZ R40, R40, R125 ;  /* 0x0000007d28287221 */ /* 0x000fe20000010000 */
[----:B------:R-:W-:-:S03]  /*4f90*/  FADD.FTZ R32, R32, R77 ;  /* 0x0000004d20207221 */ /* 0x000fc60000010000 */
[----:B------:R-:W-:-:S04]  /*4fa0*/  FADD.FTZ R40, R40, R78 ;  /* 0x0000004e28287221 */ /* 0x000fc80000010000 */
[----:B------:R-:W-:Y:S01]  /*4fb0*/  FADD.FTZ R52, R40, R124 ;  /* 0x0000007c28347221 */ /* 0x000fe20000010000 */
[----:B------:R-:W-:Y:S01]  /*4fc0*/  FADD.FTZ R40, R31, R76 ;  /* 0x0000004c1f287221 */ /* 0x000fe20000010000 */
[----:B------:R-:W-:Y:S01]  /*4fd0*/  FADD.FTZ R32, R32, R75 ;  /* 0x0000004b20207221 */ /* 0x000fe20000010000 */
[----:B------:R-:W-:Y:S01]  /*4fe0*/  FMUL.FTZ R85, R2, R85 ;  /* 0x0000005502557220 */ /* 0x000fe20000410000 */
[----:B------:R-:W-:Y:S01]  /*4ff0*/  FMUL.FTZ R86, R3, R86 ;  /* 0x0000005603567220 */ /* 0x000fe20000410000 */
[-C--:B----4-:R-:W-:Y:S01]  /*5000*/  FFMA.FTZ R50, R120, R77.reuse, R56 ;  /* 0x0000004d78327223 */ /* 0x090fe20000010038 */
[----:B------:R-:W-:-:S04]  /*5010*/  FMUL.FTZ R77, R7, R77 ;  /* 0x0000004d074d7220 */ /* 0x000fc80000410000 */
[----:B------:R-:W-:Y:S01]  /*5020*/  FFMA.FTZ R51, R120, R77, R51 ;  /* 0x0000004d78337223 */ /* 0x000fe20000010033 */
[----:B------:R-:W-:Y:S01]  /*5030*/  FADD.FTZ R52, R52, R77 ;  /* 0x0000004d34347221 */ /* 0x000fe20000010000 */
[CC--:B--2---:R-:W-:Y:S01]  /*5040*/  FFMA.FTZ R36, R119.reuse, R76.reuse, R36 ;  /* 0x0000004c77247223 */ /* 0x0c4fe20000010024 */
[----:B------:R-:W-:Y:S01]  /*5050*/  FMUL.FTZ R76, R6, R76 ;  /* 0x0000004c064c7220 */ /* 0x000fe20000410000 */
[----:B------:R-:W-:Y:S01]  /*5060*/  FFMA.FTZ R51, R116, R122, R51 ;  /* 0x0000007a74337223 */ /* 0x000fe20000010033 */
[----:B------:R-:W-:Y:S01]  /*5070*/  FADD.FTZ R52, R52, R122 ;  /* 0x0000007a34347221 */ /* 0x000fe20000010000 */
[----:B------:R-:W2:Y:S02]  /*5080*/  LDL.LU R116, [R1+0xb0] ;  /* 0x0000b00001747983 */ /* 0x000ea40000300800 */
[----:B------:R-:W-:Y:S01]  /*5090*/  FFMA.FTZ R51, R119, R76, R51 ;  /* 0x0000004c77337223 */ /* 0x000fe20000010033 */
[----:B------:R-:W-:Y:S01]  /*50a0*/  FADD.FTZ R52, R52, R76 ;  /* 0x0000004c34347221 */ /* 0x000fe20000010000 */
[-C--:B---3--:R-:W-:Y:S01]  /*50b0*/  FFMA.FTZ R50, R118, R75.reuse, R50 ;  /* 0x0000004b76327223 */ /* 0x088fe20000010032 */
[----:B------:R-:W-:Y:S01]  /*50c0*/  FMUL.FTZ R75, R7, R75 ;  /* 0x0000004b074b7220 */ /* 0x000fe20000410000 */
[----:B------:R-:W-:Y:S01]  /*50d0*/  FFMA.FTZ R51, R53, R95, R51 ;  /* 0x0000005f35337223 */ /* 0x000fe20000010033 */
[----:B------:R-:W-:-:S03]  /*50e0*/  FADD.FTZ R52, R52, R95 ;  /* 0x0000005f34347221 */ /* 0x000fc60000010000 */
[----:B------:R-:W-:Y:S01]  /*50f0*/  FFMA.FTZ R51, R118, R75, R51 ;  /* 0x0000004b76337223 */ /* 0x000fe20000010033 */
[----:B------:R-:W-:Y:S01]  /*5100*/  FADD.FTZ R53, R52, R75 ;  /* 0x0000004b34357221 */ /* 0x000fe20000010000 */
[CC--:B-----5:R-:W-:Y:S01]  /*5110*/  FFMA.FTZ R36, R117.reuse, R74.reuse, R36 ;  /* 0x0000004a75247223 */ /* 0x0e0fe20000010024 */
[----:B------:R-:W-:Y:S01]  /*5120*/  FADD.FTZ R52, R40, R74 ;  /* 0x0000004a28347221 */ /* 0x000fe20000010000 */
[----:B------:R-:W-:Y:S01]  /*5130*/  FMUL.FTZ R74, R6, R74 ;  /* 0x0000004a064a7220 */ /* 0x000fe20000410000 */
[----:B------:R-:W-:Y:S02]  /*5140*/  FFMA.FTZ R51, R114, R85, R51 ;  /* 0x0000005572337223 */ /* 0x000fe40000010033 */
[----:B------:R-:W3:Y:S01]  /*5150*/  LDL.LU R114, [R1+0xac] ;  /* 0x0000ac0001727983 */ /* 0x000ee20000300800 */
[----:B------:R-:W-:Y:S01]  /*5160*/  FADD.FTZ R40, R32, R73 ;  /* 0x0000004920287221 */ /* 0x000fe20000010000 */
[----:B------:R-:W-:-:S04]  /*5170*/  FFMA.FTZ R32, R117, R74, R51 ;  /* 0x0000004a75207223 */ /* 0x000fc80000010033 */
[----:B------:R-:W-:Y:S02]  /*5180*/  FFMA.FTZ R32, R113, R86, R32 ;  /* 0x0000005671207223 */ /* 0x000fe40000010020 */
[----:B------:R-:W4:Y:S01]  /*5190*/  LDL.LU R113, [R1+0xa8] ;  /* 0x0000a80001717983 */ /* 0x000f220000300800 */
[----:B------:R-:W-:Y:S01]  /*51a0*/  FMUL.FTZ R88, R2, R88 ;  /* 0x0000005802587220 */ /* 0x000fe20000410000 */
[-C--:B------:R-:W-:Y:S01]  /*51b0*/  FFMA.FTZ R51, R115, R72.reuse, R36 ;  /* 0x0000004873337223 */ /* 0x080fe20000010024 */
[----:B------:R-:W-:Y:S01]  /*51c0*/  FADD.FTZ R36, R52, R72 ;  /* 0x0000004834247221 */ /* 0x000fe20000010000 */
[----:B------:R-:W-:Y:S01]  /*51d0*/  FMUL.FTZ R72, R6, R72 ;  /* 0x0000004806487220 */ /* 0x000fe20000410000 */
[----:B------:R-:W-:Y:S01]  /*51e0*/  FMUL.FTZ R89, R3, R89 ;  /* 0x0000005903597220 */ /* 0x000fe20000410000 */
[----:B------:R-:W-:Y:S01]  /*51f0*/  FADD.FTZ R40, R40, R33 ;  /* 0x0000002128287221 */ /* 0x000fe20000010000 */
[-C--:B------:R-:W-:Y:S01]  /*5200*/  FFMA.FTZ R59, R55, R96.reuse, R59 ;  /* 0x00000060373b7223 */ /* 0x080fe2000001003b */
[----:B------:R-:W-:Y:S01]  /*5210*/  FADD.FTZ R58, R58, R96 ;  /* 0x000000603a3a7221 */ /* 0x000fe20000010000 */
[----:B------:R-:W-:Y:S01]  /*5220*/  FMUL.FTZ R96, R2, R96 ;  /* 0x0000006002607220 */ /* 0x000fe20000410000 */
[-C--:B------:R-:W-:Y:S01]  /*5230*/  FFMA.FTZ R62, R11, R97.reuse, R62 ;  /* 0x000000610b3e7223 */ /* 0x080fe2000001003e */
[----:B------:R-:W-:Y:S01]  /*5240*/  FADD.FTZ R63, R63, R97 ;  /* 0x000000613f3f7221 */ /* 0x000fe20000010000 */
[----:B------:R-:W-:Y:S01]  /*5250*/  FMUL.FTZ R97, R3, R97 ;  /* 0x0000006103617220 */ /* 0x000fe20000410000 */
[----:B------:R-:W-:Y:S01]  /*5260*/  FADD.FTZ R40, R40, R35 ;  /* 0x0000002328287221 */ /* 0x000fe20000010000 */
[-C--:B------:R-:W-:Y:S01]  /*5270*/  FFMA.FTZ R59, R12, R104.reuse, R59 ;  /* 0x000000680c3b7223 */ /* 0x080fe2000001003b */
[----:B------:R-:W-:Y:S01]  /*5280*/  FADD.FTZ R58, R58, R104 ;  /* 0x000000683a3a7221 */ /* 0x000fe20000010000 */
[C---:B------:R-:W-:Y:S01]  /*5290*/  FMUL.FTZ R104, R2.reuse, R104 ;  /* 0x0000006802687220 */ /* 0x040fe20000410000 */
[-C--:B------:R-:W-:Y:S01]  /*52a0*/  FMUL.FTZ R83, R2, R106.reuse ;  /* 0x0000006a02537220 */ /* 0x080fe20000410000 */
[----:B------:R-:W-:Y:S01]  /*52b0*/  FFMA.FTZ R59, R70, R106, R59 ;  /* 0x0000006a463b7223 */ /* 0x000fe2000001003b */
[----:B------:R-:W-:Y:S01]  /*52c0*/  FADD.FTZ R58, R58, R106 ;  /* 0x0000006a3a3a7221 */ /* 0x000fe20000010000 */
[-C--:B--2---:R-:W-:Y:S01]  /*52d0*/  FFMA.FTZ R50, R116, R73.reuse, R50 ;  /* 0x0000004974327223 */ /* 0x084fe20000010032 */
[----:B------:R-:W-:-:S04]  /*52e0*/  FMUL.FTZ R73, R7, R73 ;  /* 0x0000004907497220 */ /* 0x000fc80000410000 */
[----:B------:R-:W-:-:S04]  /*52f0*/  FFMA.FTZ R32, R116, R73, R32 ;  /* 0x0000004974207223 */ /* 0x000fc80000010020 */
[----:B------:R-:W-:-:S04]  /*5300*/  FFMA.FTZ R54, R54, R88, R32 ;  /* 0x0000005836367223 */ /* 0x000fc80000010020 */
[----:B------:R-:W-:Y:S01]  /*5310*/  FFMA.FTZ R54, R115, R72, R54 ;  /* 0x0000004873367223 */ /* 0x000fe20000010036 */
[-C--:B---3--:R-:W-:Y:S01]  /*5320*/  FFMA.FTZ R52, R114, R33.reuse, R50 ;  /* 0x0000002172347223 */ /* 0x088fe20000010032 */
[----:B------:R-:W-:Y:S02]  /*5330*/  FMUL.FTZ R33, R7, R33 ;  /* 0x0000002107217220 */ /* 0x000fe40000410000 */
[----:B------:R-:W-:Y:S01]  /*5340*/  FFMA.FTZ R54, R108, R89, R54 ;  /* 0x000000596c367223 */ /* 0x000fe20000010036 */
[----:B------:R-:W-:Y:S01]  /*5350*/  FADD.FTZ R50, R36, R34 ;  /* 0x0000002224327221 */ /* 0x000fe20000010000 */
[-C--:B----4-:R-:W-:Y:S02]  /*5360*/  FFMA.FTZ R51, R113, R34.reuse, R51 ;  /* 0x0000002271337223 */ /* 0x090fe40000010033 */
[----:B------:R-:W-:Y:S01]  /*5370*/  FFMA.FTZ R54, R114, R33, R54 ;  /* 0x0000002172367223 */ /* 0x000fe20000010036 */
[----:B------:R-:W-:Y:S01]  /*5380*/  FMUL.FTZ R34, R6, R34 ;  /* 0x0000002206227220 */ /* 0x000fe20000410000 */
[----:B------:R-:W-:Y:S01]  /*5390*/  FFMA.FTZ R52, R112, R35, R52 ;  /* 0x0000002370347223 */ /* 0x000fe20000010034 */
[----:B------:R-:W2:Y:S01]  /*53a0*/  LDL.LU R108, [R1+0xa4] ;  /* 0x0000a400016c7983 */ /* 0x000ea20000300800 */
[----:B------:R-:W-:-:S04]  /*53b0*/  FFMA.FTZ R54, R55, R96, R54 ;  /* 0x0000006037367223 */ /* 0x000fc80000010036 */
[----:B------:R-:W-:Y:S01]  /*53c0*/  FFMA.FTZ R54, R113, R34, R54 ;  /* 0x0000002271367223 */ /* 0x000fe20000010036 */
[----:B------:R-:W-:-:S03]  /*53d0*/  FMUL.FTZ R35, R7, R35 ;  /* 0x0000002307237220 */ /* 0x000fc60000410000 */
[----:B------:R-:W-:Y:S02]  /*53e0*/  FFMA.FTZ R54, R11, R97, R54 ;  /* 0x000000610b367223 */ /* 0x000fe40000010036 */
[----:B------:R-:W3:Y:S02]  /*53f0*/  LDL.LU R11, [R1+0xa0] ;  /* 0x0000a000010b7983 */ /* 0x000ee40000300800 */
[----:B------:R-:W-:-:S04]  /*5400*/  FFMA.FTZ R54, R112, R35, R54 ;  /* 0x0000002370367223 */ /* 0x000fc80000010036 */
[----:B------:R-:W-:Y:S02]  /*5410*/  FFMA.FTZ R54, R12, R104, R54 ;  /* 0x000000680c367223 */ /* 0x000fe40000010036 */
[----:B------:R-:W4:Y:S04]  /*5420*/  LDL.LU R12, [R1+0x9c] ;  /* 0x00009c00010c7983 */ /* 0x000f280000300800 */
[----:B------:R-:W5:Y:S01]  /*5430*/  LDL.LU R106, [R1+0x94] ;  /* 0x00009400016a7983 */ /* 0x000f620000300800 */
        /* <DEDUP_REMOVED lines=13> */
[----:B------:R-:W-:Y:S01]  /*5510*/  FADD.FTZ R50, R50, R37 ;  /* 0x0000002532327221 */ /* 0x000fe20000010000 */
[----:B------:R-:W-:Y:S02]  /*5520*/  FMUL.FTZ R37, R6, R37 ;  /* 0x0000002506257220 */ /* 0x000fe40000410000 */
[----:B------:R-:W-:Y:S01]  /*5530*/  FADD.FTZ R55, R55, R104 ;  /* 0x0000006837377221 */ /* 0x000fe20000010000 */
[-C--:B------:R-:W-:Y:S01]  /*5540*/  FFMA.FTZ R62, R71, R105.reuse, R62 ;  /* 0x00000069473e7223 */ /* 0x080fe2000001003e */
[----:B------:R-:W-:Y:S01]  /*5550*/  FADD.FTZ R63, R63, R105 ;  /* 0x000000693f3f7221 */ /* 0x000fe20000010000 */
[----:B------:R-:W-:Y:S01]  /*5560*/  FMUL.FTZ R105, R3, R105 ;  /* 0x0000006903697220 */ /* 0x000fe20000410000 */
[----:B------:R-:W-:Y:S01]  /*5570*/  FADD.FTZ R55, R55, R37 ;  /* 0x0000002537377221 */ /* 0x000fe20000010000 */
[----:B------:R-:W-:Y:S01]  /*5580*/  FFMA.FTZ R54, R107, R37, R54 ;  /* 0x000000256b367223 */ /* 0x000fe20000010036 */
[-C--:B------:R-:W-:Y:S01]  /*5590*/  FFMA.FTZ R52, R99, R38.reuse, R52 ;  /* 0x0000002663347223 */ /* 0x080fe20000010034 */
[----:B------:R-:W-:Y:S01]  /*55a0*/  FADD.FTZ R51, R40, R38 ;  /* 0x0000002628337221 */ /* 0x000fe20000010000 */
[----:B------:R-:W-:Y:S01]  /*55b0*/  FMUL.FTZ R38, R7, R38 ;  /* 0x0000002607267220 */ /* 0x000fe20000410000 */
[----:B------:R-:W-:Y:S01]  /*55c0*/  FADD.FTZ R55, R55, R105 ;  /* 0x0000006937377221 */ /* 0x000fe20000010000 */
[----:B------:R-:W-:-:S03]  /*55d0*/  FFMA.FTZ R54, R71, R105, R54 ;  /* 0x0000006947367223 */ /* 0x000fc60000010036 */
[----:B------:R-:W-:Y:S01]  /*55e0*/  FADD.FTZ R55, R55, R38 ;  /* 0x0000002637377221 */ /* 0x000fe20000010000 */
[----:B------:R-:W-:Y:S01]  /*55f0*/  FFMA.FTZ R54, R99, R38, R54 ;  /* 0x0000002663367223 */ /* 0x000fe20000010036 */
[----:B------:R-:W-:Y:S02]  /*5600*/  FADD.FTZ R50, R50, R39 ;  /* 0x0000002732327221 */ /* 0x000fe40000010000 */
[----:B------:R-:W-:Y:S01]  /*5610*/  FADD.FTZ R55, R55, R83 ;  /* 0x0000005337377221 */ /* 0x000fe20000010000 */
[----:B------:R-:W-:Y:S01]  /*5620*/  FFMA.FTZ R54, R70, R83, R54 ;  /* 0x0000005346367223 */ /* 0x000fe20000010036 */
[-C--:B------:R-:W-:Y:S01]  /*5630*/  FMUL.FTZ R30, R3, R102.reuse ;  /* 0x00000066031e7220 */ /* 0x080fe20000410000 */
[----:B------:R-:W-:Y:S01]  /*5640*/  FADD.FTZ R51, R51, R41 ;  /* 0x0000002933337221 */ /* 0x000fe20000010000 */
[----:B------:R-:W-:Y:S01]  /*5650*/  FMUL.FTZ R31, R2, R103 ;  /* 0x00000067021f7220 */ /* 0x000fe20000410000 */
[----:B------:R-:W-:Y:S01]  /*5660*/  FFMA.FTZ R62, R111, R102, R62 ;  /* 0x000000666f3e7223 */ /* 0x000fe2000001003e */
[----:B------:R-:W-:Y:S01]  /*5670*/  FADD.FTZ R63, R63, R102 ;  /* 0x000000663f3f7221 */ /* 0x000fe20000010000 */
[----:B------:R-:W-:-:S02]  /*5680*/  FADD.FTZ R50, R50, R42 ;  /* 0x0000002a32327221 */ /* 0x000fc40000010000 */
[-C--:B------:R-:W-:Y:S01]  /*5690*/  FFMA.FTZ R62, R109, R100.reuse, R62 ;  /* 0x000000646d3e7223 */ /* 0x080fe2000001003e */
[----:B------:R-:W-:Y:S01]  /*56a0*/  FADD.FTZ R63, R63, R100 ;  /* 0x000000643f3f7221 */ /* 0x000fe20000010000 */
[C---:B------:R-:W-:Y:S01]  /*56b0*/  FMUL.FTZ R32, R3.reuse, R100 ;  /* 0x0000006403207220 */ /* 0x040fe20000410000 */
[-C--:B------:R-:W-:Y:S01]  /*56c0*/  FMUL.FTZ R40, R3, R98.reuse ;  /* 0x0000006203287220 */ /* 0x080fe20000410000 */
[----:B------:R-:W-:Y:S01]  /*56d0*/  FFMA.FTZ R62, R15, R98, R62 ;  /* 0x000000620f3e7223 */ /* 0x000fe2000001003e */
[----:B------:R-:W-:Y:S01]  /*56e0*/  FADD.FTZ R63, R63, R98 ;  /* 0x000000623f3f7221 */ /* 0x000fe20000010000 */
[----:B------:R-:W-:Y:S01]  /*56f0*/  FADD.FTZ R98, R51, R43 ;  /* 0x0000002b33627221 */ /* 0x000fe20000010000 */
[----:B------:R-:W-:Y:S01]  /*5700*/  FMUL.FTZ R36, R2, R101 ;  /* 0x0000006502247220 */ /* 0x000fe20000410000 */
[----:B------:R-:W-:Y:S01]  /*5710*/  FADD.FTZ R50, R50, R45 ;  /* 0x0000002d32327221 */ /* 0x000fe20000010000 */
[----:B------:R-:W-:Y:S01]  /*5720*/  FFMA.FTZ R59, R110, R103, R59 ;  /* 0x000000676e3b7223 */ /* 0x000fe2000001003b */
[----:B------:R-:W-:Y:S01]  /*5730*/  FADD.FTZ R58, R58, R103 ;  /* 0x000000673a3a7221 */ /* 0x000fe20000010000 */
[----:B------:R-:W-:-:S03]  /*5740*/  FADD.FTZ R98, R98, R46 ;  /* 0x0000002e62627221 */ /* 0x000fc60000010000 */
[----:B------:R-:W-:-:S04]  /*5750*/  FADD.FTZ R58, R58, R101 ;  /* 0x000000653a3a7221 */ /* 0x000fc80000010000 */
[----:B------:R-:W-:Y:S01]  /*5760*/  FADD.FTZ R58, R58, R44 ;  /* 0x0000002c3a3a7221 */ /* 0x000fe20000010000 */
[----:B------:R-:W-:Y:S01]  /*5770*/  FADD.FTZ R60, R50, R47 ;  /* 0x0000002f323c7221 */ /* 0x000fe20000010000 */
[-C--:B------:R-:W-:Y:S01]  /*5780*/  FFMA.FTZ R62, R19, R48.reuse, R62 ;  /* 0x00000030133e7223 */ /* 0x080fe2000001003e */
[----:B------:R-:W-:Y:S01]  /*5790*/  FADD.FTZ R63, R63, R48 ;  /* 0x000000303f3f7221 */ /* 0x000fe20000010000 */
[C---:B------:R-:W-:Y:S01]  /*57a0*/  FMUL.FTZ R48, R3.reuse, R48 ;  /* 0x0000003003307220 */ /* 0x040fe20000410000 */
[----:B------:R-:W-:Y:S01]  /*57b0*/  FADD.FTZ R98, R98, R49 ;  /* 0x0000003162627221 */ /* 0x000fe20000010000 */
[----:B------:R-:W-:Y:S01]  /*57c0*/  FMUL.FTZ R50, R2, R64 ;  /* 0x0000004002327220 */ /* 0x000fe20000410000 */
[----:B------:R-:W-:Y:S01]  /*57d0*/  FMUL.FTZ R51, R6, R66 ;  /* 0x0000004206337220 */ /* 0x000fe20000410000 */
[----:B------:R-:W-:Y:S01]  /*57e0*/  FMUL.FTZ R70, R3, R69 ;  /* 0x0000004503467220 */ /* 0x000fe20000410000 */
[----:B------:R-:W-:Y:S01]  /*57f0*/  FMUL.FTZ R71, R7, R82 ;  /* 0x0000005207477220 */ /* 0x000fe20000410000 */
[----:B------:R-:W-:-:S02]  /*5800*/  UIADD3 UR10, UP0, UPT, UR10, 0x4, URZ ;  /* 0x000000040a0a7890 */ /* 0x000fc4000ff1e0ff */
[----:B------:R-:W-:Y:S02]  /*5810*/  USHF.L.U32 UR13, UR16, 0x1, URZ ;  /* 0x00000001100d7899 */ /* 0x000fe400080006ff */
[----:B------:R-:W-:Y:S02]  /*5820*/  UIADD3.X UR5, UPT, UPT, URZ, UR5, URZ, UP0, !UPT ;  /* 0x00000005ff057290 */ /* 0x000fe400087fe4ff */
[----:B------:R-:W-:Y:S02]  /*5830*/  USHF.L.U64.HI UR12, UR16, 0x1, UR17 ;  /* 0x00000001100c7899 */ /* 0x000fe40008010211 */
[----:B------:R-:W-:-:S04]  /*5840*/  UISETP.GE.U32.AND UP0, UPT, UR10, UR13, UPT ;  /* 0x0000000d0a00728c */ /* 0x000fc8000bf06070 */
[----:B------:R-:W-:Y:S01]  /*5850*/  UISETP.GE.AND.EX UP0, UPT, UR5, UR12, UPT, UP0 ;  /* 0x0000000c0500728c */ /* 0x000fe2000bf06300 */
[----:B------:R-:W-:Y:S01]  /*5860*/  FADD.FTZ R98, R98, R67 ;  /* 0x0000004362627221 */ /* 0x000fe20000010000 */
[-C--:B---3--:R-:W-:Y:S01]  /*5870*/  FFMA.FTZ R53, R11, R39.reuse, R53 ;  /* 0x000000270b357223 */ /* 0x088fe20000010035 */
[----:B------:R-:W-:-:S04]  /*5880*/  FMUL.FTZ R39, R6, R39 ;  /* 0x0000002706277220 */ /* 0x000fc80000410000 */
[----:B------:R-:W-:Y:S01]  /*5890*/  FADD.FTZ R55, R55, R39 ;  /* 0x0000002737377221 */ /* 0x000fe20000010000 */
[----:B------:R-:W-:Y:S01]  /*58a0*/  FFMA.FTZ R54, R11, R39, R54 ;  /* 0x000000270b367223 */ /* 0x000fe20000010036 */
[-C--:B----4-:R-:W-:Y:S01]  /*58b0*/  FFMA.FTZ R52, R12, R41.reuse, R52 ;  /* 0x000000290c347223 */ /* 0x090fe20000010034 */
[----:B------:R-:W-:Y:S01]  /*58c0*/  FMUL.FTZ R41, R7, R41 ;  /* 0x0000002907297220 */ /* 0x000fe20000410000 */
[----:B------:R-:W-:Y:S01]  /*58d0*/  FADD.FTZ R55, R55, R30 ;  /* 0x0000001e37377221 */ /* 0x000fe20000010000 */
[----:B------:R-:W-:-:S03]  /*58e0*/  FFMA.FTZ R54, R111, R30, R54 ;  /* 0x0000001e6f367223 */ /* 0x000fc60000010036 */
[----:B------:R-:W-:Y:S01]  /*58f0*/  FADD.FTZ R55, R55, R41 ;  /* 0x0000002937377221 */ /* 0x000fe20000010000 */
[----:B------:R-:W-:Y:S01]  /*5900*/  FFMA.FTZ R54, R12, R41, R54 ;  /* 0x000000290c367223 */ /* 0x000fe20000010036 */
[-C--:B------:R-:W-:Y:S01]  /*5910*/  FFMA.FTZ R53, R13, R42.reuse, R53 ;  /* 0x0000002a0d357223 */ /* 0x080fe20000010035 */
        /* <DEDUP_REMOVED lines=14> */
[----:B--2---:R-:W-:-:S03]  /*5a00*/  FFMA.FTZ R54, R108, R36, R54 ;  /* 0x000000246c367223 */ /* 0x004fc60000010036 */
[----:B------:R-:W-:Y:S01]  /*5a10*/  FADD.FTZ R55, R55, R45 ;  /* 0x0000002d37377221 */ /* 0x000fe20000010000 */
[----:B------:R-:W-:Y:S01]  /*5a20*/  FFMA.FTZ R54, R16, R45, R54 ;  /* 0x0000002d10367223 */ /* 0x000fe20000010036 */
[----:B------:R-:W-:Y:S01]  /*5a30*/  FFMA.FTZ R59, R108, R101, R59 ;  /* 0x000000656c3b7223 */ /* 0x000fe2000001003b */
        /* <DEDUP_REMOVED lines=25> */
[----:B------:R-:W-:Y:S02]  /*5bd0*/  FMUL.FTZ R53, R7, R67 ;  /* 0x0000004307357220 */ /* 0x000fe40000410000 */
[----:B------:R-:W-:Y:S01]  /*5be0*/  FADD.FTZ R56, R56, R52 ;  /* 0x0000003438387221 */ /* 0x000fe20000010000 */
[----:B------:R-:W-:Y:S01]  /*5bf0*/  FFMA.FTZ R57, R23, R52, R57 ;  /* 0x0000003417397223 */ /* 0x000fe20000010039 */
[----:B------:R-:W-:-:S02]  /*5c00*/  FMUL.FTZ R54, R2, R68 ;  /* 0x0000004402367220 */ /* 0x000fc40000410000 */
[----:B------:R-:W-:Y:S01]  /*5c10*/  FADD.FTZ R56, R56, R53 ;  /* 0x0000003538387221 */ /* 0x000fe20000010000 */
[----:B------:R-:W-:Y:S01]  /*5c20*/  FFMA.FTZ R57, R27, R53, R57 ;  /* 0x000000351b397223 */ /* 0x000fe20000010039 */
[----:B------:R-:W-:Y:S02]  /*5c30*/  FMUL.FTZ R55, R6, R81 ;  /* 0x0000005106377220 */ /* 0x000fe40000410000 */
[----:B------:R-:W-:Y:S01]  /*5c40*/  FADD.FTZ R56, R56, R54 ;  /* 0x0000003638387221 */ /* 0x000fe20000010000 */
[----:B------:R-:W-:-:S03]  /*5c50*/  FFMA.FTZ R57, R25, R54, R57 ;  /* 0x0000003619397223 */ /* 0x000fc60000010039 */
[----:B------:R-:W-:Y:S01]  /*5c60*/  FADD.FTZ R56, R56, R55 ;  /* 0x0000003738387221 */ /* 0x000fe20000010000 */
[----:B------:R-:W-:-:S03]  /*5c70*/  FFMA.FTZ R57, R28, R55, R57 ;  /* 0x000000371c397223 */ /* 0x000fc60000010039 */
[----:B------:R-:W-:Y:S01]  /*5c80*/  FADD.FTZ R56, R56, R70 ;  /* 0x0000004638387221 */ /* 0x000fe20000010000 */
[----:B------:R-:W-:-:S03]  /*5c90*/  FFMA.FTZ R57, R26, R70, R57 ;  /* 0x000000461a397223 */ /* 0x000fc60000010039 */
[----:B------:R-:W-:Y:S01]  /*5ca0*/  FADD.FTZ R56, R56, R71 ;  /* 0x0000004738387221 */ /* 0x000fe20000010000 */
[----:B------:R-:W-:-:S05]  /*5cb0*/  FFMA.FTZ R57, R29, R71, R57 ;  /* 0x000000471d397223 */ /* 0x000fca0000010039 */
[----:B-----5:R0:W-:Y:S01]  /*5cc0*/  STS.64 [R106], R56 ;  /* 0x000000386a007388 */ /* 0x0201e20000000a00 */
[----:B------:R-:W-:Y:S01]  /*5cd0*/  FFMA.FTZ R59, R22, R64, R59 ;  /* 0x00000040163b7223 */ /* 0x000fe2000001003b */
[----:B------:R-:W-:Y:S01]  /*5ce0*/  FADD.FTZ R64, R58, R64 ;  /* 0x000000403a407221 */ /* 0x000fe20000010000 */
[----:B------:R-:W-:Y:S01]  /*5cf0*/  FFMA.FTZ R58, R23, R65, R62 ;  /* 0x00000041173a7223 */ /* 0x000fe2000001003e */
[----:B------:R-:W-:Y:S01]  /*5d00*/  FFMA.FTZ R61, R24, R66, R61 ;  /* 0x00000042183d7223 */ /* 0x000fe2000001003d */
[----:B------:R-:W-:Y:S01]  /*5d10*/  FADD.FTZ R65, R63, R65 ;  /* 0x000000413f417221 */ /* 0x000fe20000010000 */
[----:B------:R-:W-:Y:S01]  /*5d20*/  FADD.FTZ R66, R60, R66 ;  /* 0x000000423c427221 */ /* 0x000fe20000010000 */
[----:B------:R-:W-:Y:S01]  /*5d30*/  FFMA.FTZ R94, R27, R67, R94 ;  /* 0x000000431b5e7223 */ /* 0x000fe2000001005e */
[----:B------:R-:W-:Y:S01]  /*5d40*/  FFMA.FTZ R62, R25, R68, R59 ;  /* 0x00000044193e7223 */ /* 0x000fe2000001003b */
[----:B------:R-:W-:Y:S01]  /*5d50*/  FFMA.FTZ R60, R28, R81, R61 ;  /* 0x000000511c3c7223 */ /* 0x000fe2000001003d */
[----:B------:R-:W-:Y:S01]  /*5d60*/  FADD.FTZ R63, R64, R68 ;  /* 0x00000044403f7221 */ /* 0x000fe20000010000 */
[----:B------:R-:W-:Y:S01]  /*5d70*/  FFMA.FTZ R58, R26, R69, R58 ;  /* 0x000000451a3a7223 */ /* 0x000fe2000001003a */
[----:B------:R-:W-:Y:S01]  /*5d80*/  FADD.FTZ R59, R65, R69 ;  /* 0x00000045413b7221 */ /* 0x000fe20000010000 */
[----:B------:R-:W-:Y:S01]  /*5d90*/  FADD.FTZ R61, R66, R81 ;  /* 0x00000051423d7221 */ /* 0x000fe20000010000 */
[----:B0-----:R-:W-:Y:S01]  /*5da0*/  FFMA.FTZ R56, R29, R82, R94 ;  /* 0x000000521d387223 */ /* 0x001fe2000001005e */
[----:B------:R-:W-:Y:S01]  /*5db0*/  FADD.FTZ R57, R98, R82 ;  /* 0x0000005262397221 */ /* 0x000fe20000010000 */
[----:B------:R-:W-:Y:S06]  /*5dc0*/  BAR.SYNC.DEFER_BLOCKING 0x0 ;  /* 0x0000000000007b1d */ /* 0x000fec0000010000 */
[----:B------:R-:W-:Y:S05]  /*5dd0*/  BRA.U !UP0, `(.L_x_284) ;  /* 0x0000000108ec7547 */ /* 0x000fea000b800000 */
        /* <DEDUP_REMOVED lines=59> */
.L_x_284:
        /* <DEDUP_REMOVED lines=17> */
[----:B------:R-:W-:-:S04]  /*62a0*/  LOP3.LUT R66, R68, 0x4, RZ, 0xfc, !PT ;  /* 0x0000000444427812 */ /* 0x000fc800078efcff */
        /* <DEDUP_REMOVED lines=208> */
.L_x_286:
[----:B------:R-:W-:Y:S05]  /*6fb0*/  BSYNC.RECONVERGENT B0 ;  /* 0x0000000000007941 */ /* 0x000fea0003800200 */
.L_x_285:
        /* <DEDUP_REMOVED lines=17> */
.L_x_288:
[----:B------:R-:W-:Y:S05]  /*70d0*/  BSYNC.RECONVERGENT B0 ;  /* 0x0000000000007941 */ /* 0x000fea0003800200 */
.L_x_287:
        /* <DEDUP_REMOVED lines=22> */
.L_x_291:
[----:B------:R-:W2:Y:S04]  /*7240*/  LD.E.STRONG.GPU R67, desc[UR14][R64.64+0x10] ;  /* 0x0000100e40437980 */ /* 0x000ea8000c10f900 */
[----:B--2---:R-:W-:Y:S01]  /*7250*/  CCTL.IVALL ;  /* 0x00000000ff00798f */ /* 0x004fe20002000000 */
[----:B------:R-:W-:Y:S05]  /*7260*/  YIELD ;  /* 0x0000000000007946 */ /* 0x000fea0003800000 */
[----:B-----5:R-:W-:-:S04]  /*7270*/  LOP3.LUT R67, R67, R66, RZ, 0x3c, !PT ;  /* 0x0000004243437212 */ /* 0x020fc800078e3cff */
[----:B------:R-:W-:-:S13]  /*7280*/  ISETP.GT.AND P0, PT, R67, -0x1, PT ;  /* 0xffffffff4300780c */ /* 0x000fda0003f04270 */
[----:B------:R-:W-:Y:S05]  /*7290*/  @P0 BRA `(.L_x_291) ;  /* 0xfffffffc00e80947 */ /* 0x000fea000383ffff */
.L_x_290:
[----:B------:R-:W-:Y:S05]  /*72a0*/  WARPSYNC.ALL ;  /* 0x0000000000007948 */ /* 0x000fea0003800000 */
[----:B------:R-:W-:Y:S06]  /*72b0*/  BAR.SYNC.DEFER_BLOCKING 0x0 ;  /* 0x0000000000007b1d */ /* 0x000fec0000010000 */
[----:B------:R-:W-:Y:S05]  /*72c0*/  BRA `(.L_x_292) ;  /* 0x0000000000547947 */ /* 0x000fea0003800000 */
.L_x_289:
        /* <DEDUP_REMOVED lines=13> */
.L_x_294:
[----:B------:R-:W2:Y:S04]  /*73a0*/  LD.E.STRONG.GPU R67, desc[UR14][R64.64] ;  /* 0x0000000e40437980 */ /* 0x000ea8000c10f900 */
[----:B--2---:R-:W-:Y:S01]  /*73b0*/  CCTL.IVALL ;  /* 0x00000000ff00798f */ /* 0x004fe20002000000 */
[----:B------:R-:W-:Y:S05]  /*73c0*/  YIELD ;  /* 0x0000000000007946 */ /* 0x000fea0003800000 */
[----:B-----5:R-:W-:-:S04]  /*73d0*/  LOP3.LUT R67, R67, R66, RZ, 0x3c, !PT ;  /* 0x0000004243437212 */ /* 0x020fc800078e3cff */
[----:B------:R-:W-:-:S13]  /*73e0*/  ISETP.GT.AND P0, PT, R67, -0x1, PT ;  /* 0xffffffff4300780c */ /* 0x000fda0003f04270 */
[----:B------:R-:W-:Y:S05]  /*73f0*/  @P0 BRA `(.L_x_294) ;  /* 0xfffffffc00e80947 */ /* 0x000fea000383ffff */
.L_x_293:
[----:B------:R-:W-:Y:S05]  /*7400*/  WARPSYNC.ALL ;  /* 0x0000000000007948 */ /* 0x000fea0003800000 */
[----:B------:R-:W-:Y:S06]  /*7410*/  BAR.SYNC.DEFER_BLOCKING 0x0 ;  /* 0x0000000000007b1d */ /* 0x000fec0000010000 */
.L_x_292:
[----:B------:R-:W-:Y:S01]  /*7420*/  ISETP.GT.U32.AND P0, PT, R94, 0xff, PT ;  /* 0x000000ff5e00780c */ /* 0x000fe20003f04070 */
[----:B------:R-:W2:Y:S01]  /*7430*/  LDL R102, [R1+0x98] ;  /* 0x0000980001667983 */ /* 0x000ea20000100800 */
[----:B0-----:R-:W-:Y:S01]  /*7440*/  MOV R65, UR4 ;  /* 0x0000000400417c02 */ /* 0x001fe20008000f00 */
[----:B------:R-:W0:Y:S01]  /*7450*/  S2UR UR7, SR_CgaCtaId ;  /* 0x00000000000779c3 */ /* 0x000e220000008800 */
[----:B------:R-:W-:Y:S01]  /*7460*/  UMOV UR6, 0x400 ;  /* 0x0000040000067882 */ /* 0x000fe20000000000 */
[----:B------:R-:W3:Y:S08]  /*7470*/  LDL.LU R101, [R1+0x24] ;  /* 0x0000240001657983 */ /* 0x000ef00000300800 */
[----:B------:R-:W1:Y:S01]  /*7480*/  @!P0 LDC R64, c[0x0][0x374] ;  /* 0x0000dd00ff408b82 */ /* 0x000e620000000800 */
[----:B------:R-:W4:Y:S07]  /*7490*/  LDL.LU R100, [R1+0x20] ;  /* 0x0000200001647983 */ /* 0x000f2e0000300800 */
[----:B------:R-:W0:Y:S01]  /*74a0*/  @!P0 LDC.64 R66, c[0x0][0x3d0] ;  /* 0x0000f400ff428b82 */ /* 0x000e220000000a00 */
[----:B------:R-:W4:Y:S01]  /*74b0*/  LDL.LU R98, [R1+0x1c] ;  /* 0x00001c0001627983 */ /* 0x000f220000300800 */
[----:B------:R-:W-:-:S03]  /*74c0*/  UIADD3 UR6, UPT, UPT, UR6, 0x5280, URZ ;  /* 0x0000528006067890 */ /* 0x000fc6000fffe0ff */
[----:B------:R-:W4:Y:S01]  /*74d0*/  LDL.LU R68, [R1+0xc] ;  /* 0x00000c0001447983 */ /* 0x000f220000300800 */
[----:B-1----:R-:W-:Y:S01]  /*74e0*/  @!P0 IMAD R64, R64, R65, UR8 ;  /* 0x0000000840408e24 */ /* 0x002fe2000f8e0241 */
[----:B------:R-:W-:Y:S02]  /*74f0*/  @!P0 SHF.L.U32 R65, R94, 0x1, RZ ;  /* 0x000000015e418819 */ /* 0x000fe400000006ff */
[----:B------:R-:W4:Y:S02]  /*7500*/  LDL.LU R69, [R1+0x8] ;  /* 0x0000080001457983 */ /* 0x000f240000300800 */
[----:B------:R-:W-:Y:S02]  /*7510*/  @!P0 LOP3.LUT R65, R65, 0x1fe, RZ, 0xc0, !PT ;  /* 0x000001fe41418812 */ /* 0x000fe400078ec0ff */
[----:B------:R-:W4:Y:S02]  /*7520*/  LDL.LU R81, [R1+0x4] ;  /* 0x0000040001517983 */ /* 0x000f240000300800 */
[----:B------:R-:W-:-:S02]  /*7530*/  @!P0 LEA R64, R64, R65, 0x9 ;  /* 0x0000004140408211 */ /* 0x000fc400078e48ff */
[----:B------:R-:W4:Y:S03]  /*7540*/  LDL.LU R82, [R1] ;  /* 0x0000000001527983 */ /* 0x000f260000300800 */
[----:B0-----:R-:W-:Y:S01]  /*7550*/  @!P0 IMAD.WIDE.U32 R64, R64, 0x4, R66 ;  /* 0x0000000440408825 */ /* 0x001fe200078e0042 */
[----:B------:R-:W-:Y:S03]  /*7560*/  STL [R1+0xac], R6 ;  /* 0x0000ac0601007387 */ /* 0x000fe60000100800 */
[----:B------:R-:W-:Y:S01]  /*7570*/  HFMA2 R66, -RZ, RZ, 0, 0 ;  /* 0x00000000ff427431 */ /* 0x000fe200000001ff */
[----:B------:R-:W-:Y:S01]  /*7580*/  ULEA UR6, UR7, UR6, 0x18 ;  /* 0x0000000607067291 */ /* 0x000fe2000f8ec0ff */
[----:B------:R-:W-:Y:S04]  /*7590*/  STL [R1+0xa8], R5 ;  /* 0x0000a80501007387 */ /* 0x000fe80000100800 */
[----:B------:R-:W2:Y:S04]  /*75a0*/  @!P0 LDG.E.64 R64, desc[UR14][R64.64] ;  /* 0x0000000e40408981 */ /* 0x000ea8000c1e1b00 */
[----:B------:R-:W-:Y:S04]  /*75b0*/  STL [R1+0xa4], R4 ;  /* 0x0000a40401007387 */ /* 0x000fe80000100800 */
[----:B------:R-:W-:Y:S04]  /*75c0*/  STL [R1+0xa0], R3 ;  /* 0x0000a00301007387 */ /* 0x000fe80000100800 */
[----:B------:R0:W-:Y:S04]  /*75d0*/  STL [R1+0x9c], R2 ;  /* 0x00009c0201007387 */ /* 0x0001e80000100800 */
[----:B0-----:R-:W4:Y:S01]  /*75e0*/  LDL.LU R2, [R1+0x38] ;  /* 0x0000380001027983 */ /* 0x001f220000300800 */
[----:B--2---:R-:W-:Y:S01]  /*75f0*/  @!P0 FADD.FTZ R66, RZ, R64 ;  /* 0x00000040ff428221 */ /* 0x004fe20000010000 */
[----:B------:R-:W-:Y:S01]  /*7600*/  MOV R64, RZ ;  /* 0x000000ff00407202 */ /* 0x000fe20000000f00 */
[----:B------:R-:W-:-:S03]  /*7610*/  @!P0 FADD.FTZ R64, RZ, R65 ;  /* 0x00000041ff408221 */ /* 0x000fc60000010000 */
        /* <DEDUP_REMOVED lines=16> */
[----:B------:R-:W0:Y:S01]  /*7720*/  SHFL.BFLY PT, R64, R65, 0x1, 0x1f ;  /* 0x0c201f0041407f89 */ /* 0x000e2200000e0000 */
[----:B------:R-:W-:Y:S01]  /*7730*/  LOP3.LUT P0, RZ, R94, 0x31f, RZ, 0xc0, !PT ;  /* 0x0000031f5eff7812 */ /* 0x000fe2000780c0ff */
[----:B0-----:R-:W-:-:S02]  /*7740*/  FADD.FTZ R64, R65, R64 ;  /* 0x0000004041407221 */ /* 0x001fc40000010000 */
[----:B------:R-:W0:Y:S02]  /*7750*/  SHFL.BFLY PT, R65, R66, 0x1, 0x1f ;  /* 0x0c201f0042417f89 */ /* 0x000e2400000e0000 */
[----:B0-----:R-:W-:-:S08]  /*7760*/  FADD.FTZ R65, R66, R65 ;  /* 0x0000004142417221 */ /* 0x001fd00000010000 */
[----:B------:R-:W-:Y:S02]  /*7770*/  @!P0 LEA.HI R66, R94, UR6, RZ, 0x1e ;  /* 0x000000065e428c11 */ /* 0x000fe4000f8ff0ff */
[----:B------:R-:W2:Y:S01]  /*7780*/  LDL.LU R94, [R1+0x40] ;  /* 0x00004000015e7983 */ /* 0x000ea20000300800 */
[----:B------:R-:W-:Y:S01]  /*7790*/  @!P0 FMUL.FTZ R64, R64, 8.1380212577641941607e-06 ;  /* 0x3708888940408820 */ /* 0x000fe20000410000 */
[----:B------:R-:W-:-:S05]  /*77a0*/  @!P0 FMUL.FTZ R65, R65, 8.1380212577641941607e-06 ;  /* 0x3708888941418820 */ /* 0x000fca0000410000 */
[----:B------:R0:W-:Y:S01]  /*77b0*/  @!P0 STS.64 [R66], R64 ;  /* 0x0000004042008388 */ /* 0x0001e20000000a00 */
[----:B------:R-:W-:-:S04]  /*77c0*/  USHF.L.U32 UR7, UR8, 0x3, URZ ;  /* 0x0000000308077899 */ /* 0x000fc800080006ff */
[----:B------:R-:W-:-:S06]  /*77d0*/  ULOP3.LUT UR7, UR7, 0x8, URZ, 0xc0, !UPT ;  /* 0x0000000807077892 */ /* 0x000fcc000f8ec0ff */
[----:B0-----:R-:W-:-:S04]  /*77e0*/  IADD3 R64, PT, PT, R102, -UR7, RZ ;  /* 0x8000000766407c10 */ /* 0x001fc8000fffe0ff */
[----:B------:R-:W-:Y:S01]  /*77f0*/  LEA R64, R64, UR6, 0x3 ;  /* 0x0000000640407c11 */ /* 0x000fe2000f8e18ff */
[----:B------:R-:W-:Y:S06]  /*7800*/  BAR.SYNC.DEFER_BLOCKING 0x0 ;  /* 0x0000000000007b1d */ /* 0x000fec0000010000 */
[----:B------:R-:W0:Y:S01]  /*7810*/  LDCU.64 UR6, c[0x0][0x380] ;  /* 0x00007000ff0677ac */ /* 0x000e220008000a00 */
[----:B------:R-:W1:Y:S02]  /*7820*/  LDS.64 R64, [R64] ;  /* 0x0000000040407984 */ /* 0x000e640000000a00 */
[----:B-1----:R-:W-:-:S04]  /*7830*/  FADD.FTZ R123, R123, -R64 ;  /* 0x800000407b7b7221 */ /* 0x002fc80000010000 */
[----:B------:R-:W-:Y:S01]  /*7840*/  FFMA.FTZ R123, R0, -R65, R123 ;  /* 0x80000041007b7223 */ /* 0x000fe2000001007b */
[--C-:B---3--:R-:W-:Y:S02]  /*7850*/  FADD.FTZ R0, R101, -R64.reuse ;  /* 0x8000004065007221 */ /* 0x108fe40000010000 */
[----:B------:R-:W3:Y:S01]  /*7860*/  LDL.LU R101, [R1+0x34] ;  /* 0x0000340001657983 */ /* 0x000ee20000300800 */
[----:B------:R-:W-:-:S03]  /*7870*/  FADD.FTZ R84, R84, -R64 ;  /* 0x8000004054547221 */ /* 0x000fc60000010000 */
[----:B------:R-:W3:Y:S04]  /*7880*/  LDL.LU R6, [R1+0x48] ;  /* 0x0000480001067983 */ /* 0x000ee80000300800 */
[----:B------:R-:W3:Y:S01]  /*7890*/  LDL.LU R5, [R1+0x30] ;  /* 0x0000300001057983 */ /* 0x000ee20000300800 */
[----:B----4-:R-:W-:-:S03]  /*78a0*/  FFMA.FTZ R84, R2, -R65, R84 ;  /* 0x8000004102547223 */ /* 0x010fc60000010054 */
[----:B------:R-:W4:Y:S01]  /*78b0*/  LDL.LU R103, [R1+0x50] ;  /* 0x0000500001677983 */ /* 0x000f220000300800 */
[----:B------:R-:W-:-:S03]  /*78c0*/  FADD.FTZ R66, R100, -R64 ;  /* 0x8000004064427221 */ /* 0x000fc60000010000 */
[----:B------:R-:W4:Y:S04]  /*78d0*/  LDL.LU R4, [R1+0x2c] ;  /* 0x00002c0001047983 */ /* 0x000f280000300800 */
[----:B------:R-:W4:Y:S04]  /*78e0*/  LDL.LU R3, [R1+0x58] ;  /* 0x0000580001037983 */ /* 0x000f280000300800 */
[----:B------:R-:W4:Y:S01]  /*78f0*/  LDL.LU R102, [R1+0x28] ;  /* 0x0000280001667983 */ /* 0x000f220000300800 */
[----:B------:R-:W-:-:S03]  /*7900*/  FADD.FTZ R67, R98, -R64 ;  /* 0x8000004062437221 */ /* 0x000fc60000010000 */
[----:B------:R-:W4:Y:S04]  /*7910*/  LDL.LU R2, [R1+0x60] ;  /* 0x0000600001027983 */ /* 0x000f280000300800 */
[----:B------:R-:W4:Y:S01]  /*7920*/  LDL.LU R100, [R1+0x18] ;  /* 0x0000180001647983 */ /* 0x000f220000300800 */
[----:B--2---:R-:W-:-:S03]  /*7930*/  FFMA.FTZ R0, R94, -R65, R0 ;  /* 0x800000415e007223 */ /* 0x004fc60000010000 */
[----:B------:R-:W2:Y:S04]  /*7940*/  LDL.LU R94, [R1+0x68] ;  /* 0x00006800015e7983 */ /* 0x000ea80000300800 */
[----:B------:R-:W2:Y:S04]  /*7950*/  LDL.LU R106, [R1+0x14] ;  /* 0x00001400016a7983 */ /* 0x000ea80000300800 */
[----:B------:R-:W2:Y:S01]  /*7960*/  LDL.LU R98, [R1+0x70] ;  /* 0x0000700001627983 */ /* 0x000ea20000300800 */
        /* <DEDUP_REMOVED lines=59> */
[----:B---3--:R-:W-:-:S02]  /*7d20*/  FFMA.FTZ R87, R101, -R65, R87 ;  /* 0x8000004165577223 */ /* 0x008fc40000010057 */
[----:B------:R-:W3:Y:S01]  /*7d30*/  LDL.LU R101, [R1+0x10] ;  /* 0x0000100001657983 */ /* 0x000ee20000300800 */
[----:B------:R-:W-:-:S03]  /*7d40*/  FFMA.FTZ R66, R6, -R65, R66 ;  /* 0x8000004106427223 */ /* 0x000fc60000010042 */
[----:B------:R-:W3:Y:S01]  /*7d50*/  LDL.LU R71, [R1+0x78] ;  /* 0x0000780001477983 */ /* 0x000ee20000300800 */
[----:B------:R-:W-:-:S03]  /*7d60*/  FFMA.FTZ R91, R5, -R65, R91 ;  /* 0x80000041055b7223 */ /* 0x000fc6000001005b */
[----:B------:R1:W5:Y:S01]  /*7d70*/  LDL.LU R6, [R1+0xac] ;  /* 0x0000ac0001067983 */ /* 0x0003620000300800 */
[----:B----4-:R-:W-:-:S03]  /*7d80*/  FFMA.FTZ R67, R103, -R65, R67 ;  /* 0x8000004167437223 */ /* 0x010fc60000010043 */
[----:B------:R1:W5:Y:S01]  /*7d90*/  LDL.LU R5, [R1+0xa8] ;  /* 0x0000a80001057983 */ /* 0x0003620000300800 */
[----:B------:R-:W-:-:S03]  /*7da0*/  FFMA.FTZ R93, R4, -R65, R93 ;  /* 0x80000041045d7223 */ /* 0x000fc6000001005d */
[----:B------:R-:W4:Y:S01]  /*7db0*/  LDL.LU R103, [R1+0x80] ;  /* 0x0000800001677983 */ /* 0x000f220000300800 */
[----:B------:R-:W-:-:S03]  /*7dc0*/  FFMA.FTZ R68, R3, -R65, R68 ;  /* 0x8000004103447223 */ /* 0x000fc60000010044 */
[----:B------:R1:W5:Y:S01]  /*7dd0*/  LDL.LU R4, [R1+0xa4] ;  /* 0x0000a40001047983 */ /* 0x0003620000300800 */
[----:B------:R-:W-:-:S03]  /*7de0*/  FFMA.FTZ R90, R102, -R65, R90 ;  /* 0x80000041665a7223 */ /* 0x000fc6000001005a */
[----:B------:R1:W5:Y:S01]  /*7df0*/  LDL.LU R3, [R1+0xa0] ;  /* 0x0000a00001037983 */ /* 0x0003620000300800 */
[----:B------:R-:W-:-:S03]  /*7e00*/  FFMA.FTZ R69, R2, -R65, R69 ;  /* 0x8000004102457223 */ /* 0x000fc60000010045 */
[----:B------:R-:W4:Y:S01]  /*7e10*/  LDL.LU R102, [R1+0x88] ;  /* 0x0000880001667983 */ /* 0x000f220000300800 */
[----:B------:R-:W-:-:S03]  /*7e20*/  FFMA.FTZ R92, R100, -R65, R92 ;  /* 0x80000041645c7223 */ /* 0x000fc6000001005c */
[----:B------:R1:W5:Y:S04]  /*7e30*/  LDL.LU R2, [R1+0x9c] ;  /* 0x00009c0001027983 */ /* 0x0003680000300800 */
[----:B------:R-:W4:Y:S01]  /*7e40*/  LDL.LU R100, [R1+0x84] ;  /* 0x0000840001647983 */ /* 0x000f220000300800 */
[----:B--2---:R-:W-:-:S03]  /*7e50*/  FFMA.FTZ R82, R98, -R65, R82 ;  /* 0x8000004162527223 */ /* 0x004fc60000010052 */
[----:B------:R-:W2:Y:S01]  /*7e60*/  LDL.LU R98, [R1+0x7c] ;  /* 0x00007c0001627983 */ /* 0x000ea20000300800 */
[-C--:B------:R-:W-:Y:S01]  /*7e70*/  FFMA.FTZ R78, R121, -R65.reuse, R78 ;  /* 0x80000041794e7223 */ /* 0x080fe2000001004e */
[-C--:B------:R-:W-:Y:S01]  /*7e80*/  FFMA.FTZ R80, R106, -R65.reuse, R80 ;  /* 0x800000416a507223 */ /* 0x080fe20000010050 */
[-C--:B------:R-:W-:Y:S01]  /*7e90*/  FFMA.FTZ R115, R115, -R65.reuse, R72 ;  /* 0x8000004173737223 */ /* 0x080fe20000010048 */
[-C--:B------:R-:W-:Y:S01]  /*7ea0*/  FFMA.FTZ R113, R113, -R65.reuse, R34 ;  /* 0x8000004171717223 */ /* 0x080fe20000010022 */
[-C--:B---3--:R-:W-:Y:S01]  /*7eb0*/  FFMA.FTZ R79, R101, -R65.reuse, R79 ;  /* 0x80000041654f7223 */ /* 0x088fe2000001004f */
[-C--:B------:R-:W-:Y:S02]  /*7ec0*/  FFMA.FTZ R125, R71, -R65.reuse, R125 ;  /* 0x80000041477d7223 */ /* 0x080fe4000001007d */
[----:B------:R-:W3:Y:S04]  /*7ed0*/  LDL.LU R71, [R1+0x74] ;  /* 0x0000740001477983 */ /* 0x000ee80000300800 */
[----:B------:R-:W3:Y:S04]  /*7ee0*/  LDL.LU R101, [R1+0x6c] ;  /* 0x00006c0001657983 */ /* 0x000ee80000300800 */
[----:B------:R-:W3:Y:S01]  /*7ef0*/  LDL.LU R121, [R1+0x64] ;  /* 0x0000640001797983 */ /* 0x000ee20000300800 */
[----:B----4-:R-:W-:-:S03]  /*7f00*/  FFMA.FTZ R124, R103, -R65, R124 ;  /* 0x80000041677c7223 */ /* 0x010fc6000001007c */
[----:B------:R-:W4:Y:S04]  /*7f10*/  LDL.LU R103, [R1+0x5c] ;  /* 0x00005c0001677983 */ /* 0x000f280000300800 */
[----:B------:R-:W4:Y:S01]  /*7f20*/  LDL.LU R106, [R1+0x54] ;  /* 0x00005400016a7983 */ /* 0x000f220000300800 */
[----:B------:R-:W-:-:S03]  /*7f30*/  FFMA.FTZ R122, R102, -R65, R122 ;  /* 0x80000041667a7223 */ /* 0x000fc6000001007a */
[----:B------:R-:W4:Y:S01]  /*7f40*/  LDL.LU R102, [R1+0x4c] ;  /* 0x00004c0001667983 */ /* 0x000f220000300800 */
[----:B------:R-:W-:-:S03]  /*7f50*/  FFMA.FTZ R95, R100, -R65, R95 ;  /* 0x80000041645f7223 */ /* 0x000fc6000001005f */
[----:B------:R-:W4:Y:S01]  /*7f60*/  LDL.LU R100, [R1+0x44] ;  /* 0x0000440001647983 */ /* 0x000f220000300800 */
[----:B--2---:R-:W-:-:S03]  /*7f70*/  FFMA.FTZ R85, R98, -R65, R85 ;  /* 0x8000004162557223 */ /* 0x004fc60000010055 */
[----:B------:R-:W2:Y:S04]  /*7f80*/  LDL.LU R98, [R1+0x3c] ;  /* 0x00003c0001627983 */ /* 0x000ea80000300800 */
[----:B------:R-:W0:Y:S04]  /*7f90*/  LDL.LU R72, [R1+0x8c] ;  /* 0x00008c0001487983 */ /* 0x000e280000300800 */
[----:B------:R-:W2:Y:S01]  /*7fa0*/  LDL.LU R34, [R1+0x90] ;  /* 0x0000900001227983 */ /* 0x000ea20000300800 */
[----:B------:R-:W-:Y:S01]  /*7fb0*/  FFMA.FTZ R43, R14, -R65, R43 ;  /* 0x800000410e2b7223 */ /* 0x000fe2000001002b */
[----:B------:R-:W-:Y:S01]  /*7fc0*/  FMUL.FTZ R14, R10, R123 ;  /* 0x0000007b0a0e7220 */ /* 0x000fe20000410000 */
[----:B------:R-:W-:Y:S01]  /*7fd0*/  FFMA.FTZ R41, R12, -R65, R41 ;  /* 0x800000410c297223 */ /* 0x000fe20000010029 */
        /* <DEDUP_REMOVED lines=74> */
[-C--:B---3--:R-:W-:Y:S01]  /*8480*/  FFMA.FTZ R71, R71, -R65.reuse, R86 ;  /* 0x8000004147477223 */ /* 0x088fe20000010056 */
[-C--:B------:R-:W-:Y:S01]  /*8490*/  FFMA.FTZ R89, R121, -R65.reuse, R89 ;  /* 0x8000004179597223 */ /* 0x080fe20000010059 */
[-C--:B------:R-:W-:Y:S01]  /*84a0*/  FFMA.FTZ R121, R15, -R65.reuse, R40 ;  /* 0x800000410f797223 */ /* 0x080fe20000010028 */
[----:B------:R-:W-:Y:S01]  /*84b0*/  FMUL.FTZ R15, R10, R84 ;  /* 0x000000540a0f7220 */ /* 0x000fe20000410000 */
[-C--:B------:R-:W-:Y:S01]  /*84c0*/  FFMA.FTZ R101, R101, -R65.reuse, R88 ;  /* 0x8000004165657223 */ /* 0x080fe20000010058 */
[-C--:B----4-:R-:W-:Y:S01]  /*84d0*/  FFMA.FTZ R103, R103, -R65.reuse, R96 ;  /* 0x8000004167677223 */ /* 0x090fe20000010060 */
[----:B------:R-:W-:-:S02]  /*84e0*/  FFMA.FTZ R97, R106, -R65, R97 ;  /* 0x800000416a617223 */ /* 0x000fc40000010061 */
[----:B------:R-:W-:Y:S01]  /*84f0*/  F2FP.BF16.F32.PACK_AB R14, R15, R14 ;  /* 0x0000000e0f0e723e */ /* 0x000fe200000010ff */
[C---:B------:R-:W-:Y:S01]  /*8500*/  FMUL.FTZ R71, R10.reuse, R71 ;  /* 0x000000470a477220 */ /* 0x040fe20000410000 */
[----:B------:R-:W-:Y:S01]  /*8510*/  F2FP.BF16.F32.PACK_AB R15, R87, R0 ;  /* 0x00000000570f723e */ /* 0x000fe200000010ff */
[----:B------:R-:W-:Y:S01]  /*8520*/  FMUL.FTZ R0, R10, R93 ;  /* 0x0000005d0a007220 */ /* 0x000fe20000410000 */
[----:B------:R-:W-:Y:S01]  /*8530*/  FFMA.FTZ R119, R102, -R65, R104 ;  /* 0x8000004166777223 */ /* 0x000fe20000010068 */
[C---:B------:R-:W-:Y:S01]  /*8540*/  FMUL.FTZ R87, R10.reuse, R76 ;  /* 0x0000004c0a577220 */ /* 0x040fe20000410000 */
[C---:B------:R-:W-:Y:S01]  /*8550*/  FMUL.FTZ R101, R10.reuse, R101 ;  /* 0x000000650a657220 */ /* 0x040fe20000410000 */
[C---:B------:R-:W-:Y:S01]  /*8560*/  FMUL.FTZ R89, R10.reuse, R89 ;  /* 0x000000590a597220 */ /* 0x040fe20000410000 */
[----:B------:R-:W-:Y:S01]  /*8570*/  FMUL.FTZ R103, R10, R103 ;  /* 0x000000670a677220 */ /* 0x000fe20000410000 */
        /* <DEDUP_REMOVED lines=34> */
[----:B------:R-:W-:Y:S01]  /*87a0*/  F2FP.BF16.F32.PACK_AB R26, R54, R25 ;  /* 0x00000019361a723e */ /* 0x000fe200000010ff */
[----:B------:R-:W3:Y:S01]  /*87b0*/  S2R R94, SR_TID.X ;  /* 0x00000000005e7919 */ /* 0x000ee20000002100 */
[----:B------:R-:W-:Y:S01]  /*87c0*/  ULOP3.LUT UR4, UR4, 0x1, URZ, 0x3c, !UPT ;  /* 0x0000000104047892 */ /* 0x000fe2000f8e3cff */
[----:B--2---:R-:W-:Y:S01]  /*87d0*/  FFMA.FTZ R83, R98, -R65, R83 ;  /* 0x8000004162537223 */ /* 0x004fe20000010053 */
[----:B0-----:R-:W-:Y:S01]  /*87e0*/  IADD3 R12, P0, PT, R72, UR6, RZ ;  /* 0x00000006480c7c10 */ /* 0x001fe2000ff1e0ff */
[C---:B------:R-:W-:Y:S02]  /*87f0*/  FMUL.FTZ R65, R10.reuse, R90 ;  /* 0x0000005a0a417220 */ /* 0x040fe40000410000 */
[----:B------:R-:W-:Y:S01]  /*8800*/  FMUL.FTZ R83, R10, R83 ;  /* 0x000000530a537220 */ /* 0x000fe20000410000 */
[----:B------:R-:W-:Y:S01]  /*8810*/  IADD3.X R13, PT, PT, R34, UR7, RZ, P0, !PT ;  /* 0x00000007220d7c10 */ /* 0x000fe200087fe4ff */
[C---:B------:R-:W-:Y:S01]  /*8820*/  FMUL.FTZ R34, R10.reuse, R39 ;  /* 0x000000270a227220 */ /* 0x040fe20000410000 */
[----:B------:R-:W-:Y:S01]  /*8830*/  FMUL.FTZ R10, R10, R29 ;  /* 0x0000001d0a0a7220 */ /* 0x000fe20000410000 */
[----:B------:R-:W-:-:S02]  /*8840*/  F2FP.BF16.F32.PACK_AB R68, R65, R68 ;  /* 0x000000444144723e */ /* 0x000fc400000010ff */
        /* <DEDUP_REMOVED lines=19> */
[----:B---3--:R-:W-:Y:S05]  /*8980*/  BRA.U !UP0, `(.L_x_295) ;  /* 0xffffff7908d87547 */ /* 0x008fea000b83ffff */
.L_x_283:
        /* <DEDUP_REMOVED lines=10> */
[----:B------:R-:W-:Y:S01]  /*8a30*/  SHF.R.U32.HI R0, RZ, 0x5, R94 ;  /* 0x00000005ff007819 */ /* 0x000fe2000001165e */
[----:B------:R-:W0:Y:S01]  /*8a40*/  S2UR UR9, SR_CgaCtaId ;  /* 0x00000000000979c3 */ /* 0x000e220000008800 */
[----:B------:R-:W-:Y:S01]  /*8a50*/  UMOV UR8, 0x400 ;  /* 0x0000040000087882 */ /* 0x000fe20000000000 */
[----:B------:R-:W-:Y:S01]  /*8a60*/  UISETP.LT.AND.EX UP0, UPT, UR17, URZ, UPT, UP0 ;  /* 0x000000ff1100728c */ /* 0x000fe2000bf01300 */
[----:B-----5:R-:W-:Y:S02]  /*8a70*/  LOP3.LUT R4, RZ, R0, RZ, 0x33, !PT ;  /* 0x00000000ff047212 */ /* 0x020fe400078e33ff */
[----:B------:R-:W-:Y:S01]  /*8a80*/  LOP3.LUT R41, R94, 0xf, RZ, 0xc0, !PT ;  /* 0x0000000f5e297812 */ /* 0x000fe200078ec0ff */
[----:B------:R-:W-:Y:S01]  /*8a90*/  USEL UR7, UR16, 0x2, UP0 ;  /* 0x0000000210077887 */ /* 0x000fe20008000000 */
[----:B-1----:R-:W-:Y:S01]  /*8aa0*/  MOV R13, UR6 ;  /* 0x00000006000d7c02 */ /* 0x002fe20008000f00 */
[----:B------:R-:W-:-:S02]  /*8ab0*/  USEL UR4, UR17, URZ, UP0 ;  /* 0x000000ff11047287 */ /* 0x000fc40008000000 */
[----:B------:R-:W-:Y:S02]  /*8ac0*/  USHF.L.U32 UR10, UR7, 0x5, URZ ;  /* 0x00000005070a7899 */ /* 0x000fe400080006ff */
[----:B------:R-:W-:-:S04]  /*8ad0*/  USHF.L.U64.HI UR7, UR7, 0x5, UR4 ;  /* 0x0000000507077899 */ /* 0x000fc80008010204 */
[----:B------:R-:W-:Y:S02]  /*8ae0*/  IADD3 R4, P0, PT, R4, UR10, RZ ;  /* 0x0000000a04047c10 */ /* 0x000fe4000ff1e0ff */
[----:B------:R-:W-:Y:S01]  /*8af0*/  MOV R5, UR7 ;  /* 0x0000000700057c02 */ /* 0x000fe20008000f00 */
[----:B------:R-:W1:Y:S03]  /*8b00*/  LDCU.64 UR4, c[0x0][0x3d0] ;  /* 0x00007a00ff0477ac */ /* 0x000e660008000a00 */
[----:B------:R-:W-:Y:S01]  /*8b10*/  IADD3.X R5, PT, PT, R5, -0x1, RZ, P0, !PT ;  /* 0xffffffff05057810 */ /* 0x000fe200007fe4ff */
[----:B0-----:R-:W-:-:S04]  /*8b20*/  ULEA UR8, UR9, UR8, 0x18 ;  /* 0x0000000809087291 */ /* 0x001fc8000f8ec0ff */
[----:B------:R-:W-:-:S04]  /*8b30*/  IMAD.WIDE.U32 R2, R5, -0x77777777, RZ ;  /* 0x8888888905027825 */ /* 0x000fc800078e00ff */
[----:B------:R-:W-:-:S04]  /*8b40*/  IMAD.WIDE.U32 R6, P0, R4, -0x77777778, R2 ;  /* 0x8888888804067825 */ /* 0x000fc80007800002 */
[----:B------:R-:W-:Y:S01]  /*8b50*/  IMAD.WIDE.U32 R2, R4, -0x77777777, RZ ;  /* 0x8888888904027825 */ /* 0x000fe200078e00ff */
[----:B------:R-:W-:Y:S01]  /*8b60*/  IADD3.X R9, PT, PT, RZ, RZ, RZ, P0, !PT ;  /* 0x000000ffff097210 */ /* 0x000fe200007fe4ff */
[----:B-1----:R-:W-:Y:S01]  /*8b70*/  UIADD3 UR4, UP0, UPT, UR4, 0xe5000, URZ ;  /* 0x000e500004047890 */ /* 0x002fe2000ff1e0ff */
[----:B------:R-:W-:Y:S02]  /*8b80*/  MOV R8, R7 ;  /* 0x0000000700087202 */ /* 0x000fe40000000f00 */
[----:B------:R-:W-:Y:S01]  /*8b90*/  IADD3 RZ, P0, PT, R3, R6, RZ ;  /* 0x0000000603ff7210 */ /* 0x000fe20007f1e0ff */
[----:B------:R-:W-:Y:S01]  /*8ba0*/  UIADD3.X UR5, UPT, UPT, URZ, UR5, URZ, UP0, !UPT ;  /* 0x00000005ff057290 */ /* 0x000fe200087fe4ff */
[----:B------:R-:W-:-:S03]  /*8bb0*/  SHF.R.U32.HI R6, RZ, 0x4, R94 ;  /* 0x00000004ff067819 */ /* 0x000fc6000001165e */
[----:B------:R-:W-:Y:S01]  /*8bc0*/  IMAD.WIDE.U32.X R2, R5, -0x77777778, R8, P0 ;  /* 0x8888888805027825 */ /* 0x000fe200000e0408 */
[----:B------:R-:W-:Y:S02]  /*8bd0*/  LOP3.LUT R7, R6, 0x1e, RZ, 0xc0, !PT ;  /* 0x0000001e06077812 */ /* 0x000fe400078ec0ff */
[----:B------:R-:W-:Y:S02]  /*8be0*/  SHF.L.U32 R9, R94, 0x1, RZ ;  /* 0x000000015e097819 */ /* 0x000fe400000006ff */
[----:B------:R-:W-:Y:S02]  /*8bf0*/  SHF.R.U64 R38, R2, 0x3, R3 ;  /* 0x0000000302267819 */ /* 0x000fe40000001203 */
[----:B------:R-:W-:Y:S02]  /*8c00*/  LOP3.LUT R2, R7, 0x1f, R94, 0x78, !PT ;  /* 0x0000001f07027812 */ /* 0x000fe400078e785e */
[----:B------:R-:W-:Y:S02]  /*8c10*/  IADD3 R37, P1, PT, R38, 0x1, RZ ;  /* 0x0000000126257810 */ /* 0x000fe40007f3e0ff */
[----:B------:R-:W-:-:S02]  /*8c20*/  LEA R7, R0, UR8, 0x7 ;  /* 0x0000000800077c11 */ /* 0x000fc4000f8e38ff */
[----:B------:R-:W-:Y:S02]  /*8c30*/  LOP3.LUT R36, R37, 0x7, RZ, 0xc0, !PT ;  /* 0x0000000725247812 */ /* 0x000fe400078ec0ff */
[----:B------:R-:W-:Y:S02]  /*8c40*/  LEA R7, R2, R7, 0x2 ;  /* 0x0000000702077211 */ /* 0x000fe400078e10ff */
[----:B------:R-:W-:Y:S02]  /*8c50*/  IADD3 R8, P2, PT, R36, -0x1, RZ ;  /* 0xffffffff24087810 */ /* 0x000fe40007f5e0ff */
[----:B------:R-:W-:Y:S02]  /*8c60*/  SHF.L.U32 R2, R94, 0x7, RZ ;  /* 0x000000075e027819 */ /* 0x000fe400000006ff */
[----:B------:R-:W-:Y:S02]  /*8c70*/  ISETP.GE.U32.AND P0, PT, R8, 0x3, PT ;  /* 0x000000030800780c */ /* 0x000fe40003f06070 */
[----:B------:R-:W-:-:S02]  /*8c80*/  IADD3.X R8, PT, PT, RZ, -0x1, RZ, P2, !PT ;  /* 0xffffffffff087810 */ /* 0x000fc400017fe4ff */
[----:B------:R-:W-:Y:S02]  /*8c90*/  LEA.HI.X R14, R3, RZ, RZ, 0x1d, P1 ;  /* 0x000000ff030e7211 */ /* 0x000fe400008fecff */
[----:B------:R-:W-:Y:S01]  /*8ca0*/  LOP3.LUT R12, R2, 0x780, RZ, 0xc0, !PT ;  /* 0x00000780020c7812 */ /* 0x000fe200078ec0ff */
[----:B------:R-:W-:Y:S01]  /*8cb0*/  IMAD.WIDE.U32 R2, R0, 0x780, RZ ;  /* 0x0000078000027825 */ /* 0x000fe200078e00ff */
[----:B------:R-:W-:Y:S02]  /*8cc0*/  ISETP.GE.U32.AND.EX P0, PT, R8, RZ, PT, P0 ;  /* 0x000000ff0800720c */ /* 0x000fe40003f06100 */
[----:B------:R-:W-:Y:S02]  /*8cd0*/  LOP3.LUT R8, R94, 0x1f, RZ, 0xc0, !PT ;  /* 0x0000001f5e087812 */ /* 0x000fe400078ec0ff */
[----:B------:R-:W-:Y:S02]  /*8ce0*/  IADD3 R12, PT, PT, R12, UR8, RZ ;  /* 0x000000080c0c7c10 */ /* 0x000fe4000fffe0ff */
[----:B------:R-:W-:-:S02]  /*8cf0*/  LOP3.LUT R94, R2, 0x1f, R94, 0xf8, !PT ;  /* 0x0000001f025e7812 */ /* 0x000fc400078ef85e */
[----:B------:R-:W-:Y:S02]  /*8d00*/  LOP3.LUT R15, R37, 0xfffffff8, RZ, 0xc0, !PT ;  /* 0xfffffff8250f7812 */ /* 0x000fe400078ec0ff */
[----:B------:R-:W-:-:S07]  /*8d10*/  LOP3.LUT R14, R14, 0x3fffffff, RZ, 0xc0, !PT ;  /* 0x3fffffff0e0e7812 */ /* 0x000fce00078ec0ff */
.L_x_307:
[----:B------:R-:W-:Y:S01]  /*8d20*/  ISETP.LT.U32.AND P1, PT, R0, UR10, PT ;  /* 0x0000000a00007c0c */ /* 0x000fe2000bf21070 */
[----:B------:R-:W-:Y:S01]  /*8d30*/  BSSY.RECONVERGENT B0, `(.L_x_296) ;  /* 0x000006f000007945 */ /* 0x000fe20003800200 */
[----:B0-----:R-:W-:Y:S02]  /*8d40*/  MOV R10, UR7 ;  /* 0x00000007000a7c02 */ /* 0x001fe40008000f00 */
[----:B------:R-:W-:Y:S02]  /*8d50*/  CS2R R22, SRZ ;  /* 0x0000000000167805 */ /* 0x000fe4000001ff00 */
        /* <DEDUP_REMOVED lines=22> */
.L_x_300:
        /* <DEDUP_REMOVED lines=33> */
.L_x_299:
[----:B------:R-:W-:Y:S05]  /*90d0*/  BSYNC.RECONVERGENT B1 ;  /* 0x0000000000017941 */ /* 0x000fea0003800200 */
.L_x_298:
        /* <DEDUP_REMOVED lines=25> */
.L_x_302:
[----:B------:R-:W-:Y:S05]  /*9270*/  BSYNC.RECONVERGENT B1 ;  /* 0x0000000000017941 */ /* 0x000fea0003800200 */
.L_x_301:
        /* <DEDUP_REMOVED lines=26> */
.L_x_297:
[----:B------:R-:W-:Y:S05]  /*9420*/  BSYNC.RECONVERGENT B0 ;  /* 0x0000000000007941 */ /* 0x000fea0003800200 */
.L_x_296:
[----:B------:R0:W-:Y:S01]  /*9430*/  STS [R7], R23 ;  /* 0x0000001707007388 */ /* 0x0001e20000000800 */
[----:B------:R-:W1:Y:S01]  /*9440*/  LDC.64 R18, c[0x0][0x388] ;  /* 0x0000e200ff127b82 */ /* 0x000e620000000a00 */
[----:B------:R-:W-:Y:S02]  /*9450*/  ISETP.NE.AND P1, PT, R41, 0xf, PT ;  /* 0x0000000f2900780c */ /* 0x000fe40003f25270 */
[----:B------:R0:W-:Y:S01]  /*9460*/  STS [R7+0x780], R22 ;  /* 0x0007801607007388 */ /* 0x0001e20000000800 */
[----:B------:R-:W-:-:S04]  /*9470*/  MOV R24, R6 ;  /* 0x0000000600187202 */ /* 0x000fc80000000f00 */
[----:B------:R-:W2:Y:S08]  /*9480*/  LDC.64 R20, c[0x0][0x390] ;  /* 0x0000e400ff147b82 */ /* 0x000eb00000000a00 */
[----:B0-----:R-:W-:Y:S06]  /*9490*/  BAR.SYNC.DEFER_BLOCKING 0x0 ;  /* 0x0000000000007b1d */ /* 0x001fec0000010000 */
.L_x_306:
        /* <DEDUP_REMOVED lines=31> */
.L_x_317:
        /* <DEDUP_REMOVED lines=11> */
.L_x_305:
[----:B------:R-:W-:Y:S05]  /*9740*/  BSYNC.RECONVERGENT B0 ;  /* 0x0000000000007941 */ /* 0x000fea0003800200 */
.L_x_304:
        /* <DEDUP_REMOVED lines=9> */
.L_x_303:
        /* <DEDUP_REMOVED lines=8> */
.L_x_309:
[----:B------:R-:W-:Y:S05]  /*9860*/  BSYNC B0 ;  /* 0x0000000000007941 */ /* 0x000fea0003800000 */
.L_x_308:
        /* <DEDUP_REMOVED lines=8> */
.L_x_310:
[----:B------:R-:W-:Y:S01]  /*98f0*/  FADD.FTZ R17, R17, R10 ;  /* 0x0000000a11117221 */ /* 0x000fe20000010000 */
[----:B------:R-:W-:-:S04]  /*9900*/  HFMA2 R29, -RZ, RZ, 0, 2.384185791015625e-07 ;  /* 0x00000004ff1d7431 */ /* 0x000fc800000001ff */
[----:B------:R-:W-:Y:S02]  /*9910*/  MOV R30, R17 ;  /* 0x00000011001e7202 */ /* 0x000fe40000000f00 */
[----:B------:R-:W-:-:S07]  /*9920*/  MOV R16, R28 ;  /* 0x0000001c00107202 */ /* 0x000fce0000000f00 */
[----:B------:R-:W-:Y:S05]  /*9930*/  WARPSYNC.COLLECTIVE R27, `(.L_x_311) ;  /* 0x000000001b087348 */ /* 0x000fea0003c00000 */
[----:B------:R0:W1:Y:S02]  /*9940*/  SHFL.BFLY P3, R28, R30, R29, R32 ;  /* 0x0c00001d1e1c7389 */ /* 0x0000640000060020 */
[----:B01----:R-:W-:Y:S05]  /*9950*/  ENDCOLLECTIVE ;  /* 0x000000000000791b */ /* 0x003fea0003800000 */
.L_x_311:
[----:B------:R-:W-:-:S05]  /*9960*/  FADD.FTZ R16, R16, R11 ;  /* 0x0000000b10107221 */ /* 0x000fca0000010000 */
[----:B------:R-:W-:Y:S02]  /*9970*/  MOV R30, R16 ;  /* 0x00000010001e7202 */ /* 0x000fe40000000f00 */
[----:B------:R-:W-:-:S07]  /*9980*/  MOV R22, R28 ;  /* 0x0000001c00167202 */ /* 0x000fce0000000f00 */
[----:B------:R-:W-:Y:S05]  /*9990*/  WARPSYNC.COLLECTIVE R27, `(.L_x_312) ;  /* 0x000000001b087348 */ /* 0x000fea0003c00000 */
[----:B------:R0:W1:Y:S02]  /*99a0*/  SHFL.BFLY P3, R28, R30, R29, R32 ;  /* 0x0c00001d1e1c7389 */ /* 0x0000640000060020 */
[----:B01----:R-:W-:Y:S05]  /*99b0*/  ENDCOLLECTIVE ;  /* 0x000000000000791b */ /* 0x003fea0003800000 */
.L_x_312:
[----:B------:R-:W-:Y:S01]  /*99c0*/  FADD.FTZ R22, R17, R22 ;  /* 0x0000001611167221 */ /* 0x000fe20000010000 */
[----:B------:R-:W-:-:S04]  /*99d0*/  HFMA2 R29, -RZ, RZ, 0, 1.1920928955078125e-07 ;  /* 0x00000002ff1d7431 */ /* 0x000fc800000001ff */
[----:B------:R-:W-:Y:S02]  /*99e0*/  MOV R30, R22 ;  /* 0x00000016001e7202 */ /* 0x000fe40000000f00 */
[----:B------:R-:W-:-:S07]  /*99f0*/  MOV R23, R28 ;  /* 0x0000001c00177202 */ /* 0x000fce0000000f00 */
[----:B------:R-:W-:Y:S05]  /*9a00*/  WARPSYNC.COLLECTIVE R27, `(.L_x_313) ;  /* 0x000000001b087348 */ /* 0x000fea0003c00000 */
[----:B------:R0:W1:Y:S02]  /*9a10*/  SHFL.BFLY P3, R28, R30, R29, R32 ;  /* 0x0c00001d1e1c7389 */ /* 0x0000640000060020 */
[----:B01----:R-:W-:Y:S05]  /*9a20*/  ENDCOLLECTIVE ;  /* 0x000000000000791b */ /* 0x003fea0003800000 */
.L_x_313:
[----:B------:R-:W-:-:S05]  /*9a30*/  FADD.FTZ R23, R16, R23 ;  /* 0x0000001710177221 */ /* 0x000fca0000010000 */
[----:B------:R-:W-:Y:S02]  /*9a40*/  MOV R30, R23 ;  /* 0x00000017001e7202 */ /* 0x000fe40000000f00 */
[----:B------:R-:W-:-:S07]  /*9a50*/  MOV R25, R28 ;  /* 0x0000001c00197202 */ /* 0x000fce0000000f00 */
[----:B------:R-:W-:Y:S05]  /*9a60*/  WARPSYNC.COLLECTIVE R27, `(.L_x_314) ;  /* 0x000000001b087348 */ /* 0x000fea0003c00000 */
[----:B------:R0:W1:Y:S02]  /*9a70*/  SHFL.BFLY P3, R28, R30, R29, R32 ;  /* 0x0c00001d1e1c7389 */ /* 0x0000640000060020 */
[----:B01----:R-:W-:Y:S05]  /*9a80*/  ENDCOLLECTIVE ;  /* 0x000000000000791b */ /* 0x003fea0003800000 */
.L_x_314:
[----:B------:R-:W-:Y:S01]  /*9a90*/  FADD.FTZ R25, R22, R25 ;  /* 0x0000001916197221 */ /* 0x000fe20000010000 */
[----:B------:R-:W-:-:S04]  /*9aa0*/  HFMA2 R29, -RZ, RZ, 0, 5.9604644775390625e-08 ;  /* 0x00000001ff1d7431 */ /* 0x000fc800000001ff */
[----:B------:R-:W-:Y:S02]  /*9ab0*/  MOV R30, R25 ;  /* 0x00000019001e7202 */ /* 0x000fe40000000f00 */
[----:B------:R-:W-:-:S07]  /*9ac0*/  MOV R10, R28 ;  /* 0x0000001c000a7202 */ /* 0x000fce0000000f00 */
[----:B------:R-:W-:Y:S05]  /*9ad0*/  WARPSYNC.COLLECTIVE R27, `(.L_x_315) ;  /* 0x000000001b087348 */ /* 0x000fea0003c00000 */
[----:B------:R0:W1:Y:S02]  /*9ae0*/  SHFL.BFLY P3, R28, R30, R29, R32 ;  /* 0x0c00001d1e1c7389 */ /* 0x0000640000060020 */
[----:B01----:R-:W-:Y:S05]  /*9af0*/  ENDCOLLECTIVE ;  /* 0x000000000000791b */ /* 0x003fea0003800000 */
.L_x_315:
[----:B------:R-:W-:-:S05]  /*9b00*/  FADD.FTZ R10, R23, R10 ;  /* 0x0000000a170a7221 */ /* 0x000fca0000010000 */
[----:B------:R-:W-:Y:S02]  /*9b10*/  MOV R30, R10 ;  /* 0x0000000a001e7202 */ /* 0x000fe40000000f00 */
[----:B------:R-:W-:-:S07]  /*9b20*/  MOV R26, R28 ;  /* 0x0000001c001a7202 */ /* 0x000fce0000000f00 */
[----:B------:R-:W-:Y:S05]  /*9b30*/  WARPSYNC.COLLECTIVE R27, `(.L_x_316) ;  /* 0x000000001b087348 */ /* 0x000fea0003c00000 */
[----:B------:R0:W1:Y:S02]  /*9b40*/  SHFL.BFLY P3, R28, R30, R29, R32 ;  /* 0x0c00001d1e1c7389 */ /* 0x0000640000060020 */
[----:B01----:R-:W-:Y:S05]  /*9b50*/  ENDCOLLECTIVE ;  /* 0x000000000000791b */ /* 0x003fea0003800000 */
.L_x_316:
[----:B------:R-:W-:Y:S01]  /*9b60*/  FADD.FTZ R26, R25, R26 ;  /* 0x0000001a191a7221 */ /* 0x000fe20000010000 */
[----:B------:R-:W-:Y:S01]  /*9b70*/  MOV R11, R28 ;  /* 0x0000001c000b7202 */ /* 0x000fe20000000f00 */
[----:B------:R-:W-:Y:S06]  /*9b80*/  BRA `(.L_x_317) ;  /* 0xfffffff800c07947 */ /* 0x000fec000383ffff */
.L_x_318:
        /* <DEDUP_REMOVED lines=15> */
.L_x_1088:


//--------------------- .text._ZN13group_norm_v218gn_bwd_cuda_kernelI13__nv_bfloat16Li480ELi2ELi16ELi120ELi1024ELb1ELb1ELi16ELi960ELi960ELi4ELb1ELi3ELb0ELb0ELNS_15WgradSyncMethodE2ENS_16CompileConditionILi1000EEEEEvPT_S6_S6_PKS5_S8_S8_S8_PKfflPfPj --------------------------
	.section	.text._ZN13group_norm_v218gn_bwd_cuda_kernelI13__nv_bfloat16Li480ELi2ELi16ELi120ELi1024ELb1ELb1ELi16ELi960ELi960ELi4ELb1ELi3ELb0ELb0ELNS_15WgradSyncMethodE2ENS_16CompileConditionILi1000EEEEEvPT_S6_S6_PKS5_S8_S8_S8_PKfflPfPj,"ax",@progbits
	.align	128
        .global         _ZN13group_norm_v218gn_bwd_cuda_kernelI13__nv_bfloat16Li480ELi2ELi16ELi120ELi1024ELb1ELb1ELi16ELi960ELi960ELi4ELb1ELi3ELb0ELb0ELNS_15WgradSyncMethodE2ENS_16CompileConditionILi1000EEEEEvPT_S6_S6_PKS5_S8_S8_S8_PKfflPfPj
        .type           _ZN13group_norm_v218gn_bwd_cuda_kernelI13__nv_bfloat16Li480ELi2ELi16ELi120ELi1024ELb1ELb1ELi16ELi960ELi960ELi4ELb1ELi3ELb0ELb0ELNS_15WgradSyncMethodE2ENS_16CompileConditionILi1000EEEEEvPT_S6_S6_PKS5_S8_S8_S8_PKfflPfPj,@function
        .size           _ZN13group_norm_v218gn_bwd_cuda_kernelI13__nv_bfloat16Li480ELi2ELi16ELi120ELi1024ELb1ELb1ELi16ELi960ELi960ELi4ELb1ELi3ELb0ELb0ELNS_15WgradSyncMethodE2ENS_16CompileConditionILi1000EEEEEvPT_S6_S6_PKS5_S8_S8_S8_PKfflPfPj,(.L_x_1089 - _ZN13group_norm_v218gn_bwd_cuda_kernelI13__nv_bfloat16Li480ELi2ELi16ELi120ELi1024ELb1ELb1ELi16ELi960ELi960ELi4ELb1ELi3ELb0ELb0ELNS_15WgradSyncMethodE2ENS_16CompileConditionILi1000EEEEEvPT_S6_S6_PKS5_S8_S8_S8_PKfflPfPj)
        .other          _ZN13group_norm_v218gn_bwd_cuda_kernelI13__nv_bfloat16Li480ELi2ELi16ELi120ELi1024ELb1ELb1ELi16ELi960ELi960ELi4ELb1ELi3ELb0ELb0ELNS_15WgradSyncMethodE2ENS_16CompileConditionILi1000EEEEEvPT_S6_S6_PKS5_S8_S8_S8_PKfflPfPj,@"STO_CUDA_ENTRY STV_DEFAULT"
_ZN13group_norm_v218gn_bwd_cuda_kernelI13__nv_bfloat16Li480ELi2ELi16ELi120ELi1024ELb1ELb1ELi16ELi960ELi960ELi4ELb1ELi3ELb0ELb0ELNS_15WgradSyncMethodE2ENS_16CompileConditionILi1000EEEEEvPT_S6_S6_PKS5_S8_S8_S8_PKfflPfPj:
.text._ZN13group_norm_v218gn_bwd_cuda_kernelI13__nv_bfloat16Li480ELi2ELi16ELi120ELi1024ELb1ELb1ELi16ELi960ELi960ELi4ELb1ELi3ELb0ELb0ELNS_15WgradSyncMethodE2ENS_16CompileConditionILi1000EEEEEvPT_S6_S6_PKS5_S8_S8_S8_PKfflPfPj:
        /* <DEDUP_REMOVED lines=31> */
.L_x_321:
        /* <DEDUP_REMOVED lines=8> */
.L_x_320:
[----:B------:R-:W-:Y:S05]  /*0270*/  WARPSYNC.ALL ;  /* 0x0000000000007948 */ /* 0x000fea0003800000 */
[----:B------:R-:W-:Y:S06]  /*0280*/  BAR.SYNC.DEFER_BLOCKING 0x0 ;  /* 0x0000000000007b1d */ /* 0x000fec0000010000 */
[----:B------:R-:W-:Y:S05]  /*0290*/  BRA `(.L_x_322) ;  /* 0x00000058004c7947 */ /* 0x000fea0003800000 */
.L_x_319:
        /* <DEDUP_REMOVED lines=18> */
.L_x_333:
[----:B0-----:R-:W2:Y:S01]  /*03c0*/  LDL R2, [R1+0x8c] ;  /* 0x00008c0001027983 */ /* 0x001ea20000100800 */
[----:B------:R-:W-:Y:S01]  /*03d0*/  ULOP3.LUT UR6, UR15, 0x1, URZ, 0xc0, !UPT ;  /* 0x000000010f067892 */ /* 0x000fe2000f8ec0ff */
[----:B------:R-:W-:Y:S01]  /*03e0*/  HFMA2 R51, -RZ, RZ, 0, 0 ;  /* 0x00000000ff337431 */ /* 0x000fe200000001ff */
[----:B------:R-:W0:Y:S01]  /*03f0*/  LDCU.64 UR10, c[0x0][0x3b8] ;  /* 0x00007700ff0a77ac */ /* 0x000e220008000a00 */
[----:B-1----:R-:W1:Y:S01]  /*0400*/  S2R R4, SR_TID.X ;  /* 0x0000000000047919 */ /* 0x002e620000002100 */
[----:B------:R-:W3:Y:S01]  /*0410*/  LDC.64 R10, c[0x0][0x3a8] ;  /* 0x0000ea00ff0a7b82 */ /* 0x000ee20000000a00 */
[----:B------:R-:W-:Y:S02]  /*0420*/  UIMAD UR6, UR6, 0x3c0, URZ ;  /* 0x000003c0060678a4 */ /* 0x000fe4000f8e02ff */
[----:B------:R-:W-:Y:S02]  /*0430*/  USHF.R.U64 UR13, UR15, 0x1, UR5 ;  /* 0x000000010f0d7899 */ /* 0x000fe40008001205 */
[----:B------:R-:W-:Y:S01]  /*0440*/  USHF.R.U32.HI UR14, URZ, 0x1, UR5 ;  /* 0x00000001ff0e7899 */ /* 0x000fe20008011605 */
[----:B------:R-:W4:Y:S03]  /*0450*/  LDCU.64 UR16, c[0x0][0x3a0] ;  /* 0x00007400ff1077ac */ /* 0x000f260008000a00 */
[----:B------:R-:W-:-:S02]  /*0460*/  MOV R5, UR13 ;  /* 0x0000000d00057c02 */ /* 0x000fc40008000f00 */
[----:B------:R-:W-:Y:S01]  /*0470*/  MOV R9, UR13 ;  /* 0x0000000d00097c02 */ /* 0x000fe20008000f00 */
[----:B------:R-:W-:Y:S01]  /*0480*/  UIMAD UR7, UR14, 0x1e0000, URZ ;  /* 0x001e00000e0778a4 */ /* 0x000fe2000f8e02ff */
[----:B------:R-:W-:Y:S01]  /*0490*/  MOV R8, UR13 ;  /* 0x0000000d00087c02 */ /* 0x000fe20008000f00 */
[----:B------:R-:W4:Y:S01]  /*04a0*/  S2R R60, SR_TID.X ;  /* 0x00000000003c7919 */ /* 0x000f220000002100 */
[----:B------:R-:W-:Y:S01]  /*04b0*/  MOV R7, UR14 ;  /* 0x0000000e00077c02 */ /* 0x000fe20008000f00 */
[----:B------:R-:W4:Y:S01]  /*04c0*/  LDCU.64 UR20, c[0x0][0x3d0] ;  /* 0x00007a00ff1477ac */ /* 0x000f220008000a00 */
[----:B-1----:R-:W-:-:S05]  /*04d0*/  LOP3.LUT R4, R4, 0xffff, RZ, 0xc0, !PT ;  /* 0x0000ffff04047812 */ /* 0x002fca00078ec0ff */
[----:B------:R-:W-:-:S05]  /*04e0*/  IMAD R4, R4, 0x445, RZ ;  /* 0x0000044504047824 */ /* 0x000fca00078e02ff */
[----:B------:R-:W-:Y:S02]  /*04f0*/  SHF.R.U32.HI R4, RZ, 0x12, R4 ;  /* 0x00000012ff047819 */ /* 0x000fe40000011604 */
[----:B--2---:R-:W-:-:S05]  /*0500*/  LEA R50, R2, UR6, 0x2 ;  /* 0x0000000602327c11 */ /* 0x004fca000f8e10ff */
[----:B------:R-:W-:-:S05]  /*0510*/  IMAD.HI.U32 R2, R50, -0x77777777, RZ ;  /* 0x8888888932027827 */ /* 0x000fca00078e00ff */
[----:B------:R-:W-:-:S04]  /*0520*/  SHF.R.U32.HI R3, RZ, 0x6, R2 ;  /* 0x00000006ff037819 */ /* 0x000fc80000011602 */
[----:B------:R-:W-:Y:S01]  /*0530*/  SHF.L.U32 R2, R3, 0x1, RZ ;  /* 0x0000000103027819 */ /* 0x000fe200000006ff */
[----:B------:R1:W-:Y:S03]  /*0540*/  STL [R1+0x88], R3 ;  /* 0x0000880301007387 */ /* 0x0003e60000100800 */
[----:B------:R-:W-:Y:S01]  /*0550*/  LEA R5, P0, R5, R2, 0x5 ;  /* 0x0000000205057211 */ /* 0x000fe200078028ff */
[----:B------:R2:W-:Y:S03]  /*0560*/  STL [R1+0x90], R0 ;  /* 0x0000900001007387 */ /* 0x0005e60000100800 */
[----:B------:R-:W-:Y:S02]  /*0570*/  LEA.HI.X R8, R8, RZ, R7, 0x5, P0 ;  /* 0x000000ff08087211 */ /* 0x000fe400000f2c07 */
[----:B------:R-:W4:Y:S01]  /*0580*/  LDC.64 R6, c[0x0][0x3b0] ;  /* 0x0000ec00ff067b82 */ /* 0x000f220000000a00 */
[----:B-1----:R-:W-:-:S04]  /*0590*/  SHF.L.U32 R3, R0, 0x4, RZ ;  /* 0x0000000400037819 */ /* 0x002fc800000006ff */
[----:B------:R-:W-:Y:S01]  /*05a0*/  LOP3.LUT R4, R4, 0x3f0, R3, 0xf8, !PT ;  /* 0x000003f004047812 */ /* 0x000fe200078ef803 */
[----:B------:R-:W-:-:S04]  /*05b0*/  IMAD.WIDE.U32 R2, R9, 0x1e0000, R50 ;  /* 0x001e000009027825 */ /* 0x000fc800078e0032 */
[----:B------:R-:W-:Y:S01]  /*05c0*/  IMAD R9, R4, 0x780, RZ ;  /* 0x0000078004097824 */ /* 0x000fe200078e02ff */
[----:B0-----:R-:W-:-:S04]  /*05d0*/  LEA R4, P0, R5, UR10, 0x2 ;  /* 0x0000000a05047c11 */ /* 0x001fc8000f8010ff */
[----:B------:R-:W-:Y:S01]  /*05e0*/  LEA.HI.X R5, R5, UR11, R8, 0x2, P0 ;  /* 0x0000000b05057c11 */ /* 0x000fe200080f1408 */
[----:B---3--:R-:W-:Y:S01]  /*05f0*/  IMAD.WIDE.U32 R10, R50, 0x2, R10 ;  /* 0x00000002320a7825 */ /* 0x008fe200078e000a */
[----:B------:R-:W-:Y:S01]  /*0600*/  IADD3 R2, P1, PT, R9, R2, RZ ;  /* 0x0000000209027210 */ /* 0x000fe20007f3e0ff */
[----:B------:R-:W0:Y:S03]  /*0610*/  LDCU.64 UR10, c[0x0][0x398] ;  /* 0x00007300ff0a77ac */ /* 0x000e260008000a00 */
[----:B------:R-:W3:Y:S01]  /*0620*/  LDG.E.64.CONSTANT R4, desc[UR18][R4.64] ;  /* 0x0000001204047981 */ /* 0x000ee2000c1e9b00 */
[----:B------:R-:W-:Y:S01]  /*0630*/  IADD3.X R3, PT, PT, R3, UR7, RZ, P1, !PT ;  /* 0x0000000703037c10 */ /* 0x000fe20008ffe4ff */
[----:B------:R-:W3:Y:S01]  /*0640*/  LDCU UR7, c[0x0][0x3c0] ;  /* 0x00007800ff0777ac */ /* 0x000ee20008000800 */
[----:B------:R-:W-:Y:S01]  /*0650*/  SHF.L.U32 R12, R2, 0x1, RZ ;  /* 0x00000001020c7819 */ /* 0x000fe200000006ff */
[----:B----4-:R-:W-:Y:S01]  /*0660*/  IMAD.WIDE.U32 R50, R50, 0x2, R6 ;  /* 0x0000000232327825 */ /* 0x010fe200078e0006 */
[----:B--2---:R-:W-:Y:S01]  /*0670*/  SHF.L.U64.HI R0, R2, 0x1, R3 ;  /* 0x0000000102007819 */ /* 0x004fe20000010203 */
[----:B------:R-:W2:Y:S01]  /*0680*/  LDG.E.64.CONSTANT R10, desc[UR18][R10.64] ;  /* 0x000000120a0a7981 */ /* 0x000ea2000c1e9b00 */
[----:B------:R-:W-:-:S03]  /*0690*/  IADD3 R30, P0, PT, R12, UR16, RZ ;  /* 0x000000100c1e7c10 */ /* 0x000fc6000ff1e0ff */
[----:B------:R-:W4:Y:S01]  /*06a0*/  LDG.E.64.CONSTANT R50, desc[UR18][R50.64] ;  /* 0x0000001232327981 */ /* 0x000f22000c1e9b00 */
[----:B------:R-:W-:-:S05]  /*06b0*/  IADD3.X R31, PT, PT, R0, UR17, RZ, P0, !PT ;  /* 0x00000011001f7c10 */ /* 0x000fca00087fe4ff */
[----:B------:R-:W4:Y:S04]  /*06c0*/  LDG.E.64.CONSTANT R42, desc[UR18][R30.64] ;  /* 0x000000121e2a7981 */ /* 0x000f28000c1e9b00 */
[----:B------:R-:W4:Y:S04]  /*06d0*/  LDG.E.64.CONSTANT R28, desc[UR18][R30.64+0x9600] ;  /* 0x009600121e1c7981 */ /* 0x000f28000c1e9b00 */
[----:B------:R-:W4:Y:S04]  /*06e0*/  LDG.E.64.CONSTANT R8, desc[UR18][R30.64+0x1e00] ;  /* 0x001e00121e087981 */ /* 0x000f28000c1e9b00 */
[----:B------:R-:W4:Y:S04]  /*06f0*/  LDG.E.64.CONSTANT R24, desc[UR18][R30.64+0x3c00] ;  /* 0x003c00121e187981 */ /* 0x000f28000c1e9b00 */
[----:B------:R-:W4:Y:S04]  /*0700*/  LDG.E.64.CONSTANT R26, desc[UR18][R30.64+0x5a00] ;  /* 0x005a00121e1a7981 */ /* 0x000f28000c1e9b00 */
[----:B------:R-:W4:Y:S01]  /*0710*/  LDG.E.64.CONSTANT R16, desc[UR18][R30.64+0x7800] ;  /* 0x007800121e107981 */ /* 0x000f22000c1e9b00 */
[----:B0-----:R-:W-:-:S03]  /*0720*/  IADD3 R40, P0, PT, R12, UR10, RZ ;  /* 0x0000000a0c287c10 */ /* 0x001fc6000ff1e0ff */
[----:B------:R-:W-:Y:S01]  /*0730*/  STL [R1+0x80], R12 ;  /* 0x0000800c01007387 */ /* 0x000fe20000100800 */
[----:B------:R-:W-:-:S03]  /*0740*/  IADD3.X R41, PT, PT, R0, UR11, RZ, P0, !PT ;  /* 0x0000000b00297c10 */ /* 0x000fc600087fe4ff */
[----:B------:R0:W-:Y:S04]  /*0750*/  STL [R1+0x84], R0 ;  /* 0x0000840001007387 */ /* 0x0001e80000100800 */
[----:B------:R-:W4:Y:S04]  /*0760*/  LDG.E.64.CONSTANT R14, desc[UR18][R40.64] ;  /* 0x00000012280e7981 */ /* 0x000f28000c1e9b00 */
[----:B------:R-:W4:Y:S01]  /*0770*/  LDG.E.64.CONSTANT R22, desc[UR18][R40.64+0x1e00] ;  /* 0x001e001228167981 */ /* 0x000f22000c1e9b00 */
[----:B---3--:R-:W-:Y:S01]  /*0780*/  FADD.FTZ R2, R5, UR7 ;  /* 0x0000000705027e21 */ /* 0x008fe20008010000 */
[----:B--2---:R-:W-:-:S05]  /*0790*/  SHF.L.U32 R18, R11, 0x10, RZ ;  /* 0x000000100b127819 */ /* 0x004fca00000006ff */
[----:B------:R-:W1:Y:S01]  /*07a0*/  MUFU.RSQ R2, R2 ;  /* 0x0000000200027308 */ /* 0x000e620000001400 */
[C---:B0-----:R-:W-:Y:S02]  /*07b0*/  SHF.L.U32 R0, R10.reuse, 0x10, RZ ;  /* 0x000000100a007819 */ /* 0x041fe400000006ff */
[----:B----4-:R-:W-:Y:S02]  /*07c0*/  SHF.L.U32 R53, R51, 0x10, RZ ;  /* 0x0000001033357819 */ /* 0x010fe400000006ff */
[----:B------:R-:W-:Y:S01]  /*07d0*/  PRMT R21, R10, 0x7632, R21 ;  /* 0x000076320a157816 */ /* 0x000fe20000000015 */
[----:B------:R-:W0:Y:S01]  /*07e0*/  S2UR UR17, SR_CgaCtaId ;  /* 0x00000000001179c3 */ /* 0x000e220000008800 */
[----:B------:R-:W-:Y:S01]  /*07f0*/  IADD3 R59, PT, PT, R60, 0x1e0, RZ ;  /* 0x000001e03c3b7810 */ /* 0x000fe20007ffe0ff */
[----:B------:R-:W-:Y:S01]  /*0800*/  UMOV UR16, 0x400 ;  /* 0x0000040000107882 */ /* 0x000fe20000000000 */
[----:B------:R-:W-:Y:S01]  /*0810*/  SHF.L.U32 R3, R42, 0x10, RZ ;  /* 0x000000102a037819 */ /* 0x000fe200000006ff */
[----:B------:R-:W2:Y:S01]  /*0820*/  LDG.E.64.CONSTANT R34, desc[UR18][R40.64+0x3c00] ;  /* 0x003c001228227981 */ /* 0x000ea2000c1e9b00 */
[----:B------:R-:W-:-:S03]  /*0830*/  SHF.L.U32 R5, R43, 0x10, RZ ;  /* 0x000000102b057819 */ /* 0x000fc600000006ff */
[C---:B------:R-:W-:Y:S01]  /*0840*/  FADD.FTZ R3, -R4.reuse, R3 ;  /* 0x0000000304037221 */ /* 0x040fe20000010100 */
[----:B------:R3:W-:Y:S01]  /*0850*/  STL [R1+0xcc], R29 ;  /* 0x0000cc1d01007387 */ /* 0x0007e20000100800 */
[----:B------:R-:W-:Y:S02]  /*0860*/  FADD.FTZ R5, -R4, R5 ;  /* 0x0000000504057221 */ /* 0x000fe40000010100 */
[C---:B-1----:R-:W-:Y:S01]  /*0870*/  FMUL.FTZ R12, R2.reuse, R3 ;  /* 0x00000003020c7220 */ /* 0x042fe20000410000 */
[----:B------:R-:W-:Y:S01]  /*0880*/  STL [R1+0x5c], R0 ;  /* 0x00005c0001007387 */ /* 0x000fe20000100800 */
[----:B------:R-:W-:-:S03]  /*0890*/  FMUL.FTZ R5, R2, R5 ;  /* 0x0000000502057220 */ /* 0x000fc60000410000 */
[----:B------:R-:W4:Y:S01]  /*08a0*/  LDG.E.64.CONSTANT R6, desc[UR18][R40.64+0x5a00] ;  /* 0x005a001228067981 */ /* 0x000f22000c1e9b00 */
[----:B---3--:R-:W-:-:S03]  /*08b0*/  SHF.L.U32 R29, R50, 0x10, RZ ;  /* 0x00000010321d7819 */ /* 0x008fc600000006ff */
[----:B------:R-:W-:Y:S01]  /*08c0*/  STL [R1+0x7c], R18 ;  /* 0x00007c1201007387 */ /* 0x000fe20000100800 */
[----:B------:R-:W-:-:S03]  /*08d0*/  SHF.L.U32 R3, R8, 0x10, RZ ;  /* 0x0000001008037819 */ /* 0x000fc600000006ff */
[----:B------:R-:W-:Y:S01]  /*08e0*/  STL [R1+0x18], R29 ;  /* 0x0000181d01007387 */ /* 0x000fe20000100800 */
[----:B------:R-:W-:-:S03]  /*08f0*/  FFMA.FTZ R20, R5, R18, R53 ;  /* 0x0000001205147223 */ /* 0x000fc60000010035 */
[----:B------:R-:W-:Y:S04]  /*0900*/  STL [R1+0x3c], R12 ;  /* 0x00003c0c01007387 */ /* 0x000fe80000100800 */
[----:B------:R-:W-:Y:S04]  /*0910*/  STL [R1+0x24], R53 ;  /* 0x0000243501007387 */ /* 0x000fe80000100800 */
[----:B------:R1:W-:Y:S01]  /*0920*/  STL [R1+0x6c], R5 ;  /* 0x00006c0501007387 */ /* 0x0003e20000100800 */
[----:B------:R-:W-:Y:S01]  /*0930*/  FADD.FTZ R3, -R4, R3 ;  /* 0x0000000304037221 */ /* 0x000fe20000010100 */
[----:B-1----:R-:W-:-:S03]  /*0940*/  SHF.L.U32 R5, R9, 0x10, RZ ;  /* 0x0000001009057819 */ /* 0x002fc600000006ff */
[----:B------:R-:W-:Y:S02]  /*0950*/  FMUL.FTZ R3, R2, R3 ;  /* 0x0000000302037220 */ /* 0x000fe40000410000 */
[----:B------:R-:W-:-:S04]  /*0960*/  FADD.FTZ R5, -R4, R5 ;  /* 0x0000000504057221 */ /* 0x000fc80000010100 */
[----:B------:R-:W-:Y:S01]  /*0970*/  FMUL.FTZ R5, R2, R5 ;  /* 0x0000000502057220 */ /* 0x000fe20000410000 */
[----:B------:R1:W-:Y:S01]  /*0980*/  STL [R1+0x74], R3 ;  /* 0x0000740301007387 */ /* 0x0003e20000100800 */
[----:B------:R-:W-:Y:S02]  /*0990*/  FFMA.FTZ R32, R0, R3, R29 ;  /* 0x0000000300207223 */ /* 0x000fe4000001001d */
[----:B------:R-:W-:Y:S01]  /*09a0*/  FFMA.FTZ R44, R18, R5, R53 ;  /* 0x00000005122c7223 */ /* 0x000fe20000010035 */
[----:B------:R3:W-:Y:S01]  /*09b0*/  STL [R1+0x70], R5 ;  /* 0x0000700501007387 */ /* 0x0007e20000100800 */
[----:B-1----:R-:W-:Y:S02]  /*09c0*/  SHF.L.U32 R3, R24, 0x10, RZ ;  /* 0x0000001018037819 */ /* 0x002fe400000006ff */
[----:B---3--:R-:W-:-:S03]  /*09d0*/  SHF.L.U32 R5, R25, 0x10, RZ ;  /* 0x0000001019057819 */ /* 0x008fc600000006ff */
[C---:B------:R-:W-:Y:S02]  /*09e0*/  FADD.FTZ R3, -R4.reuse, R3 ;  /* 0x0000000304037221 */ /* 0x040fe40000010100 */
[----:B------:R-:W-:Y:S02]  /*09f0*/  FADD.FTZ R5, -R4, R5 ;  /* 0x0000000504057221 */ /* 0x000fe40000010100 */
[C---:B------:R-:W-:Y:S02]  /*0a00*/  FMUL.FTZ R3, R2.reuse, R3 ;  /* 0x0000000302037220 */ /* 0x040fe40000410000 */
[----:B------:R-:W-:-:S03]  /*0a10*/  FMUL.FTZ R5, R2, R5 ;  /* 0x0000000502057220 */ /* 0x000fc60000410000 */
[----:B------:R-:W-:Y:S01]  /*0a20*/  STL [R1+0x68], R3 ;  /* 0x0000680301007387 */ /* 0x000fe20000100800 */
[----:B------:R-:W-:-:S03]  /*0a30*/  FFMA.FTZ R38, R18, R5, R53 ;  /* 0x0000000512267223 */ /* 0x000fc60000010035 */
[----:B------:R1:W-:Y:S01]  /*0a40*/  STL [R1+0x64], R5 ;  /* 0x0000640501007387 */ /* 0x0003e20000100800 */
[----:B------:R-:W-:Y:S01]  /*0a50*/  FFMA.FTZ R37, R0, R3, R29 ;  /* 0x0000000300257223 */ /* 0x000fe2000001001d */
[----:B-1----:R-:W-:Y:S02]  /*0a60*/  SHF.L.U32 R5, R27, 0x10, RZ ;  /* 0x000000101b057819 */ /* 0x002fe400000006ff */
[----:B------:R-:W-:-:S03]  /*0a70*/  SHF.L.U32 R3, R26, 0x10, RZ ;  /* 0x000000101a037819 */ /* 0x000fc600000006ff */
[C---:B------:R-:W-:Y:S02]  /*0a80*/  FADD.FTZ R5, -R4.reuse, R5 ;  /* 0x0000000504057221 */ /* 0x040fe40000010100 */
[----:B------:R-:W-:Y:S02]  /*0a90*/  FADD.FTZ R3, -R4, R3 ;  /* 0x0000000304037221 */ /* 0x000fe40000010100 */
[C---:B------:R-:W-:Y:S02]  /*0aa0*/  FMUL.FTZ R5, R2.reuse, R5 ;  /* 0x0000000502057220 */ /* 0x040fe40000410000 */
[----:B------:R-:W-:Y:S02]  /*0ab0*/  FMUL.FTZ R3, R2, R3 ;  /* 0x0000000302037220 */ /* 0x000fe40000410000 */
[----:B------:R-:W-:Y:S01]  /*0ac0*/  FFMA.FTZ R33, R18, R5, R53 ;  /* 0x0000000512217223 */ /* 0x000fe20000010035 */
[----:B------:R-:W-:Y:S01]  /*0ad0*/  PRMT R24, R11, 0x7632, R24 ;  /* 0x000076320b187816 */ /* 0x000fe20000000018 */
[----:B------:R-:W-:-:S02]  /*0ae0*/  FFMA.FTZ R10, R0, R3, R29 ;  /* 0x00000003000a7223 */ /* 0x000fc4000001001d */
[----:B------:R-:W-:Y:S01]  /*0af0*/  FMUL.FTZ R11, R33, -1.4426950216293334961 ;  /* 0xbfb8aa3b210b7820 */ /* 0x000fe20000410000 */
[----:B------:R1:W-:Y:S01]  /*0b00*/  STL [R1+0x60], R3 ;  /* 0x0000600301007387 */ /* 0x0003e20000100800 */
[----:B------:R-:W-:Y:S02]  /*0b10*/  PRMT R9, R42, 0x7632, R9 ;  /* 0x000076322a097816 */ /* 0x000fe40000000009 */
[----:B------:R3:W-:Y:S01]  /*0b20*/  MUFU.EX2 R42, R11 ;  /* 0x0000000b002a7308 */ /* 0x0007e20000000800 */
[----:B------:R0:W-:Y:S01]  /*0b30*/  STL [R1+0x58], R5 ;  /* 0x0000580501007387 */ /* 0x0001e20000100800 */
[----:B-1----:R-:W-:Y:S02]  /*0b40*/  SHF.L.U32 R3, R16, 0x10, RZ ;  /* 0x0000001010037819 */ /* 0x002fe400000006ff */
[----:B---3--:R-:W-:Y:S02]  /*0b50*/  SHF.L.U32 R11, R28, 0x10, RZ ;  /* 0x000000101c0b7819 */ /* 0x008fe400000006ff */
[----:B0-----:R-:W-:Y:S01]  /*0b60*/  SHF.L.U32 R5, R17, 0x10, RZ ;  /* 0x0000001011057819 */ /* 0x001fe200000006ff */
[----:B------:R-:W-:Y:S01]  /*0b70*/  FADD.FTZ R3, -R4, R3 ;  /* 0x0000000304037221 */ /* 0x000fe20000010100 */
[----:B------:R-:W-:-:S02]  /*0b80*/  PRMT R17, R43, 0x7632, R17 ;  /* 0x000076322b117816 */ /* 0x000fc40000000011 */
[----:B------:R-:W-:Y:S01]  /*0b90*/  PRMT R43, R8, 0x7632, R43 ;  /* 0x00007632082b7816 */ /* 0x000fe2000000002b */
[C---:B------:R-:W-:Y:S01]  /*0ba0*/  FADD.FTZ R5, -R4.reuse, R5 ;  /* 0x0000000504057221 */ /* 0x040fe20000010100 */
[----:B------:R-:W-:Y:S01]  /*0bb0*/  FADD.FTZ R8, -R4, R11 ;  /* 0x0000000b04087221 */ /* 0x000fe20000010100 */
[C---:B------:R-:W-:Y:S02]  /*0bc0*/  FMUL.FTZ R3, R2.reuse, R3 ;  /* 0x0000000302037220 */ /* 0x040fe40000410000 */
[C---:B------:R-:W-:Y:S01]  /*0bd0*/  FMUL.FTZ R36, R2.reuse, R5 ;  /* 0x0000000502247220 */ /* 0x040fe20000410000 */
[----:B------:R-:W-:Y:S01]  /*0be0*/  FMUL.FTZ R8, R2, R8 ;  /* 0x0000000802087220 */ /* 0x000fe20000410000 */
[----:B------:R-:W-:Y:S01]  /*0bf0*/  SHF.L.U32 R5, R9, 0x10, RZ ;  /* 0x0000001009057819 */ /* 0x000fe200000006ff */
[----:B------:R0:W-:Y:S01]  /*0c00*/  STL [R1+0x54], R3 ;  /* 0x0000540301007387 */ /* 0x0001e20000100800 */
[----:B------:R-:W-:Y:S01]  /*0c10*/  PRMT R16, R51, 0x7632, R16 ;  /* 0x0000763233107816 */ /* 0x000fe20000000010 */
[----:B------:R-:W-:Y:S01]  /*0c20*/  FFMA.FTZ R11, R0, R8, R29 ;  /* 0x00000008000b7223 */ /* 0x000fe2000001001d */
[----:B------:R-:W-:Y:S01]  /*0c30*/  PRMT R51, R9, 0x7632, R51 ;  /* 0x0000763209337816 */ /* 0x000fe20000000033 */
[----:B------:R-:W-:Y:S01]  /*0c40*/  STL [R1+0x50], R36 ;  /* 0x0000502401007387 */ /* 0x000fe20000100800 */
[----:B------:R-:W-:Y:S01]  /*0c50*/  PRMT R50, R50, 0x7632, R50 ;  /* 0x0000763232327816 */ /* 0x000fe20000000032 */
[----:B------:R-:W-:-:S02]  /*0c60*/  FADD.FTZ R9, -R4, R5 ;  /* 0x0000000504097221 */ /* 0x000fc40000010100 */
[----:B------:R1:W-:Y:S01]  /*0c70*/  STL [R1+0x78], R8 ;  /* 0x0000780801007387 */ /* 0x0003e20000100800 */
[--C-:B------:R-:W-:Y:S01]  /*0c80*/  FFMA.FTZ R47, R12, R0, R29.reuse ;  /* 0x000000000c2f7223 */ /* 0x100fe2000001001d */
[----:B0-----:R-:W-:Y:S01]  /*0c90*/  FFMA.FTZ R3, R0, R3, R29 ;  /* 0x0000000300037223 */ /* 0x001fe2000001001d */
[----:B------:R-:W-:Y:S01]  /*0ca0*/  SHF.L.U32 R21, R21, 0x10, RZ ;  /* 0x0000001015157819 */ /* 0x000fe200000006ff */
[----:B------:R-:W-:Y:S01]  /*0cb0*/  FMUL.FTZ R0, R2, R9 ;  /* 0x0000000902007220 */ /* 0x000fe20000410000 */
[----:B------:R-:W-:Y:S01]  /*0cc0*/  SHF.L.U32 R5, R50, 0x10, RZ ;  /* 0x0000001032057819 */ /* 0x000fe200000006ff */
[----:B------:R-:W-:Y:S01]  /*0cd0*/  FFMA.FTZ R18, R18, R36, R53 ;  /* 0x0000002412127223 */ /* 0x000fe20000010035 */
[----:B------:R-:W-:Y:S01]  /*0ce0*/  FMUL.FTZ R52, R20, -1.4426950216293334961 ;  /* 0xbfb8aa3b14347820 */ /* 0x000fe20000410000 */
[----:B------:R-:W-:Y:S02]  /*0cf0*/  SHF.L.U32 R43, R43, 0x10, RZ ;  /* 0x000000102b2b7819 */ /* 0x000fe400000006ff */
[----:B-1----:R-:W-:Y:S01]  /*0d00*/  SHF.L.U32 R8, R17, 0x10, RZ ;  /* 0x0000001011087819 */ /* 0x002fe200000006ff */
[----:B------:R0:W-:Y:S04]  /*0d10*/  STL [R1+0x4c], R0 ;  /* 0x00004c0001007387 */ /* 0x0001e80000100800 */
[----:B------:R-:W-:Y:S01]  /*0d20*/  FADD.FTZ R8, -R4, R8 ;  /* 0x0000000804087221 */ /* 0x000fe20000010100 */
[----:B------:R-:W-:Y:S01]  /*0d30*/  FFMA.FTZ R55, R0, R21, R5 ;  /* 0x0000001500377223 */ /* 0x000fe20000010005 */
[----:B------:R-:W-:Y:S01]  /*0d40*/  FMUL.FTZ R48, R32, -1.4426950216293334961 ;  /* 0xbfb8aa3b20307820 */ /* 0x000fe20000410000 */
[----:B------:R-:W-:Y:S01]  /*0d50*/  SHF.L.U32 R51, R51, 0x10, RZ ;  /* 0x0000001033337819 */ /* 0x000fe200000006ff */
[----:B------:R-:W-:Y:S01]  /*0d60*/  FMUL.FTZ R19, R44, -1.4426950216293334961 ;  /* 0xbfb8aa3b2c137820 */ /* 0x000fe20000410000 */
[----:B------:R-:W-:Y:S01]  /*0d70*/  SHF.R.U32.HI R61, RZ, 0x4, R59 ;  /* 0x00000004ff3d7819 */ /* 0x000fe2000001163b */
[----:B0-----:R-:W-:Y:S01]  /*0d80*/  FMUL.FTZ R0, R2, R8 ;  /* 0x0000000802007220 */ /* 0x001fe20000410000 */
[----:B------:R-:W-:Y:S01]  /*0d90*/  ULEA UR7, UR17, UR16, 0x18 ;  /* 0x0000001011077291 */ /* 0x000fe2000f8ec0ff */
[----:B------:R-:W3:Y:S01]  /*0da0*/  LDG.E.64.CONSTANT R8, desc[UR18][R40.64+0x7800] ;  /* 0x0078001228087981 */ /* 0x000ee2000c1e9b00 */
[----:B------:R-:W-:-:S02]  /*0db0*/  SHF.L.U32 R53, R24, 0x10, RZ ;  /* 0x0000001018357819 */ /* 0x000fc400000006ff */
[----:B------:R-:W-:Y:S02]  /*0dc0*/  SHF.L.U32 R29, R16, 0x10, RZ ;  /* 0x00000010101d7819 */ /* 0x000fe400000006ff */
[----:B------:R-:W-:Y:S01]  /*0dd0*/  PRMT R25, R25, 0x7632, R25 ;  /* 0x0000763219197816 */ /* 0x000fe20000000019 */
[----:B------:R-:W-:Y:S04]  /*0de0*/  STL [R1+0x14], R53 ;  /* 0x0000143501007387 */ /* 0x000fe80000100800 */
[----:B------:R-:W-:Y:S04]  /*0df0*/  STL [R1+0x8], R29 ;  /* 0x0000081d01007387 */ /* 0x000fe80000100800 */
[----:B------:R-:W-:Y:S01]  /*0e00*/  STL [R1+0x48], R0 ;  /* 0x0000480001007387 */ /* 0x000fe20000100800 */
[----:B------:R-:W-:Y:S01]  /*0e10*/  FMUL.FTZ R49, R47, -1.4426950216293334961 ;  /* 0xbfb8aa3b2f317820 */ /* 0x000fe20000410000 */
[----:B------:R-:W-:Y:S01]  /*0e20*/  FMUL.FTZ R58, R55, -1.4426950216293334961 ;  /* 0xbfb8aa3b373a7820 */ /* 0x000fe20000410000 */
[----:B------:R-:W-:Y:S01]  /*0e30*/  FMUL.FTZ R45, R37, -1.4426950216293334961 ;  /* 0xbfb8aa3b252d7820 */ /* 0x000fe20000410000 */
[----:B------:R-:W-:Y:S01]  /*0e40*/  FMUL.FTZ R46, R38, -1.4426950216293334961 ;  /* 0xbfb8aa3b262e7820 */ /* 0x000fe20000410000 */
[----:B------:R-:W-:-:S02]  /*0e50*/  PRMT R27, R27, 0x7632, R27 ;  /* 0x000076321b1b7816 */ /* 0x000fc4000000001b */
[----:B------:R-:W-:Y:S01]  /*0e60*/  PRMT R26, R26, 0x7632, R26 ;  /* 0x000076321a1a7816 */ /* 0x000fe2000000001a */
[----:B------:R-:W0:Y:S01]  /*0e70*/  MUFU.EX2 R49, R49 ;  /* 0x0000003100317308 */ /* 0x000e220000000800 */
[----:B------:R-:W-:Y:S01]  /*0e80*/  FADD.FTZ R43, -R4, R43 ;  /* 0x0000002b042b7221 */ /* 0x000fe20000010100 */
[----:B------:R-:W-:Y:S01]  /*0e90*/  FMUL.FTZ R39, R10, -1.4426950216293334961 ;  /* 0xbfb8aa3b0a277820 */ /* 0x000fe20000410000 */
[----:B------:R-:W4:Y:S04]  /*0ea0*/  LDG.E.64.CONSTANT R12, desc[UR18][R30.64+0xb400] ;  /* 0x00b400121e0c7981 */ /* 0x000f28000c1e9b00 */
[----:B---3--:R1:W-:Y:S01]  /*0eb0*/  STL [R1+0xc8], R9 ;  /* 0x0000c80901007387 */ /* 0x0083e20000100800 */
[----:B------:R-:W3:Y:S01]  /*0ec0*/  MUFU.EX2 R58, R58 ;  /* 0x0000003a003a7308 */ /* 0x000ee20000000800 */
[----:B------:R-:W-:-:S07]  /*0ed0*/  FFMA.FTZ R56, R0, R53, R29 ;  /* 0x0000003500387223 */ /* 0x000fce000001001d */
[----:B------:R-:W2:Y:S01]  /*0ee0*/  MUFU.EX2 R52, R52 ;  /* 0x0000003400347308 */ /* 0x000ea20000000800 */
[----:B-1----:R-:W4:Y:S01]  /*0ef0*/  LDL R9, [R1+0x14] ;  /* 0x0000140001097983 */ /* 0x002f220000100800 */
[----:B------:R-:W-:Y:S01]  /*0f00*/  FMUL.FTZ R0, R2, R43 ;  /* 0x0000002b02007220 */ /* 0x000fe20000410000 */
[----:B------:R-:W-:Y:S01]  /*0f10*/  FMUL.FTZ R43, R56, -1.4426950216293334961 ;  /* 0xbfb8aa3b382b7820 */ /* 0x000fe20000410000 */
[----:B0-----:R-:W-:Y:S01]  /*0f20*/  FADD.FTZ R49, R49, 1 ;  /* 0x3f80000031317421 */ /* 0x001fe20000010000 */
[----:B------:R-:W-:-:S03]  /*0f30*/  FADD.FTZ R51, -R4, R51 ;  /* 0x0000003304337221 */ /* 0x000fc60000010100 */
[----:B------:R-:W-:Y:S01]  /*0f40*/  MUFU.EX2 R48, R48 ;  /* 0x0000003000307308 */ /* 0x000fe20000000800 */
[----:B---3--:R-:W-:Y:S01]  /*0f50*/  FADD.FTZ R58, R58, 1 ;  /* 0x3f8000003a3a7421 */ /* 0x008fe20000010000 */
[----:B------:R-:W-:Y:S01]  /*0f60*/  LOP3.LUT R61, R61, R60, RZ, 0x3c, !PT ;  /* 0x0000003c3d3d7212 */ /* 0x000fe200078e3cff */
[----:B------:R-:W3:Y:S05]  /*0f70*/  LDG.E.64.CONSTANT R30, desc[UR18][R30.64+0xd200] ;  /* 0x00d200121e1e7981 */ /* 0x000eea000c1e9b00 */
[----:B------:R-:W0:Y:S01]  /*0f80*/  MUFU.EX2 R43, R43 ;  /* 0x0000002b002b7308 */ /* 0x000e220000000800 */
[----:B--2---:R-:W-:Y:S01]  /*0f90*/  FADD.FTZ R52, R52, 1 ;  /* 0x3f80000034347421 */ /* 0x004fe20000010000 */
[----:B------:R1:W-:Y:S06]  /*0fa0*/  STL [R1+0x44], R0 ;  /* 0x0000440001007387 */ /* 0x0003ec0000100800 */
[----:B------:R2:W0:Y:S01]  /*0fb0*/  MUFU.RCP R57, R49 ;  /* 0x0000003100397308 */ /* 0x0004220000001000 */
[----:B------:R-:W-:Y:S01]  /*0fc0*/  FFMA.FTZ R50, R21, R0, R5 ;  /* 0x0000000015327223 */ /* 0x000fe20000010005 */
[----:B--2---:R-:W-:-:S06]  /*0fd0*/  PRMT R49, R24, 0x7632, R49 ;  /* 0x0000763218317816 */ /* 0x004fcc0000000031 */
[----:B------:R-:W-:Y:S01]  /*0fe0*/  MUFU.RCP R58, R58 ;  /* 0x0000003a003a7308 */ /* 0x000fe20000001000 */
[----:B-1----:R-:W-:Y:S01]  /*0ff0*/  FMUL.FTZ R0, R2, R51 ;  /* 0x0000003302007220 */ /* 0x002fe20000410000 */
[----:B------:R-:W-:-:S06]  /*1000*/  SHF.L.U32 R49, R49, 0x10, RZ ;  /* 0x0000001031317819 */ /* 0x000fcc00000006ff */
[----:B------:R0:W-:Y:S01]  /*1010*/  MUFU.RCP R24, R52 ;  /* 0x0000003400187308 */ /* 0x0001e20000001000 */
[----:B------:R-:W-:Y:S01]  /*1020*/  FADD.FTZ R49, -R4, R49 ;  /* 0x0000003104317221 */ /* 0x000fe20000010100 */
[----:B------:R-:W-:Y:S01]  /*1030*/  SHF.L.U32 R60, R59, 0x3, RZ ;  /* 0x000000033b3c7819 */ /* 0x000fe200000006ff */
[----:B------:R1:W-:Y:S01]  /*1040*/  STL [R1+0x40], R0 ;  /* 0x0000400001007387 */ /* 0x0003e20000100800 */
[----:B------:R-:W-:-:S04]  /*1050*/  SHF.L.U32 R61, R61, 0x3, RZ ;  /* 0x000000033d3d7819 */ /* 0x000fc800000006ff */
[----:B------:R-:W-:Y:S01]  /*1060*/  MUFU.EX2 R19, R19 ;  /* 0x0000001300137308 */ /* 0x000fe20000000800 */
[----:B0-----:R-:W-:Y:S01]  /*1070*/  FADD.FTZ R52, R43, 1 ;  /* 0x3f8000002b347421 */ /* 0x001fe20000010000 */
[----:B------:R-:W-:Y:S02]  /*1080*/  LOP3.LUT R60, R60, 0x3fe0, RZ, 0xc0, !PT ;  /* 0x00003fe03c3c7812 */ /* 0x000fe400078ec0ff */
[----:B------:R-:W-:-:S04]  /*1090*/  LOP3.LUT R61, R61, 0x18, RZ, 0xc0, !PT ;  /* 0x000000183d3d7812 */ /* 0x000fc800078ec0ff */
[----:B------:R-:W-:Y:S01]  /*10a0*/  MUFU.RCP R52, R52 ;  /* 0x0000003400347308 */ /* 0x000fe20000001000 */
[----:B------:R-:W-:Y:S01]  /*10b0*/  FMUL.FTZ R54, R50, -1.4426950216293334961 ;  /* 0xbfb8aa3b32367820 */ /* 0x000fe20000410000 */
[----:B------:R-:W-:-:S04]  /*10c0*/  FADD.FTZ R59, -R57, 1 ;  /* 0x3f800000393b7421 */ /* 0x000fc80000010100 */
[----:B------:R-:W-:Y:S02]  /*10d0*/  FFMA.FTZ R59, R47, R59, 1 ;  /* 0x3f8000002f3b7423 */ /* 0x000fe4000001003b */
[----:B------:R-:W0:Y:S02]  /*10e0*/  MUFU.EX2 R54, R54 ;  /* 0x0000003600367308 */ /* 0x000e240000000800 */
[----:B------:R-:W-:Y:S01]  /*10f0*/  FMUL.FTZ R59, R57, R59 ;  /* 0x0000003b393b7220 */ /* 0x000fe20000410000 */
[----:B------:R-:W-:-:S05]  /*1100*/  PRMT R17, R14, 0x7632, R17 ;  /* 0x000076320e117816 */ /* 0x000fca0000000011 */
[----:B------:R-:W2:Y:S08]  /*1110*/  MUFU.EX2 R45, R45 ;  /* 0x0000002d002d7308 */ /* 0x000eb00000000800 */
[----:B------:R-:W1:Y:S01]  /*1120*/  MUFU.EX2 R46, R46 ;  /* 0x0000002e002e7308 */ /* 0x000e620000000800 */
[----:B0-----:R-:W-:Y:S01]  /*1130*/  FADD.FTZ R54, R54, 1 ;  /* 0x3f80000036367421 */ /* 0x001fe20000010000 */
[----:B--2---:R-:W-:-:S06]  /*1140*/  FADD.FTZ R45, R45, 1 ;  /* 0x3f8000002d2d7421 */ /* 0x004fcc0000010000 */
[----:B------:R-:W-:Y:S01]  /*1150*/  MUFU.RCP R54, R54 ;  /* 0x0000003600367308 */ /* 0x000fe20000001000 */
[----:B------:R-:W-:Y:S01]  /*1160*/  PRMT R16, R15, 0x7632, R16 ;  /* 0x000076320f107816 */ /* 0x000fe20000000010 */
[----:B-1----:R-:W-:Y:S01]  /*1170*/  FADD.FTZ R46, R46, 1 ;  /* 0x3f8000002e2e7421 */ /* 0x002fe20000010000 */
[----:B------:R-:W-:Y:S01]  /*1180*/  SHF.L.U32 R26, R26, 0x10, RZ ;  /* 0x000000101a1a7819 */ /* 0x000fe200000006ff */
[----:B----4-:R-:W-:Y:S01]  /*1190*/  FFMA.FTZ R51, R9, R0, R29 ;  /* 0x0000000009337223 */ /* 0x010fe2000001001d */
[----:B------:R-:W-:-:S03]  /*11a0*/  FMUL.FTZ R0, R2, R49 ;  /* 0x0000003102007220 */ /* 0x000fc60000410000 */
[----:B------:R-:W-:Y:S01]  /*11b0*/  FMUL.FTZ R53, R51, -1.4426950216293334961 ;  /* 0xbfb8aa3b33357820 */ /* 0x000fe20000410000 */
[----:B------:R-:W-:Y:S01]  /*11c0*/  FFMA.FTZ R43, R21, R0, R5 ;  /* 0x00000000152b7223 */ /* 0x000fe20000010005 */
[----:B------:R0:W-:Y:S04]  /*11d0*/  STL [R1+0x38], R0 ;  /* 0x0000380001007387 */ /* 0x0001e80000100800 */
[----:B------:R-:W1:Y:S01]  /*11e0*/  MUFU.EX2 R53, R53 ;  /* 0x0000003500357308 */ /* 0x000e620000000800 */
[----:B0-----:R-:W-:Y:S01]  /*11f0*/  IADD3 R0, PT, PT, R60, UR7, R61 ;  /* 0x000000073c007c10 */ /* 0x001fe2000fffe03d */
[----:B------:R-:W-:Y:S01]  /*1200*/  FADD.FTZ R60, R48, 1 ;  /* 0x3f800000303c7421 */ /* 0x000fe20000010000 */
[----:B------:R-:W-:Y:S01]  /*1210*/  FADD.FTZ R48, -R24, 1 ;  /* 0x3f80000018307421 */ /* 0x000fe20000010100 */
[----:B------:R-:W-:-:S03]  /*1220*/  FADD.FTZ R61, -R58, 1 ;  /* 0x3f8000003a3d7421 */ /* 0x000fc60000010100 */
[----:B------:R-:W-:Y:S01]  /*1230*/  FFMA.FTZ R48, R20, R48, 1 ;  /* 0x3f80000014307423 */ /* 0x000fe20000010030 */
[----:B------:R-:W-:Y:S01]  /*1240*/  FFMA.FTZ R20, R55, R61, 1 ;  /* 0x3f80000037147423 */ /* 0x000fe2000001003d */
[----:B------:R-:W-:Y:S02]  /*1250*/  FADD.FTZ R55, R19, 1 ;  /* 0x3f80000013377421 */ /* 0x000fe40000010000 */
[----:B------:R-:W-:Y:S02]  /*1260*/  FMUL.FTZ R24, R24, R48 ;  /* 0x0000003018187220 */ /* 0x000fe40000410000 */
[----:B------:R0:W-:Y:S01]  /*1270*/  MUFU.RCP R48, R55 ;  /* 0x0000003700307308 */ /* 0x0001e20000001000 */
[----:B------:R2:W-:Y:S01]  /*1280*/  STL [R1+0x94], R0 ;  /* 0x0000940001007387 */ /* 0x0005e20000100800 */
[----:B------:R-:W-:Y:S01]  /*1290*/  FADD.FTZ R19, -R52, 1 ;  /* 0x3f80000034137421 */ /* 0x000fe20000010100 */
[----:B-1----:R-:W-:Y:S01]  /*12a0*/  FADD.FTZ R53, R53, 1 ;  /* 0x3f80000035357421 */ /* 0x002fe20000010000 */
[----:B0-----:R-:W-:-:S02]  /*12b0*/  SHF.L.U32 R55, R25, 0x10, RZ ;  /* 0x0000001019377819 */ /* 0x001fc400000006ff */
[----:B--2---:R-:W-:Y:S02]  /*12c0*/  MOV R0, R29 ;  /* 0x0000001d00007202 */ /* 0x004fe40000000f00 */
[----:B------:R-:W0:Y:S01]  /*12d0*/  MUFU.RCP R47, R60 ;  /* 0x0000003c002f7308 */ /* 0x000e220000001000 */
[----:B------:R-:W-:Y:S01]  /*12e0*/  FFMA.FTZ R19, R56, R19, 1 ;  /* 0x3f80000038137423 */ /* 0x000fe20000010013 */
[----:B------:R-:W-:Y:S01]  /*12f0*/  FADD.FTZ R55, -R4, R55 ;  /* 0x0000003704377221 */ /* 0x000fe20000010100 */
[----:B------:R-:W-:Y:S01]  /*1300*/  MOV R57, R0 ;  /* 0x0000000000397202 */ /* 0x000fe20000000f00 */
[----:B------:R-:W-:Y:S01]  /*1310*/  FMUL.FTZ R49, R43, -1.4426950216293334961 ;  /* 0xbfb8aa3b2b317820 */ /* 0x000fe20000410000 */
[----:B------:R-:W-:Y:S01]  /*1320*/  FMUL.FTZ R20, R58, R20 ;  /* 0x000000143a147220 */ /* 0x000fe20000410000 */
[----:B------:R-:W-:Y:S01]  /*1330*/  FMUL.FTZ R0, R2, R55 ;  /* 0x0000003702007220 */ /* 0x000fe20000410000 */
[----:B------:R-:W-:Y:S01]  /*1340*/  FMUL.FTZ R19, R52, R19 ;  /* 0x0000001334137220 */ /* 0x000fe20000410000 */
[----:B------:R-:W1:Y:S01]  /*1350*/  MUFU.RCP R53, R53 ;  /* 0x0000003500357308 */ /* 0x000e620000001000 */
[----:B------:R-:W2:Y:S01]  /*1360*/  LDL.LU R29, [R1+0xcc] ;  /* 0x0000cc00011d7983 */ /* 0x000ea20000300800 */
[----:B------:R-:W-:Y:S01]  /*1370*/  FFMA.FTZ R52, R9, R0, R57 ;  /* 0x0000000009347223 */ /* 0x000fe20000010039 */
[----:B------:R-:W-:-:S03]  /*1380*/  SHF.L.U32 R55, R17, 0x10, RZ ;  /* 0x0000001011377819 */ /* 0x000fc600000006ff */
[----:B------:R-:W-:Y:S02]  /*1390*/  FMUL.FTZ R58, R52, -1.4426950216293334961 ;  /* 0xbfb8aa3b343a7820 */ /* 0x000fe40000410000 */
[----:B------:R-:W4:Y:S01]  /*13a0*/  MUFU.EX2 R49, R49 ;  /* 0x0000003100317308 */ /* 0x000f220000000800 */
[----:B------:R-:W-:Y:S01]  /*13b0*/  FMUL.FTZ R20, R55, R20 ;  /* 0x0000001437147220 */ /* 0x000fe20000410000 */
[----:B0-----:R-:W-:-:S06]  /*13c0*/  FADD.FTZ R57, -R47, 1 ;  /* 0x3f8000002f397421 */ /* 0x001fcc0000010100 */
[----:B------:R0:W3:Y:S01]  /*13d0*/  MUFU.EX2 R55, R58 ;  /* 0x0000003a00377308 */ /* 0x0000e20000000800 */
[----:B------:R-:W-:Y:S01]  /*13e0*/  FFMA.FTZ R32, R32, R57, 1 ;  /* 0x3f80000020207423 */ /* 0x000fe20000010039 */
[----:B0-----:R-:W-:-:S04]  /*13f0*/  FADD.FTZ R58, -R48, 1 ;  /* 0x3f800000303a7421 */ /* 0x001fc80000010100 */
[----:B------:R-:W-:Y:S02]  /*1400*/  FFMA.FTZ R58, R44, R58, 1 ;  /* 0x3f8000002c3a7423 */ /* 0x000fe4000001003a */
[----:B------:R1:W0:Y:S01]  /*1410*/  MUFU.RCP R44, R45 ;  /* 0x0000002d002c7308 */ /* 0x0002220000001000 */
[----:B------:R-:W-:Y:S01]  /*1420*/  SHF.L.U32 R56, R15, 0x10, RZ ;  /* 0x000000100f387819 */ /* 0x000fe200000006ff */
[----:B------:R-:W-:Y:S01]  /*1430*/  FMUL.FTZ R32, R47, R32 ;  /* 0x000000202f207220 */ /* 0x000fe20000410000 */
[----:B-1----:R-:W-:-:S03]  /*1440*/  FADD.FTZ R45, -R53, 1 ;  /* 0x3f800000352d7421 */ /* 0x002fc60000010100 */
[----:B------:R-:W-:Y:S01]  /*1450*/  FMUL.FTZ R24, R56, R24 ;  /* 0x0000001838187220 */ /* 0x000fe20000410000 */
[----:B------:R-:W-:Y:S02]  /*1460*/  FFMA.FTZ R47, R51, R45, 1 ;  /* 0x3f800000332f7423 */ /* 0x000fe4000001002d */
[----:B------:R1:W0:Y:S01]  /*1470*/  MUFU.RCP R45, R46 ;  /* 0x0000002e002d7308 */ /* 0x0002220000001000 */
[----:B------:R-:W-:Y:S01]  /*1480*/  SHF.L.U32 R56, R16, 0x10, RZ ;  /* 0x0000001010387819 */ /* 0x000fe200000006ff */
[----:B----4-:R-:W-:Y:S01]  /*1490*/  FADD.FTZ R49, R49, 1 ;  /* 0x3f80000031317421 */ /* 0x010fe20000010000 */
[----:B-1----:R-:W-:-:S03]  /*14a0*/  SHF.L.U32 R46, R22, 0x10, RZ ;  /* 0x00000010162e7819 */ /* 0x002fc600000006ff */
[----:B------:R-:W-:Y:S01]  /*14b0*/  FMUL.FTZ R19, R56, R19 ;  /* 0x0000001338137220 */ /* 0x000fe20000410000 */
[----:B------:R-:W-:Y:S01]  /*14c0*/  FADD.FTZ R56, -R54, 1 ;  /* 0x3f80000036387421 */ /* 0x000fe20000010100 */
[----:B------:R-:W-:Y:S02]  /*14d0*/  FMUL.FTZ R32, R46, R32 ;  /* 0x000000202e207220 */ /* 0x000fe40000410000 */
[----:B------:R1:W4:Y:S01]  /*14e0*/  MUFU.RCP R46, R49 ;  /* 0x00000031002e7308 */ /* 0x0003220000001000 */
[----:B---3--:R-:W-:Y:S01]  /*14f0*/  FADD.FTZ R51, R55, 1 ;  /* 0x3f80000037337421 */ /* 0x008fe20000010000 */
[----:B------:R-:W-:Y:S01]  /*1500*/  PRMT R55, R22, 0x7632, R55 ;  /* 0x0000763216377816 */ /* 0x000fe20000000037 */
[----:B------:R-:W-:Y:S01]  /*1510*/  FFMA.FTZ R56, R50, R56, 1 ;  /* 0x3f80000032387423 */ /* 0x000fe20000010038 */
[----:B-1----:R-:W-:Y:S01]  /*1520*/  SHF.L.U32 R49, R27, 0x10, RZ ;  /* 0x000000101b317819 */ /* 0x002fe200000006ff */
[----:B------:R-:W-:Y:S01]  /*1530*/  FMUL.FTZ R48, R48, R58 ;  /* 0x0000003a30307220 */ /* 0x000fe20000410000 */
[----:B------:R-:W-:Y:S01]  /*1540*/  FADD.FTZ R50, -R4, R26 ;  /* 0x0000001a04327221 */ /* 0x000fe20000010100 */
[----:B------:R-:W-:Y:S01]  /*1550*/  SHF.L.U32 R55, R55, 0x10, RZ ;  /* 0x0000001037377819 */ /* 0x000fe200000006ff */
[----:B------:R-:W-:Y:S01]  /*1560*/  FMUL.FTZ R54, R54, R56 ;  /* 0x0000003836367220 */ /* 0x000fe20000410000 */
[----:B------:R-:W-:Y:S01]  /*1570*/  FADD.FTZ R22, -R4, R49 ;  /* 0x0000003104167221 */ /* 0x000fe20000010100 */
[----:B------:R-:W-:Y:S01]  /*1580*/  SHF.L.U32 R49, R23, 0x10, RZ ;  /* 0x0000001017317819 */ /* 0x000fe200000006ff */
[----:B------:R1:W-:Y:S04]  /*1590*/  STL [R1+0x34], R0 ;  /* 0x0000340001007387 */ /* 0x0003e80000100800 */
[----:B------:R-:W-:Y:S01]  /*15a0*/  FMUL.FTZ R48, R49, R48 ;  /* 0x0000003031307220 */ /* 0x000fe20000410000 */
[----:B------:R-:W-:Y:S01]  /*15b0*/  FMUL.FTZ R49, R55, R54 ;  /* 0x0000003637317220 */ /* 0x000fe20000410000 */
[----:B0-----:R-:W-:Y:S01]  /*15c0*/  FADD.FTZ R54, -R44, 1 ;  /* 0x3f8000002c367421 */ /* 0x001fe20000010100 */
[----:B------:R-:W-:Y:S01]  /*15d0*/  FADD.FTZ R55, -R45, 1 ;  /* 0x3f8000002d377421 */ /* 0x000fe20000010100 */
[----:B------:R-:W3:Y:S01]  /*15e0*/  LDL.LU R58, [R1+0x8] ;  /* 0x00000800013a7983 */ /* 0x000ee20000300800 */
[----:B-1----:R-:W-:Y:S01]  /*15f0*/  FMUL.FTZ R0, R2, R50 ;  /* 0x0000003202007220 */ /* 0x002fe20000410000 */
[----:B------:R-:W-:Y:S01]  /*1600*/  FFMA.FTZ R54, R37, R54, 1 ;  /* 0x3f80000025367423 */ /* 0x000fe20000010036 */
[----:B------:R-:W-:Y:S01]  /*1610*/  FFMA.FTZ R55, R38, R55, 1 ;  /* 0x3f80000026377423 */ /* 0x000fe20000010037 */
[----:B------:R-:W0:Y:S01]  /*1620*/  MUFU.RCP R51, R51 ;  /* 0x0000003300337308 */ /* 0x000e220000001000 */
[----:B------:R-:W-:Y:S01]  /*1630*/  FFMA.FTZ R50, R21, R0, R5 ;  /* 0x0000000015327223 */ /* 0x000fe20000010005 */
[----:B------:R1:W-:Y:S01]  /*1640*/  STL [R1+0x30], R0 ;  /* 0x0000300001007387 */ /* 0x0003e20000100800 */
[----:B----4-:R-:W-:Y:S01]  /*1650*/  FADD.FTZ R37, -R46, 1 ;  /* 0x3f8000002e257421 */ /* 0x010fe20000010100 */
[----:B------:R-:W-:-:S04]  /*1660*/  FMUL.FTZ R54, R44, R54 ;  /* 0x000000362c367220 */ /* 0x000fc80000410000 */
[----:B------:R-:W4:Y:S01]  /*1670*/  MUFU.EX2 R39, R39 ;  /* 0x0000002700277308 */ /* 0x000f220000000800 */
[----:B------:R-:W-:Y:S01]  /*1680*/  FMUL.FTZ R47, R53, R47 ;  /* 0x0000002f352f7220 */ /* 0x000fe20000410000 */
[----:B------:R-:W-:Y:S01]  /*1690*/  SHF.L.U32 R25, R14, 0x10, RZ ;  /* 0x000000100e197819 */ /* 0x000fe200000006ff */
[----:B------:R-:W3:Y:S01]  /*16a0*/  LDG.E.64.CONSTANT R26, desc[UR18][R40.64+0xb400] ;  /* 0x00b40012281a7981 */ /* 0x000ee2000c1e9b00 */
[----:B-1----:R-:W-:Y:S01]  /*16b0*/  FMUL.FTZ R0, R2, R22 ;  /* 0x0000001602007220 */ /* 0x002fe20000410000 */
[----:B------:R-:W-:Y:S01]  /*16c0*/  FFMA.FTZ R44, R43, R37, 1 ;  /* 0x3f8000002b2c7423 */ /* 0x000fe20000010025 */
[----:B------:R-:W-:Y:S01]  /*16d0*/  FMUL.FTZ R43, R45, R55 ;  /* 0x000000372d2b7220 */ /* 0x000fe20000410000 */
[----:B------:R-:W-:Y:S01]  /*16e0*/  FMUL.FTZ R56, R50, -1.4426950216293334961 ;  /* 0xbfb8aa3b32387820 */ /* 0x000fe20000410000 */
[----:B------:R-:W-:Y:S01]  /*16f0*/  PRMT R53, R23, 0x7632, R53 ;  /* 0x0000763217357816 */ /* 0x000fe20000000035 */
[----:B------:R1:W-:Y:S04]  /*1700*/  STL [R1+0x2c], R0 ;  /* 0x00002c0001007387 */ /* 0x0003e80000100800 */
[----:B------:R-:W3:Y:S04]  /*1710*/  LDL R57, [R1+0x7c] ;  /* 0x00007c0001397983 */ /* 0x000ee80000100800 */
[----:B------:R-:W3:Y:S01]  /*1720*/  LDL.LU R55, [R1+0x24] ;  /* 0x0000240001377983 */ /* 0x000ee20000300800 */
[----:B0-----:R-:W-:-:S03]  /*1730*/  FADD.FTZ R38, -R51, 1 ;  /* 0x3f80000033267421 */ /* 0x001fc60000010100 */
[----:B------:R-:W3:Y:S04]  /*1740*/  LDG.E.64.CONSTANT R14, desc[UR18][R40.64+0x9600] ;  /* 0x00960012280e7981 */ /* 0x000ee8000c1e9b00 */
[----:B------:R0:W3:Y:S01]  /*1750*/  LDG.E.64.CONSTANT R22, desc[UR18][R40.64+0xd200] ;  /* 0x00d2001228167981 */ /* 0x0000e2000c1e9b00 */
[----:B----4-:R-:W-:Y:S01]  /*1760*/  FADD.FTZ R39, R39, 1 ;  /* 0x3f80000027277421 */ /* 0x010fe20000010000 */
[----:B------:R-:W-:Y:S01]  /*1770*/  FFMA.FTZ R52, R52, R38, 1 ;  /* 0x3f80000034347423 */ /* 0x000fe20000010026 */
[----:B------:R-:W-:Y:S01]  /*1780*/  SHF.L.U32 R38, R34, 0x10, RZ ;  /* 0x0000001022267819 */ /* 0x000fe200000006ff */
[----:B0-----:R-:W0:Y:S01]  /*1790*/  MUFU.EX2 R41, R56 ;  /* 0x0000003800297308 */ /* 0x001e220000000800 */
[----:B------:R-:W-:-:S03]  /*17a0*/  FMUL.FTZ R44, R46, R44 ;  /* 0x0000002c2e2c7220 */ /* 0x000fc60000410000 */
[----:B------:R-:W-:-:S04]  /*17b0*/  FMUL.FTZ R46, R38, R54 ;  /* 0x00000036262e7220 */ /* 0x000fc80000410000 */
[----:B------:R4:W-:Y:S01]  /*17c0*/  MUFU.RCP R37, R39 ;  /* 0x0000002700257308 */ /* 0x0009e20000001000 */
[----:B------:R-:W-:Y:S01]  /*17d0*/  PRMT R16, R16, 0x7632, R16 ;  /* 0x0000763210107816 */ /* 0x000fe20000000010 */
[----:B----4-:R-:W-:-:S06]  /*17e0*/  FADD.FTZ R39, R42, 1 ;  /* 0x3f8000002a277421 */ /* 0x010fcc0000010000 */
[----:B------:R2:W-:Y:S01]  /*17f0*/  MUFU.RCP R38, R39 ;  /* 0x0000002700267308 */ /* 0x0005e20000001000 */
[----:B------:R-:W-:Y:S01]  /*1800*/  FMUL.FTZ R42, R51, R52 ;  /* 0x00000034332a7220 */ /* 0x000fe20000410000 */
[----:B0-----:R-:W-:Y:S01]  /*1810*/  FADD.FTZ R51, R41, 1 ;  /* 0x3f80000029337421 */ /* 0x001fe20000010000 */
[----:B------:R-:W-:Y:S02]  /*1820*/  SHF.L.U32 R16, R16, 0x10, RZ ;  /* 0x0000001010107819 */ /* 0x000fe400000006ff */
[----:B------:R-:W-:-:S04]  /*1830*/  PRMT R34, R34, 0x7632, R34 ;  /* 0x0000763222227816 */ /* 0x000fc80000000022 */
[----:B------:R-:W-:-:S05]  /*1840*/  SHF.L.U32 R34, R34, 0x10, RZ ;  /* 0x0000001022227819 */ /* 0x000fca00000006ff */
[----:B------:R-:W-:Y:S01]  /*1850*/  FMUL.FTZ R44, R34, R44 ;  /* 0x0000002c222c7220 */ /* 0x000fe20000410000 */
[----:B--2---:R-:W-:-:S05]  /*1860*/  SHF.L.U32 R39, R29, 0x10, RZ ;  /* 0x000000101d277819 */ /* 0x004fca00000006ff */
[----:B------:R-:W-:Y:S01]  /*1870*/  FADD.FTZ R41, -R4, R39 ;  /* 0x0000002704297221 */ /* 0x000fe20000010100 */
[----:B---3--:R-:W-:-:S03]  /*1880*/  FFMA.FTZ R40, R9, R0, R58 ;  /* 0x0000000009287223 */ /* 0x008fc6000001003a */
[----:B-1----:R-:W-:Y:S01]  /*1890*/  FMUL.FTZ R0, R2, R41 ;  /* 0x0000002902007220 */ /* 0x002fe20000410000 */
[----:B------:R-:W-:-:S04]  /*18a0*/  FADD.FTZ R41, -R4, R16 ;  /* 0x0000001004297221 */ /* 0x000fc80000010100 */
[----:B------:R0:W-:Y:S01]  /*18b0*/  STL [R1+0x28], R0 ;  /* 0x0000280001007387 */ /* 0x0001e20000100800 */
[----:B------:R-:W-:Y:S01]  /*18c0*/  FFMA.FTZ R16, R57, R0, R55 ;  /* 0x0000000039107223 */ /* 0x000fe20000010037 */
[----:B0-----:R-:W-:-:S04]  /*18d0*/  FMUL.FTZ R0, R2, R41 ;  /* 0x0000002902007220 */ /* 0x001fc80000410000 */
[----:B------:R-:W-:Y:S01]  /*18e0*/  FFMA.FTZ R34, R21, R0, R5 ;  /* 0x0000000015227223 */ /* 0x000fe20000010005 */
[----:B------:R0:W-:Y:S04]  /*18f0*/  STL [R1+0x1c], R0 ;  /* 0x00001c0001007387 */ /* 0x0001e80000100800 */
[----:B------:R-:W2:Y:S04]  /*1900*/  LDL.LU R54, [R1+0x18] ;  /* 0x0000180001367983 */ /* 0x000ea80000300800 */
[----:B0-----:R-:W2:Y:S01]  /*1910*/  LDL R0, [R1+0x5c] ;  /* 0x00005c0001007983 */ /* 0x001ea20000100800 */
[----:B------:R-:W-:Y:S01]  /*1920*/  SHF.L.U32 R53, R53, 0x10, RZ ;  /* 0x0000001035357819 */ /* 0x000fe200000006ff */
[----:B------:R-:W-:-:S04]  /*1930*/  FMUL.FTZ R56, R40, -1.4426950216293334961 ;  /* 0xbfb8aa3b28387820 */ /* 0x000fc80000410000 */
[----:B------:R-:W-:Y:S02]  /*1940*/  FMUL.FTZ R47, R53, R47 ;  /* 0x0000002f352f7220 */ /* 0x000fe40000410000 */
[----:B------:R0:W1:Y:S01]  /*1950*/  MUFU.EX2 R53, R56 ;  /* 0x0000003800357308 */ /* 0x0000620000000800 */
[C---:B------:R-:W-:Y:S01]  /*1960*/  SHF.L.U32 R45, R35.reuse, 0x10, RZ ;  /* 0x00000010232d7819 */ /* 0x040fe200000006ff */
[----:B------:R-:W-:Y:S01]  /*1970*/  FMUL.FTZ R36, R18, -1.4426950216293334961 ;  /* 0xbfb8aa3b12247820 */ /* 0x000fe20000410000 */
[----:B------:R-:W-:-:S05]  /*1980*/  PRMT R52, R35, 0x7632, R52 ;  /* 0x0000763223347816 */ /* 0x000fca0000000034 */
[----:B------:R3:W4:Y:S01]  /*1990*/  MUFU.RCP R39, R51 ;  /* 0x0000003300277308 */ /* 0x0007220000001000 */
[----:B0-----:R-:W-:Y:S01]  /*19a0*/  FMUL.FTZ R56, R3, -1.4426950216293334961 ;  /* 0xbfb8aa3b03387820 */ /* 0x001fe20000410000 */
[----:B-1----:R-:W-:-:S06]  /*19b0*/  FADD.FTZ R53, R53, 1 ;  /* 0x3f80000035357421 */ /* 0x002fcc0000010000 */
[----:B------:R-:W-:Y:S01]  /*19c0*/  MUFU.EX2 R56, R56 ;  /* 0x0000003800387308 */ /* 0x000fe20000000800 */
[----:B------:R-:W-:-:S07]  /*19d0*/  FADD.FTZ R41, -R37, 1 ;  /* 0x3f80000025297421 */ /* 0x000fce0000010100 */
[----:B------:R-:W0:Y:S01]  /*19e0*/  MUFU.RCP R35, R53 ;  /* 0x0000003500237308 */ /* 0x000e220000001000 */
[----:B---3--:R-:W-:Y:S01]  /*19f0*/  FADD.FTZ R51, -R38, 1 ;  /* 0x3f80000026337421 */ /* 0x008fe20000010100 */
[----:B------:R-:W-:Y:S01]  /*1a00*/  PRMT R17, R17, 0x7632, R17 ;  /* 0x0000763211117816 */ /* 0x000fe20000000011 */
[----:B------:R-:W-:Y:S01]  /*1a10*/  FFMA.FTZ R41, R10, R41, 1 ;  /* 0x3f8000000a297423 */ /* 0x000fe20000010029 */
[----:B------:R-:W-:-:S04]  /*1a20*/  SHF.L.U32 R52, R52, 0x10, RZ ;  /* 0x0000001034347819 */ /* 0x000fc800000006ff */
[----:B------:R-:W1:Y:S01]  /*1a30*/  MUFU.EX2 R36, R36 ;  /* 0x0000002400247308 */ /* 0x000e620000000800 */
[----:B------:R-:W-:Y:S01]  /*1a40*/  FFMA.FTZ R51, R33, R51, 1 ;  /* 0x3f80000021337423 */ /* 0x000fe20000010033 */
[----:B------:R-:W-:Y:S01]  /*1a50*/  SHF.L.U32 R17, R17, 0x10, RZ ;  /* 0x0000001011117819 */ /* 0x000fe200000006ff */
[----:B------:R-:W-:Y:S01]  /*1a60*/  FMUL.FTZ R41, R37, R41 ;  /* 0x0000002925297220 */ /* 0x000fe20000410000 */
[----:B------:R-:W-:Y:S01]  /*1a70*/  FMUL.FTZ R42, R52, R42 ;  /* 0x0000002a342a7220 */ /* 0x000fe20000410000 */
[----:B------:R-:W-:Y:S01]  /*1a80*/  FMUL.FTZ R10, R34, -1.4426950216293334961 ;  /* 0xbfb8aa3b220a7820 */ /* 0x000fe20000410000 */
[----:B----4-:R-:W-:Y:S01]  /*1a90*/  FADD.FTZ R37, -R39, 1 ;  /* 0x3f80000027257421 */ /* 0x010fe20000010100 */
[----:B------:R-:W-:Y:S01]  /*1aa0*/  FMUL.FTZ R38, R38, R51 ;  /* 0x0000003326267220 */ /* 0x000fe20000410000 */
[----:B------:R-:W-:Y:S01]  /*1ab0*/  FADD.FTZ R51, -R4, R17 ;  /* 0x0000001104337221 */ /* 0x000fe20000010100 */
[----:B0-----:R-:W-:Y:S01]  /*1ac0*/  FADD.FTZ R33, -R35, 1 ;  /* 0x3f80000023217421 */ /* 0x001fe20000010100 */
[----:B------:R-:W-:Y:S01]  /*1ad0*/  FFMA.FTZ R37, R50, R37, 1 ;  /* 0x3f80000032257423 */ /* 0x000fe20000010025 */
[----:B------:R0:W-:Y:S01]  /*1ae0*/  STL [R1+0xc4], R42 ;  /* 0x0000c42a01007387 */ /* 0x0001e20000100800 */
[----:B------:R-:W-:Y:S01]  /*1af0*/  FADD.FTZ R50, R56, 1 ;  /* 0x3f80000038327421 */ /* 0x000fe20000010000 */
[----:B------:R-:W3:Y:S01]  /*1b00*/  MUFU.EX2 R10, R10 ;  /* 0x0000000a000a7308 */ /* 0x000ee20000000800 */
[----:B------:R-:W-:Y:S01]  /*1b10*/  FFMA.FTZ R33, R40, R33, 1 ;  /* 0x3f80000028217423 */ /* 0x000fe20000010021 */
[----:B------:R-:W-:Y:S01]  /*1b20*/  FMUL.FTZ R40, R39, R37 ;  /* 0x0000002527287220 */ /* 0x000fe20000410000 */
[----:B-1----:R-:W-:Y:S01]  /*1b30*/  FADD.FTZ R36, R36, 1 ;  /* 0x3f80000024247421 */ /* 0x002fe20000010000 */
[----:B0-----:R-:W-:-:S04]  /*1b40*/  FMUL.FTZ R42, R2, R51 ;  /* 0x00000033022a7220 */ /* 0x001fc80000410000 */
[----:B------:R0:W1:Y:S01]  /*1b50*/  MUFU.RCP R17, R50 ;  /* 0x0000003200117308 */ /* 0x0000620000001000 */
[----:B------:R-:W-:Y:S01]  /*1b60*/  FMUL.FTZ R33, R35, R33 ;  /* 0x0000002123217220 */ /* 0x000fe20000410000 */
[----:B------:R-:W-:Y:S02]  /*1b70*/  SHF.L.U32 R37, R6, 0x10, RZ ;  /* 0x0000001006257819 */ /* 0x000fe400000006ff */
[----:B------:R-:W-:Y:S01]  /*1b80*/  SHF.L.U32 R35, R12, 0x10, RZ ;  /* 0x000000100c237819 */ /* 0x000fe200000006ff */
[----:B0-----:R-:W-:-:S03]  /*1b90*/  FFMA.FTZ R50, R9, R42, R58 ;  /* 0x0000002a09327223 */ /* 0x001fc6000001003a */
[----:B------:R0:W-:Y:S01]  /*1ba0*/  MUFU.RCP R51, R36 ;  /* 0x0000002400337308 */ /* 0x0001e20000001000 */
[----:B------:R-:W-:Y:S01]  /*1bb0*/  FMUL.FTZ R41, R37, R41 ;  /* 0x0000002925297220 */ /* 0x000fe20000410000 */
[----:B------:R-:W-:Y:S01]  /*1bc0*/  SHF.L.U32 R39, R7, 0x10, RZ ;  /* 0x0000001007277819 */ /* 0x000fe200000006ff */
[----:B------:R-:W-:Y:S01]  /*1bd0*/  FADD.FTZ R37, -R4, R35 ;  /* 0x0000002304257221 */ /* 0x000fe20000010100 */
[----:B0-----:R-:W-:-:S04]  /*1be0*/  FMUL.FTZ R36, R50, -1.4426950216293334961 ;  /* 0xbfb8aa3b32247820 */ /* 0x001fc80000410000 */
[----:B------:R1:W0:Y:S01]  /*1bf0*/  MUFU.EX2 R35, R36 ;  /* 0x0000002400237308 */ /* 0x0002220000000800 */
[----:B------:R-:W-:Y:S01]  /*1c00*/  FMUL.FTZ R39, R39, R38 ;  /* 0x0000002627277220 */ /* 0x000fe20000410000 */
[----:B---3--:R-:W-:Y:S01]  /*1c10*/  FADD.FTZ R38, R10, 1 ;  /* 0x3f8000000a267421 */ /* 0x008fe20000010000 */
[----:B------:R-:W-:Y:S02]  /*1c20*/  PRMT R61, R28, 0x7632, R61 ;  /* 0x000076321c3d7816 */ /* 0x000fe4000000003d */
[----:B------:R-:W-:-:S03]  /*1c30*/  PRMT R6, R6, 0x7632, R6 ;  /* 0x0000763206067816 */ /* 0x000fc60000000006 */
[----:B------:R-:W3:Y:S01]  /*1c40*/  MUFU.RCP R38, R38 ;  /* 0x0000002600267308 */ /* 0x000ee20000001000 */
[----:B------:R4:W-:Y:S01]  /*1c50*/  STL [R1+0xc], R42 ;  /* 0x00000c2a01007387 */ /* 0x0009e20000100800 */
[----:B------:R-:W-:Y:S01]  /*1c60*/  SHF.L.U32 R61, R61, 0x10, RZ ;  /* 0x000000103d3d7819 */ /* 0x000fe200000006ff */
[----:B-1----:R-:W-:Y:S01]  /*1c70*/  FADD.FTZ R36, -R17, 1 ;  /* 0x3f80000011247421 */ /* 0x002fe20000010100 */
[----:B------:R-:W-:-:S03]  /*1c80*/  SHF.L.U32 R6, R6, 0x10, RZ ;  /* 0x0000001006067819 */ /* 0x000fc600000006ff */
[----:B------:R-:W-:Y:S01]  /*1c90*/  FFMA.FTZ R36, R3, R36, 1 ;  /* 0x3f80000003247423 */ /* 0x000fe20000010024 */
[----:B0-----:R-:W-:Y:S01]  /*1ca0*/  FADD.FTZ R56, R35, 1 ;  /* 0x3f80000023387421 */ /* 0x001fe20000010000 */
[----:B----4-:R-:W-:Y:S01]  /*1cb0*/  FMUL.FTZ R42, R2, R37 ;  /* 0x00000025022a7220 */ /* 0x010fe20000410000 */
[----:B------:R-:W-:Y:S01]  /*1cc0*/  FADD.FTZ R37, -R51, 1 ;  /* 0x3f80000033257421 */ /* 0x000fe20000010100 */
[----:B------:R-:W-:Y:S01]  /*1cd0*/  FADD.FTZ R61, -R4, R61 ;  /* 0x0000003d043d7221 */ /* 0x000fe20000010100 */
[----:B------:R-:W-:Y:S01]  /*1ce0*/  FMUL.FTZ R40, R6, R40 ;  /* 0x0000002806287220 */ /* 0x000fe20000410000 */
[----:B------:R-:W-:Y:S01]  /*1cf0*/  PRMT R6, R7, 0x7632, R6 ;  /* 0x0000763207067816 */ /* 0x000fe20000000006 */
[----:B------:R-:W-:Y:S01]  /*1d00*/  FFMA.FTZ R3, R18, R37, 1 ;  /* 0x3f80000012037423 */ /* 0x000fe20000010025 */
[----:B------:R-:W-:Y:S01]  /*1d10*/  SHF.L.U32 R37, R30, 0x10, RZ ;  /* 0x000000101e257819 */ /* 0x000fe200000006ff */
[----:B------:R-:W0:Y:S01]  /*1d20*/  MUFU.RCP R56, R56 ;  /* 0x0000003800387308 */ /* 0x000e220000001000 */
[----:B------:R-:W-:Y:S01]  /*1d30*/  SHF.L.U32 R7, R13, 0x10, RZ ;  /* 0x000000100d077819 */ /* 0x000fe200000006ff */
[----:B------:R-:W-:Y:S01]  /*1d40*/  FMUL.FTZ R61, R2, R61 ;  /* 0x0000003d023d7220 */ /* 0x000fe20000410000 */
[----:B------:R-:W-:Y:S01]  /*1d50*/  PRMT R60, R29, 0x7632, R60 ;  /* 0x000076321d3c7816 */ /* 0x000fe2000000003c */
[----:B------:R-:W-:Y:S01]  /*1d60*/  FADD.FTZ R35, -R4, R37 ;  /* 0x0000002504237221 */ /* 0x000fe20000010100 */
[----:B---3--:R-:W-:Y:S01]  /*1d70*/  FADD.FTZ R29, -R38, 1 ;  /* 0x3f800000261d7421 */ /* 0x008fe20000010100 */
[----:B------:R-:W-:Y:S01]  /*1d80*/  FADD.FTZ R18, -R4, R7 ;  /* 0x0000000704127221 */ /* 0x000fe20000010100 */
[----:B------:R-:W-:Y:S01]  /*1d90*/  FFMA.FTZ R37, R21, R61, R5 ;  /* 0x0000003d15257223 */ /* 0x000fe20000010005 */
[----:B------:R-:W-:Y:S01]  /*1da0*/  FMUL.FTZ R25, R25, R59 ;  /* 0x0000003b19197220 */ /* 0x000fe20000410000 */
[----:B------:R1:W-:Y:S01]  /*1db0*/  STL [R1+0xc0], R40 ;  /* 0x0000c02801007387 */ /* 0x0003e20000100800 */
[----:B------:R-:W-:Y:S01]  /*1dc0*/  PRMT R59, R12, 0x7632, R59 ;  /* 0x000076320c3b7816 */ /* 0x000fe2000000003b */
[----:B------:R-:W-:Y:S01]  /*1dd0*/  FMUL.FTZ R12, R37, -1.4426950216293334961 ;  /* 0xbfb8aa3b250c7820 */ /* 0x000fe20000410000 */
[----:B------:R-:W-:Y:S01]  /*1de0*/  FFMA.FTZ R29, R34, R29, 1 ;  /* 0x3f800000221d7423 */ /* 0x000fe2000001001d */
[----:B------:R-:W-:-:S02]  /*1df0*/  PRMT R52, R13, 0x7632, R52 ;  /* 0x000076320d347816 */ /* 0x000fc40000000034 */
[----:B------:R3:W-:Y:S01]  /*1e00*/  MUFU.EX2 R13, R12 ;  /* 0x0000000c000d7308 */ /* 0x0007e20000000800 */
[----:B-1----:R-:W-:Y:S01]  /*1e10*/  FMUL.FTZ R40, R2, R18 ;  /* 0x0000001202287220 */ /* 0x002fe20000410000 */
[----:B------:R-:W-:Y:S02]  /*1e20*/  SHF.L.U32 R18, R31, 0x10, RZ ;  /* 0x000000101f127819 */ /* 0x000fe400000006ff */
[----:B------:R-:W-:Y:S01]  /*1e30*/  PRMT R31, R30, 0x7632, R31 ;  /* 0x000076321e1f7816 */ /* 0x000fe2000000001f */
[----:B---3--:R-:W-:Y:S01]  /*1e40*/  FMUL.FTZ R12, R38, R29 ;  /* 0x0000001d260c7220 */ /* 0x008fe20000410000 */
[----:B------:R-:W-:Y:S02]  /*1e50*/  SHF.L.U32 R60, R60, 0x10, RZ ;  /* 0x000000103c3c7819 */ /* 0x000fe400000006ff */
[----:B------:R-:W-:Y:S01]  /*1e60*/  PRMT R38, R31, 0x7632, R38 ;  /* 0x000076321f267816 */ /* 0x000fe20000000026 */
[----:B------:R-:W-:Y:S01]  /*1e70*/  FMUL.FTZ R35, R2, R35 ;  /* 0x0000002302237220 */ /* 0x000fe20000410000 */
[----:B------:R-:W-:Y:S01]  /*1e80*/  SHF.L.U32 R59, R59, 0x10, RZ ;  /* 0x000000103b3b7819 */ /* 0x000fe200000006ff */
[----:B------:R-:W-:Y:S01]  /*1e90*/  FMUL.FTZ R51, R51, R3 ;  /* 0x0000000333337220 */ /* 0x000fe20000410000 */
[----:B------:R-:W-:Y:S01]  /*1ea0*/  SHF.L.U32 R31, R31, 0x10, RZ ;  /* 0x000000101f1f7819 */ /* 0x000fe200000006ff */
[----:B------:R-:W-:Y:S01]  /*1eb0*/  FADD.FTZ R28, -R4, R18 ;  /* 0x00000012041c7221 */ /* 0x000fe20000010100 */
[----:B0-----:R-:W-:Y:S01]  /*1ec0*/  FADD.FTZ R3, -R56, 1 ;  /* 0x3f80000038037421 */ /* 0x001fe20000010100 */
[----:B------:R-:W-:-:S02]  /*1ed0*/  SHF.L.U32 R52, R52, 0x10, RZ ;  /* 0x0000001034347819 */ /* 0x000fc400000006ff */
[----:B------:R-:W-:Y:S01]  /*1ee0*/  SHF.L.U32 R38, R38, 0x10, RZ ;  /* 0x0000001026267819 */ /* 0x000fe200000006ff */
[----:B------:R-:W-:Y:S01]  /*1ef0*/  FADD.FTZ R60, -R4, R60 ;  /* 0x0000003c043c7221 */ /* 0x000fe20000010100 */
[----:B------:R-:W-:Y:S01]  /*1f00*/  SHF.L.U32 R10, R6, 0x10, RZ ;  /* 0x00000010060a7819 */ /* 0x000fe200000006ff */
[C---:B------:R-:W-:Y:S01]  /*1f10*/  FADD.FTZ R59, -R4.reuse, R59 ;  /* 0x0000003b043b7221 */ /* 0x040fe20000010100 */
[----:B------:R-:W-:Y:S01]  /*1f20*/  FADD.FTZ R31, -R4, R31 ;  /* 0x0000001f041f7221 */ /* 0x000fe20000010100 */
[----:B------:R-:W-:Y:S01]  /*1f30*/  FFMA.FTZ R3, R50, R3, 1 ;  /* 0x3f80000032037423 */ /* 0x000fe20000010003 */
[C---:B------:R-:W-:Y:S01]  /*1f40*/  FADD.FTZ R30, -R4.reuse, R52 ;  /* 0x00000034041e7221 */ /* 0x040fe20000010100 */
[----:B------:R0:W-:Y:S01]  /*1f50*/  STL [R1+0x20], R42 ;  /* 0x0000202a01007387 */ /* 0x0001e20000100800 */
[----:B------:R-:W-:Y:S01]  /*1f60*/  FADD.FTZ R38, -R4, R38 ;  /* 0x0000002604267221 */ /* 0x000fe20000010100 */
[C---:B------:R-:W-:Y:S01]  /*1f70*/  FMUL.FTZ R60, R2.reuse, R60 ;  /* 0x0000003c023c7220 */ /* 0x040fe20000410000 */
[C---:B------:R-:W-:Y:S01]  /*1f80*/  FMUL.FTZ R59, R2.reuse, R59 ;  /* 0x0000003b023b7220 */ /* 0x040fe20000410000 */
[----:B------:R-:W-:Y:S01]  /*1f90*/  STL [R1+0x10], R40 ;  /* 0x0000102801007387 */ /* 0x000fe20000100800 */
[----:B------:R-:W-:Y:S01]  /*1fa0*/  FMUL.FTZ R4, R2, R31 ;  /* 0x0000001f02047220 */ /* 0x000fe20000410000 */
[----:B------:R-:W-:Y:S01]  /*1fb0*/  FMUL.FTZ R56, R56, R3 ;  /* 0x0000000338387220 */ /* 0x000fe20000410000 */
[C---:B------:R-:W-:Y:S01]  /*1fc0*/  FMUL.FTZ R3, R2.reuse, R30 ;  /* 0x0000001e02037220 */ /* 0x040fe20000410000 */
[----:B------:R1:W-:Y:S01]  /*1fd0*/  STL [R1+0x4], R35 ;  /* 0x0000042301007387 */ /* 0x0003e20000100800 */
[C-C-:B------:R-:W-:Y:S01]  /*1fe0*/  FFMA.FTZ R29, R21.reuse, R59, R5.reuse ;  /* 0x0000003b151d7223 */ /* 0x140fe20000010005 */
[----:B------:R-:W-:Y:S01]  /*1ff0*/  FFMA.FTZ R31, R21, R4, R5 ;  /* 0x00000004151f7223 */ /* 0x000fe20000010005 */
[----:B------:R-:W-:Y:S01]  /*2000*/  FMUL.FTZ R5, R2, R38 ;  /* 0x0000002602057220 */ /* 0x000fe20000410000 */
[C-C-:B------:R-:W-:Y:S01]  /*2010*/  FFMA.FTZ R50, R9.reuse, R60, R58.reuse ;  /* 0x0000003c09327223 */ /* 0x140fe2000001003a */
[----:B------:R-:W-:-:S02]  /*2020*/  FFMA.FTZ R30, R9, R3, R58 ;  /* 0x00000003091e7223 */ /* 0x000fc4000001003a */
[----:B------:R-:W-:Y:S01]  /*2030*/  FFMA.FTZ R38, R9, R5, R58 ;  /* 0x0000000509267223 */ /* 0x000fe2000001003a */
[C-C-:B--2---:R-:W-:Y:S01]  /*2040*/  FFMA.FTZ R6, R0.reuse, R42, R54.reuse ;  /* 0x0000002a00067223 */ /* 0x144fe20000010036 */
[----:B------:R-:W-:Y:S01]  /*2050*/  FFMA.FTZ R18, R0, R35, R54 ;  /* 0x0000002300127223 */ /* 0x000fe20000010036 */
[----:B------:R-:W-:-:S05]  /*2060*/  FMUL.FTZ R0, R2, R28 ;  /* 0x0000001c02007220 */ /* 0x000fca0000410000 */
[----:B------:R-:W-:Y:S04]  /*2070*/  STL [R1], R0 ;  /* 0x0000000001007387 */ /* 0x000fe80000100800 */
[----:B------:R-:W-:Y:S04]  /*2080*/  STL [R1+0xa0], R0 ;  /* 0x0000a00001007387 */ /* 0x000fe80000100800 */
[----:B------:R2:W-:Y:S04]  /*2090*/  STL [R1+0xac], R61 ;  /* 0x0000ac3d01007387 */ /* 0x0005e80000100800 */
[----:B------:R-:W-:Y:S04]  /*20a0*/  STL [R1+0xb0], R60 ;  /* 0x0000b03c01007387 */ /* 0x000fe80000100800 */
[----:B------:R-:W-:Y:S04]  /*20b0*/  STL [R1+0xa8], R59 ;  /* 0x0000a83b01007387 */ /* 0x000fe80000100800 */
[----:B------:R3:W-:Y:S04]  /*20c0*/  STL [R1+0xa4], R3 ;  /* 0x0000a40301007387 */ /* 0x0007e80000100800 */
[----:B------:R-:W-:Y:S04]  /*20d0*/  STL [R1+0xb4], R4 ;  /* 0x0000b40401007387 */ /* 0x000fe80000100800 */
[----:B------:R-:W-:Y:S04]  /*20e0*/  STL [R1+0x98], R2 ;  /* 0x0000980201007387 */ /* 0x000fe80000100800 */
[----:B------:R-:W4:Y:S01]  /*20f0*/  LDL.LU R9, [R1+0xc8] ;  /* 0x0000c80001097983 */ /* 0x000f220000300800 */
[----:B0-----:R-:W-:Y:S01]  /*2100*/  FMUL.FTZ R42, R11, -1.4426950216293334961 ;  /* 0xbfb8aa3b0b2a7820 */ /* 0x001fe20000410000 */
[----:B------:R-:W-:Y:S01]  /*2110*/  FMUL.FTZ R43, R45, R43 ;  /* 0x0000002b2d2b7220 */ /* 0x000fe20000410000 */
[----:B------:R-:W-:-:S04]  /*2120*/  FMUL.FTZ R45, R16, -1.4426950216293334961 ;  /* 0xbfb8aa3b102d7820 */ /* 0x000fc80000410000 */
[----:B------:R-:W0:Y:S01]  /*2130*/  MUFU.EX2 R42, R42 ;  /* 0x0000002a002a7308 */ /* 0x000e220000000800 */
[----:B------:R-:W-:Y:S01]  /*2140*/  FMUL.FTZ R53, R50, -1.4426950216293334961 ;  /* 0xbfb8aa3b32357820 */ /* 0x000fe20000410000 */
[----:B------:R-:W-:-:S06]  /*2150*/  SHF.L.U32 R58, R8, 0x10, RZ ;  /* 0x00000010083a7819 */ /* 0x000fcc00000006ff */
[----:B------:R-:W1:Y:S01]  /*2160*/  MUFU.EX2 R45, R45 ;  /* 0x0000002d002d7308 */ /* 0x000e620000000800 */
[----:B------:R-:W-:Y:S01]  /*2170*/  FMUL.FTZ R7, R17, R36 ;  /* 0x0000002411077220 */ /* 0x000fe20000410000 */
[----:B------:R-:W-:-:S03]  /*2180*/  PRMT R8, R8, 0x7632, R8 ;  /* 0x0000763208087816 */ /* 0x000fc60000000008 */
[----:B------:R-:W-:-:S03]  /*2190*/  FMUL.FTZ R7, R58, R7 ;  /* 0x000000073a077220 */ /* 0x000fc60000410000 */
[----:B------:R-:W2:Y:S01]  /*21a0*/  MUFU.EX2 R53, R53 ;  /* 0x0000003500357308 */ /* 0x000ea20000000800 */
[----:B0-----:R-:W-:Y:S01]  /*21b0*/  FADD.FTZ R58, R42, 1 ;  /* 0x3f8000002a3a7421 */ /* 0x001fe20000010000 */
[----:B------:R-:W-:-:S05]  /*21c0*/  SHF.L.U32 R8, R8, 0x10, RZ ;  /* 0x0000001008087819 */ /* 0x000fca00000006ff */
[----:B------:R-:W-:Y:S01]  /*21d0*/  FMUL.FTZ R12, R8, R12 ;  /* 0x0000000c080c7220 */ /* 0x000fe20000410000 */
[----:B------:R-:W-:Y:S01]  /*21e0*/  MUFU.RCP R58, R58 ;  /* 0x0000003a003a7308 */ /* 0x000fe20000001000 */
[----:B-1----:R-:W-:Y:S01]  /*21f0*/  FADD.FTZ R45, R45, 1 ;  /* 0x3f8000002d2d7421 */ /* 0x002fe20000010000 */
[----:B------:R-:W-:Y:S01]  /*2200*/  FMUL.FTZ R10, R10, R33 ;  /* 0x000000210a0a7220 */ /* 0x000fe20000410000 */
[----:B------:R-:W-:-:S05]  /*2210*/  FMUL.FTZ R33, R6, -1.4426950216293334961 ;  /* 0xbfb8aa3b06217820 */ /* 0x000fca0000410000 */
[----:B------:R-:W-:Y:S01]  /*2220*/  MUFU.RCP R45, R45 ;  /* 0x0000002d002d7308 */ /* 0x000fe20000001000 */
[----:B--2---:R-:W-:Y:S01]  /*2230*/  FADD.FTZ R53, R53, 1 ;  /* 0x3f80000035357421 */ /* 0x004fe20000010000 */
[C-C-:B------:R-:W-:Y:S01]  /*2240*/  FFMA.FTZ R17, R57.reuse, R40, R55.reuse ;  /* 0x0000002839117223 */ /* 0x140fe20000010037 */
[----:B------:R-:W-:Y:S01]  /*2250*/  FFMA.FTZ R28, R57, R0, R55 ;  /* 0x00000000391c7223 */ /* 0x000fe20000010037 */
[----:B------:R-:W-:-:S04]  /*2260*/  FMUL.FTZ R57, R30, -1.4426950216293334961 ;  /* 0xbfb8aa3b1e397820 */ /* 0x000fc80000410000 */
[----:B------:R-:W0:Y:S01]  /*2270*/  MUFU.EX2 R33, R33 ;  /* 0x0000002100217308 */ /* 0x000e220000000800 */
[----:B------:R-:W-:-:S07]  /*2280*/  FMUL.FTZ R35, R28, -1.4426950216293334961 ;  /* 0xbfb8aa3b1c237820 */ /* 0x000fce0000410000 */
[----:B------:R-:W-:Y:S01]  /*2290*/  MUFU.RCP R53, R53 ;  /* 0x0000003500357308 */ /* 0x000fe20000001000 */
[----:B------:R-:W-:Y:S01]  /*22a0*/  FMUL.FTZ R55, R31, -1.4426950216293334961 ;  /* 0xbfb8aa3b1f377820 */ /* 0x000fe20000410000 */
[----:B------:R-:W-:-:S06]  /*22b0*/  FMUL.FTZ R54, R29, -1.4426950216293334961 ;  /* 0xbfb8aa3b1d367820 */ /* 0x000fcc0000410000 */
[----:B------:R-:W-:Y:S01]  /*22c0*/  MUFU.EX2 R57, R57 ;  /* 0x0000003900397308 */ /* 0x000fe20000000800 */
[----:B------:R-:W-:-:S07]  /*22d0*/  FMUL.FTZ R36, R17, -1.4426950216293334961 ;  /* 0xbfb8aa3b11247820 */ /* 0x000fce0000410000 */
[----:B------:R-:W1:Y:S01]  /*22e0*/  MUFU.EX2 R35, R35 ;  /* 0x0000002300237308 */ /* 0x000e620000000800 */
[----:B0-----:R-:W-:-:S07]  /*22f0*/  FADD.FTZ R33, R33, 1 ;  /* 0x3f80000021217421 */ /* 0x001fce0000010000 */
[----:B------:R-:W0:Y:S08]  /*2300*/  MUFU.EX2 R55, R55 ;  /* 0x0000003700377308 */ /* 0x000e300000000800 */
[----:B------:R-:W-:Y:S01]  /*2310*/  MUFU.EX2 R54, R54 ;  /* 0x0000003600367308 */ /* 0x000fe20000000800 */
[----:B-1----:R-:W-:-:S07]  /*2320*/  FADD.FTZ R35, R35, 1 ;  /* 0x3f80000023237421 */ /* 0x002fce0000010000 */
[----:B------:R-:W1:Y:S01]  /*2330*/  MUFU.EX2 R36, R36 ;  /* 0x0000002400247308 */ /* 0x000e620000000800 */
[----:B0-----:R-:W-:-:S07]  /*2340*/  FADD.FTZ R55, R55, 1 ;  /* 0x3f80000037377421 */ /* 0x001fce0000010000 */
[----:B------:R-:W-:Y:S08]  /*2350*/  MUFU.RCP R33, R33 ;  /* 0x0000002100217308 */ /* 0x000ff00000001000 */
[----:B------:R-:W-:Y:S01]  /*2360*/  MUFU.RCP R35, R35 ;  /* 0x0000002300237308 */ /* 0x000fe20000001000 */
[----:B-1----:R-:W-:-:S07]  /*2370*/  FADD.FTZ R36, R36, 1 ;  /* 0x3f80000024247421 */ /* 0x002fce0000010000 */
[----:B------:R-:W-:Y:S01]  /*2380*/  MUFU.RCP R36, R36 ;  /* 0x0000002400247308 */ /* 0x000fe20000001000 */
[----:B------:R-:W0:Y:S01]  /*2390*/  S2R R42, SR_TID.X ;  /* 0x00000000002a7919 */ /* 0x000e220000002100 */
[----:B------:R1:W-:Y:S04]  /*23a0*/  STL [R1+0x9c], R5 ;  /* 0x00009c0501007387 */ /* 0x0003e80000100800 */
[----:B------:R-:W2:Y:S04]  /*23b0*/  LDL R61, [R1+0x74] ;  /* 0x00007400013d7983 */ /* 0x000ea80000100800 */
[----:B---3--:R-:W3:Y:S04]  /*23c0*/  LDL R3, [R1+0x70] ;  /* 0x0000700001037983 */ /* 0x008ee80000100800 */
[----:B------:R-:W3:Y:S04]  /*23d0*/  LDL R40, [R1+0x68] ;  /* 0x0000680001287983 */ /* 0x000ee80000100800 */
[----:B------:R-:W3:Y:S04]  /*23e0*/  LDL R60, [R1+0x58] ;  /* 0x00005800013c7983 */ /* 0x000ee80000100800 */
[----:B------:R-:W2:Y:S04]  /*23f0*/  LDL.LU R0, [R1+0x5c] ;  /* 0x00005c0001007983 */ /* 0x000ea80000300800 */
[----:B-1----:R-:W3:Y:S04]  /*2400*/  LDL.LU R5, [R1+0x7c] ;  /* 0x00007c0001057983 */ /* 0x002ee80000300800 */
[----:B------:R1:W-:Y:S04]  /*2410*/  STL [R1+0xb8], R12 ;  /* 0x0000b80c01007387 */ /* 0x0003e80000100800 */
[----:B-1----:R-:W2:Y:S01]  /*2420*/  LDL R12, [R1+0x64] ;  /* 0x00006400010c7983 */ /* 0x002ea20000100800 */
[----:B0-----:R-:W-:-:S02]  /*2430*/  SHF.L.U32 R2, R42, 0x1, RZ ;  /* 0x000000012a027819 */ /* 0x001fc400000006ff */
[----:B----4-:R-:W-:-:S05]  /*2440*/  SHF.L.U32 R8, R9, 0x10, RZ ;  /* 0x0000001009087819 */ /* 0x010fca00000006ff */
[----:B------:R-:W-:Y:S01]  /*2450*/  FMUL.FTZ R8, R8, R51 ;  /* 0x0000003308087220 */ /* 0x000fe20000410000 */
[----:B------:R-:W-:Y:S01]  /*2460*/  PRMT R51, R9, 0x7632, R51 ;  /* 0x0000763209337816 */ /* 0x000fe20000000033 */
[----:B------:R-:W-:-:S03]  /*2470*/  FADD.FTZ R9, R13, 1 ;  /* 0x3f8000000d097421 */ /* 0x000fc60000010000 */
[----:B------:R-:W-:-:S05]  /*2480*/  SHF.L.U32 R51, R51, 0x10, RZ ;  /* 0x0000001033337819 */ /* 0x000fca00000006ff */
[----:B------:R-:W-:Y:S01]  /*2490*/  FMUL.FTZ R13, R51, R56 ;  /* 0x00000038330d7220 */ /* 0x000fe20000410000 */
[----:B------:R-:W-:Y:S01]  /*24a0*/  FADD.FTZ R51, -R58, 1 ;  /* 0x3f8000003a337421 */ /* 0x000fe20000010100 */
[----:B------:R-:W0:Y:S03]  /*24b0*/  MUFU.RCP R9, R9 ;  /* 0x0000000900097308 */ /* 0x000e260000001000 */
[----:B------:R-:W-:Y:S01]  /*24c0*/  FFMA.FTZ R11, R11, R51, 1 ;  /* 0x3f8000000b0b7423 */ /* 0x000fe20000010033 */
[----:B------:R-:W-:-:S04]  /*24d0*/  FADD.FTZ R51, -R45, 1 ;  /* 0x3f8000002d337421 */ /* 0x000fc80000010100 */
[----:B------:R-:W-:-:S04]  /*24e0*/  FFMA.FTZ R51, R16, R51, 1 ;  /* 0x3f80000010337423 */ /* 0x000fc80000010033 */
[----:B------:R-:W-:Y:S01]  /*24f0*/  FMUL.FTZ R45, R45, R51 ;  /* 0x000000332d2d7220 */ /* 0x000fe20000410000 */
[----:B------:R-:W-:-:S04]  /*2500*/  FADD.FTZ R51, -R53, 1 ;  /* 0x3f80000035337421 */ /* 0x000fc80000010100 */
[----:B------:R-:W-:Y:S01]  /*2510*/  FFMA.FTZ R50, R50, R51, 1 ;  /* 0x3f80000032327423 */ /* 0x000fe20000010033 */
[----:B------:R-:W-:Y:S01]  /*2520*/  FADD.FTZ R51, R57, 1 ;  /* 0x3f80000039337421 */ /* 0x000fe20000010000 */
[----:B0-----:R-:W-:-:S04]  /*2530*/  FADD.FTZ R16, -R9, 1 ;  /* 0x3f80000009107421 */ /* 0x001fc80000010100 */
[----:B------:R-:W-:Y:S01]  /*2540*/  FFMA.FTZ R16, R37, R16, 1 ;  /* 0x3f80000025107423 */ /* 0x000fe20000010010 */
[----:B------:R-:W0:Y:S01]  /*2550*/  MUFU.RCP R51, R51 ;  /* 0x0000003300337308 */ /* 0x000e220000001000 */
[----:B------:R-:W-:Y:S01]  /*2560*/  FADD.FTZ R37, R54, 1 ;  /* 0x3f80000036257421 */ /* 0x000fe20000010000 */
[----:B------:R-:W-:Y:S01]  /*2570*/  FMUL.FTZ R50, R53, R50 ;  /* 0x0000003235327220 */ /* 0x000fe20000410000 */
[----:B------:R-:W-:Y:S01]  /*2580*/  FMUL.FTZ R16, R9, R16 ;  /* 0x0000001009107220 */ /* 0x000fe20000410000 */
[C---:B------:R-:W-:Y:S02]  /*2590*/  SHF.L.U32 R9, R14.reuse, 0x10, RZ ;  /* 0x000000100e097819 */ /* 0x040fe400000006ff */
[----:B------:R-:W-:Y:S01]  /*25a0*/  PRMT R54, R14, 0x7632, R54 ;  /* 0x000076320e367816 */ /* 0x000fe20000000036 */
[----:B------:R-:W-:Y:S01]  /*25b0*/  FMUL.FTZ R11, R58, R11 ;  /* 0x0000000b3a0b7220 */ /* 0x000fe20000410000 */
[C---:B------:R-:W-:Y:S02]  /*25c0*/  SHF.L.U32 R14, R15.reuse, 0x10, RZ ;  /* 0x000000100f0e7819 */ /* 0x040fe400000006ff */
[----:B------:R-:W-:-:S02]  /*25d0*/  PRMT R53, R15, 0x7632, R53 ;  /* 0x000076320f357816 */ /* 0x000fc40000000035 */
[----:B------:R-:W1:Y:S01]  /*25e0*/  MUFU.RCP R15, R55 ;  /* 0x00000037000f7308 */ /* 0x000e620000001000 */
[----:B------:R-:W-:Y:S01]  /*25f0*/  FMUL.FTZ R9, R9, R11 ;  /* 0x0000000b09097220 */ /* 0x000fe20000410000 */
[----:B------:R-:W-:Y:S01]  /*2600*/  FMUL.FTZ R11, R14, R45 ;  /* 0x0000002d0e0b7220 */ /* 0x000fe20000410000 */
[----:B------:R-:W-:-:S05]  /*2610*/  FADD.FTZ R45, -R33, 1 ;  /* 0x3f800000212d7421 */ /* 0x000fca0000010100 */
[----:B------:R-:W4:Y:S01]  /*2620*/  MUFU.RCP R37, R37 ;  /* 0x0000002500257308 */ /* 0x000f220000001000 */
[----:B------:R-:W-:Y:S01]  /*2630*/  FFMA.FTZ R45, R6, R45, 1 ;  /* 0x3f800000062d7423 */ /* 0x000fe2000001002d */
[----:B0-----:R-:W-:Y:S01]  /*2640*/  FADD.FTZ R6, -R51, 1 ;  /* 0x3f80000033067421 */ /* 0x001fe20000010100 */
[----:B------:R-:W-:Y:S02]  /*2650*/  SHF.L.U32 R54, R54, 0x10, RZ ;  /* 0x0000001036367819 */ /* 0x000fe400000006ff */
[----:B------:R-:W-:Y:S01]  /*2660*/  FMUL.FTZ R45, R33, R45 ;  /* 0x0000002d212d7220 */ /* 0x000fe20000410000 */
[----:B------:R-:W-:Y:S01]  /*2670*/  FFMA.FTZ R6, R30, R6, 1 ;  /* 0x3f8000001e067423 */ /* 0x000fe20000010006 */
[----:B------:R-:W-:Y:S01]  /*2680*/  FADD.FTZ R30, -R35, 1 ;  /* 0x3f800000231e7421 */ /* 0x000fe20000010100 */
[----:B------:R-:W-:Y:S01]  /*2690*/  SHF.L.U32 R53, R53, 0x10, RZ ;  /* 0x0000001035357819 */ /* 0x000fe200000006ff */
[----:B-1----:R-:W-:Y:S01]  /*26a0*/  FADD.FTZ R33, -R15, 1 ;  /* 0x3f8000000f217421 */ /* 0x002fe20000010100 */
[----:B------:R-:W-:Y:S01]  /*26b0*/  FMUL.FTZ R14, R54, R16 ;  /* 0x00000010360e7220 */ /* 0x000fe20000410000 */
[----:B------:R-:W-:-:S02]  /*26c0*/  FFMA.FTZ R30, R28, R30, 1 ;  /* 0x3f8000001c1e7423 */ /* 0x000fc4000001001e */
[----:B------:R-:W-:Y:S01]  /*26d0*/  FFMA.FTZ R33, R31, R33, 1 ;  /* 0x3f8000001f217423 */ /* 0x000fe20000010021 */
[----:B------:R-:W-:Y:S01]  /*26e0*/  FMUL.FTZ R16, R53, R50 ;  /* 0x0000003235107220 */ /* 0x000fe20000410000 */
[----:B------:R-:W-:Y:S01]  /*26f0*/  FMUL.FTZ R28, R35, R30 ;  /* 0x0000001e231c7220 */ /* 0x000fe20000410000 */
[----:B----4-:R-:W-:Y:S01]  /*2700*/  FADD.FTZ R50, -R37, 1 ;  /* 0x3f80000025327421 */ /* 0x010fe20000010100 */
[----:B------:R-:W-:Y:S01]  /*2710*/  FMUL.FTZ R30, R15, R33 ;  /* 0x000000210f1e7220 */ /* 0x000fe20000410000 */
[----:B------:R-:W-:Y:S01]  /*2720*/  FADD.FTZ R54, -R36, 1 ;  /* 0x3f80000024367421 */ /* 0x000fe20000010100 */
[C---:B------:R-:W-:Y:S01]  /*2730*/  PRMT R33, R26.reuse, 0x7632, R33 ;  /* 0x000076321a217816 */ /* 0x040fe20000000021 */
[----:B------:R-:W-:Y:S01]  /*2740*/  FFMA.FTZ R50, R29, R50, 1 ;  /* 0x3f8000001d327423 */ /* 0x000fe20000010032 */
[----:B------:R-:W-:Y:S01]  /*2750*/  SHF.L.U32 R15, R26, 0x10, RZ ;  /* 0x000000101a0f7819 */ /* 0x000fe200000006ff */
[----:B------:R-:W-:Y:S01]  /*2760*/  FFMA.FTZ R54, R17, R54, 1 ;  /* 0x3f80000011367423 */ /* 0x000fe20000010036 */
[----:B------:R-:W-:Y:S01]  /*2770*/  SHF.L.U32 R26, R33, 0x10, RZ ;  /* 0x00000010211a7819 */ /* 0x000fe200000006ff */
[----:B------:R-:W-:Y:S01]  /*2780*/  FMUL.FTZ R17, R37, R50 ;  /* 0x0000003225117220 */ /* 0x000fe20000410000 */
[----:B------:R0:W-:Y:S03]  /*2790*/  STL [R1+0xbc], R13 ;  /* 0x0000bc0d01007387 */ /* 0x0001e60000100800 */
[----:B------:R-:W-:Y:S01]  /*27a0*/  FMUL.FTZ R17, R26, R17 ;  /* 0x000000111a117220 */ /* 0x000fe20000410000 */
[----:B------:R-:W4:Y:S01]  /*27b0*/  LDL R37, [R1+0x3c] ;  /* 0x00003c0001257983 */ /* 0x000f220000100800 */
[----:B------:R-:W-:-:S02]  /*27c0*/  PRMT R26, R23, 0x7632, R26 ;  /* 0x00007632171a7816 */ /* 0x000fc4000000001a */
[----:B------:R-:W-:Y:S01]  /*27d0*/  SHF.L.U32 R23, R23, 0x10, RZ ;  /* 0x0000001017177819 */ /* 0x000fe200000006ff */
[----:B------:R-:W4:Y:S04]  /*27e0*/  LDL R50, [R1+0x4c] ;  /* 0x00004c0001327983 */ /* 0x000f280000100800 */
[----:B------:R-:W-:Y:S01]  /*27f0*/  FMUL.FTZ R28, R23, R28 ;  /* 0x0000001c171c7220 */ /* 0x000fe20000410000 */
[----:B0-----:R-:W4:Y:S04]  /*2800*/  LDL R13, [R1+0x14] ;  /* 0x00001400010d7983 */ /* 0x001f280000100800 */
[----:B------:R-:W4:Y:S01]  /*2810*/  LDL R23, [R1+0x6c] ;  /* 0x00006c0001177983 */ /* 0x000f220000100800 */
[----:B------:R-:W-:-:S03]  /*2820*/  LEA R35, R42, UR7, 0x5 ;  /* 0x000000072a237c11 */ /* 0x000fc6000f8e28ff */
[----:B------:R-:W4:Y:S04]  /*2830*/  LDL R4, [R1+0x48] ;  /* 0x0000480001047983 */ /* 0x000f280000100800 */
[----:B------:R-:W4:Y:S01]  /*2840*/  LDL R42, [R1+0x44] ;  /* 0x00004400012a7983 */ /* 0x000f220000100800 */
[----:B------:R-:W-:Y:S01]  /*2850*/  FMUL.FTZ R34, R18, -1.4426950216293334961 ;  /* 0xbfb8aa3b12227820 */ /* 0x000fe20000410000 */
[----:B------:R-:W-:Y:S01]  /*2860*/  FMUL.FTZ R52, R38, -1.4426950216293334961 ;  /* 0xbfb8aa3b26347820 */ /* 0x000fe20000410000 */
[----:B------:R-:W0:Y:S04]  /*2870*/  S2R R56, SR_CgaCtaId ;  /* 0x0000000000387919 */ /* 0x000e280000008800 */
[----:B------:R-:W1:Y:S01]  /*2880*/  MUFU.EX2 R34, R34 ;  /* 0x0000002200227308 */ /* 0x000e620000000800 */
[----:B------:R-:W-:Y:S01]  /*2890*/  PRMT R31, R27, 0x7632, R31 ;  /* 0x000076321b1f7816 */ /* 0x000fe2000000001f */
[----:B------:R-:W-:Y:S01]  /*28a0*/  FMUL.FTZ R6, R51, R6 ;  /* 0x0000000633067220 */ /* 0x000fe20000410000 */
[----:B------:R-:W-:Y:S01]  /*28b0*/  FMUL.FTZ R54, R36, R54 ;  /* 0x0000003624367220 */ /* 0x000fe20000410000 */
[----:B------:R-:W-:Y:S01]  /*28c0*/  MOV R58, 0x400 ;  /* 0x00000400003a7802 */ /* 0x000fe20000000f00 */
[----:B------:R-:W4:Y:S03]  /*28d0*/  LDL R53, [R1+0x40] ;  /* 0x0000400001357983 */ /* 0x000f260000100800 */
[----:B------:R-:W3:Y:S01]  /*28e0*/  MUFU.EX2 R52, R52 ;  /* 0x0000003400347308 */ /* 0x000ee20000000800 */
[----:B------:R-:W4:Y:S01]  /*28f0*/  LDL R59, [R1+0x38] ;  /* 0x00003800013b7983 */ /* 0x000f220000100800 */
[----:B------:R-:W-:Y:S01]  /*2900*/  FADD.FTZ R33, RZ, R24 ;  /* 0x00000018ff217221 */ /* 0x000fe20000010000 */
[----:B------:R-:W-:Y:S01]  /*2910*/  LOP3.LUT R2, R2, 0x18, RZ, 0xc0, !PT ;  /* 0x0000001802027812 */ /* 0x000fe200078ec0ff */
[----:B------:R-:W-:Y:S01]  /*2920*/  FMUL.FTZ R15, R15, R45 ;  /* 0x0000002d0f0f7220 */ /* 0x000fe20000410000 */
[----:B------:R-:W4:Y:S01]  /*2930*/  LDL R55, [R1+0x50] ;  /* 0x0000500001377983 */ /* 0x000f220000100800 */
[----:B-1----:R-:W-:Y:S01]  /*2940*/  FADD.FTZ R34, R34, 1 ;  /* 0x3f80000022227421 */ /* 0x002fe20000010000 */
[----:B------:R-:W-:-:S02]  /*2950*/  SHF.L.U32 R31, R31, 0x10, RZ ;  /* 0x000000101f1f7819 */ /* 0x000fc400000006ff */
[----:B------:R-:W-:Y:S01]  /*2960*/  SHF.L.U32 R27, R27, 0x10, RZ ;  /* 0x000000101b1b7819 */ /* 0x000fe200000006ff */
[----:B------:R-:W-:Y:S01]  /*2970*/  FADD.FTZ R36, RZ, R25 ;  /* 0x00000019ff247221 */ /* 0x000fe20000010000 */
[----:B------:R-:W-:Y:S01]  /*2980*/  FMUL.FTZ R51, R21, R20 ;  /* 0x0000001415337220 */ /* 0x000fe20000410000 */
[----:B------:R-:W1:Y:S01]  /*2990*/  MUFU.RCP R34, R34 ;  /* 0x0000002200227308 */ /* 0x000e620000001000 */
[----:B---3--:R-:W-:Y:S01]  /*29a0*/  FADD.FTZ R52, R52, 1 ;  /* 0x3f80000034347421 */ /* 0x008fe20000010000 */
[----:B------:R-:W-:Y:S01]  /*29b0*/  IADD3 R58, PT, PT, R58, 0x3c00, RZ ;  /* 0x00003c003a3a7810 */ /* 0x000fe20007ffe0ff */
[----:B------:R-:W3:Y:S05]  /*29c0*/  LDL R45, [R1+0x54] ;  /* 0x00005400012d7983 */ /* 0x000eea0000100800 */
[----:B------:R-:W0:Y:S01]  /*29d0*/  MUFU.RCP R52, R52 ;  /* 0x0000003400347308 */ /* 0x000e220000001000 */
[----:B-1----:R-:W-:-:S04]  /*29e0*/  FADD.FTZ R29, -R34, 1 ;  /* 0x3f800000221d7421 */ /* 0x002fc80000010100 */
[----:B------:R-:W-:Y:S01]  /*29f0*/  FFMA.FTZ R29, R18, R29, 1 ;  /* 0x3f800000121d7423 */ /* 0x000fe2000001001d */
[----:B0-----:R-:W-:Y:S01]  /*2a00*/  FADD.FTZ R18, -R52, 1 ;  /* 0x3f80000034127421 */ /* 0x001fe20000010100 */
[----:B------:R-:W-:-:S03]  /*2a10*/  FMUL.FTZ R31, R31, R6 ;  /* 0x000000061f1f7220 */ /* 0x000fc60000410000 */
[----:B------:R-:W-:Y:S01]  /*2a20*/  FFMA.FTZ R18, R38, R18, 1 ;  /* 0x3f80000026127423 */ /* 0x000fe20000010012 */
[----:B------:R-:W-:Y:S01]  /*2a30*/  PRMT R6, R22, 0x7632, R6 ;  /* 0x0000763216067816 */ /* 0x000fe20000000006 */
[----:B------:R-:W-:Y:S01]  /*2a40*/  FMUL.FTZ R29, R34, R29 ;  /* 0x0000001d221d7220 */ /* 0x000fe20000410000 */
[----:B------:R-:W-:Y:S01]  /*2a50*/  FMUL.FTZ R57, R5, R24 ;  /* 0x0000001805397220 */ /* 0x000fe20000410000 */
[----:B------:R-:W-:Y:S01]  /*2a60*/  FMUL.FTZ R52, R52, R18 ;  /* 0x0000001234347220 */ /* 0x000fe20000410000 */
[----:B------:R-:W-:Y:S01]  /*2a70*/  FMUL.FTZ R18, R27, R54 ;  /* 0x000000361b127220 */ /* 0x000fe20000410000 */
[----:B------:R-:W-:Y:S01]  /*2a80*/  SHF.L.U32 R27, R22, 0x10, RZ ;  /* 0x00000010161b7819 */ /* 0x000fe200000006ff */
[----:B------:R-:W-:Y:S01]  /*2a90*/  FADD.FTZ R36, R36, R32 ;  /* 0x0000002024247221 */ /* 0x000fe20000010000 */
[----:B------:R-:W-:Y:S01]  /*2aa0*/  SHF.L.U32 R22, R6, 0x10, RZ ;  /* 0x0000001006167819 */ /* 0x000fe200000006ff */
[----:B------:R-:W3:Y:S01]  /*2ab0*/  LDL R38, [R1+0x60] ;  /* 0x0000600001267983 */ /* 0x000ee20000100800 */
[----:B------:R-:W-:Y:S01]  /*2ac0*/  SHF.L.U32 R6, R26, 0x10, RZ ;  /* 0x000000101a067819 */ /* 0x000fe200000006ff */
[----:B------:R-:W-:-:S04]  /*2ad0*/  FMUL.FTZ R27, R27, R29 ;  /* 0x0000001d1b1b7220 */ /* 0x000fc80000410000 */
[----:B------:R-:W-:Y:S01]  /*2ae0*/  FMUL.FTZ R29, R6, R52 ;  /* 0x00000034061d7220 */ /* 0x000fe20000410000 */
[-C--:B--2---:R-:W-:Y:S01]  /*2af0*/  FMUL.FTZ R6, R0, R25.reuse ;  /* 0x0000001900067220 */ /* 0x084fe20000410000 */
[----:B------:R-:W-:Y:S01]  /*2b00*/  LEA R58, R56, R58, 0x18 ;  /* 0x0000003a383a7211 */ /* 0x000fe200078ec0ff */
[----:B------:R-:W-:Y:S01]  /*2b10*/  FMUL.FTZ R56, R0, R32 ;  /* 0x0000002000387220 */ /* 0x000fe20000410000 */
[----:B------:R-:W-:Y:S01]  /*2b20*/  FMUL.FTZ R30, R22, R30 ;  /* 0x0000001e161e7220 */ /* 0x000fe20000410000 */
[C---:B------:R-:W-:Y:S02]  /*2b30*/  LOP3.LUT R54, R2.reuse, 0x8, RZ, 0x3c, !PT ;  /* 0x0000000802367812 */ /* 0x040fe400078e3cff */
[----:B------:R-:W-:Y:S02]  /*2b40*/  LOP3.LUT R22, R2, 0x10, RZ, 0x3c, !PT ;  /* 0x0000001002167812 */ /* 0x000fe400078e3cff */
[----:B------:R-:W2:Y:S01]  /*2b50*/  LDL R2, [R1+0x78] ;  /* 0x0000780001027983 */ /* 0x000ea20000100800 */
[C---:B----4-:R-:W-:Y:S01]  /*2b60*/  FFMA.FTZ R26, R37.reuse, R25, RZ ;  /* 0x00000019251a7223 */ /* 0x050fe200000100ff */
[----:B------:R-:W-:-:S02]  /*2b70*/  FFMA.FTZ R25, R37, R6, RZ ;  /* 0x0000000625197223 */ /* 0x000fc400000100ff */
[----:B------:R-:W4:Y:S02]  /*2b80*/  LDL R37, [R1+0x34] ;  /* 0x0000340001257983 */ /* 0x000f240000100800 */
[C---:B------:R-:W-:Y:S01]  /*2b90*/  FFMA.FTZ R25, R50.reuse, R51, R25 ;  /* 0x0000003332197223 */ /* 0x040fe20000010019 */
[----:B------:R-:W-:Y:S01]  /*2ba0*/  FFMA.FTZ R26, R61, R32, R26 ;  /* 0x000000203d1a7223 */ /* 0x000fe2000001001a */
[----:B------:R-:W-:Y:S01]  /*2bb0*/  FFMA.FTZ R32, R50, R20, RZ ;  /* 0x0000001432207223 */ /* 0x000fe200000100ff */
[----:B------:R-:W-:Y:S01]  /*2bc0*/  FMUL.FTZ R50, R13, R19 ;  /* 0x000000130d327220 */ /* 0x000fe20000410000 */
[----:B------:R-:W-:Y:S01]  /*2bd0*/  FADD.FTZ R20, RZ, R20 ;  /* 0x00000014ff147221 */ /* 0x000fe20000010000 */
[C---:B------:R-:W-:Y:S01]  /*2be0*/  FFMA.FTZ R25, R23.reuse, R57, R25 ;  /* 0x0000003917197223 */ /* 0x040fe20000010019 */
[----:B------:R-:W-:Y:S01]  /*2bf0*/  FFMA.FTZ R52, R23, R24, RZ ;  /* 0x0000001817347223 */ /* 0x000fe200000100ff */
[----:B------:R-:W-:Y:S02]  /*2c00*/  FADD.FTZ R23, RZ, R19 ;  /* 0x00000013ff177221 */ /* 0x000fe40000010000 */
[C---:B------:R-:W-:Y:S01]  /*2c10*/  FFMA.FTZ R25, R4.reuse, R50, R25 ;  /* 0x0000003204197223 */ /* 0x040fe20000010019 */
[----:B------:R-:W-:Y:S01]  /*2c20*/  FFMA.FTZ R24, R4, R19, RZ ;  /* 0x0000001304187223 */ /* 0x000fe200000100ff */
[----:B------:R-:W-:Y:S01]  /*2c30*/  FADD.FTZ R20, R20, R49 ;  /* 0x0000003114147221 */ /* 0x000fe20000010000 */
[----:B------:R-:W2:Y:S01]  /*2c40*/  LDL R4, [R1+0x30] ;  /* 0x0000300001047983 */ /* 0x000ea20000100800 */
[-C--:B------:R-:W-:Y:S01]  /*2c50*/  FFMA.FTZ R19, R42, R49.reuse, R32 ;  /* 0x000000312a137223 */ /* 0x080fe20000010020 */
[----:B------:R-:W-:Y:S01]  /*2c60*/  FMUL.FTZ R49, R21, R49 ;  /* 0x0000003115317220 */ /* 0x000fe20000410000 */
[----:B------:R-:W-:-:S02]  /*2c70*/  FFMA.FTZ R25, R61, R56, R25 ;  /* 0x000000383d197223 */ /* 0x000fc40000010019 */
[----:B------:R-:W2:Y:S02]  /*2c80*/  LDL R61, [R1+0x2c] ;  /* 0x00002c00013d7983 */ /* 0x000ea40000100800 */
[----:B------:R-:W-:Y:S02]  /*2c90*/  FFMA.FTZ R25, R42, R49, R25 ;  /* 0x000000312a197223 */ /* 0x000fe40000010019 */
[----:B------:R-:W4:Y:S01]  /*2ca0*/  LDL.LU R42, [R1+0xc4] ;  /* 0x0000c400012a7983 */ /* 0x000f220000300800 */
[-C--:B------:R-:W-:Y:S01]  /*2cb0*/  FFMA.FTZ R52, R3, R48.reuse, R52 ;  /* 0x0000003003347223 */ /* 0x080fe20000010034 */
[----:B------:R-:W-:Y:S01]  /*2cc0*/  FADD.FTZ R33, R33, R48 ;  /* 0x0000003021217221 */ /* 0x000fe20000010000 */
[----:B------:R-:W-:Y:S01]  /*2cd0*/  FMUL.FTZ R48, R5, R48 ;  /* 0x0000003005307220 */ /* 0x000fe20000410000 */
[-C--:B------:R-:W-:Y:S01]  /*2ce0*/  FFMA.FTZ R24, R53, R47.reuse, R24 ;  /* 0x0000002f35187223 */ /* 0x080fe20000010018 */
        /* <DEDUP_REMOVED lines=13> */
[----:B------:R-:W-:Y:S01]  /*2dc0*/  FADD.FTZ R34, RZ, R6 ;  /* 0x00000006ff227221 */ /* 0x000fe20000010000 */
[----:B------:R-:W-:Y:S01]  /*2dd0*/  FMUL.FTZ R43, R5, R43 ;  /* 0x0000002b052b7220 */ /* 0x000fe20000410000 */
[----:B------:R-:W-:Y:S01]  /*2de0*/  FFMA.FTZ R25, R59, R44, R25 ;  /* 0x0000002c3b197223 */ /* 0x000fe20000010019 */
[----:B------:R-:W2:Y:S01]  /*2df0*/  LDL R3, [R1+0x28] ;  /* 0x0000280001037983 */ /* 0x000ea20000100800 */
[----:B------:R-:W-:-:S02]  /*2e00*/  FADD.FTZ R34, R34, R51 ;  /* 0x0000003322227221 */ /* 0x000fc40000010000 */
[----:B------:R-:W-:Y:S01]  /*2e10*/  FFMA.FTZ R25, R12, R43, R25 ;  /* 0x0000002b0c197223 */ /* 0x000fe20000010019 */
[----:B------:R-:W2:Y:S01]  /*2e20*/  LDL R53, [R1+0x1c] ;  /* 0x00001c0001357983 */ /* 0x000ea20000100800 */
[----:B------:R-:W-:Y:S01]  /*2e30*/  FADD.FTZ R36, R36, R41 ;  /* 0x0000002924247221 */ /* 0x000fe20000010000 */
[----:B------:R-:W-:Y:S02]  /*2e40*/  FADD.FTZ R34, R34, R57 ;  /* 0x0000003922227221 */ /* 0x000fe40000010000 */
[----:B------:R-:W2:Y:S02]  /*2e50*/  LDL.LU R40, [R1+0xc0] ;  /* 0x0000c00001287983 */ /* 0x000ea40000300800 */
[----:B------:R-:W-:Y:S02]  /*2e60*/  FADD.FTZ R32, R34, R50 ;  /* 0x0000003222207221 */ /* 0x000fe40000010000 */
[----:B------:R-:W2:Y:S01]  /*2e70*/  LDL R59, [R1+0xc] ;  /* 0x00000c00013b7983 */ /* 0x000ea20000100800 */
[-C--:B---3--:R-:W-:Y:S01]  /*2e80*/  FFMA.FTZ R26, R38, R41.reuse, R26 ;  /* 0x00000029261a7223 */ /* 0x088fe2000001001a */
[----:B------:R-:W-:Y:S01]  /*2e90*/  FMUL.FTZ R41, R0, R41 ;  /* 0x0000002900297220 */ /* 0x000fe20000410000 */
[-C--:B----4-:R-:W-:Y:S01]  /*2ea0*/  FFMA.FTZ R24, R37, R42.reuse, R24 ;  /* 0x0000002a25187223 */ /* 0x090fe20000010018 */
[----:B------:R-:W-:Y:S01]  /*2eb0*/  FADD.FTZ R23, R23, R42 ;  /* 0x0000002a17177221 */ /* 0x000fe20000010000 */
[----:B------:R-:W-:-:S02]  /*2ec0*/  FMUL.FTZ R42, R13, R42 ;  /* 0x0000002a0d2a7220 */ /* 0x000fc40000410000 */
[----:B------:R-:W3:Y:S02]  /*2ed0*/  LDL.LU R13, [R1+0xbc] ;  /* 0x0000bc00010d7983 */ /* 0x000ee40000300800 */
[----:B------:R-:W-:Y:S02]  /*2ee0*/  FFMA.FTZ R25, R37, R42, R25 ;  /* 0x0000002a25197223 */ /* 0x000fe40000010019 */
[----:B------:R-:W4:Y:S02]  /*2ef0*/  LDL.LU R12, [R1+0xb8] ;  /* 0x0000b800010c7983 */ /* 0x000f240000300800 */
[----:B------:R-:W-:Y:S01]  /*2f00*/  FFMA.FTZ R25, R38, R41, R25 ;  /* 0x0000002926197223 */ /* 0x000fe20000010019 */
[----:B------:R-:W-:Y:S01]  /*2f10*/  FADD.FTZ R38, R23, R10 ;  /* 0x0000000a17267221 */ /* 0x000fe20000010000 */
[----:B------:R-:W3:Y:S04]  /*2f20*/  LDL R34, [R1+0x20] ;  /* 0x0000200001227983 */ /* 0x000ee80000100800 */
[----:B------:R-:W4:Y:S01]  /*2f30*/  LDL.LU R23, [R1+0x14] ;  /* 0x0000140001177983 */ /* 0x000f220000300800 */
[-C--:B------:R-:W-:Y:S01]  /*2f40*/  FFMA.FTZ R52, R60, R39.reuse, R52 ;  /* 0x000000273c347223 */ /* 0x080fe20000010034 */
[----:B------:R-:W-:Y:S01]  /*2f50*/  FADD.FTZ R33, R33, R39 ;  /* 0x0000002721217221 */ /* 0x000fe20000010000 */
[----:B------:R-:W-:Y:S01]  /*2f60*/  FMUL.FTZ R39, R5, R39 ;  /* 0x0000002705277220 */ /* 0x000fe20000410000 */
[----:B--2---:R-:W-:Y:S01]  /*2f70*/  FFMA.FTZ R37, R61, R10, R24 ;  /* 0x0000000a3d257223 */ /* 0x004fe20000010018 */
[-C--:B------:R-:W-:Y:S01]  /*2f80*/  FFMA.FTZ R19, R4, R40.reuse, R19 ;  /* 0x0000002804137223 */ /* 0x080fe20000010013 */
[----:B------:R-:W-:Y:S01]  /*2f90*/  FADD.FTZ R20, R20, R40 ;  /* 0x0000002814147221 */ /* 0x000fe20000010000 */
[----:B------:R-:W-:-:S04]  /*2fa0*/  FMUL.FTZ R40, R21, R40 ;  /* 0x0000002815287220 */ /* 0x000fc80000410000 */
[----:B------:R-:W-:Y:S02]  /*2fb0*/  FFMA.FTZ R25, R4, R40, R25 ;  /* 0x0000002804197223 */ /* 0x000fe40000010019 */
[----:B------:R-:W2:Y:S02]  /*2fc0*/  LDL.LU R4, [R1+0xb4] ;  /* 0x0000b40001047983 */ /* 0x000ea40000300800 */
[----:B------:R-:W-:Y:S02]  /*2fd0*/  FFMA.FTZ R25, R60, R39, R25 ;  /* 0x000000273c197223 */ /* 0x000fe40000010019 */
[----:B------:R-:W2:Y:S01]  /*2fe0*/  LDL.LU R60, [R1+0xb0] ;  /* 0x0000b000013c7983 */ /* 0x000ea20000300800 */
[----:B------:R-:W-:-:S04]  /*2ff0*/  FADD.FTZ R32, R32, R56 ;  /* 0x0000003820207221 */ /* 0x000fc80000010000 */
[----:B------:R-:W-:-:S04]  /*3000*/  FADD.FTZ R32, R32, R49 ;  /* 0x0000003120207221 */ /* 0x000fc80000010000 */
[----:B------:R-:W-:-:S04]  /*3010*/  FADD.FTZ R32, R32, R48 ;  /* 0x0000003020207221 */ /* 0x000fc80000010000 */
[----:B------:R-:W-:Y:S01]  /*3020*/  FADD.FTZ R32, R32, R47 ;  /* 0x0000002f20207221 */ /* 0x000fe20000010000 */
[-C--:B------:R-:W-:Y:S01]  /*3030*/  FFMA.FTZ R26, R45, R7.reuse, R26 ;  /* 0x000000072d1a7223 */ /* 0x080fe2000001001a */
[----:B------:R-:W-:Y:S02]  /*3040*/  FADD.FTZ R36, R36, R7 ;  /* 0x0000000724247221 */ /* 0x000fe40000010000 */
[----:B------:R-:W-:Y:S01]  /*3050*/  FADD.FTZ R32, R32, R46 ;  /* 0x0000002e20207221 */ /* 0x000fe20000010000 */
[----:B------:R-:W-:-:S03]  /*3060*/  FMUL.FTZ R7, R0, R7 ;  /* 0x0000000700077220 */ /* 0x000fc60000410000 */
[----:B------:R-:W-:Y:S01]  /*3070*/  FADD.FTZ R32, R32, R44 ;  /* 0x0000002c20207221 */ /* 0x000fe20000010000 */
[-C--:B------:R-:W-:Y:S01]  /*3080*/  FFMA.FTZ R52, R55, R8.reuse, R52 ;  /* 0x0000000837347223 */ /* 0x080fe20000010034 */
[----:B------:R-:W-:Y:S02]  /*3090*/  FADD.FTZ R33, R33, R8 ;  /* 0x0000000821217221 */ /* 0x000fe40000010000 */
[----:B------:R-:W-:Y:S01]  /*30a0*/  FADD.FTZ R32, R32, R43 ;  /* 0x0000002b20207221 */ /* 0x000fe20000010000 */
[----:B------:R-:W-:-:S03]  /*30b0*/  FMUL.FTZ R8, R5, R8 ;  /* 0x0000000805087220 */ /* 0x000fc60000410000 */
[----:B------:R-:W-:-:S04]  /*30c0*/  FADD.FTZ R32, R32, R42 ;  /* 0x0000002a20207221 */ /* 0x000fc80000010000 */
[----:B------:R-:W-:Y:S01]  /*30d0*/  FADD.FTZ R24, R32, R41 ;  /* 0x0000002920187221 */ /* 0x000fe20000010000 */
[----:B----4-:R-:W-:-:S04]  /*30e0*/  FMUL.FTZ R10, R23, R10 ;  /* 0x0000000a170a7220 */ /* 0x010fc80000410000 */
[----:B------:R-:W-:Y:S02]  /*30f0*/  FFMA.FTZ R25, R61, R10, R25 ;  /* 0x0000000a3d197223 */ /* 0x000fe40000010019 */
[----:B------:R-:W4:Y:S01]  /*3100*/  LDL.LU R61, [R1+0xac] ;  /* 0x0000ac00013d7983 */ /* 0x000f220000300800 */
[-C--:B------:R-:W-:Y:S01]  /*3110*/  FFMA.FTZ R19, R53, R12.reuse, R19 ;  /* 0x0000000c35137223 */ /* 0x080fe20000010013 */
[----:B------:R-:W-:Y:S01]  /*3120*/  FADD.FTZ R20, R20, R12 ;  /* 0x0000000c14147221 */ /* 0x000fe20000010000 */
[----:B------:R-:W-:Y:S01]  /*3130*/  FMUL.FTZ R12, R21, R12 ;  /* 0x0000000c150c7220 */ /* 0x000fe20000410000 */
[----:B------:R-:W-:Y:S01]  /*3140*/  FFMA.FTZ R25, R45, R7, R25 ;  /* 0x000000072d197223 */ /* 0x000fe20000010019 */
[-C--:B---3--:R-:W-:Y:S01]  /*3150*/  FFMA.FTZ R37, R59, R13.reuse, R37 ;  /* 0x0000000d3b257223 */ /* 0x088fe20000010025 */
[----:B------:R-:W-:Y:S01]  /*3160*/  FADD.FTZ R38, R38, R13 ;  /* 0x0000000d26267221 */ /* 0x000fe20000010000 */
[----:B------:R-:W3:Y:S01]  /*3170*/  LDL R32, [R1+0x10] ;  /* 0x0000100001207983 */ /* 0x000ee20000100800 */
[----:B------:R-:W-:Y:S01]  /*3180*/  FFMA.FTZ R25, R53, R12, R25 ;  /* 0x0000000c35197223 */ /* 0x000fe20000010019 */
[----:B------:R-:W-:-:S03]  /*3190*/  FMUL.FTZ R13, R23, R13 ;  /* 0x0000000d170d7220 */ /* 0x000fc60000410000 */
[----:B------:R-:W-:Y:S02]  /*31a0*/  FFMA.FTZ R25, R55, R8, R25 ;  /* 0x0000000837197223 */ /* 0x000fe40000010019 */
[----:B------:R-:W3:Y:S02]  /*31b0*/  LDL R55, [R1+0x8c] ;  /* 0x00008c0001377983 */ /* 0x000ee40000100800 */
[----:B------:R-:W-:Y:S02]  /*31c0*/  FFMA.FTZ R25, R59, R13, R25 ;  /* 0x0000000d3b197223 */ /* 0x000fe40000010019 */
[----:B------:R-:W3:Y:S01]  /*31d0*/  LDL.LU R59, [R1+0xa8] ;  /* 0x0000a800013b7983 */ /* 0x000ee20000300800 */
[-C--:B------:R-:W-:Y:S01]  /*31e0*/  FFMA.FTZ R26, R2, R9.reuse, R26 ;  /* 0x00000009021a7223 */ /* 0x080fe2000001001a */
[----:B------:R-:W-:Y:S01]  /*31f0*/  FADD.FTZ R36, R36, R9 ;  /* 0x0000000924247221 */ /* 0x000fe20000010000 */
[----:B------:R-:W-:Y:S01]  /*3200*/  FMUL.FTZ R9, R0, R9 ;  /* 0x0000000900097220 */ /* 0x000fe20000410000 */
[----:B------:R-:W-:-:S03]  /*3210*/  FADD.FTZ R45, R20, R14 ;  /* 0x0000000e142d7221 */ /* 0x000fc60000010000 */
[----:B------:R-:W-:Y:S01]  /*3220*/  FFMA.FTZ R25, R2, R9, R25 ;  /* 0x0000000902197223 */ /* 0x000fe20000010019 */
[-C--:B------:R-:W-:Y:S01]  /*3230*/  FFMA.FTZ R52, R3, R11.reuse, R52 ;  /* 0x0000000b03347223 */ /* 0x080fe20000010034 */
[----:B------:R-:W-:Y:S01]  /*3240*/  FADD.FTZ R33, R33, R11 ;  /* 0x0000000b21217221 */ /* 0x000fe20000010000 */
[----:B------:R-:W-:Y:S01]  /*3250*/  FMUL.FTZ R11, R5, R11 ;  /* 0x0000000b050b7220 */ /* 0x000fe20000410000 */
[-C--:B--2---:R-:W-:Y:S01]  /*3260*/  FFMA.FTZ R37, R60, R16.reuse, R37 ;  /* 0x000000103c257223 */ /* 0x084fe20000010025 */
[----:B------:R-:W-:Y:S01]  /*3270*/  FADD.FTZ R38, R38, R16 ;  /* 0x0000001026267221 */ /* 0x000fe20000010000 */
[----:B------:R-:W-:Y:S01]  /*3280*/  FMUL.FTZ R16, R23, R16 ;  /* 0x0000001017107220 */ /* 0x000fe20000410000 */
[-C--:B------:R-:W-:Y:S01]  /*3290*/  FFMA.FTZ R26, R34, R15.reuse, R26 ;  /* 0x0000000f221a7223 */ /* 0x080fe2000001001a */
[----:B------:R-:W-:Y:S01]  /*32a0*/  FADD.FTZ R36, R36, R15 ;  /* 0x0000000f24247221 */ /* 0x000fe20000010000 */
[C---:B------:R-:W-:Y:S01]  /*32b0*/  FMUL.FTZ R15, R0.reuse, R15 ;  /* 0x0000000f000f7220 */ /* 0x040fe20000410000 */
[----:B------:R-:W2:Y:S01]  /*32c0*/  LDL R2, [R1+0x4] ;  /* 0x0000040001027983 */ /* 0x000ea20000100800 */
[----:B------:R-:W-:Y:S01]  /*32d0*/  FADD.FTZ R45, R45, R17 ;  /* 0x000000112d2d7221 */ /* 0x000fe20000010000 */
[----:B------:R-:W-:Y:S01]  /*32e0*/  FADD.FTZ R33, R33, R18 ;  /* 0x0000001221217221 */ /* 0x000fe20000010000 */
[----:B------:R-:W-:Y:S01]  /*32f0*/  FMUL.FTZ R20, R0, R27 ;  /* 0x0000001b00147220 */ /* 0x000fe20000410000 */
[-C--:B----4-:R-:W-:Y:S01]  /*3300*/  FFMA.FTZ R53, R61, R14.reuse, R19 ;  /* 0x0000000e3d357223 */ /* 0x090fe20000010013 */
[----:B------:R-:W-:-:S04]  /*3310*/  FMUL.FTZ R14, R21, R14 ;  /* 0x0000000e150e7220 */ /* 0x000fc80000410000 */
[----:B------:R-:W-:-:S04]  /*3320*/  FFMA.FTZ R25, R61, R14, R25 ;  /* 0x0000000e3d197223 */ /* 0x000fc80000010019 */
[----:B------:R-:W-:Y:S02]  /*3330*/  FFMA.FTZ R25, R3, R11, R25 ;  /* 0x0000000b03197223 */ /* 0x000fe40000010019 */
[----:B------:R-:W4:Y:S02]  /*3340*/  LDL.LU R3, [R1+0xa4] ;  /* 0x0000a40001037983 */ /* 0x000f240000300800 */
[----:B------:R-:W-:Y:S01]  /*3350*/  FFMA.FTZ R25, R60, R16, R25 ;  /* 0x000000103c197223 */ /* 0x000fe20000010019 */
[-C--:B---3--:R-:W-:Y:S01]  /*3360*/  FFMA.FTZ R52, R32, R18.reuse, R52 ;  /* 0x0000001220347223 */ /* 0x088fe20000010034 */
[----:B------:R-:W3:Y:S02]  /*3370*/  LDL.LU R0, [R1+0xa0] ;  /* 0x0000a00001007983 */ /* 0x000ee40000300800 */
[----:B------:R-:W-:Y:S02]  /*3380*/  FFMA.FTZ R25, R34, R15, R25 ;  /* 0x0000000f22197223 */ /* 0x000fe40000010019 */
[----:B------:R-:W0:Y:S01]  /*3390*/  S2R R34, SR_TID.X ;  /* 0x0000000000227919 */ /* 0x000e220000002100 */
[-C--:B------:R-:W-:Y:S01]  /*33a0*/  FFMA.FTZ R53, R59, R17.reuse, R53 ;  /* 0x000000113b357223 */ /* 0x080fe20000010035 */
[----:B------:R-:W-:Y:S01]  /*33b0*/  FMUL.FTZ R17, R21, R17 ;  /* 0x0000001115117220 */ /* 0x000fe20000410000 */
[----:B------:R-:W-:-:S03]  /*33c0*/  FMUL.FTZ R18, R5, R18 ;  /* 0x0000001205127220 */ /* 0x000fc60000410000 */
[----:B------:R-:W-:-:S04]  /*33d0*/  FFMA.FTZ R25, R59, R17, R25 ;  /* 0x000000113b197223 */ /* 0x000fc80000010019 */
[----:B------:R-:W-:Y:S01]  /*33e0*/  FFMA.FTZ R25, R32, R18, R25 ;  /* 0x0000001220197223 */ /* 0x000fe20000010019 */
[----:B------:R-:W-:Y:S02]  /*33f0*/  IADD3 R32, PT, PT, R35, R54, RZ ;  /* 0x0000003623207210 */ /* 0x000fe40007ffe0ff */
[----:B0-----:R-:W-:-:S04]  /*3400*/  SHF.L.U32 R34, R34, 0x1, RZ ;  /* 0x0000000122227819 */ /* 0x001fc800000006ff */
[----:B------:R-:W-:-:S04]  /*3410*/  LOP3.LUT R34, R34, 0x18, RZ, 0xc0, !PT ;  /* 0x0000001822227812 */ /* 0x000fc800078ec0ff */
[C---:B------:R-:W-:Y:S02]  /*3420*/  IADD3 R54, PT, PT, R35.reuse, R34, RZ ;  /* 0x0000002223367210 */ /* 0x040fe40007ffe0ff */
[----:B------:R-:W-:Y:S01]  /*3430*/  IADD3 R34, PT, PT, R35, R22, RZ ;  /* 0x0000001623227210 */ /* 0x000fe20007ffe0ff */
[----:B------:R-:W-:Y:S02]  /*3440*/  FMUL.FTZ R22, R5, R28 ;  /* 0x0000001c05167220 */ /* 0x000fe40000410000 */
[----:B------:R-:W3:Y:S01]  /*3450*/  LDL.LU R5, [R1+0x9c] ;  /* 0x00009c0001057983 */ /* 0x000ee20000300800 */
[----:B------:R-:W-:Y:S02]  /*3460*/  IMAD R55, R55, 0x18, R58 ;  /* 0x0000001837377824 */ /* 0x000fe400078e023a */
[----:B------:R-:W0:Y:S01]  /*3470*/  S2R R58, SR_TID.X ;  /* 0x00000000003a7919 */ /* 0x000e220000002100 */
[----:B------:R-:W-:-:S04]  /*3480*/  FADD.FTZ R24, R24, R40 ;  /* 0x0000002818187221 */ /* 0x000fc80000010000 */
[----:B------:R-:W-:-:S04]  /*3490*/  FADD.FTZ R24, R24, R39 ;  /* 0x0000002718187221 */ /* 0x000fc80000010000 */
[----:B------:R-:W-:-:S04]  /*34a0*/  FADD.FTZ R24, R24, R10 ;  /* 0x0000000a18187221 */ /* 0x000fc80000010000 */
[----:B------:R-:W-:-:S04]  /*34b0*/  FADD.FTZ R24, R24, R7 ;  /* 0x0000000718187221 */ /* 0x000fc80000010000 */
[----:B------:R-:W-:-:S04]  /*34c0*/  FADD.FTZ R24, R24, R12 ;  /* 0x0000000c18187221 */ /* 0x000fc80000010000 */
[----:B------:R-:W-:Y:S01]  /*34d0*/  FADD.FTZ R24, R24, R8 ;  /* 0x0000000818187221 */ /* 0x000fe20000010000 */
[----:B0-----:R-:W-:-:S04]  /*34e0*/  SHF.L.U32 R58, R58, 0x1, RZ ;  /* 0x000000013a3a7819 */ /* 0x001fc800000006ff */
[----:B------:R-:W-:Y:S01]  /*34f0*/  LOP3.LUT R58, R58, 0x18, RZ, 0xc, !PT ;  /* 0x000000183a3a7812 */ /* 0x000fe200078e0cff */
[----:B------:R-:W-:-:S03]  /*3500*/  FADD.FTZ R24, R24, R13 ;  /* 0x0000000d18187221 */ /* 0x000fc60000010000 */
[----:B------:R-:W-:Y:S02]  /*3510*/  IADD3 R35, PT, PT, R35, R58, RZ ;  /* 0x0000003a23237210 */ /* 0x000fe40007ffe0ff */
[----:B------:R-:W0:Y:S01]  /*3520*/  S2R R58, SR_TID.X ;  /* 0x00000000003a7919 */ /* 0x000e220000002100 */
[----:B------:R-:W-:-:S04]  /*3530*/  FADD.FTZ R24, R24, R9 ;  /* 0x0000000918187221 */ /* 0x000fc80000010000 */
[----:B------:R-:W-:-:S04]  /*3540*/  FADD.FTZ R24, R24, R14 ;  /* 0x0000000e18187221 */ /* 0x000fc80000010000 */
[----:B------:R-:W-:-:S04]  /*3550*/  FADD.FTZ R24, R24, R11 ;  /* 0x0000000b18187221 */ /* 0x000fc80000010000 */
[----:B------:R-:W-:-:S04]  /*3560*/  FADD.FTZ R24, R24, R16 ;  /* 0x0000001018187221 */ /* 0x000fc80000010000 */
[----:B------:R-:W-:-:S04]  /*3570*/  FADD.FTZ R24, R24, R15 ;  /* 0x0000000f18187221 */ /* 0x000fc80000010000 */
[----:B------:R-:W-:Y:S01]  /*3580*/  FADD.FTZ R24, R24, R17 ;  /* 0x0000001118187221 */ /* 0x000fe20000010000 */
[----:B------:R-:W-:-:S03]  /*3590*/  FMUL.FTZ R19, R23, R31 ;  /* 0x0000001f17137220 */ /* 0x000fc60000410000 */
[----:B------:R-:W-:-:S04]  /*35a0*/  FADD.FTZ R24, R24, R18 ;  /* 0x0000001218187221 */ /* 0x000fc80000010000 */
[----:B------:R-:W-:Y:S01]  /*35b0*/  FADD.FTZ R24, R24, R19 ;  /* 0x0000001318187221 */ /* 0x000fe20000010000 */
[----:B------:R-:W-:Y:S01]  /*35c0*/  FMUL.FTZ R21, R21, R30 ;  /* 0x0000001e15157220 */ /* 0x000fe20000410000 */
[----:B0-----:R-:W-:Y:S02]  /*35d0*/  LOP3.LUT R58, R58, 0xffff, RZ, 0xc0, !PT ;  /* 0x0000ffff3a3a7812 */ /* 0x001fe400078ec0ff */
[----:B------:R-:W-:-:S03]  /*35e0*/  FADD.FTZ R24, R24, R20 ;  /* 0x0000001418187221 */ /* 0x000fc60000010000 */
[----:B------:R-:W-:Y:S02]  /*35f0*/  IMAD R58, R58, 0x445, RZ ;  /* 0x000004453a3a7824 */ /* 0x000fe400078e02ff */
[----:B------:R-:W-:Y:S01]  /*3600*/  FADD.FTZ R24, R24, R21 ;  /* 0x0000001518187221 */ /* 0x000fe20000010000 */
[----:B------:R-:W-:-:S03]  /*3610*/  FMUL.FTZ R23, R23, R29 ;  /* 0x0000001d17177220 */ /* 0x000fc60000410000 */
[----:B------:R-:W-:Y:S01]  /*3620*/  FADD.FTZ R24, R24, R22 ;  /* 0x0000001618187221 */ /* 0x000fe20000010000 */
[----:B------:R-:W-:-:S03]  /*3630*/  SHF.R.U32.HI R58, RZ, 0x12, R58 ;  /* 0x00000012ff3a7819 */ /* 0x000fc6000001163a */
[----:B------:R-:W-:Y:S01]  /*3640*/  FADD.FTZ R24, R24, R23 ;  /* 0x0000001718187221 */ /* 0x000fe20000010000 */
[----:B------:R-:W-:Y:S01]  /*3650*/  LEA R55, R58, R55, 0x3 ;  /* 0x000000373a377211 */ /* 0x000fe200078e18ff */
[----:B--2---:R-:W-:Y:S01]  /*3660*/  FFMA.FTZ R26, R2, R27, R26 ;  /* 0x0000001b021a7223 */ /* 0x004fe2000001001a */
[----:B------:R-:W-:Y:S01]  /*3670*/  FADD.FTZ R27, R36, R27 ;  /* 0x0000001b241b7221 */ /* 0x000fe20000010000 */
[----:B----4-:R-:W-:-:S04]  /*3680*/  FFMA.FTZ R25, R3, R19, R25 ;  /* 0x0000001303197223 */ /* 0x010fc80000010019 */
[----:B------:R-:W-:Y:S02]  /*3690*/  FFMA.FTZ R25, R2, R20, R25 ;  /* 0x0000001402197223 */ /* 0x000fe40000010019 */
[----:B------:R0:W5:Y:S02]  /*36a0*/  LDL.LU R2, [R1+0x98] ;  /* 0x0000980001027983 */ /* 0x0001640000300800 */
[----:B------:R-:W-:-:S04]  /*36b0*/  FFMA.FTZ R25, R4, R21, R25 ;  /* 0x0000001504197223 */ /* 0x000fc80000010019 */
[----:B---3--:R-:W-:-:S04]  /*36c0*/  FFMA.FTZ R25, R0, R22, R25 ;  /* 0x0000001600197223 */ /* 0x008fc80000010019 */
[----:B------:R-:W-:-:S05]  /*36d0*/  FFMA.FTZ R25, R5, R23, R25 ;  /* 0x0000001705197223 */ /* 0x000fca0000010019 */
[----:B------:R-:W-:Y:S01]  /*36e0*/  STS.64 [R55], R24 ;  /* 0x0000001837007388 */ /* 0x000fe20000000a00 */
[----:B------:R-:W-:Y:S06]  /*36f0*/  BAR.SYNC.DEFER_BLOCKING 0x0 ;  /* 0x0000000000007b1d */ /* 0x000fec0000010000 */
[----:B------:R1:W-:Y:S02]  /*3700*/  STS.64 [R54], R26 ;  /* 0x0000001a36007388 */ /* 0x0003e40000000a00 */
[----:B-1----:R-:W-:Y:S02]  /*3710*/  FFMA.FTZ R26, R0, R28, R52 ;  /* 0x0000001c001a7223 */ /* 0x002fe40000010034 */
[----:B------:R-:W2:Y:S01]  /*3720*/  LDL.LU R0, [R1+0x94] ;  /* 0x0000940001007983 */ /* 0x000ea20000300800 */
[----:B------:R-:W-:Y:S01]  /*3730*/  FFMA.FTZ R37, R3, R31, R37 ;  /* 0x0000001f03257223 */ /* 0x000fe20000010025 */
[----:B------:R-:W-:-:S02]  /*3740*/  FADD.FTZ R38, R38, R31 ;  /* 0x0000001f26267221 */ /* 0x000fc40000010000 */
[----:B------:R-:W1:Y:S01]  /*3750*/  S2R R31, SR_TID.X ;  /* 0x00000000001f7919 */ /* 0x000e620000002100 */
[----:B------:R-:W3:Y:S01]  /*3760*/  S2R R58, SR_TID.X ;  /* 0x00000000003a7919 */ /* 0x000ee20000002100 */
[----:B------:R-:W-:Y:S01]  /*3770*/  FFMA.FTZ R24, R4, R30, R53 ;  /* 0x0000001e04187223 */ /* 0x000fe20000010035 */
[----:B------:R-:W-:Y:S01]  /*3780*/  FADD.FTZ R25, R45, R30 ;  /* 0x0000001e2d197221 */ /* 0x000fe20000010000 */
[----:B------:R-:W-:Y:S01]  /*3790*/  FADD.FTZ R27, R33, R28 ;  /* 0x0000001c211b7221 */ /* 0x000fe20000010000 */
[----:B------:R-:W-:Y:S01]  /*37a0*/  FFMA.FTZ R28, R5, R29, R37 ;  /* 0x0000001d051c7223 */ /* 0x000fe20000010025 */
[----:B------:R-:W-:Y:S02]  /*37b0*/  FADD.FTZ R29, R38, R29 ;  /* 0x0000001d261d7221 */ /* 0x000fe40000010000 */
[----:B------:R-:W-:Y:S04]  /*37c0*/  STS.64 [R32], R24 ;  /* 0x0000001820007388 */ /* 0x000fe80000000a00 */
[----:B------:R4:W-:Y:S04]  /*37d0*/  STS.64 [R34], R26 ;  /* 0x0000001a22007388 */ /* 0x0009e80000000a00 */
[----:B------:R-:W-:Y:S01]  /*37e0*/  STS.64 [R35], R28 ;  /* 0x0000001c23007388 */ /* 0x000fe20000000a00 */
[----:B------:R-:W-:Y:S01]  /*37f0*/  BAR.SYNC.DEFER_BLOCKING 0x0 ;  /* 0x0000000000007b1d */ /* 0x000fe20000010000 */
[----:B-1----:R-:W-:-:S04]  /*3800*/  SHF.R.U32.HI R36, RZ, 0x4, R31 ;  /* 0x00000004ff247819 */ /* 0x002fc8000001161f */
[----:B------:R-:W-:Y:S02]  /*3810*/  LOP3.LUT R36, R36, R31, RZ, 0x3c, !PT ;  /* 0x0000001f24247212 */ /* 0x000fe400078e3cff */
[----:B---3--:R-:W-:Y:S02]  /*3820*/  SHF.L.U32 R45, R58, 0x3, RZ ;  /* 0x000000033a2d7819 */ /* 0x008fe400000006ff */
[----:B------:R-:W-:Y:S02]  /*3830*/  SHF.L.U32 R36, R36, 0x3, RZ ;  /* 0x0000000324247819 */ /* 0x000fe400000006ff */
[----:B------:R-:W-:Y:S02]  /*3840*/  LOP3.LUT R30, R45, 0x1fe0, RZ, 0xc0, !PT ;  /* 0x00001fe02d1e7812 */ /* 0x000fe400078ec0ff */
[----:B------:R-:W-:-:S04]  /*3850*/  LOP3.LUT R36, R36, 0x18, RZ, 0xc0, !PT ;  /* 0x0000001824247812 */ /* 0x000fc800078ec0ff */
[----:B----4-:R-:W-:Y:S01]  /*3860*/  IADD3 R26, PT, PT, R30, UR7, R36 ;  /* 0x000000071e1a7c10 */ /* 0x010fe2000fffe024 */
[----:B------:R-:W-:-:S04]  /*3870*/  USHF.L.U32 UR10, UR13, 0x6, URZ ;  /* 0x000000060d0a7899 */ /* 0x000fc800080006ff */
[----:B------:R-:W1:Y:S04]  /*3880*/  LDS.64 R24, [R26] ;  /* 0x000000001a187984 */ /* 0x000e680000000a00 */
[----:B------:R-:W3:Y:S04]  /*3890*/  LDS.64 R26, [R26+0x1e00] ;  /* 0x001e00001a1a7984 */ /* 0x000ee80000000a00 */
[----:B--2---:R-:W2:Y:S04]  /*38a0*/  LDS.64 R28, [R0] ;  /* 0x00000000001c7984 */ /* 0x004ea80000000a00 */
[----:B------:R4:W0:Y:S04]  /*38b0*/  LDS.64 R30, [R0+0x1e00] ;  /* 0x001e0000001e7984 */ /* 0x0008280000000a00 */
[----:B----4-:R4:W5:Y:S01]  /*38c0*/  LDL.LU R0, [R1+0x90] ;  /* 0x0000900001007983 */ /* 0x0109620000300800 */
[----:B------:R-:W-:Y:S01]  /*38d0*/  ULOP3.LUT UR10, UR10, UR12, URZ, 0xfc, !UPT ;  /* 0x0000000c0a0a7292 */ /* 0x000fe2000f8efcff */
[----:B------:R-:W-:-:S03]  /*38e0*/  UMOV UR7, URZ ;  /* 0x000000ff00077c82 */ /* 0x000fc60008000000 */
[----:B------:R-:W-:Y:S01]  /*38f0*/  UIMAD.WIDE.U32 UR10, UR10, 0x780, UR6 ;  /* 0x000007800a0a78a5 */ /* 0x000fe2000f8e0006 */
[----:B------:R-:W0:Y:S01]  /*3900*/  S2R R52, SR_TID.X ;  /* 0x0000000000347919 */ /* 0x000e220000002100 */
[----:B------:R-:W-:-:S04]  /*3910*/  ISETP.GT.U32.AND P0, PT, R58, 0xf, PT ;  /* 0x0000000f3a00780c */ /* 0x000fc80003f04070 */
[----:B------:R-:W-:Y:S01]  /*3920*/  IADD3 R33, P1, PT, R58, UR10, RZ ;  /* 0x0000000a3a217c10 */ /* 0x000fe2000ff3e0ff */
[----:B------:R-:W-:Y:S01]  /*3930*/  USHF.L.U64.HI UR10, UR13, 0x6, UR14 ;  /* 0x000000060d0a7899 */ /* 0x000fe2000801020e */
[----:B------:R-:W-:-:S03]  /*3940*/  MOV R34, UR11 ;  /* 0x0000000b00227c02 */ /* 0x000fc60008000f00 */
[----:B------:R-:W-:Y:S02]  /*3950*/  UIMAD UR10, UR10, 0x780, URZ ;  /* 0x000007800a0a78a4 */ /* 0x000fe4000f8e02ff */
[----:B------:R-:W-:-:S04]  /*3960*/  UIADD3 UR11, UP0, UPT, UR15, 0x3, URZ ;  /* 0x000000030f0b7890 */ /* 0x000fc8000ff1e0ff */
[----:B------:R-:W-:Y:S01]  /*3970*/  IADD3.X R34, PT, PT, R34, UR10, RZ, P1, !PT ;  /* 0x0000000a22227c10 */ /* 0x000fe20008ffe4ff */
[----:B------:R-:W-:Y:S01]  /*3980*/  USHF.L.U32 UR10, UR15, 0x3, URZ ;  /* 0x000000030f0a7899 */ /* 0x000fe200080006ff */
[C---:B------:R-:W-:Y:S01]  /*3990*/  LEA R32, P1, R33.reuse, UR20, 0x3 ;  /* 0x0000001421207c11 */ /* 0x040fe2000f8218ff */
[----:B------:R-:W-:Y:S01]  /*39a0*/  UIADD3.X UR5, UPT, UPT, URZ, UR5, URZ, UP0, !UPT ;  /* 0x00000005ff057290 */ /* 0x000fe200087fe4ff */
[----:B------:R-:W-:Y:S01]  /*39b0*/  BSSY.RECONVERGENT B0, `(.L_x_323) ;  /* 0x00000fb000007945 */ /* 0x000fe20003800200 */
[----:B------:R-:W-:Y:S01]  /*39c0*/  ULOP3.LUT UR10, UR10, 0x8, URZ, 0xc0, !UPT ;  /* 0x000000080a0a7892 */ /* 0x000fe2000f8ec0ff */
[----:B------:R-:W-:Y:S01]  /*39d0*/  LEA.HI.X R33, R33, UR21, R34, 0x3, P1 ;  /* 0x0000001521217c11 */ /* 0x000fe200088f1c22 */
[----:B------:R-:W-:Y:S01]  /*39e0*/  UMOV UR15, UR11 ;  /* 0x0000000b000f7c82 */ /* 0x000fe20008000000 */
[----:B------:R-:W-:Y:S01]  /*39f0*/  CS2R R34, SRZ ;  /* 0x0000000000227805 */ /* 0x000fe2000001ff00 */
[----:B-1234-:R-:W-:Y:S08]  /*3a00*/  @P0 BRA `(.L_x_324) ;  /* 0x0000000c00d40947 */ /* 0x01eff00003800000 */
[----:B------:R-:W1:Y:S01]  /*3a10*/  S2R R38, SR_TID.X ;  /* 0x0000000000267919 */ /* 0x000e620000002100 */
[----:B------:R-:W-:Y:S01]  /*3a20*/  MOV R34, 0x78 ;  /* 0x0000007800227802 */ /* 0x000fe20000000f00 */
[----:B------:R-:W-:Y:S01]  /*3a30*/  UIADD3 UR7, UPT, UPT, UR16, 0x3c00, URZ ;  /* 0x00003c0010077890 */ /* 0x000fe2000fffe0ff */
[----:B------:R-:W-:Y:S02]  /*3a40*/  MOV R35, 0x18 ;  /* 0x0000001800237802 */ /* 0x000fe40000000f00 */
[----:B------:R-:W-:Y:S01]  /*3a50*/  LOP3.LUT R45, R45, 0x8, RZ, 0xc0, !PT ;  /* 0x000000082d2d7812 */ /* 0x000fe200078ec0ff */
[----:B------:R-:W-:Y:S01]  /*3a60*/  ULEA UR7, UR17, UR7, 0x18 ;  /* 0x0000000711077291 */ /* 0x000fe2000f8ec0ff */
[----:B-1----:R-:W-:-:S05]  /*3a70*/  LEA.HI R38, R38, UR10, RZ, 0x1f ;  /* 0x0000000a26267c11 */ /* 0x002fca000f8ff8ff */
[----:B------:R-:W-:-:S05]  /*3a80*/  IMAD R38, R38, R34, -UR6 ;  /* 0x8000000626267e24 */ /* 0x000fca000f8e0222 */
[----:B------:R-:W-:Y:S02]  /*3a90*/  SHF.R.U32.HI R34, RZ, 0x2, R38 ;  /* 0x00000002ff227819 */ /* 0x000fe40000011626 */
[----:B------:R-:W-:-:S03]  /*3aa0*/  IADD3 R36, PT, PT, R38, 0x4, RZ ;  /* 0x0000000426247810 */ /* 0x000fc60007ffe0ff */
[----:B------:R-:W-:Y:S01]  /*3ab0*/  IMAD R34, R34, R35, UR7 ;  /* 0x0000000722227e24 */ /* 0x000fe2000f8e0223 */
[----:B------:R-:W-:-:S04]  /*3ac0*/  SHF.R.U32.HI R36, RZ, 0x2, R36 ;  /* 0x00000002ff247819 */ /* 0x000fc80000011624 */
[----:B------:R-:W-:Y:S01]  /*3ad0*/  IADD3 R34, PT, PT, R34, R45, RZ ;  /* 0x0000002d22227210 */ /* 0x000fe20007ffe0ff */
[----:B------:R-:W-:-:S05]  /*3ae0*/  IMAD R36, R36, R35, UR7 ;  /* 0x0000000724247e24 */ /* 0x000fca000f8e0223 */
[----:B------:R-:W-:Y:S01]  /*3af0*/  IADD3 R36, PT, PT, R45, R36, RZ ;  /* 0x000000242d247210 */ /* 0x000fe20007ffe0ff */
[----:B------:R-:W1:Y:S05]  /*3b00*/  LDS.64 R34, [R34] ;  /* 0x0000000022227984 */ /* 0x000e6a0000000a00 */
[----:B------:R-:W2:Y:S01]  /*3b10*/  LDS.64 R36, [R36] ;  /* 0x0000000024247984 */ /* 0x000ea20000000a00 */
[----:B-1----:R-:W-:Y:S01]  /*3b20*/  FADD.FTZ R34, RZ, R34 ;  /* 0x00000022ff227221 */ /* 0x002fe20000010000 */
[----:B------:R-:W-:-:S03]  /*3b30*/  FADD.FTZ R35, RZ, R35 ;  /* 0x00000023ff237221 */ /* 0x000fc60000010000 */
[----:B--2---:R-:W-:Y:S01]  /*3b40*/  FADD.FTZ R36, R34, R36 ;  /* 0x0000002422247221 */ /* 0x004fe20000010000 */
[----:B------:R-:W-:Y:S01]  /*3b50*/  IADD3 R34, PT, PT, R38, 0x8, RZ ;  /* 0x0000000826227810 */ /* 0x000fe20007ffe0ff */
[----:B------:R-:W-:Y:S01]  /*3b60*/  FADD.FTZ R37, R35, R37 ;  /* 0x0000002523257221 */ /* 0x000fe20000010000 */
[----:B------:R-:W-:Y:S02]  /*3b70*/  MOV R35, 0x18 ;  /* 0x0000001800237802 */ /* 0x000fe40000000f00 */
[----:B------:R-:W-:-:S05]  /*3b80*/  SHF.R.U32.HI R34, RZ, 0x2, R34 ;  /* 0x00000002ff227819 */ /* 0x000fca0000011622 */
[----:B------:R-:W-:-:S05]  /*3b90*/  IMAD R34, R34, R35, UR7 ;  /* 0x0000000722227e24 */ /* 0x000fca000f8e0223 */
[----:B------:R-:W-:-:S06]  /*3ba0*/  IADD3 R34, PT, PT, R45, R34, RZ ;  /* 0x000000222d227210 */ /* 0x000fcc0007ffe0ff */
[----:B------:R-:W1:Y:S02]  /*3bb0*/  LDS.64 R34, [R34] ;  /* 0x0000000022227984 */ /* 0x000e640000000a00 */
[----:B-1----:R-:W-:Y:S01]  /*3bc0*/  FADD.FTZ R36, R36, R34 ;  /* 0x0000002224247221 */ /* 0x002fe20000010000 */
        /* <DEDUP_REMOVED lines=206> */
[----:B------:R-:W-:-:S04]  /*48b0*/  SHF.R.U32.HI R38, RZ, 0x2, R38 ;  /* 0x00000002ff267819 */ /* 0x000fc80000011626 */
[----:B------:R-:W-:-:S06]  /*48c0*/  IADD3 R34, PT, PT, R45, R34, RZ ;  /* 0x000000222d227210 */ /* 0x000fcc0007ffe0ff */
[----:B------:R-:W1:Y:S02]  /*48d0*/  LDS.64 R34, [R34] ;  /* 0x0000000022227984 */ /* 0x000e640000000a00 */
[----:B-1----:R-:W-:Y:S01]  /*48e0*/  FADD.FTZ R36, R36, R34 ;  /* 0x0000002224247221 */ /* 0x002fe20000010000 */
[----:B------:R-:W-:Y:S01]  /*48f0*/  MOV R34, 0x18 ;  /* 0x0000001800227802 */ /* 0x000fe20000000f00 */
[----:B------:R-:W-:-:S04]  /*4900*/  FADD.FTZ R37, R37, R35 ;  /* 0x0000002325257221 */ /* 0x000fc80000010000 */
[----:B------:R-:W-:-:S05]  /*4910*/  IMAD R38, R38, R34, UR7 ;  /* 0x0000000726267e24 */ /* 0x000fca000f8e0222 */
[----:B------:R-:W-:-:S06]  /*4920*/  IADD3 R34, PT, PT, R45, R38, RZ ;  /* 0x000000262d227210 */ /* 0x000fcc0007ffe0ff */
[----:B------:R-:W1:Y:S02]  /*4930*/  LDS.64 R34, [R34] ;  /* 0x0000000022227984 */ /* 0x000e640000000a00 */
[----:B-1----:R-:W-:Y:S01]  /*4940*/  FADD.FTZ R34, R36, R34 ;  /* 0x0000002224227221 */ /* 0x002fe20000010000 */
[----:B------:R-:W-:-:S07]  /*4950*/  FADD.FTZ R35, R37, R35 ;  /* 0x0000002325237221 */ /* 0x000fce0000010000 */
.L_x_324:
[----:B------:R-:W-:Y:S05]  /*4960*/  BSYNC.RECONVERGENT B0 ;  /* 0x0000000000007941 */ /* 0x000fea0003800200 */
.L_x_323:
[----:B------:R-:W-:Y:S01]  /*4970*/  FADD.FTZ R24, RZ, R24 ;  /* 0x00000018ff187221 */ /* 0x000fe20000010000 */
[----:B------:R-:W-:Y:S01]  /*4980*/  FADD.FTZ R25, RZ, R25 ;  /* 0x00000019ff197221 */ /* 0x000fe20000010000 */
[----:B------:R-:W-:Y:S01]  /*4990*/  FADD.FTZ R28, RZ, R28 ;  /* 0x0000001cff1c7221 */ /* 0x000fe20000010000 */
[----:B------:R-:W-:Y:S01]  /*49a0*/  FADD.FTZ R29, RZ, R29 ;  /* 0x0000001dff1d7221 */ /* 0x000fe20000010000 */
[----:B------:R-:W-:Y:S01]  /*49b0*/  FADD.FTZ R26, R24, R26 ;  /* 0x0000001a181a7221 */ /* 0x000fe20000010000 */
[----:B------:R-:W-:Y:S01]  /*49c0*/  FADD.FTZ R27, R25, R27 ;  /* 0x0000001b191b7221 */ /* 0x000fe20000010000 */
[----:B0-----:R-:W-:Y:S01]  /*49d0*/  FADD.FTZ R30, R28, R30 ;  /* 0x0000001e1c1e7221 */ /* 0x001fe20000010000 */
[----:B------:R-:W-:Y:S01]  /*49e0*/  FADD.FTZ R31, R29, R31 ;  /* 0x0000001f1d1f7221 */ /* 0x000fe20000010000 */
[----:B------:R-:W0:Y:S01]  /*49f0*/  SHFL.BFLY PT, R37, R34, 0x1, 0x1f ;  /* 0x0c201f0022257f89 */ /* 0x000e2200000e0000 */
[----:B------:R-:W-:Y:S01]  /*4a00*/  LOP3.LUT P0, RZ, R52, 0x3f1, RZ, 0xc0, !PT ;  /* 0x000003f134ff7812 */ /* 0x000fe2000780c0ff */
[----:B------:R-:W1:Y:S01]  /*4a10*/  LDCU.64 UR20, c[0x0][0x3c8] ;  /* 0x00007900ff1477ac */ /* 0x000e620008000a00 */
[----:B------:R-:W-:Y:S01]  /*4a20*/  BSSY.RECONVERGENT B0, `(.L_x_325) ;  /* 0x0000013000007945 */ /* 0x000fe20003800200 */
[----:B------:R-:W2:Y:S04]  /*4a30*/  SHFL.BFLY PT, R36, R35, 0x1, 0x1f ;  /* 0x0c201f0023247f89 */ /* 0x000ea800000e0000 */
[----:B------:R3:W-:Y:S04]  /*4a40*/  STG.E.64 desc[UR18][R32.64+0x6000], R26 ;  /* 0x0060001a20007986 */ /* 0x0007e8000c101b12 */
[----:B------:R3:W-:Y:S01]  /*4a50*/  STG.E.64 desc[UR18][R32.64+0x6f00], R30 ;  /* 0x006f001e20007986 */ /* 0x0007e2000c101b12 */
[----:B0-----:R-:W-:Y:S01]  /*4a60*/  FADD.FTZ R24, R37, R34 ;  /* 0x0000002225187221 */ /* 0x001fe20000010000 */
[----:B--2---:R-:W-:Y:S01]  /*4a70*/  FADD.FTZ R25, R36, R35 ;  /* 0x0000002324197221 */ /* 0x004fe20000010000 */
[----:B-1-3--:R-:W-:Y:S06]  /*4a80*/  @P0 BRA `(.L_x_326) ;  /* 0x0000000000300947 */ /* 0x00afec0003800000 */
        /* <DEDUP_REMOVED lines=12> */
.L_x_326:
[----:B------:R-:W-:Y:S05]  /*4b50*/  BSYNC.RECONVERGENT B0 ;  /* 0x0000000000007941 */ /* 0x000fea0003800200 */
.L_x_325:
        /* <DEDUP_REMOVED lines=21> */
.L_x_329:
[----:B0-----:R-:W2:Y:S04]  /*4cb0*/  LD.E.STRONG.GPU R27, desc[UR18][R24.64+0xc] ;  /* 0x00000c12181b7980 */ /* 0x001ea8000c10f900 */
[----:B--2---:R-:W-:Y:S01]  /*4cc0*/  CCTL.IVALL ;  /* 0x00000000ff00798f */ /* 0x004fe20002000000 */
[----:B------:R-:W-:Y:S05]  /*4cd0*/  YIELD ;  /* 0x0000000000007946 */ /* 0x000fea0003800000 */
[----:B-----5:R-:W-:-:S04]  /*4ce0*/  LOP3.LUT R27, R27, R26, RZ, 0x3c, !PT ;  /* 0x0000001a1b1b7212 */ /* 0x020fc800078e3cff */
[----:B------:R-:W-:-:S13]  /*4cf0*/  ISETP.GT.AND P0, PT, R27, -0x1, PT ;  /* 0xffffffff1b00780c */ /* 0x000fda0003f04270 */
[----:B------:R-:W-:Y:S05]  /*4d00*/  @P0 BRA `(.L_x_329) ;  /* 0xfffffffc00e80947 */ /* 0x000fea000383ffff */
.L_x_328:
[----:B------:R-:W-:Y:S05]  /*4d10*/  WARPSYNC.ALL ;  /* 0x0000000000007948 */ /* 0x000fea0003800000 */
[----:B------:R-:W-:Y:S06]  /*4d20*/  BAR.SYNC.DEFER_BLOCKING 0x0 ;  /* 0x0000000000007b1d */ /* 0x000fec0000010000 */
[----:B------:R-:W-:Y:S05]  /*4d30*/  BRA `(.L_x_330) ;  /* 0x0000000000607947 */ /* 0x000fea0003800000 */
.L_x_327:
        /* <DEDUP_REMOVED lines=16> */
.L_x_332:
[----:B------:R-:W2:Y:S04]  /*4e40*/  LD.E.STRONG.GPU R27, desc[UR18][R24.64] ;  /* 0x00000012181b7980 */ /* 0x000ea8000c10f900 */
[----:B--2---:R-:W-:Y:S01]  /*4e50*/  CCTL.IVALL ;  /* 0x00000000ff00798f */ /* 0x004fe20002000000 */
[----:B------:R-:W-:Y:S05]  /*4e60*/  YIELD ;  /* 0x0000000000007946 */ /* 0x000fea0003800000 */
[----:B-----5:R-:W-:-:S04]  /*4e70*/  LOP3.LUT R27, R27, R26, RZ, 0x3c, !PT ;  /* 0x0000001a1b1b7212 */ /* 0x020fc800078e3cff */
[----:B------:R-:W-:-:S13]  /*4e80*/  ISETP.GT.AND P0, PT, R27, -0x1, PT ;  /* 0xffffffff1b00780c */ /* 0x000fda0003f04270 */
[----:B------:R-:W-:Y:S05]  /*4e90*/  @P0 BRA `(.L_x_332) ;  /* 0xfffffffc00e80947 */ /* 0x000fea000383ffff */
.L_x_331:
[----:B------:R-:W-:Y:S05]  /*4ea0*/  WARPSYNC.ALL ;  /* 0x0000000000007948 */ /* 0x000fea0003800000 */
[----:B------:R-:W-:Y:S06]  /*4eb0*/  BAR.SYNC.DEFER_BLOCKING 0x0 ;  /* 0x0000000000007b1d */ /* 0x000fec0000010000 */
.L_x_330:
[----:B------:R-:W1:Y:S01]  /*4ec0*/  S2R R31, SR_TID.X ;  /* 0x00000000001f7919 */ /* 0x000e620000002100 */
[----:B0-----:R-:W0:Y:S01]  /*4ed0*/  S2R R24, SR_TID.X ;  /* 0x0000000000187919 */ /* 0x001e220000002100 */
[----:B------:R-:W2:Y:S01]  /*4ee0*/  LDL.LU R30, [R1+0x88] ;  /* 0x00008800011e7983 */ /* 0x000ea20000300800 */
[----:B------:R-:W-:-:S03]  /*4ef0*/  UIADD3 UR6, UPT, UPT, UR16, 0x5280, URZ ;  /* 0x0000528010067890 */ /* 0x000fc6000fffe0ff */
[----:B------:R-:W3:Y:S01]  /*4f00*/  LDL.LU R37, [R1+0x3c] ;  /* 0x00003c0001257983 */ /* 0x000ee20000300800 */
[----:B-1----:R-:W-:Y:S02]  /*4f10*/  ISETP.GT.U32.AND P0, PT, R31, 0xff, PT ;  /* 0x000000ff1f00780c */ /* 0x002fe40003f04070 */
[----:B0-----:R-:W-:Y:S01]  /*4f20*/  SHF.L.U32 R26, R24, 0x1, RZ ;  /* 0x00000001181a7819 */ /* 0x001fe200000006ff */
[----:B------:R-:W-:Y:S01]  /*4f30*/  ULEA UR6, UR17, UR6, 0x18 ;  /* 0x0000000611067291 */ /* 0x000fe2000f8ec0ff */
[----:B------:R-:W4:Y:S09]  /*4f40*/  LDL.LU R36, [R1+0x4c] ;  /* 0x00004c0001247983 */ /* 0x000f320000300800 */
[----:B------:R-:W0:Y:S01]  /*4f50*/  @!P0 S2R R25, SR_CTAID.Y ;  /* 0x0000000000198919 */ /* 0x000e220000002600 */
[----:B------:R-:W0:Y:S08]  /*4f60*/  @!P0 LDC R24, c[0x0][0x374] ;  /* 0x0000dd00ff188b82 */ /* 0x000e300000000800 */
[----:B------:R-:W1:Y:S01]  /*4f70*/  @!P0 LDC.64 R28, c[0x0][0x3d0] ;  /* 0x0000f400ff1c8b82 */ /* 0x000e620000000a00 */
[----:B0-----:R-:W-:Y:S01]  /*4f80*/  @!P0 IMAD R24, R24, UR4, R25 ;  /* 0x0000000418188c24 */ /* 0x001fe2000f8e0219 */
        /* <DEDUP_REMOVED lines=8> */
[----:B------:R-:W2:Y:S04]  /*5010*/  @!P0 LDG.E.64 R26, desc[UR18][R26.64] ;  /* 0x000000121a1a8981 */ /* 0x000ea8000c1e1b00 */
[----:B------:R-:W3:Y:S01]  /*5020*/  @!P0 LDG.E.64 R24, desc[UR18][R24.64] ;  /* 0x0000001218188981 */ /* 0x000ee2000c1e1b00 */
[----:B------:R-:W-:Y:S02]  /*5030*/  HFMA2 R28, -RZ, RZ, 0, 0 ;  /* 0x00000000ff1c7431 */ /* 0x000fe400000001ff */
[----:B--2---:R-:W-:Y:S01]  /*5040*/  @!P0 FADD.FTZ R26, RZ, R26 ;  /* 0x0000001aff1a8221 */ /* 0x004fe20000010000 */
[----:B------:R-:W-:-:S03]  /*5050*/  @!P0 FADD.FTZ R27, RZ, R27 ;  /* 0x0000001bff1b8221 */ /* 0x000fc60000010000 */
[----:B---3--:R-:W-:Y:S01]  /*5060*/  @!P0 FADD.FTZ R28, R24, R26 ;  /* 0x0000001a181c8221 */ /* 0x008fe20000010000 */
[----:B------:R-:W-:Y:S01]  /*5070*/  MOV R24, RZ ;  /* 0x000000ff00187202 */ /* 0x000fe20000000f00 */
[----:B------:R-:W-:-:S03]  /*5080*/  @!P0 FADD.FTZ R24, R25, R27 ;  /* 0x0000001b19188221 */ /* 0x000fc60000010000 */
[----:B------:R-:W0:Y:S04]  /*5090*/  SHFL.BFLY PT, R26, R28, 0x10, 0x1f ;  /* 0x0e001f001c1a7f89 */ /* 0x000e2800000e0000 */
[----:B------:R-:W1:Y:S01]  /*50a0*/  SHFL.BFLY PT, R25, R24, 0x10, 0x1f ;  /* 0x0e001f0018197f89 */ /* 0x000e6200000e0000 */
[----:B0-----:R-:W-:Y:S01]  /*50b0*/  FADD.FTZ R26, R26, R28 ;  /* 0x0000001c1a1a7221 */ /* 0x001fe20000010000 */
[----:B------:R-:W-:Y:S02]  /*50c0*/  LOP3.LUT P0, RZ, R31, 0x31f, RZ, 0xc0, !PT ;  /* 0x0000031f1fff7812 */ /* 0x000fe4000780c0ff */
[----:B------:R-:W2:Y:S01]  /*50d0*/  LDL.LU R28, [R1+0x6c] ;  /* 0x00006c00011c7983 */ /* 0x000ea20000300800 */
[----:B-1----:R-:W-:-:S03]  /*50e0*/  FADD.FTZ R25, R25, R24 ;  /* 0x0000001819197221 */ /* 0x002fc60000010000 */
        /* <DEDUP_REMOVED lines=16> */
[----:B------:R-:W-:Y:S01]  /*51f0*/  @!P0 FMUL.FTZ R24, R25, 8.1380212577641941607e-06 ;  /* 0x3708888919188820 */ /* 0x000fe20000410000 */
[----:B------:R-:W-:Y:S01]  /*5200*/  @!P0 FMUL.FTZ R25, R26, 8.1380212577641941607e-06 ;  /* 0x370888891a198820 */ /* 0x000fe20000410000 */
[----:B------:R-:W-:-:S05]  /*5210*/  @!P0 LEA.HI R26, R31, UR6, RZ, 0x1e ;  /* 0x000000061f1a8c11 */ /* 0x000fca000f8ff0ff */
[----:B------:R0:W-:Y:S04]  /*5220*/  @!P0 STS.64 [R26], R24 ;  /* 0x000000181a008388 */ /* 0x0001e80000000a00 */
[----:B0-----:R-:W3:Y:S01]  /*5230*/  LDL.LU R26, [R1+0x48] ;  /* 0x00004800011a7983 */ /* 0x001ee20000300800 */
[----:B------:R-:W-:-:S03]  /*5240*/  IADD3 R24, PT, PT, R30, -UR10, RZ ;  /* 0x8000000a1e187c10 */ /* 0x000fc6000fffe0ff */
[----:B------:R-:W4:Y:S01]  /*5250*/  LDL.LU R35, [R1+0x74] ;  /* 0x0000740001237983 */ /* 0x000f220000300800 */
[----:B------:R-:W-:Y:S01]  /*5260*/  LEA R24, R24, UR6, 0x3 ;  /* 0x0000000618187c11 */ /* 0x000fe2000f8e18ff */
[----:B------:R-:W0:Y:S01]  /*5270*/  LDCU.64 UR6, c[0x0][0x380] ;  /* 0x00007000ff0677ac */ /* 0x000e220008000a00 */
[----:B------:R-:W-:Y:S06]  /*5280*/  BAR.SYNC.DEFER_BLOCKING 0x0 ;  /* 0x0000000000007b1d */ /* 0x000fec0000010000 */
[----:B------:R-:W4:Y:S04]  /*5290*/  LDL.LU R34, [R1+0x44] ;  /* 0x0000440001227983 */ /* 0x000f280000300800 */
[----:B------:R-:W4:Y:S04]  /*52a0*/  LDL.LU R33, [R1+0x70] ;  /* 0x0000700001217983 */ /* 0x000f280000300800 */
[----:B------:R-:W4:Y:S04]  /*52b0*/  LDL.LU R32, [R1+0x40] ;  /* 0x0000400001207983 */ /* 0x000f280000300800 */
[----:B------:R-:W4:Y:S04]  /*52c0*/  LDL.LU R31, [R1+0x68] ;  /* 0x00006800011f7983 */ /* 0x000f280000300800 */
[----:B------:R-:W1:Y:S04]  /*52d0*/  LDS.64 R24, [R24] ;  /* 0x0000000018187984 */ /* 0x000e680000000a00 */
[----:B------:R-:W4:Y:S04]  /*52e0*/  LDL.LU R30, [R1+0x38] ;  /* 0x00003800011e7983 */ /* 0x000f280000300800 */
[----:B------:R-:W4:Y:S04]  /*52f0*/  LDL.LU R29, [R1+0x64] ;  /* 0x00006400011d7983 */ /* 0x000f280000300800 */
[----:B------:R-:W4:Y:S01]  /*5300*/  LDL.LU R27, [R1+0x34] ;  /* 0x00003400011b7983 */ /* 0x000f220000300800 */
[--C-:B-1----:R-:W-:Y:S01]  /*5310*/  FADD.FTZ R57, R57, -R24.reuse ;  /* 0x8000001839397221 */ /* 0x102fe20000010000 */
        /* <DEDUP_REMOVED lines=31> */
[----:B--2---:R-:W-:-:S02]  /*5510*/  FFMA.FTZ R57, R28, -R25, R57 ;  /* 0x800000191c397223 */ /* 0x004fc40000010039 */
[----:B------:R-:W2:Y:S01]  /*5520*/  LDL.LU R28, [R1+0x60] ;  /* 0x00006000011c7983 */ /* 0x000ea20000300800 */
[----:B---3--:R-:W-:-:S03]  /*5530*/  FFMA.FTZ R50, R26, -R25, R50 ;  /* 0x800000191a327223 */ /* 0x008fc60000010032 */
[----:B------:R-:W3:Y:S04]  /*5540*/  LDL.LU R26, [R1+0x30] ;  /* 0x00003000011a7983 */ /* 0x000ee80000300800 */
[----:B------:R-:W3:Y:S01]  /*5550*/  LDL.LU R24, [R1+0x58] ;  /* 0x0000580001187983 */ /* 0x000ee20000300800 */
[-C--:B----4-:R-:W-:Y:S01]  /*5560*/  FFMA.FTZ R56, R35, -R25.reuse, R56 ;  /* 0x8000001923387223 */ /* 0x090fe20000010038 */
[-C--:B------:R-:W-:Y:S01]  /*5570*/  FFMA.FTZ R6, R37, -R25.reuse, R6 ;  /* 0x8000001925067223 */ /* 0x080fe20000010006 */
[-C--:B------:R-:W-:Y:S01]  /*5580*/  FFMA.FTZ R51, R36, -R25.reuse, R51 ;  /* 0x8000001924337223 */ /* 0x080fe20000010033 */
[-C--:B------:R-:W-:Y:S01]  /*5590*/  FFMA.FTZ R48, R33, -R25.reuse, R48 ;  /* 0x8000001921307223 */ /* 0x080fe20000010030 */
[-C--:B------:R-:W-:Y:S01]  /*55a0*/  FFMA.FTZ R49, R34, -R25.reuse, R49 ;  /* 0x8000001922317223 */ /* 0x080fe20000010031 */
[----:B------:R-:W-:-:S02]  /*55b0*/  FFMA.FTZ R46, R31, -R25, R46 ;  /* 0x800000191f2e7223 */ /* 0x000fc4000001002e */
[----:B------:R-:W4:Y:S04]  /*55c0*/  LDL.LU R31, [R1+0x2c] ;  /* 0x00002c00011f7983 */ /* 0x000f280000300800 */
[----:B------:R-:W4:Y:S04]  /*55d0*/  LDL.LU R45, [R1+0x54] ;  /* 0x00005400012d7983 */ /* 0x000f280000300800 */
[----:B------:R-:W4:Y:S04]  /*55e0*/  LDL.LU R33, [R1+0x1c] ;  /* 0x00001c0001217983 */ /* 0x000f280000300800 */
[----:B------:R-:W4:Y:S01]  /*55f0*/  LDL.LU R35, [R1+0x50] ;  /* 0x0000500001237983 */ /* 0x000f220000300800 */
[----:B------:R-:W-:-:S03]  /*5600*/  FFMA.FTZ R47, R32, -R25, R47 ;  /* 0x80000019202f7223 */ /* 0x000fc6000001002f */
[----:B------:R-:W4:Y:S01]  /*5610*/  LDL.LU R38, [R1+0xc] ;  /* 0x00000c0001267983 */ /* 0x000f220000300800 */
[----:B------:R-:W-:-:S03]  /*5620*/  FFMA.FTZ R44, R30, -R25, R44 ;  /* 0x800000191e2c7223 */ /* 0x000fc6000001002c */
[----:B------:R-:W4:Y:S01]  /*5630*/  LDL.LU R37, [R1+0x78] ;  /* 0x0000780001257983 */ /* 0x000f220000300800 */
[----:B------:R-:W-:-:S03]  /*5640*/  FFMA.FTZ R43, R29, -R25, R43 ;  /* 0x800000191d2b7223 */ /* 0x000fc6000001002b */
[----:B------:R-:W4:Y:S04]  /*5650*/  LDL.LU R36, [R1+0x28] ;  /* 0x0000280001247983 */ /* 0x000f280000300800 */
[----:B------:R-:W4:Y:S04]  /*5660*/  LDL.LU R34, [R1+0x20] ;  /* 0x0000200001227983 */ /* 0x000f280000300800 */
[----:B------:R-:W4:Y:S04]  /*5670*/  LDL.LU R32, [R1+0x10] ;  /* 0x0000100001207983 */ /* 0x000f280000300800 */
[----:B------:R-:W4:Y:S01]  /*5680*/  LDL.LU R30, [R1+0x4] ;  /* 0x00000400011e7983 */ /* 0x000f220000300800 */
[----:B--2---:R-:W-:-:S03]  /*5690*/  FFMA.FTZ R41, R28, -R25, R41 ;  /* 0x800000191c297223 */ /* 0x004fc60000010029 */
[----:B------:R-:W0:Y:S01]  /*56a0*/  LDL.LU R28, [R1+0x80] ;  /* 0x00008000011c7983 */ /* 0x000e220000300800 */
[----:B---3--:R-:W-:-:S03]  /*56b0*/  FFMA.FTZ R29, R26, -R25, R40 ;  /* 0x800000191a1d7223 */ /* 0x008fc60000010028 */
[----:B------:R-:W2:Y:S01]  /*56c0*/  LDL.LU R26, [R1] ;  /* 0x00000000011a7983 */ /* 0x000ea20000300800 */
[----:B------:R-:W-:-:S03]  /*56d0*/  FFMA.FTZ R39, R24, -R25, R39 ;  /* 0x8000001918277223 */ /* 0x000fc60000010027 */
[----:B------:R-:W3:Y:S01]  /*56e0*/  LDL.LU R24, [R1+0x84] ;  /* 0x0000840001187983 */ /* 0x000ee20000300800 */
[----:B------:R-:W-:Y:S01]  /*56f0*/  FFMA.FTZ R17, R59, -R25, R17 ;  /* 0x800000193b117223 */ /* 0x000fe20000010011 */
[C---:B-----5:R-:W-:Y:S01]  /*5700*/  FMUL.FTZ R6, R2.reuse, R6 ;  /* 0x0000000602067220 */ /* 0x060fe20000410000 */
[----:B------:R-:W-:Y:S01]  /*5710*/  FMUL.FTZ R59, R2, R51 ;  /* 0x00000033023b7220 */ /* 0x000fe20000410000 */
[-C--:B------:R-:W-:Y:S01]  /*5720*/  FFMA.FTZ R27, R27, -R25.reuse, R42 ;  /* 0x800000191b1b7223 */ /* 0x080fe2000001002a */
[-C--:B------:R-:W-:Y:S01]  /*5730*/  FFMA.FTZ R19, R3, -R25.reuse, R19 ;  /* 0x8000001903137223 */ /* 0x080fe20000010013 */
[-C--:B------:R-:W-:Y:S01]  /*5740*/  FFMA.FTZ R61, R61, -R25.reuse, R14 ;  /* 0x800000193d3d7223 */ /* 0x080fe2000001000e */
[----:B------:R-:W-:Y:S01]  /*5750*/  FFMA.FTZ R51, R4, -R25, R21 ;  /* 0x8000001904337223 */ /* 0x000fe20000010015 */
[----:B------:R-:W-:Y:S01]  /*5760*/  F2FP.BF16.F32.PACK_AB R4, R59, R6 ;  /* 0x000000063b04723e */ /* 0x000fe200000010ff */
[C---:B------:R-:W-:Y:S01]  /*5770*/  FMUL.FTZ R21, R2.reuse, R48 ;  /* 0x0000003002157220 */ /* 0x040fe20000410000 */
[C---:B------:R-:W-:Y:S01]  /*5780*/  FMUL.FTZ R6, R2.reuse, R47 ;  /* 0x0000002f02067220 */ /* 0x040fe20000410000 */
[C---:B------:R-:W-:Y:S01]  /*5790*/  FMUL.FTZ R43, R2.reuse, R43 ;  /* 0x0000002b022b7220 */ /* 0x040fe20000410000 */
[C---:B------:R-:W-:Y:S01]  /*57a0*/  FMUL.FTZ R50, R2.reuse, R50 ;  /* 0x0000003202327220 */ /* 0x040fe20000410000 */
[----:B------:R-:W-:Y:S01]  /*57b0*/  FMUL.FTZ R49, R2, R49 ;  /* 0x0000003102317220 */ /* 0x000fe20000410000 */
[-C--:B----4-:R-:W-:Y:S01]  /*57c0*/  FFMA.FTZ R31, R31, -R25.reuse, R10 ;  /* 0x800000191f1f7223 */ /* 0x090fe2000001000a */
[-C--:B------:R-:W-:Y:S01]  /*57d0*/  FFMA.FTZ R7, R45, -R25.reuse, R7 ;  /* 0x800000192d077223 */ /* 0x080fe20000010007 */
[-C--:B------:R-:W-:Y:S01]  /*57e0*/  FFMA.FTZ R45, R60, -R25.reuse, R16 ;  /* 0x800000193c2d7223 */ /* 0x080fe20000010010 */
[----:B------:R-:W-:Y:S01]  /*57f0*/  FFMA.FTZ R33, R33, -R25, R12 ;  /* 0x8000001921217223 */ /* 0x000fe2000001000c */
[----:B------:R-:W-:Y:S01]  /*5800*/  FMUL.FTZ R10, R2, R27 ;  /* 0x0000001b020a7220 */ /* 0x000fe20000410000 */
        /* <DEDUP_REMOVED lines=27> */
[----:B------:R-:W-:Y:S01]  /*59c0*/  F2FP.BF16.F32.PACK_AB R11, R18, R11 ;  /* 0x0000000b120b723e */ /* 0x000fe200000010ff */
[----:B------:R-:W-:Y:S01]  /*59d0*/  ULOP3.LUT UR4, UR4, 0x1, URZ, 0x3c, !UPT ;  /* 0x0000000104047892 */ /* 0x000fe2000f8e3cff */
[----:B0-----:R-:W-:Y:S01]  /*59e0*/  IADD3 R8, P0, PT, R28, UR6, RZ ;  /* 0x000000061c087c10 */ /* 0x001fe2000ff1e0ff */
[----:B------:R-:W-:-:S05]  /*59f0*/  FMUL.FTZ R28, R2, R51 ;  /* 0x00000033021c7220 */ /* 0x000fca0000410000 */
[----:B------:R-:W-:Y:S01]  /*5a00*/  F2FP.BF16.F32.PACK_AB R28, R28, R3 ;  /* 0x000000031c1c723e */ /* 0x000fe200000010ff */
[-C--:B--2---:R-:W-:Y:S01]  /*5a10*/  FFMA.FTZ R55, R26, -R25.reuse, R22 ;  /* 0x800000191a377223 */ /* 0x084fe20000010016 */
[----:B------:R-:W-:Y:S01]  /*5a20*/  FFMA.FTZ R25, R5, -R25, R23 ;  /* 0x8000001905197223 */ /* 0x000fe20000010017 */
[C---:B------:R-:W-:Y:S01]  /*5a30*/  FMUL.FTZ R22, R2.reuse, R46 ;  /* 0x0000002e02167220 */ /* 0x040fe20000410000 */
[----:B------:R-:W-:Y:S01]  /*5a40*/  FMUL.FTZ R23, R2, R44 ;  /* 0x0000002c02177220 */ /* 0x000fe20000410000 */
[----:B---3--:R-:W-:Y:S01]  /*5a50*/  IADD3.X R9, PT, PT, R24, UR7, RZ, P0, !PT ;  /* 0x0000000718097c10 */ /* 0x008fe200087fe4ff */
[C---:B------:R-:W-:Y:S01]  /*5a60*/  FMUL.FTZ R5, R2.reuse, R57 ;  /* 0x0000003902057220 */ /* 0x040fe20000410000 */
[C---:B------:R-:W-:Y:S02]  /*5a70*/  FMUL.FTZ R24, R2.reuse, R17 ;  /* 0x0000001102187220 */ /* 0x040fe40000410000 */
[----:B------:R-:W-:Y:S01]  /*5a80*/  F2FP.BF16.F32.PACK_AB R22, R23, R22 ;  /* 0x000000161716723e */ /* 0x000fe200000010ff */
[----:B------:R-:W-:Y:S01]  /*5a90*/  FMUL.FTZ R26, R2, R19 ;  /* 0x00000013021a7220 */ /* 0x000fe20000410000 */
[----:B------:R-:W-:Y:S01]  /*5aa0*/  F2FP.BF16.F32.PACK_AB R23, R10, R43 ;  /* 0x0000002b0a17723e */ /* 0x000fe200000010ff */
        /* <DEDUP_REMOVED lines=18> */
.L_x_322:
[----:B------:R-:W0:Y:S01]  /*5bd0*/  S2R R26, SR_CTAID.Y ;  /* 0x00000000001a7919 */ /* 0x000e220000002600 */
[----:B------:R-:W0:Y:S02]  /*5be0*/  S2R R3, SR_CTAID.X ;  /* 0x0000000000037919 */ /* 0x000e240000002500 */
[----:B0-----:R-:W-:-:S04]  /*5bf0*/  LEA R26, R26, R3, 0x6 ;  /* 0x000000031a1a7211 */ /* 0x001fc800078e30ff */
[----:B------:R-:W-:-:S04]  /*5c00*/  SHF.L.U32 R26, R26, 0x5, RZ ;  /* 0x000000051a1a7819 */ /* 0x000fc800000006ff */
[----:B------:R-:W-:-:S13]  /*5c10*/  ISETP.GT.AND P0, PT, R26, 0x77f, PT ;  /* 0x0000077f1a00780c */ /* 0x000fda0003f04270 */
[----:B------:R-:W-:Y:S05]  /*5c20*/  @P0 EXIT ;  /* 0x000000000000094d */ /* 0x000fea0003800000 */
[----:B-1----:R-:W0:Y:S01]  /*5c30*/  S2R R8, SR_TID.X ;  /* 0x0000000000087919 */ /* 0x002e220000002100 */
        /* <DEDUP_REMOVED lines=12> */
[----:B------:R-:W-:Y:S02]  /*5d00*/  LOP3.LUT R0, R28, 0x1e, RZ, 0xc0, !PT ;  /* 0x0000001e1c007812 */ /* 0x000fe400078ec0ff */
        /* <DEDUP_REMOVED lines=30> */
.L_x_345:
        /* <DEDUP_REMOVED lines=26> */
.L_x_338:
        /* <DEDUP_REMOVED lines=33> */
.L_x_337:
[----:B------:R-:W-:Y:S05]  /*62a0*/  BSYNC.RECONVERGENT B1 ;  /* 0x0000000000017941 */ /* 0x000fea0003800200 */
.L_x_336:
        /* <DEDUP_REMOVED lines=25> */
.L_x_340:
[----:B------:R-:W-:Y:S05]  /*6440*/  BSYNC.RECONVERGENT B1 ;  /* 0x0000000000017941 */ /* 0x000fea0003800200 */
.L_x_339:
        /* <DEDUP_REMOVED lines=28> */
.L_x_335:
[----:B------:R-:W-:Y:S05]  /*6610*/  BSYNC.RECONVERGENT B0 ;  /* 0x0000000000007941 */ /* 0x000fea0003800200 */
.L_x_334:
[----:B------:R0:W-:Y:S01]  /*6620*/  STS [R27], R35 ;  /* 0x000000231b007388 */ /* 0x0001e20000000800 */
[----:B------:R-:W1:Y:S01]  /*6630*/  LDC.64 R6, c[0x0][0x388] ;  /* 0x0000e200ff067b82 */ /* 0x000e620000000a00 */
[----:B------:R-:W-:Y:S02]  /*6640*/  ISETP.NE.AND P1, PT, R40, 0xf, PT ;  /* 0x0000000f2800780c */ /* 0x000fe40003f25270 */
[----:B------:R0:W-:Y:S01]  /*6650*/  STS [R27+0x780], R36 ;  /* 0x000780241b007388 */ /* 0x0001e20000000800 */
[----:B------:R-:W-:-:S04]  /*6660*/  MOV R9, R28 ;  /* 0x0000001c00097202 */ /* 0x000fc80000000f00 */
[----:B------:R-:W2:Y:S08]  /*6670*/  LDC.64 R4, c[0x0][0x390] ;  /* 0x0000e400ff047b82 */ /* 0x000eb00000000a00 */
[----:B0-----:R-:W-:Y:S06]  /*6680*/  BAR.SYNC.DEFER_BLOCKING 0x0 ;  /* 0x0000000000007b1d */ /* 0x001fec0000010000 */
.L_x_344:
        /* <DEDUP_REMOVED lines=32> */
.L_x_355:
        /* <DEDUP_REMOVED lines=10> */
.L_x_343:
[----:B------:R-:W-:Y:S05]  /*6930*/  BSYNC.RECONVERGENT B0 ;  /* 0x0000000000007941 */ /* 0x000fea0003800200 */
.L_x_342:
        /* <DEDUP_REMOVED lines=9> */
.L_x_341:
        /* <DEDUP_REMOVED lines=8> */
.L_x_347:
[----:B------:R-:W-:Y:S05]  /*6a50*/  BSYNC B0 ;  /* 0x0000000000007941 */ /* 0x000fea0003800000 */
.L_x_346:
        /* <DEDUP_REMOVED lines=8> */
.L_x_348:
[----:B------:R-:W-:Y:S01]  /*6ae0*/  FADD.FTZ R11, R11, R8 ;  /* 0x000000080b0b7221 */ /* 0x000fe20000010000 */
[----:B------:R-:W-:-:S04]  /*6af0*/  HFMA2 R20, -RZ, RZ, 0, 2.384185791015625e-07 ;  /* 0x00000004ff147431 */ /* 0x000fc800000001ff */
[----:B------:R-:W-:Y:S02]  /*6b00*/  MOV R19, R11 ;  /* 0x0000000b00137202 */ /* 0x000fe40000000f00 */
[----:B------:R-:W-:-:S07]  /*6b10*/  MOV R13, R18 ;  /* 0x00000012000d7202 */ /* 0x000fce0000000f00 */
[----:B------:R-:W-:Y:S05]  /*6b20*/  WARPSYNC.COLLECTIVE R16, `(.L_x_349) ;  /* 0x0000000010087348 */ /* 0x000fea0003c00000 */
[----:B------:R0:W1:Y:S02]  /*6b30*/  SHFL.BFLY P3, R18, R19, R20, R21 ;  /* 0x0c00001413127389 */ /* 0x0000640000060015 */
[----:B01----:R-:W-:Y:S05]  /*6b40*/  ENDCOLLECTIVE ;  /* 0x000000000000791b */ /* 0x003fea0003800000 */
.L_x_349:
[----:B------:R-:W-:-:S05]  /*6b50*/  FADD.FTZ R13, R13, R10 ;  /* 0x0000000a0d0d7221 */ /* 0x000fca0000010000 */
[----:B------:R-:W-:Y:S02]  /*6b60*/  MOV R19, R13 ;  /* 0x0000000d00137202 */ /* 0x000fe40000000f00 */
[----:B------:R-:W-:-:S07]  /*6b70*/  MOV R12, R18 ;  /* 0x00000012000c7202 */ /* 0x000fce0000000f00 */
[----:B------:R-:W-:Y:S05]  /*6b80*/  WARPSYNC.COLLECTIVE R16, `(.L_x_350) ;  /* 0x0000000010087348 */ /* 0x000fea0003c00000 */
[----:B------:R0:W1:Y:S02]  /*6b90*/  SHFL.BFLY P3, R18, R19, R20, R21 ;  /* 0x0c00001413127389 */ /* 0x0000640000060015 */
[----:B01----:R-:W-:Y:S05]  /*6ba0*/  ENDCOLLECTIVE ;  /* 0x000000000000791b */ /* 0x003fea0003800000 */
.L_x_350:
[----:B------:R-:W-:Y:S01]  /*6bb0*/  FADD.FTZ R12, R11, R12 ;  /* 0x0000000c0b0c7221 */ /* 0x000fe20000010000 */
[----:B------:R-:W-:-:S04]  /*6bc0*/  HFMA2 R20, -RZ, RZ, 0, 1.1920928955078125e-07 ;  /* 0x00000002ff147431 */ /* 0x000fc800000001ff */
[----:B------:R-:W-:Y:S02]  /*6bd0*/  MOV R19, R12 ;  /* 0x0000000c00137202 */ /* 0x000fe40000000f00 */
[----:B------:R-:W-:-:S07]  /*6be0*/  MOV R14, R18 ;  /* 0x00000012000e7202 */ /* 0x000fce0000000f00 */
[----:B------:R-:W-:Y:S05]  /*6bf0*/  WARPSYNC.COLLECTIVE R16, `(.L_x_351) ;  /* 0x0000000010087348 */ /* 0x000fea0003c00000 */
[----:B------:R0:W1:Y:S02]  /*6c00*/  SHFL.BFLY P3, R18, R19, R20, R21 ;  /* 0x0c00001413127389 */ /* 0x0000640000060015 */
[----:B01----:R-:W-:Y:S05]  /*6c10*/  ENDCOLLECTIVE ;  /* 0x000000000000791b */ /* 0x003fea0003800000 */
.L_x_351:
[----:B------:R-:W-:-:S05]  /*6c20*/  FADD.FTZ R14, R13, R14 ;  /* 0x0000000e0d0e7221 */ /* 0x000fca0000010000 */
[----:B------:R-:W-:Y:S02]  /*6c30*/  MOV R19, R14 ;  /* 0x0000000e00137202 */ /* 0x000fe40000000f00 */
[----:B------:R-:W-:-:S07]  /*6c40*/  MOV R15, R18 ;  /* 0x00000012000f7202 */ /* 0x000fce0000000f00 */
[----:B------:R-:W-:Y:S05]  /*6c50*/  WARPSYNC.COLLECTIVE R16, `(.L_x_352) ;  /* 0x0000000010087348 */ /* 0x000fea0003c00000 */
[----:B------:R0:W1:Y:S02]  /*6c60*/  SHFL.BFLY P3, R18, R19, R20, R21 ;  /* 0x0c00001413127389 */ /* 0x0000640000060015 */
[----:B01----:R-:W-:Y:S05]  /*6c70*/  ENDCOLLECTIVE ;  /* 0x000000000000791b */ /* 0x003fea0003800000 */
.L_x_352:
[----:B------:R-:W-:Y:S01]  /*6c80*/  FADD.FTZ R15, R12, R15 ;  /* 0x0000000f0c0f7221 */ /* 0x000fe20000010000 */
[----:B------:R-:W-:-:S04]  /*6c90*/  HFMA2 R20, -RZ, RZ, 0, 5.9604644775390625e-08 ;  /* 0x00000001ff147431 */ /* 0x000fc800000001ff */
[----:B------:R-:W-:Y:S02]  /*6ca0*/  MOV R19, R15 ;  /* 0x0000000f00137202 */ /* 0x000fe40000000f00 */
[----:B------:R-:W-:-:S07]  /*6cb0*/  MOV R17, R18 ;  /* 0x0000001200117202 */ /* 0x000fce0000000f00 */
[----:B------:R-:W-:Y:S05]  /*6cc0*/  WARPSYNC.COLLECTIVE R16, `(.L_x_353) ;  /* 0x0000000010087348 */ /* 0x000fea0003c00000 */
[----:B------:R0:W1:Y:S02]  /*6cd0*/  SHFL.BFLY P3, R18, R19, R20, R21 ;  /* 0x0c00001413127389 */ /* 0x0000640000060015 */
[----:B01----:R-:W-:Y:S05]  /*6ce0*/  ENDCOLLECTIVE ;  /* 0x000000000000791b */ /* 0x003fea0003800000 */
.L_x_353:
[----:B------:R-:W-:-:S05]  /*6cf0*/  FADD.FTZ R17, R14, R17 ;  /* 0x000000110e117221 */ /* 0x000fca0000010000 */
[----:B------:R-:W-:Y:S02]  /*6d00*/  MOV R19, R17 ;  /* 0x0000001100137202 */ /* 0x000fe40000000f00 */
[----:B------:R-:W-:-:S07]  /*6d10*/  MOV R8, R18 ;  /* 0x0000001200087202 */ /* 0x000fce0000000f00 */
[----:B------:R-:W-:Y:S05]  /*6d20*/  WARPSYNC.COLLECTIVE R16, `(.L_x_354) ;  /* 0x0000000010087348 */ /* 0x000fea0003c00000 */
[----:B------:R0:W1:Y:S02]  /*6d30*/  SHFL.BFLY P3, R18, R19, R20, R21 ;  /* 0x0c00001413127389 */ /* 0x0000640000060015 */
[----:B01----:R-:W-:Y:S05]  /*6d40*/  ENDCOLLECTIVE ;  /* 0x000000000000791b */ /* 0x003fea0003800000 */
.L_x_354:
[----:B------:R-:W-:Y:S01]  /*6d50*/  FADD.FTZ R8, R15, R8 ;  /* 0x000000080f087221 */ /* 0x000fe20000010000 */
[----:B------:R-:W-:Y:S01]  /*6d60*/  MOV R10, R18 ;  /* 0x00000012000a7202 */ /* 0x000fe20000000f00 */
[----:B------:R-:W-:Y:S06]  /*6d70*/  BRA `(.L_x_355) ;  /* 0xfffffff800c47947 */ /* 0x000fec000383ffff */
.L_x_356:
        /* <DEDUP_REMOVED lines=16> */
.L_x_1089:


//--------------------- .text._ZN13group_norm_v218gn_bwd_cuda_kernelI13__nv_bfloat16Li480ELi2ELi16ELi120ELi1024ELb1ELb1ELi16ELi960ELi960ELi4ELb1ELi4ELb0ELb0ELNS_15WgradSyncMethodE3ENS_16CompileConditionILi1000EEEEEvPT_S6_S6_PKS5_S8_S8_S8_PKfflPfPj --------------------------
	.section	.text._ZN13group_norm_v218gn_bwd_cuda_kernelI13__nv_bfloat16Li480ELi2ELi16ELi120ELi1024ELb1ELb1ELi16ELi960ELi960ELi4ELb1ELi4ELb0ELb0ELNS_15WgradSyncMethodE3ENS_16CompileConditionILi1000EEEEEvPT_S6_S6_PKS5_S8_S8_S8_PKfflPfPj,"ax",@progbits
	.align	128
        .global         _ZN13group_norm_v218gn_bwd_cuda_kernelI13__nv_bfloat16Li480ELi2ELi16ELi120ELi1024ELb1ELb1ELi16ELi960ELi960ELi4ELb1ELi4ELb0ELb0ELNS_15WgradSyncMethodE3ENS_16CompileConditionILi1000EEEEEvPT_S6_S6_PKS5_S8_S8_S8_PKfflPfPj
        .type           _ZN13group_norm_v218gn_bwd_cuda_kernelI13__nv_bfloat16Li480ELi2ELi16ELi120ELi1024ELb1ELb1ELi16ELi960ELi960ELi4ELb1ELi4ELb0ELb0ELNS_15WgradSyncMethodE3ENS_16CompileConditionILi1000EEEEEvPT_S6_S6_PKS5_S8_S8_S8_PKfflPfPj,@function
        .size           _ZN13group_norm_v218gn_bwd_cuda_kernelI13__nv_bfloat16Li480ELi2ELi16ELi120ELi1024ELb1ELb1ELi16ELi960ELi960ELi4ELb1ELi4ELb0ELb0ELNS_15WgradSyncMethodE3ENS_16CompileConditionILi1000EEEEEvPT_S6_S6_PKS5_S8_S8_S8_PKfflPfPj,(.L_x_1090 - _ZN13group_norm_v218gn_bwd_cuda_kernelI13__nv_bfloat16Li480ELi2ELi16ELi120ELi1024ELb1ELb1ELi16ELi960ELi960ELi4ELb1ELi4ELb0ELb0ELNS_15WgradSyncMethodE3ENS_16CompileConditionILi1000EEEEEvPT_S6_S6_PKS5_S8_S8_S8_PKfflPfPj)
        .other          _ZN13group_norm_v218gn_bwd_cuda_kernelI13__nv_bfloat16Li480ELi2ELi16ELi120ELi1024ELb1ELb1ELi16ELi960ELi960ELi4ELb1ELi4ELb0ELb0ELNS_15WgradSyncMethodE3ENS_16CompileConditionILi1000EEEEEvPT_S6_S6_PKS5_S8_S8_S8_PKfflPfPj,@"STO_CUDA_ENTRY STV_DEFAULT"
_ZN13group_norm_v218gn_bwd_cuda_kernelI13__nv_bfloat16Li480ELi2ELi16ELi120ELi1024ELb1ELb1ELi16ELi960ELi960ELi4ELb1ELi4ELb0ELb0ELNS_15WgradSyncMethodE3ENS_16CompileConditionILi1000EEEEEvPT_S6_S6_PKS5_S8_S8_S8_PKfflPfPj:
.text._ZN13group_norm_v218gn_bwd_cuda_kernelI13__nv_bfloat16Li480ELi2ELi16ELi120ELi1024ELb1ELb1ELi16ELi960ELi960ELi4ELb1ELi4ELb0ELb0ELNS_15WgradSyncMethodE3ENS_16CompileConditionILi1000EEEEEvPT_S6_S6_PKS5_S8_S8_S8_PKfflPfPj:
        /* <DEDUP_REMOVED lines=30> */
.L_x_359:
[----:B0-----:R-:W2:Y:S04]  /*01e0*/  LD.E.STRONG.GPU R5, desc[UR14][R2.64+0x10] ;  /* 0x0000100e02057980 */ /* 0x001ea8000c10f900 */
[----:B--2---:R-:W-:Y:S01]  /*01f0*/  CCTL.IVALL ;  /* 0x00000000ff00798f */ /* 0x004fe20002000000 */
[----:B------:R-:W-:Y:S05]  /*0200*/  YIELD ;  /* 0x0000000000007946 */ /* 0x000fea0003800000 */
[----:B-----5:R-:W-:-:S04]  /*0210*/  LOP3.LUT R5, R5, R0, RZ, 0x3c, !PT ;  /* 0x0000000005057212 */ /* 0x020fc800078e3cff */
[----:B------:R-:W-:-:S13]  /*0220*/  ISETP.GT.AND P0, PT, R5, -0x1, PT ;  /* 0xffffffff0500780c */ /* 0x000fda0003f04270 */
[----:B------:R-:W-:Y:S05]  /*0230*/  @P0 BRA `(.L_x_359) ;  /* 0xfffffffc00e80947 */ /* 0x000fea000383ffff */
.L_x_358:
[----:B------:R-:W-:Y:S05]  /*0240*/  WARPSYNC.ALL ;  /* 0x0000000000007948 */ /* 0x000fea0003800000 */
[----:B------:R-:W-:Y:S06]  /*0250*/  BAR.SYNC.DEFER_BLOCKING 0x0 ;  /* 0x0000000000007b1d */ /* 0x000fec0000010000 */
[----:B------:R-:W-:Y:S05]  /*0260*/  BRA `(.L_x_360) ;  /* 0x0000005800607947 */ /* 0x000fea0003800000 */
.L_x_357:
        /* <DEDUP_REMOVED lines=19> */
[----:B------:R-:W-:Y:S01]  /*03a0*/  LOP3.LUT R5, R5, 0xffff, RZ, 0xc0, !PT ;  /* 0x0000ffff05057812 */ /* 0x000fe200078ec0ff */
[----:B------:R-:W-:Y:S02]  /*03b0*/  UMOV UR4, URZ ;  /* 0x000000ff00047c82 */ /* 0x000fe40008000000 */
[----:B------:R-:W-:Y:S02]  /*03c0*/  STL [R1+0x4c], RZ ;  /* 0x00004cff01007387 */ /* 0x000fe40000100800 */
[----:B------:R-:W-:-:S02]  /*03d0*/  IMAD R5, R5, 0x889, RZ ;  /* 0x0000088905057824 */ /* 0x000fc400078e02ff */
[----:B------:R-:W-:Y:S04]  /*03e0*/  STL [R1+0x64], RZ ;  /* 0x000064ff01007387 */ /* 0x000fe80000100800 */
[----:B------:R-:W-:Y:S04]  /*03f0*/  STL [R1+0x3c], RZ ;  /* 0x00003cff01007387 */ /* 0x000fe80000100800 */
[----:B------:R-:W-:Y:S04]  /*0400*/  STL [R1+0x5c], RZ ;  /* 0x00005cff01007387 */ /* 0x000fe80000100800 */
[----:B------:R-:W-:Y:S04]  /*0410*/  STL [R1+0x48], RZ ;  /* 0x000048ff01007387 */ /* 0x000fe80000100800 */
[----:B------:R-:W-:Y:S04]  /*0420*/  STL [R1+0x60], RZ ;  /* 0x000060ff01007387 */ /* 0x000fe80000100800 */
[----:B------:R-:W-:Y:S04]  /*0430*/  STL [R1+0x38], RZ ;  /* 0x000038ff01007387 */ /* 0x000fe80000100800 */
[----:B------:R-:W-:Y:S01]  /*0440*/  STL [R1+0x58], RZ ;  /* 0x000058ff01007387 */ /* 0x000fe20000100800 */
[----:B--2---:R-:W-:-:S02]  /*0450*/  PRMT R11, R7, 0x7632, R11 ;  /* 0x00007632070b7816 */ /* 0x004fc4000000000b */
[----:B------:R-:W-:Y:S02]  /*0460*/  SHF.L.U32 R2, R7, 0x10, RZ ;  /* 0x0000001007027819 */ /* 0x000fe400000006ff */
[----:B------:R-:W-:Y:S02]  /*0470*/  SHF.R.U32.HI R7, RZ, 0x12, R5 ;  /* 0x00000012ff077819 */ /* 0x000fe40000011605 */
[----:B------:R-:W-:Y:S02]  /*0480*/  PRMT R10, R6, 0x7632, R10 ;  /* 0x00007632060a7816 */ /* 0x000fe4000000000a */
[----:B---3--:R-:W-:Y:S01]  /*0490*/  PRMT R12, R8, 0x7632, R12 ;  /* 0x00007632080c7816 */ /* 0x008fe2000000000c */
[----:B------:R0:W-:Y:S01]  /*04a0*/  STL [R1+0xac], R7 ;  /* 0x0000ac0701007387 */ /* 0x0001e20000100800 */
[----:B------:R-:W-:Y:S02]  /*04b0*/  PRMT R13, R9, 0x7632, R13 ;  /* 0x00007632090d7816 */ /* 0x000fe4000000000d */
[----:B------:R-:W-:-:S02]  /*04c0*/  SHF.L.U32 R0, R6, 0x10, RZ ;  /* 0x0000001006007819 */ /* 0x000fc400000006ff */
[----:B------:R-:W-:Y:S02]  /*04d0*/  SHF.L.U32 R3, R8, 0x10, RZ ;  /* 0x0000001008037819 */ /* 0x000fe400000006ff */
[----:B------:R-:W-:Y:S02]  /*04e0*/  SHF.L.U32 R4, R9, 0x10, RZ ;  /* 0x0000001009047819 */ /* 0x000fe400000006ff */
[----:B------:R-:W-:Y:S02]  /*04f0*/  SHF.L.U32 R5, R10, 0x10, RZ ;  /* 0x000000100a057819 */ /* 0x000fe400000006ff */
[----:B------:R-:W-:Y:S02]  /*0500*/  SHF.L.U32 R6, R11, 0x10, RZ ;  /* 0x000000100b067819 */ /* 0x000fe400000006ff */
[----:B0-----:R-:W-:Y:S02]  /*0510*/  SHF.L.U32 R7, R12, 0x10, RZ ;  /* 0x000000100c077819 */ /* 0x001fe400000006ff */
[----:B------:R-:W-:-:S07]  /*0520*/  SHF.L.U32 R8, R13, 0x10, RZ ;  /* 0x000000100d087819 */ /* 0x000fce00000006ff */
.L_x_372:
[----:B-1----:R-:W2:Y:S01]  /*0530*/  LDL R16, [R1+0xac] ;  /* 0x0000ac0001107983 */ /* 0x002ea20000100800 */
[----:B------:R-:W0:Y:S01]  /*0540*/  S2UR UR8, SR_CTAID.Y ;  /* 0x00000000000879c3 */ /* 0x000e220000002600 */
[----:B------:R-:W-:Y:S01]  /*0550*/  USHF.R.U64 UR13, UR10, 0x1, UR5 ;  /* 0x000000010a0d7899 */ /* 0x000fe20008001205 */
[----:B------:R-:W-:Y:S01]  /*0560*/  HFMA2 R13, -RZ, RZ, 0, 0 ;  /* 0x00000000ff0d7431 */ /* 0x000fe200000001ff */
[----:B------:R-:W1:Y:S01]  /*0570*/  S2R R55, SR_TID.X ;  /* 0x0000000000377919 */ /* 0x000e620000002100 */
[----:B------:R-:W-:Y:S01]  /*0580*/  USHF.R.U32.HI UR6, URZ, 0x1, UR5 ;  /* 0x00000001ff067899 */ /* 0x000fe20008011605 */
[----:B------:R-:W3:Y:S02]  /*0590*/  LDCU.64 UR16, c[0x0][0x3b8] ;  /* 0x00007700ff1077ac */ /* 0x000ee40008000a00 */
[----:B------:R-:W-:Y:S01]  /*05a0*/  MOV R15, UR13 ;  /* 0x0000000d000f7c02 */ /* 0x000fe20008000f00 */
[----:B------:R-:W4:Y:S01]  /*05b0*/  S2UR UR18, SR_CTAID.X ;  /* 0x00000000001279c3 */ /* 0x000f220000002500 */
[----:B------:R-:W-:-:S02]  /*05c0*/  USHF.L.U32 UR9, UR13, 0x5, URZ ;  /* 0x000000050d097899 */ /* 0x000fc400080006ff */
[----:B------:R-:W-:Y:S01]  /*05d0*/  USHF.L.U64.HI UR12, UR13, 0x5, UR6 ;  /* 0x000000050d0c7899 */ /* 0x000fe20008010206 */
[----:B------:R-:W3:Y:S05]  /*05e0*/  LDCU.64 UR20, c[0x0][0x3a0] ;  /* 0x00007400ff1477ac */ /* 0x000eea0008000a00 */
[----:B------:R-:W-:Y:S01]  /*05f0*/  MOV R11, UR12 ;  /* 0x0000000c000b7c02 */ /* 0x000fe20008000f00 */
[----:B------:R-:W-:Y:S02]  /*0600*/  UIMAD UR6, UR6, 0x1e0000, URZ ;  /* 0x001e0000060678a4 */ /* 0x000fe4000f8e02ff */
        /* <DEDUP_REMOVED lines=23> */
[----:B------:R-:W-:-:S03]  /*0780*/  SHF.L.U64.HI R14, R9, 0x1, R12 ;  /* 0x00000001090e7819 */ /* 0x000fc6000001020c */
[----:B------:R1:W-:Y:S01]  /*0790*/  STL [R1+0xa0], R22 ;  /* 0x0000a01601007387 */ /* 0x0003e20000100800 */
[----:B--2---:R-:W-:-:S03]  /*07a0*/  IMAD.WIDE.U32 R10, R16, 0x2, R10 ;  /* 0x00000002100a7825 */ /* 0x004fc600078e000a */
[----:B---3--:R-:W-:-:S04]  /*07b0*/  LEA R18, P0, R10, UR16, 0x2 ;  /* 0x000000100a127c11 */ /* 0x008fc8000f8010ff */
[----:B------:R-:W-:Y:S01]  /*07c0*/  LEA.HI.X R19, R10, UR17, R11, 0x2, P0 ;  /* 0x000000110a137c11 */ /* 0x000fe200080f140b */
[----:B------:R2:W-:Y:S01]  /*07d0*/  STL [R1+0xa4], R14 ;  /* 0x0000a40e01007387 */ /* 0x0005e20000100800 */
[----:B------:R-:W-:Y:S01]  /*07e0*/  IADD3 R28, P0, PT, R22, UR20, RZ ;  /* 0x00000014161c7c10 */ /* 0x000fe2000ff1e0ff */
[----:B------:R-:W3:Y:S03]  /*07f0*/  LDCU.64 UR16, c[0x0][0x3c8] ;  /* 0x00007900ff1077ac */ /* 0x000ee60008000a00 */
[----:B------:R-:W4:Y:S01]  /*0800*/  LDG.E.64.CONSTANT R18, desc[UR14][R18.64] ;  /* 0x0000000e12127981 */ /* 0x000f22000c1e9b00 */
[----:B------:R-:W-:-:S05]  /*0810*/  IADD3.X R29, PT, PT, R14, UR21, RZ, P0, !PT ;  /* 0x000000150e1d7c10 */ /* 0x000fca00087fe4ff */
[----:B------:R-:W2:Y:S01]  /*0820*/  LDG.E.64.CONSTANT R12, desc[UR14][R28.64] ;  /* 0x0000000e1c0c7981 */ /* 0x000ea2000c1e9b00 */
[----:B0-----:R-:W-:Y:S01]  /*0830*/  IADD3 R26, P0, PT, R22, UR6, RZ ;  /* 0x00000006161a7c10 */ /* 0x001fe2000ff1e0ff */
[----:B------:R-:W4:Y:S02]  /*0840*/  LDCU UR6, c[0x0][0x3c0] ;  /* 0x00007800ff0677ac */ /* 0x000f240008000800 */
[----:B------:R-:W3:Y:S01]  /*0850*/  LDG.E.64.CONSTANT R16, desc[UR14][R28.64+0x1e00] ;  /* 0x001e000e1c107981 */ /* 0x000ee2000c1e9b00 */
[----:B------:R-:W-:-:S03]  /*0860*/  IADD3.X R27, PT, PT, R14, UR7, RZ, P0, !PT ;  /* 0x000000070e1b7c10 */ /* 0x000fc600087fe4ff */
[----:B------:R-:W3:Y:S04]  /*0870*/  LDG.E.64.CONSTANT R20, desc[UR14][R28.64+0x3c00] ;  /* 0x003c000e1c147981 */ /* 0x000ee8000c1e9b00 */
[----:B-1----:R-:W3:Y:S04]  /*0880*/  LDG.E.64.CONSTANT R22, desc[UR14][R26.64] ;  /* 0x0000000e1a167981 */ /* 0x002ee8000c1e9b00 */
[----:B------:R-:W3:Y:S04]  /*0890*/  LDG.E.64.CONSTANT R24, desc[UR14][R28.64+0x5a00] ;  /* 0x005a000e1c187981 */ /* 0x000ee8000c1e9b00 */
[----:B------:R-:W3:Y:S01]  /*08a0*/  LDG.E.64.CONSTANT R34, desc[UR14][R28.64+0x7800] ;  /* 0x0078000e1c227981 */ /* 0x000ee2000c1e9b00 */
[----:B------:R-:W0:Y:S01]  /*08b0*/  S2R R61, SR_CgaCtaId ;  /* 0x00000000003d7919 */ /* 0x000e220000008800 */
[----:B------:R-:W-:-:S02]  /*08c0*/  MOV R58, 0x400 ;  /* 0x00000400003a7802 */ /* 0x000fc40000000f00 */
[----:B------:R-:W3:Y:S02]  /*08d0*/  LDG.E.64.CONSTANT R40, desc[UR14][R26.64+0x1e00] ;  /* 0x001e000e1a287981 */ /* 0x000ee4000c1e9b00 */
[----:B------:R-:W-:Y:S02]  /*08e0*/  IADD3 R58, PT, PT, R58, 0x3c00, RZ ;  /* 0x00003c003a3a7810 */ /* 0x000fe40007ffe0ff */
[----:B------:R-:W3:Y:S04]  /*08f0*/  LDG.E.64.CONSTANT R38, desc[UR14][R26.64+0x3c00] ;  /* 0x003c000e1a267981 */ /* 0x000ee8000c1e9b00 */
[----:B------:R-:W3:Y:S04]  /*0900*/  LDG.E.64.CONSTANT R36, desc[UR14][R26.64+0x5a00] ;  /* 0x005a000e1a247981 */ /* 0x000ee8000c1e9b00 */
[----:B------:R-:W3:Y:S04]  /*0910*/  LDG.E.64.CONSTANT R32, desc[UR14][R28.64+0x9600] ;  /* 0x0096000e1c207981 */ /* 0x000ee8000c1e9b00 */
[----:B------:R-:W3:Y:S01]  /*0920*/  LDG.E.64.CONSTANT R30, desc[UR14][R26.64+0x7800] ;  /* 0x0078000e1a1e7981 */ /* 0x000ee2000c1e9b00 */
[----:B----4-:R-:W-:-:S06]  /*0930*/  FADD.FTZ R9, R19, UR6 ;  /* 0x0000000613097e21 */ /* 0x010fcc0008010000 */
[----:B------:R-:W1:Y:S01]  /*0940*/  MUFU.RSQ R9, R9 ;  /* 0x0000000900097308 */ /* 0x000e620000001400 */
[----:B--2---:R-:W-:-:S05]  /*0950*/  SHF.L.U32 R11, R12, 0x10, RZ ;  /* 0x000000100c0b7819 */ /* 0x004fca00000006ff */
[C---:B------:R-:W-:Y:S01]  /*0960*/  FADD.FTZ R10, -R18.reuse, R11 ;  /* 0x0000000b120a7221 */ /* 0x040fe20000010100 */
[----:B------:R-:W-:Y:S01]  /*0970*/  SHF.L.U32 R11, R13, 0x10, RZ ;  /* 0x000000100d0b7819 */ /* 0x000fe200000006ff */
[----:B---3--:R-:W-:Y:S02]  /*0980*/  STL [R1+0xf0], R23 ;  /* 0x0000f01701007387 */ /* 0x008fe40000100800 */
[C---:B-1----:R-:W-:Y:S02]  /*0990*/  FMUL.FTZ R14, R9.reuse, R10 ;  /* 0x0000000a090e7220 */ /* 0x042fe40000410000 */
[----:B------:R-:W-:Y:S01]  /*09a0*/  FADD.FTZ R10, -R18, R11 ;  /* 0x0000000b120a7221 */ /* 0x000fe20000010100 */
[----:B------:R-:W-:Y:S01]  /*09b0*/  SHF.L.U32 R11, R16, 0x10, RZ ;  /* 0x00000010100b7819 */ /* 0x000fe200000006ff */
[----:B-----5:R-:W-:Y:S01]  /*09c0*/  FFMA.FTZ R51, R0, R14, R3 ;  /* 0x0000000e00337223 */ /* 0x020fe20000010003 */
[----:B------:R1:W-:Y:S02]  /*09d0*/  STL [R1+0x78], R14 ;  /* 0x0000780e01007387 */ /* 0x0003e40000100800 */
[----:B-1----:R-:W-:Y:S01]  /*09e0*/  FMUL.FTZ R14, R9, R10 ;  /* 0x0000000a090e7220 */ /* 0x002fe20000410000 */
[----:B------:R-:W-:Y:S01]  /*09f0*/  FADD.FTZ R10, -R18, R11 ;  /* 0x0000000b120a7221 */ /* 0x000fe20000010100 */
[----:B------:R-:W-:-:S02]  /*0a00*/  SHF.L.U32 R11, R17, 0x10, RZ ;  /* 0x00000010110b7819 */ /* 0x000fc400000006ff */
[----:B------:R-:W-:Y:S01]  /*0a10*/  FFMA.FTZ R50, R2, R14, R4 ;  /* 0x0000000e02327223 */ /* 0x000fe20000010004 */
[----:B------:R1:W-:Y:S01]  /*0a20*/  STL [R1+0x7c], R14 ;  /* 0x00007c0e01007387 */ /* 0x0003e20000100800 */
[----:B------:R-:W-:Y:S01]  /*0a30*/  FMUL.FTZ R54, R51, -1.4426950216293334961 ;  /* 0xbfb8aa3b33367820 */ /* 0x000fe20000410000 */
[----:B-1----:R-:W-:Y:S01]  /*0a40*/  FMUL.FTZ R14, R9, R10 ;  /* 0x0000000a090e7220 */ /* 0x002fe20000410000 */
[----:B------:R-:W-:Y:S01]  /*0a50*/  FADD.FTZ R10, -R18, R11 ;  /* 0x0000000b120a7221 */ /* 0x000fe20000010100 */
[----:B------:R-:W-:-:S03]  /*0a60*/  SHF.L.U32 R11, R20, 0x10, RZ ;  /* 0x00000010140b7819 */ /* 0x000fc600000006ff */
[----:B------:R-:W-:Y:S02]  /*0a70*/  FMUL.FTZ R19, R9, R10 ;  /* 0x0000000a09137220 */ /* 0x000fe40000410000 */
[----:B------:R-:W-:Y:S01]  /*0a80*/  FADD.FTZ R10, -R18, R11 ;  /* 0x0000000b120a7221 */ /* 0x000fe20000010100 */
[----:B------:R-:W-:Y:S01]  /*0a90*/  SHF.L.U32 R11, R21, 0x10, RZ ;  /* 0x00000010150b7819 */ /* 0x000fe200000006ff */
[----:B------:R-:W1:Y:S01]  /*0aa0*/  MUFU.EX2 R54, R54 ;  /* 0x0000003600367308 */ /* 0x000e620000000800 */
[----:B------:R-:W-:-:S03]  /*0ab0*/  FMUL.FTZ R56, R50, -1.4426950216293334961 ;  /* 0xbfb8aa3b32387820 */ /* 0x000fc60000410000 */
[----:B------:R-:W-:Y:S01]  /*0ac0*/  FADD.FTZ R11, -R18, R11 ;  /* 0x0000000b120b7221 */ /* 0x000fe20000010100 */
[C---:B------:R-:W-:Y:S01]  /*0ad0*/  FMUL.FTZ R10, R9.reuse, R10 ;  /* 0x0000000a090a7220 */ /* 0x040fe20000410000 */
[----:B------:R-:W-:Y:S02]  /*0ae0*/  STL [R1+0x80], R14 ;  /* 0x0000800e01007387 */ /* 0x000fe40000100800 */
[----:B------:R-:W-:Y:S01]  /*0af0*/  FMUL.FTZ R11, R9, R11 ;  /* 0x0000000b090b7220 */ /* 0x000fe20000410000 */
[----:B------:R-:W2:Y:S01]  /*0b00*/  MUFU.EX2 R56, R56 ;  /* 0x0000003800387308 */ /* 0x000ea20000000800 */
[----:B------:R3:W-:Y:S01]  /*0b10*/  STL [R1+0x8c], R19 ;  /* 0x00008c1301007387 */ /* 0x0007e20000100800 */
[C-C-:B------:R-:W-:Y:S01]  /*0b20*/  FFMA.FTZ R42, R2.reuse, R19, R4.reuse ;  /* 0x00000013022a7223 */ /* 0x140fe20000010004 */
[----:B------:R-:W-:Y:S02]  /*0b30*/  FFMA.FTZ R44, R2, R11, R4 ;  /* 0x0000000b022c7223 */ /* 0x000fe40000010004 */
[----:B------:R4:W-:Y:S01]  /*0b40*/  STL [R1+0x98], R10 ;  /* 0x0000980a01007387 */ /* 0x0009e20000100800 */
[----:B------:R-:W-:-:S03]  /*0b50*/  SHF.L.U32 R46, R34, 0x10, RZ ;  /* 0x00000010222e7819 */ /* 0x000fc600000006ff */
[----:B------:R0:W-:Y:S01]  /*0b60*/  STL [R1+0x9c], R11 ;  /* 0x00009c0b01007387 */ /* 0x0001e20000100800 */
[----:B---3--:R-:W-:Y:S01]  /*0b70*/  FFMA.FTZ R19, R0, R10, R3 ;  /* 0x0000000a00137223 */ /* 0x008fe20000010003 */
[----:B----4-:R-:W-:Y:S02]  /*0b80*/  SHF.L.U32 R10, R24, 0x10, RZ ;  /* 0x00000010180a7819 */ /* 0x010fe400000006ff */
[----:B0-----:R-:W-:-:S03]  /*0b90*/  SHF.L.U32 R11, R25, 0x10, RZ ;  /* 0x00000010190b7819 */ /* 0x001fc600000006ff */
[----:B------:R-:W-:Y:S01]  /*0ba0*/  FADD.FTZ R10, -R18, R10 ;  /* 0x0000000a120a7221 */ /* 0x000fe20000010100 */
[----:B------:R-:W-:Y:S01]  /*0bb0*/  PRMT R53, R12, 0x7632, R53 ;  /* 0x000076320c357816 */ /* 0x000fe20000000035 */
[C---:B------:R-:W-:Y:S01]  /*0bc0*/  FADD.FTZ R46, -R18.reuse, R46 ;  /* 0x0000002e122e7221 */ /* 0x040fe20000010100 */
[----:B------:R-:W-:Y:S01]  /*0bd0*/  SHF.L.U32 R12, R35, 0x10, RZ ;  /* 0x00000010230c7819 */ /* 0x000fe200000006ff */
[----:B------:R-:W-:Y:S01]  /*0be0*/  FADD.FTZ R11, -R18, R11 ;  /* 0x0000000b120b7221 */ /* 0x000fe20000010100 */
[----:B-1----:R-:W-:Y:S01]  /*0bf0*/  FADD.FTZ R54, R54, 1 ;  /* 0x3f80000036367421 */ /* 0x002fe20000010000 */
[----:B------:R-:W-:Y:S01]  /*0c00*/  SHF.L.U32 R53, R53, 0x10, RZ ;  /* 0x0000001035357819 */ /* 0x000fe200000006ff */
[C---:B------:R-:W-:Y:S01]  /*0c10*/  FMUL.FTZ R10, R9.reuse, R10 ;  /* 0x0000000a090a7220 */ /* 0x040fe20000410000 */
[----:B------:R-:W-:Y:S01]  /*0c20*/  PRMT R17, R16, 0x7632, R17 ;  /* 0x0000763210117816 */ /* 0x000fe20000000011 */
[----:B------:R-:W-:Y:S01]  /*0c30*/  FMUL.FTZ R11, R9, R11 ;  /* 0x0000000b090b7220 */ /* 0x000fe20000410000 */
[----:B------:R-:W-:Y:S01]  /*0c40*/  PRMT R52, R13, 0x7632, R52 ;  /* 0x000076320d347816 */ /* 0x000fe20000000034 */
[----:B------:R-:W-:Y:S01]  /*0c50*/  FMUL.FTZ R23, R9, R46 ;  /* 0x0000002e09177220 */ /* 0x000fe20000410000 */
[----:B------:R-:W-:Y:S01]  /*0c60*/  LEA R16, R61, R58, 0x18 ;  /* 0x0000003a3d107211 */ /* 0x000fe200078ec0ff */
[C---:B------:R-:W-:Y:S01]  /*0c70*/  FADD.FTZ R12, -R18.reuse, R12 ;  /* 0x0000000c120c7221 */ /* 0x040fe20000010100 */
[----:B------:R-:W-:Y:S01]  /*0c80*/  LOP3.LUT R58, R55, 0xffff, RZ, 0xc0, !PT ;  /* 0x0000ffff373a7812 */ /* 0x000fe200078ec0ff */
[----:B------:R-:W-:Y:S01]  /*0c90*/  FADD.FTZ R53, -R18, R53 ;  /* 0x0000003512357221 */ /* 0x000fe20000010100 */
[----:B------:R-:W-:Y:S01]  /*0ca0*/  SHF.L.U32 R55, R17, 0x10, RZ ;  /* 0x0000001011377819 */ /* 0x000fe200000006ff */
[----:B------:R-:W0:Y:S01]  /*0cb0*/  MUFU.RCP R54, R54 ;  /* 0x0000003600367308 */ /* 0x000e220000001000 */
[----:B------:R-:W-:Y:S01]  /*0cc0*/  STL [R1+0x94], R10 ;  /* 0x0000940a01007387 */ /* 0x000fe20000100800 */
[----:B------:R-:W-:Y:S01]  /*0cd0*/  SHF.L.U32 R52, R52, 0x10, RZ ;  /* 0x0000001034347819 */ /* 0x000fe200000006ff */
[----:B--2---:R-:W-:Y:S01]  /*0ce0*/  FADD.FTZ R56, R56, 1 ;  /* 0x3f80000038387421 */ /* 0x004fe20000010000 */
[----:B------:R-:W-:Y:S01]  /*0cf0*/  FFMA.FTZ R13, R0, R23, R3 ;  /* 0x00000017000d7223 */ /* 0x000fe20000010003 */
[----:B------:R-:W-:Y:S01]  /*0d00*/  STL [R1+0x90], R11 ;  /* 0x0000900b01007387 */ /* 0x000fe20000100800 */
[----:B------:R-:W-:Y:S01]  /*0d10*/  FMUL.FTZ R12, R9, R12 ;  /* 0x0000000c090c7220 */ /* 0x000fe20000410000 */
[----:B------:R-:W-:-:S02]  /*0d20*/  IMAD R16, R58, 0x18, R16 ;  /* 0x000000183a107824 */ /* 0x000fc400078e0210 */
[C---:B------:R-:W-:Y:S01]  /*0d30*/  FADD.FTZ R58, -R18.reuse, R55 ;  /* 0x00000037123a7221 */ /* 0x040fe20000010100 */
[----:B------:R1:W-:Y:S01]  /*0d40*/  STL [R1+0x88], R23 ;  /* 0x0000881701007387 */ /* 0x0003e20000100800 */
[----:B------:R-:W2:Y:S01]  /*0d50*/  MUFU.RCP R55, R56 ;  /* 0x0000003800377308 */ /* 0x000ea20000001000 */
[----:B------:R-:W-:Y:S02]  /*0d60*/  FADD.FTZ R52, -R18, R52 ;  /* 0x0000003412347221 */ /* 0x000fe40000010100 */
[----:B------:R-:W-:Y:S01]  /*0d70*/  STL [R1+0x84], R12 ;  /* 0x0000840c01007387 */ /* 0x000fe20000100800 */
[----:B-1----:R-:W-:-:S04]  /*0d80*/  FMUL.FTZ R23, R9, R53 ;  /* 0x0000003509177220 */ /* 0x002fc80000410000 */
[----:B------:R-:W-:Y:S01]  /*0d90*/  FFMA.FTZ R59, R5, R23, R7 ;  /* 0x00000017053b7223 */ /* 0x000fe20000010007 */
[----:B------:R1:W-:Y:S01]  /*0da0*/  STL [R1+0x74], R23 ;  /* 0x0000741701007387 */ /* 0x0003e20000100800 */
[----:B------:R-:W-:Y:S01]  /*0db0*/  PRMT R61, R17, 0x7632, R61 ;  /* 0x00007632113d7816 */ /* 0x000fe2000000003d */
[----:B-1----:R-:W-:Y:S01]  /*0dc0*/  FMUL.FTZ R23, R9, R52 ;  /* 0x0000003409177220 */ /* 0x002fe20000410000 */
[----:B------:R-:W-:-:S03]  /*0dd0*/  PRMT R21, R20, 0x7632, R21 ;  /* 0x0000763214157816 */ /* 0x000fc60000000015 */
[----:B------:R-:W-:Y:S01]  /*0de0*/  FFMA.FTZ R52, R6, R23, R8 ;  /* 0x0000001706347223 */ /* 0x000fe20000010008 */
[----:B------:R1:W-:Y:S01]  /*0df0*/  STL [R1+0x70], R23 ;  /* 0x0000701701007387 */ /* 0x0003e20000100800 */
[----:B------:R-:W-:Y:S02]  /*0e00*/  LEA R16, R49, R16, 0x3 ;  /* 0x0000001031107211 */ /* 0x000fe400078e18ff */
[----:B------:R-:W-:Y:S01]  /*0e10*/  SHF.L.U32 R61, R61, 0x10, RZ ;  /* 0x000000103d3d7819 */ /* 0x000fe200000006ff */
[----:B-1----:R-:W-:Y:S01]  /*0e20*/  FMUL.FTZ R23, R9, R58 ;  /* 0x0000003a09177220 */ /* 0x002fe20000410000 */
[----:B0-----:R-:W-:-:S03]  /*0e30*/  FADD.FTZ R58, -R54, 1 ;  /* 0x3f800000363a7421 */ /* 0x001fc60000010100 */
[----:B------:R-:W-:Y:S01]  /*0e40*/  FFMA.FTZ R49, R5, R23, R7 ;  /* 0x0000001705317223 */ /* 0x000fe20000010007 */
[----:B------:R0:W-:Y:S01]  /*0e50*/  STL [R1+0x6c], R23 ;  /* 0x00006c1701007387 */ /* 0x0001e20000100800 */
[----:B------:R-:W-:Y:S01]  /*0e60*/  FFMA.FTZ R51, R51, R58, 1 ;  /* 0x3f80000033337423 */ /* 0x000fe2000001003a */
[----:B--2---:R-:W-:Y:S01]  /*0e70*/  FADD.FTZ R58, -R55, 1 ;  /* 0x3f800000373a7421 */ /* 0x004fe20000010100 */
[----:B------:R-:W-:Y:S01]  /*0e80*/  FADD.FTZ R20, -R18, R61 ;  /* 0x0000003d12147221 */ /* 0x000fe20000010100 */
[----:B------:R1:W-:Y:S02]  /*0e90*/  STL [R1+0xa8], R16 ;  /* 0x0000a81001007387 */ /* 0x0003e40000100800 */
[----:B------:R-:W-:Y:S01]  /*0ea0*/  FFMA.FTZ R61, R50, R58, 1 ;  /* 0x3f800000323d7423 */ /* 0x000fe2000001003a */
[----:B0-----:R-:W-:-:S04]  /*0eb0*/  SHF.L.U32 R23, R21, 0x10, RZ ;  /* 0x0000001015177819 */ /* 0x001fc800000006ff */
[----:B------:R-:W-:Y:S01]  /*0ec0*/  MOV R50, R23 ;  /* 0x0000001700327202 */ /* 0x000fe20000000f00 */
[----:B------:R-:W-:Y:S01]  /*0ed0*/  FFMA.FTZ R45, R0, R14, R3 ;  /* 0x0000000e002d7223 */ /* 0x000fe20000010003 */
[----:B------:R-:W2:Y:S04]  /*0ee0*/  LDL.LU R23, [R1+0xf0] ;  /* 0x0000f00001177983 */ /* 0x000ea80000300800 */
[----:B------:R-:W3:Y:S04]  /*0ef0*/  LDG.E.64.CONSTANT R14, desc[UR14][R28.64+0xb400] ;  /* 0x00b4000e1c0e7981 */ /* 0x000ee8000c1e9b00 */
[----:B-1----:R-:W4:Y:S01]  /*0f00*/  LDG.E.64.CONSTANT R16, desc[UR14][R26.64+0x9600] ;  /* 0x0096000e1a107981 */ /* 0x002f22000c1e9b00 */
[----:B------:R-:W-:Y:S01]  /*0f10*/  FMUL.FTZ R57, R59, -1.4426950216293334961 ;  /* 0xbfb8aa3b3b397820 */ /* 0x000fe20000410000 */
[----:B------:R-:W-:-:S02]  /*0f20*/  FMUL.FTZ R53, R52, -1.4426950216293334961 ;  /* 0xbfb8aa3b34357820 */ /* 0x000fc40000410000 */
[----:B------:R-:W4:Y:S03]  /*0f30*/  LDG.E.64.CONSTANT R28, desc[UR14][R28.64+0xd200] ;  /* 0x00d2000e1c1c7981 */ /* 0x000f26000c1e9b00 */
[----:B------:R-:W0:Y:S08]  /*0f40*/  MUFU.EX2 R57, R57 ;  /* 0x0000003900397308 */ /* 0x000e300000000800 */
[----:B------:R-:W1:Y:S01]  /*0f50*/  MUFU.EX2 R53, R53 ;  /* 0x0000003500357308 */ /* 0x000e620000000800 */
[----:B------:R-:W-:Y:S01]  /*0f60*/  FMUL.FTZ R20, R9, R20 ;  /* 0x0000001409147220 */ /* 0x000fe20000410000 */
[----:B0-----:R-:W-:Y:S01]  /*0f70*/  FADD.FTZ R56, R57, 1 ;  /* 0x3f80000039387421 */ /* 0x001fe20000010000 */
[----:B------:R-:W-:-:S05]  /*0f80*/  FMUL.FTZ R48, R45, -1.4426950216293334961 ;  /* 0xbfb8aa3b2d307820 */ /* 0x000fca0000410000 */
[----:B------:R-:W0:Y:S01]  /*0f90*/  MUFU.RCP R56, R56 ;  /* 0x0000003800387308 */ /* 0x000e220000001000 */
[----:B------:R-:W-:Y:S01]  /*0fa0*/  FMUL.FTZ R47, R42, -1.4426950216293334961 ;  /* 0xbfb8aa3b2a2f7820 */ /* 0x000fe20000410000 */
[----:B------:R-:W-:Y:S01]  /*0fb0*/  MOV R58, R20 ;  /* 0x00000014003a7202 */ /* 0x000fe20000000f00 */
[----:B-1----:R-:W-:Y:S01]  /*0fc0*/  FADD.FTZ R53, R53, 1 ;  /* 0x3f80000035357421 */ /* 0x002fe20000010000 */
[----:B------:R1:W-:Y:S01]  /*0fd0*/  STL [R1+0x68], R20 ;  /* 0x0000681401007387 */ /* 0x0003e20000100800 */
[----:B------:R-:W-:-:S03]  /*0fe0*/  FMUL.FTZ R57, R49, -1.4426950216293334961 ;  /* 0xbfb8aa3b31397820 */ /* 0x000fc60000410000 */
[----:B------:R-:W0:Y:S01]  /*0ff0*/  MUFU.EX2 R48, R48 ;  /* 0x0000003000307308 */ /* 0x000e220000000800 */
[----:B-1----:R-:W-:Y:S01]  /*1000*/  FMUL.FTZ R20, R54, R51 ;  /* 0x0000003336147220 */ /* 0x002fe20000410000 */
[----:B------:R-:W-:Y:S01]  /*1010*/  MOV R51, R50 ;  /* 0x0000003200337202 */ /* 0x000fe20000000f00 */
[----:B------:R-:W-:-:S05]  /*1020*/  FFMA.FTZ R50, R6, R58, R8 ;  /* 0x0000003a06327223 */ /* 0x000fca0000010008 */
[----:B------:R-:W-:Y:S01]  /*1030*/  MUFU.EX2 R47, R47 ;  /* 0x0000002f002f7308 */ /* 0x000fe20000000800 */
[----:B0-----:R-:W-:-:S07]  /*1040*/  FADD.FTZ R54, -R56, 1 ;  /* 0x3f80000038367421 */ /* 0x001fce0000010100 */
[----:B------:R0:W1:Y:S01]  /*1050*/  MUFU.RCP R58, R53 ;  /* 0x00000035003a7308 */ /* 0x0000620000001000 */
[----:B------:R-:W-:-:S07]  /*1060*/  FFMA.FTZ R59, R59, R54, 1 ;  /* 0x3f8000003b3b7423 */ /* 0x000fce0000010036 */
[----:B------:R-:W1:Y:S01]  /*1070*/  MUFU.EX2 R57, R57 ;  /* 0x0000003900397308 */ /* 0x000e620000000800 */
[----:B0-----:R-:W-:Y:S01]  /*1080*/  FMUL.FTZ R53, R50, -1.4426950216293334961 ;  /* 0xbfb8aa3b32357820 */ /* 0x001fe20000410000 */
[----:B------:R-:W-:Y:S01]  /*1090*/  FADD.FTZ R48, R48, 1 ;  /* 0x3f80000030307421 */ /* 0x000fe20000010000 */
[----:B------:R-:W-:Y:S01]  /*10a0*/  FMUL.FTZ R59, R56, R59 ;  /* 0x0000003b383b7220 */ /* 0x000fe20000410000 */
[----:B------:R-:W-:-:S04]  /*10b0*/  SHF.L.U32 R56, R22, 0x10, RZ ;  /* 0x0000001016387819 */ /* 0x000fc800000006ff */
[----:B------:R-:W0:Y:S01]  /*10c0*/  MUFU.EX2 R53, R53 ;  /* 0x0000003500357308 */ /* 0x000e220000000800 */
[----:B------:R-:W-:Y:S01]  /*10d0*/  FMUL.FTZ R55, R55, R61 ;  /* 0x0000003d37377220 */ /* 0x000fe20000410000 */
[----:B-1----:R-:W-:Y:S01]  /*10e0*/  FADD.FTZ R61, -R58, 1 ;  /* 0x3f8000003a3d7421 */ /* 0x002fe20000010100 */
[----:B------:R-:W-:Y:S01]  /*10f0*/  FADD.FTZ R47, R47, 1 ;  /* 0x3f8000002f2f7421 */ /* 0x000fe20000010000 */
[----:B------:R-:W-:Y:S01]  /*1100*/  FMUL.FTZ R20, R56, R20 ;  /* 0x0000001438147220 */ /* 0x000fe20000410000 */
[----:B------:R-:W-:Y:S01]  /*1110*/  PRMT R21, R21, 0x7632, R21 ;  /* 0x0000763215157816 */ /* 0x000fe20000000015 */
[----:B------:R-:W-:Y:S02]  /*1120*/  FFMA.FTZ R52, R52, R61, 1 ;  /* 0x3f80000034347423 */ /* 0x000fe4000001003d */
[----:B------:R-:W1:Y:S01]  /*1130*/  MUFU.RCP R48, R48 ;  /* 0x0000003000307308 */ /* 0x000e620000001000 */
[----:B------:R-:W-:Y:S01]  /*1140*/  FADD.FTZ R56, R57, 1 ;  /* 0x3f80000039387421 */ /* 0x000fe20000010000 */
[----:B------:R-:W-:Y:S01]  /*1150*/  FMUL.FTZ R43, R44, -1.4426950216293334961 ;  /* 0xbfb8aa3b2c2b7820 */ /* 0x000fe20000410000 */
[----:B------:R-:W-:Y:S01]  /*1160*/  FMUL.FTZ R60, R19, -1.4426950216293334961 ;  /* 0xbfb8aa3b133c7820 */ /* 0x000fe20000410000 */
[----:B------:R-:W-:Y:S01]  /*1170*/  FADD.FTZ R51, -R18, R51 ;  /* 0x0000003312337221 */ /* 0x000fe20000010100 */
[----:B------:R-:W-:Y:S01]  /*1180*/  FMUL.FTZ R52, R58, R52 ;  /* 0x000000343a347220 */ /* 0x000fe20000410000 */
[----:B------:R-:W-:-:S02]  /*1190*/  SHF.L.U32 R21, R21, 0x10, RZ ;  /* 0x0000001015157819 */ /* 0x000fc400000006ff */
[----:B------:R-:W-:Y:S01]  /*11a0*/  MUFU.RCP R47, R47 ;  /* 0x0000002f002f7308 */ /* 0x000fe20000001000 */
[----:B0-----:R-:W-:Y:S01]  /*11b0*/  FADD.FTZ R53, R53, 1 ;  /* 0x3f80000035357421 */ /* 0x001fe20000010000 */
[----:B------:R-:W-:Y:S01]  /*11c0*/  FMUL.FTZ R51, R9, R51 ;  /* 0x0000003309337220 */ /* 0x000fe20000410000 */
[----:B------:R-:W-:-:S05]  /*11d0*/  FADD.FTZ R57, -R18, R21 ;  /* 0x0000001512397221 */ /* 0x000fca0000010100 */
[----:B------:R-:W-:Y:S01]  /*11e0*/  MUFU.RCP R56, R56 ;  /* 0x0000003800387308 */ /* 0x000fe20000001000 */
[----:B------:R0:W-:Y:S01]  /*11f0*/  STL [R1+0x54], R51 ;  /* 0x0000543301007387 */ /* 0x0001e20000100800 */
[----:B------:R-:W-:-:S06]  /*1200*/  FMUL.FTZ R61, R9, R57 ;  /* 0x00000039093d7220 */ /* 0x000fcc0000410000 */
[----:B------:R-:W-:Y:S01]  /*1210*/  MUFU.EX2 R43, R43 ;  /* 0x0000002b002b7308 */ /* 0x000fe20000000800 */
[----:B-1----:R-:W-:Y:S01]  /*1220*/  FADD.FTZ R57, -R48, 1 ;  /* 0x3f80000030397421 */ /* 0x002fe20000010100 */
[----:B0-----:R-:W-:-:S06]  /*1230*/  FFMA.FTZ R51, R5, R51, R7 ;  /* 0x0000003305337223 */ /* 0x001fcc0000010007 */
[----:B------:R-:W0:Y:S01]  /*1240*/  MUFU.EX2 R60, R60 ;  /* 0x0000003c003c7308 */ /* 0x000e220000000800 */
[----:B------:R-:W-:Y:S01]  /*1250*/  FMUL.FTZ R54, R51, -1.4426950216293334961 ;  /* 0xbfb8aa3b33367820 */ /* 0x000fe20000410000 */
[----:B------:R-:W-:Y:S01]  /*1260*/  FFMA.FTZ R57, R45, R57, 1 ;  /* 0x3f8000002d397423 */ /* 0x000fe20000010039 */
[----:B------:R-:W-:-:S03]  /*1270*/  FFMA.FTZ R10, R0, R10, R3 ;  /* 0x0000000a000a7223 */ /* 0x000fc60000010003 */
[----:B------:R-:W-:Y:S02]  /*1280*/  FMUL.FTZ R57, R48, R57 ;  /* 0x0000003930397220 */ /* 0x000fe40000410000 */
[----:B------:R-:W1:Y:S01]  /*1290*/  MUFU.EX2 R54, R54 ;  /* 0x0000003600367308 */ /* 0x000e620000000800 */
[----:B------:R-:W-:Y:S01]  /*12a0*/  PRMT R34, R25, 0x7632, R34 ;  /* 0x0000763219227816 */ /* 0x000fe20000000022 */
[----:B------:R2:W-:Y:S01]  /*12b0*/  STL [R1+0x50], R61 ;  /* 0x0000503d01007387 */ /* 0x0005e20000100800 */
[----:B------:R-:W-:Y:S01]  /*12c0*/  PRMT R22, R22, 0x7632, R22 ;  /* 0x0000763216167816 */ /* 0x000fe20000000016 */
[----:B0-----:R-:W-:-:S03]  /*12d0*/  FADD.FTZ R48, R60, 1 ;  /* 0x3f8000003c307421 */ /* 0x001fc60000010000 */
[----:B------:R-:W-:-:S03]  /*12e0*/  SHF.L.U32 R22, R22, 0x10, RZ ;  /* 0x0000001016167819 */ /* 0x000fc600000006ff */
[----:B------:R-:W-:Y:S02]  /*12f0*/  MUFU.RCP R48, R48 ;  /* 0x0000003000307308 */ /* 0x000fe40000001000 */
[----:B------:R-:W-:Y:S01]  /*1300*/  FMUL.FTZ R22, R22, R59 ;  /* 0x0000003b16167220 */ /* 0x000fe20000410000 */
[----:B-1----:R-:W-:Y:S01]  /*1310*/  FADD.FTZ R25, R54, 1 ;  /* 0x3f80000036197421 */ /* 0x002fe20000010000 */
[----:B------:R-:W-:-:S05]  /*1320*/  FFMA.FTZ R11, R2, R11, R4 ;  /* 0x0000000b020b7223 */ /* 0x000fca0000010004 */
[----:B------:R-:W-:Y:S01]  /*1330*/  MUFU.RCP R25, R25 ;  /* 0x0000001900197308 */ /* 0x000fe20000001000 */
[----:B------:R-:W-:-:S07]  /*1340*/  FMUL.FTZ R46, R11, -1.4426950216293334961 ;  /* 0xbfb8aa3b0b2e7820 */ /* 0x000fce0000410000 */
[----:B------:R-:W0:Y:S01]  /*1350*/  MUFU.EX2 R46, R46 ;  /* 0x0000002e002e7308 */ /* 0x000e220000000800 */
[----:B------:R-:W-:Y:S01]  /*1360*/  FFMA.FTZ R12, R2, R12, R4 ;  /* 0x0000000c020c7223 */ /* 0x000fe20000010004 */
[----:B------:R-:W-:Y:S01]  /*1370*/  PRMT R35, R35, 0x7632, R35 ;  /* 0x0000763223237816 */ /* 0x000fe20000000023 */
[----:B0-----:R-:W-:-:S06]  /*1380*/  FADD.FTZ R46, R46, 1 ;  /* 0x3f8000002e2e7421 */ /* 0x001fcc0000010000 */
[----:B------:R-:W-:Y:S01]  /*1390*/  MUFU.RCP R46, R46 ;  /* 0x0000002e002e7308 */ /* 0x000fe20000001000 */
[----:B------:R-:W-:-:S05]  /*13a0*/  SHF.L.U32 R35, R35, 0x10, RZ ;  /* 0x0000001023237819 */ /* 0x000fca00000006ff */
[----:B------:R-:W-:Y:S01]  /*13b0*/  FADD.FTZ R35, -R18, R35 ;  /* 0x0000002312237221 */ /* 0x000fe20000010100 */
[C---:B--2---:R-:W-:Y:S02]  /*13c0*/  SHF.L.U32 R58, R23.reuse, 0x10, RZ ;  /* 0x00000010173a7819 */ /* 0x044fe400000006ff */
[----:B------:R-:W-:-:S03]  /*13d0*/  PRMT R23, R23, 0x7632, R23 ;  /* 0x0000763217177816 */ /* 0x000fc60000000017 */
[----:B------:R-:W-:Y:S02]  /*13e0*/  FMUL.FTZ R21, R58, R55 ;  /* 0x000000373a157220 */ /* 0x000fe40000410000 */
[----:B------:R0:W1:Y:S01]  /*13f0*/  MUFU.RCP R55, R53 ;  /* 0x0000003500377308 */ /* 0x0000620000001000 */
[----:B------:R-:W-:Y:S01]  /*1400*/  SHF.L.U32 R23, R23, 0x10, RZ ;  /* 0x0000001017177819 */ /* 0x000fe200000006ff */
[----:B------:R-:W-:Y:S01]  /*1410*/  FADD.FTZ R58, -R47, 1 ;  /* 0x3f8000002f3a7421 */ /* 0x000fe20000010100 */
[----:B0-----:R-:W-:-:S03]  /*1420*/  FFMA.FTZ R53, R6, R61, R8 ;  /* 0x0000003d06357223 */ /* 0x001fc60000010008 */
[----:B------:R-:W-:Y:S01]  /*1430*/  FMUL.FTZ R23, R23, R52 ;  /* 0x0000003417177220 */ /* 0x000fe20000410000 */
[----:B------:R-:W-:Y:S01]  /*1440*/  FADD.FTZ R52, -R56, 1 ;  /* 0x3f80000038347421 */ /* 0x000fe20000010100 */
[----:B------:R-:W-:Y:S01]  /*1450*/  FMUL.FTZ R45, R53, -1.4426950216293334961 ;  /* 0xbfb8aa3b352d7820 */ /* 0x000fe20000410000 */
[----:B------:R-:W-:Y:S01]  /*1460*/  FFMA.FTZ R42, R42, R58, 1 ;  /* 0x3f8000002a2a7423 */ /* 0x000fe2000001003a */
[----:B------:R-:W-:Y:S01]  /*1470*/  FADD.FTZ R58, R43, 1 ;  /* 0x3f8000002b3a7421 */ /* 0x000fe20000010000 */
[----:B------:R-:W-:Y:S01]  /*1480*/  FFMA.FTZ R52, R49, R52, 1 ;  /* 0x3f80000031347423 */ /* 0x000fe20000010034 */
[----:B-1----:R-:W-:Y:S01]  /*1490*/  FADD.FTZ R49, -R55, 1 ;  /* 0x3f80000037317421 */ /* 0x002fe20000010100 */
[----:B------:R-:W-:Y:S01]  /*14a0*/  FMUL.FTZ R43, R47, R42 ;  /* 0x0000002a2f2b7220 */ /* 0x000fe20000410000 */
[----:B------:R-:W0:Y:S01]  /*14b0*/  MUFU.EX2 R45, R45 ;  /* 0x0000002d002d7308 */ /* 0x000e220000000800 */
[----:B------:R-:W-:Y:S01]  /*14c0*/  PRMT R42, R24, 0x7632, R42 ;  /* 0x00007632182a7816 */ /* 0x000fe2000000002a */
[----:B------:R-:W-:Y:S01]  /*14d0*/  FFMA.FTZ R49, R50, R49, 1 ;  /* 0x3f80000032317423 */ /* 0x000fe20000010031 */
[----:B------:R-:W-:Y:S01]  /*14e0*/  FMUL.FTZ R61, R10, -1.4426950216293334961 ;  /* 0xbfb8aa3b0a3d7820 */ /* 0x000fe20000410000 */
[----:B------:R-:W-:-:S02]  /*14f0*/  SHF.L.U32 R47, R40, 0x10, RZ ;  /* 0x00000010282f7819 */ /* 0x000fc400000006ff */
[----:B------:R-:W-:Y:S02]  /*1500*/  SHF.L.U32 R42, R42, 0x10, RZ ;  /* 0x000000102a2a7819 */ /* 0x000fe400000006ff */
[----:B------:R-:W-:Y:S01]  /*1510*/  SHF.L.U32 R50, R34, 0x10, RZ ;  /* 0x0000001022327819 */ /* 0x000fe200000006ff */
[----:B------:R-:W-:Y:S01]  /*1520*/  FMUL.FTZ R55, R55, R49 ;  /* 0x0000003137377220 */ /* 0x000fe20000410000 */
[----:B------:R-:W1:Y:S01]  /*1530*/  MUFU.EX2 R61, R61 ;  /* 0x0000003d003d7308 */ /* 0x000e620000000800 */
[C---:B------:R-:W-:Y:S01]  /*1540*/  FADD.FTZ R49, -R18.reuse, R42 ;  /* 0x0000002a12317221 */ /* 0x040fe20000010100 */
[----:B------:R-:W-:Y:S01]  /*1550*/  FMUL.FTZ R42, R47, R57 ;  /* 0x000000392f2a7220 */ /* 0x000fe20000410000 */
[--C-:B------:R-:W-:Y:S01]  /*1560*/  FADD.FTZ R47, -R18, R50.reuse ;  /* 0x00000032122f7221 */ /* 0x100fe20000010100 */
[----:B------:R-:W-:Y:S01]  /*1570*/  PRMT R50, R41, 0x7632, R50 ;  /* 0x0000763229327816 */ /* 0x000fe20000000032 */
[----:B------:R-:W-:Y:S01]  /*1580*/  FMUL.FTZ R59, R9, R49 ;  /* 0x00000031093b7220 */ /* 0x000fe20000410000 */
[----:B------:R-:W-:-:S02]  /*1590*/  PRMT R34, R40, 0x7632, R34 ;  /* 0x0000763228227816 */ /* 0x000fc40000000022 */
[----:B------:R-:W2:Y:S01]  /*15a0*/  MUFU.RCP R24, R58 ;  /* 0x0000003a00187308 */ /* 0x000ea20000001000 */
[----:B------:R-:W-:Y:S01]  /*15b0*/  SHF.L.U32 R40, R41, 0x10, RZ ;  /* 0x0000001029287819 */ /* 0x000fe200000006ff */
[----:B0-----:R-:W-:Y:S01]  /*15c0*/  FADD.FTZ R54, R45, 1 ;  /* 0x3f8000002d367421 */ /* 0x001fe20000010000 */
[----:B------:R-:W-:Y:S01]  /*15d0*/  SHF.L.U32 R50, R50, 0x10, RZ ;  /* 0x0000001032327819 */ /* 0x000fe200000006ff */
[----:B------:R-:W-:Y:S02]  /*15e0*/  FFMA.FTZ R45, R5, R59, R7 ;  /* 0x0000003b052d7223 */ /* 0x000fe40000010007 */
[----:B------:R-:W-:Y:S01]  /*15f0*/  FMUL.FTZ R40, R40, R43 ;  /* 0x0000002b28287220 */ /* 0x000fe20000410000 */
[----:B------:R-:W-:Y:S01]  /*1600*/  FMUL.FTZ R47, R9, R47 ;  /* 0x0000002f092f7220 */ /* 0x000fe20000410000 */
[----:B------:R-:W-:Y:S01]  /*1610*/  FMUL.FTZ R49, R45, -1.4426950216293334961 ;  /* 0xbfb8aa3b2d317820 */ /* 0x000fe20000410000 */
[----:B------:R-:W-:Y:S01]  /*1620*/  FMUL.FTZ R43, R50, R55 ;  /* 0x00000037322b7220 */ /* 0x000fe20000410000 */
[----:B------:R-:W-:Y:S01]  /*1630*/  FADD.FTZ R55, -R48, 1 ;  /* 0x3f80000030377421 */ /* 0x000fe20000010100 */
[----:B------:R-:W-:Y:S01]  /*1640*/  SHF.L.U32 R41, R34, 0x10, RZ ;  /* 0x0000001022297819 */ /* 0x000fe200000006ff */
[----:B------:R-:W-:Y:S01]  /*1650*/  FMUL.FTZ R52, R56, R52 ;  /* 0x0000003438347220 */ /* 0x000fe20000410000 */
[----:B------:R-:W-:Y:S01]  /*1660*/  STL [R1+0x44], R59 ;  /* 0x0000443b01007387 */ /* 0x000fe20000100800 */
[----:B------:R-:W0:Y:S01]  /*1670*/  MUFU.RCP R54, R54 ;  /* 0x0000003600367308 */ /* 0x000e220000001000 */
[----:B------:R-:W-:Y:S01]  /*1680*/  FFMA.FTZ R19, R19, R55, 1 ;  /* 0x3f80000013137423 */ /* 0x000fe20000010037 */
[----:B-1----:R-:W-:Y:S01]  /*1690*/  FADD.FTZ R55, R61, 1 ;  /* 0x3f8000003d377421 */ /* 0x002fe20000010000 */
[----:B------:R1:W-:Y:S01]  /*16a0*/  STL [R1+0x40], R47 ;  /* 0x0000402f01007387 */ /* 0x0003e20000100800 */
[----:B------:R-:W-:Y:S01]  /*16b0*/  FMUL.FTZ R41, R41, R52 ;  /* 0x0000003429297220 */ /* 0x000fe20000410000 */
[----:B------:R-:W-:-:S03]  /*16c0*/  FMUL.FTZ R19, R48, R19 ;  /* 0x0000001330137220 */ /* 0x000fc60000410000 */
[----:B------:R-:W3:Y:S01]  /*16d0*/  MUFU.EX2 R49, R49 ;  /* 0x0000003100317308 */ /* 0x000ee20000000800 */
[----:B------:R-:W-:Y:S01]  /*16e0*/  FMUL.FTZ R61, R13, -1.4426950216293334961 ;  /* 0xbfb8aa3b0d3d7820 */ /* 0x000fe20000410000 */
[----:B--2---:R-:W-:Y:S01]  /*16f0*/  FADD.FTZ R52, -R24, 1 ;  /* 0x3f80000018347421 */ /* 0x004fe20000010100 */
[----:B-1----:R-:W-:-:S05]  /*1700*/  FFMA.FTZ R47, R6, R47, R8 ;  /* 0x0000002f062f7223 */ /* 0x002fca0000010008 */
[----:B------:R-:W1:Y:S01]  /*1710*/  MUFU.RCP R48, R55 ;  /* 0x0000003700307308 */ /* 0x000e620000001000 */
[----:B------:R-:W-:Y:S01]  /*1720*/  FMUL.FTZ R50, R47, -1.4426950216293334961 ;  /* 0xbfb8aa3b2f327820 */ /* 0x000fe20000410000 */
[----:B------:R-:W-:Y:S01]  /*1730*/  FFMA.FTZ R44, R44, R52, 1 ;  /* 0x3f8000002c2c7423 */ /* 0x000fe20000010034 */
[----:B------:R-:W-:-:S05]  /*1740*/  FADD.FTZ R52, -R25, 1 ;  /* 0x3f80000019347421 */ /* 0x000fca0000010100 */
[----:B------:R-:W2:Y:S01]  /*1750*/  MUFU.EX2 R61, R61 ;  /* 0x0000003d003d7308 */ /* 0x000ea20000000800 */
[----:B------:R-:W-:Y:S01]  /*1760*/  FFMA.FTZ R52, R51, R52, 1 ;  /* 0x3f80000033347423 */ /* 0x000fe20000010034 */
[----:B------:R-:W-:Y:S01]  /*1770*/  PRMT R51, R34, 0x7632, R51 ;  /* 0x0000763222337816 */ /* 0x000fe20000000033 */
[----:B0-----:R-:W-:-:S05]  /*1780*/  FADD.FTZ R56, -R54, 1 ;  /* 0x3f80000036387421 */ /* 0x001fca0000010100 */
[----:B------:R-:W0:Y:S01]  /*1790*/  MUFU.EX2 R50, R50 ;  /* 0x0000003200327308 */ /* 0x000e220000000800 */
[----:B---3--:R-:W-:Y:S01]  /*17a0*/  FADD.FTZ R49, R49, 1 ;  /* 0x3f80000031317421 */ /* 0x008fe20000010000 */
[----:B------:R-:W-:Y:S01]  /*17b0*/  SHF.L.U32 R51, R51, 0x10, RZ ;  /* 0x0000001033337819 */ /* 0x000fe200000006ff */
[----:B------:R-:W-:Y:S01]  /*17c0*/  FFMA.FTZ R56, R53, R56, 1 ;  /* 0x3f80000035387423 */ /* 0x000fe20000010038 */
[----:B------:R-:W-:Y:S01]  /*17d0*/  SHF.L.U32 R34, R38, 0x10, RZ ;  /* 0x0000001026227819 */ /* 0x000fe200000006ff */
[----:B-1----:R-:W-:Y:S02]  /*17e0*/  FADD.FTZ R53, -R48, 1 ;  /* 0x3f80000030357421 */ /* 0x002fe40000010100 */
[----:B------:R-:W-:Y:S01]  /*17f0*/  FADD.FTZ R51, -R18, R51 ;  /* 0x0000003312337221 */ /* 0x000fe20000010100 */
[----:B------:R-:W1:Y:S01]  /*1800*/  MUFU.RCP R49, R49 ;  /* 0x0000003100317308 */ /* 0x000e620000001000 */
[----:B------:R-:W-:Y:S01]  /*1810*/  FMUL.FTZ R34, R34, R19 ;  /* 0x0000001322227220 */ /* 0x000fe20000410000 */
[----:B------:R-:W-:Y:S01]  /*1820*/  PRMT R38, R38, 0x7632, R38 ;  /* 0x0000763226267816 */ /* 0x000fe20000000026 */
[----:B------:R-:W-:Y:S01]  /*1830*/  FFMA.FTZ R10, R10, R53, 1 ;  /* 0x3f8000000a0a7423 */ /* 0x000fe20000010035 */
[----:B------:R3:W-:Y:S01]  /*1840*/  STL [R1+0xec], R41 ;  /* 0x0000ec2901007387 */ /* 0x0007e20000100800 */
[----:B------:R-:W-:Y:S01]  /*1850*/  PRMT R19, R39, 0x7632, R19 ;  /* 0x0000763227137816 */ /* 0x000fe20000000013 */
[----:B--2---:R-:W-:Y:S01]  /*1860*/  FADD.FTZ R53, R61, 1 ;  /* 0x3f8000003d357421 */ /* 0x004fe20000010000 */
[----:B------:R-:W-:Y:S01]  /*1870*/  FMUL.FTZ R61, R12, -1.4426950216293334961 ;  /* 0xbfb8aa3b0c3d7820 */ /* 0x000fe20000410000 */
[----:B------:R-:W-:Y:S01]  /*1880*/  SHF.L.U32 R39, R39, 0x10, RZ ;  /* 0x0000001027277819 */ /* 0x000fe200000006ff */
[----:B------:R-:W-:Y:S01]  /*1890*/  FMUL.FTZ R44, R24, R44 ;  /* 0x0000002c182c7220 */ /* 0x000fe20000410000 */
[----:B------:R-:W-:Y:S01]  /*18a0*/  FMUL.FTZ R52, R25, R52 ;  /* 0x0000003419347220 */ /* 0x000fe20000410000 */
[----:B------:R-:W-:Y:S01]  /*18b0*/  FMUL.FTZ R54, R54, R56 ;  /* 0x0000003836367220 */ /* 0x000fe20000410000 */
[----:B---3--:R-:W-:Y:S01]  /*18c0*/  FMUL.FTZ R41, R9, R51 ;  /* 0x0000003309297220 */ /* 0x008fe20000410000 */
[----:B0-----:R-:W-:Y:S01]  /*18d0*/  FADD.FTZ R51, R50, 1 ;  /* 0x3f80000032337421 */ /* 0x001fe20000010000 */
[----:B------:R-:W-:Y:S01]  /*18e0*/  SHF.L.U32 R50, R38, 0x10, RZ ;  /* 0x0000001026327819 */ /* 0x000fe200000006ff */
[----:B------:R-:W-:Y:S01]  /*18f0*/  FMUL.FTZ R39, R39, R44 ;  /* 0x0000002c27277220 */ /* 0x000fe20000410000 */
[----:B------:R-:W-:Y:S01]  /*1900*/  SHF.L.U32 R38, R19, 0x10, RZ ;  /* 0x0000001013267819 */ /* 0x000fe200000006ff */
[----:B------:R-:W0:Y:S01]  /*1910*/  MUFU.EX2 R61, R61 ;  /* 0x0000003d003d7308 */ /* 0x000e220000000800 */
[----:B------:R-:W-:Y:S01]  /*1920*/  FMUL.FTZ R10, R48, R10 ;  /* 0x0000000a300a7220 */ /* 0x000fe20000410000 */
[----:B------:R-:W-:Y:S01]  /*1930*/  FMUL.FTZ R44, R50, R52 ;  /* 0x00000034322c7220 */ /* 0x000fe20000410000 */
[----:B------:R-:W2:Y:S01]  /*1940*/  LDG.E.64.CONSTANT R24, desc[UR14][R26.64+0xb400] ;  /* 0x00b4000e1a187981 */ /* 0x000ea2000c1e9b00 */
[----:B------:R-:W-:Y:S01]  /*1950*/  FMUL.FTZ R38, R38, R54 ;  /* 0x0000003626267220 */ /* 0x000fe20000410000 */
[----:B------:R-:W-:-:S02]  /*1960*/  FFMA.FTZ R19, R5, R41, R7 ;  /* 0x0000002905137223 */ /* 0x000fc40000010007 */
[----:B------:R-:W-:Y:S01]  /*1970*/  STL [R1+0x20], R41 ;  /* 0x0000202901007387 */ /* 0x000fe20000100800 */
[----:B------:R-:W3:Y:S01]  /*1980*/  MUFU.RCP R51, R51 ;  /* 0x0000003300337308 */ /* 0x000ee20000001000 */
[----:B------:R-:W-:Y:S01]  /*1990*/  FADD.FTZ R52, -R46, 1 ;  /* 0x3f8000002e347421 */ /* 0x000fe20000010100 */
[----:B-1----:R-:W-:Y:S01]  /*19a0*/  FADD.FTZ R54, -R49, 1 ;  /* 0x3f80000031367421 */ /* 0x002fe20000010100 */
[----:B------:R-:W-:Y:S04]  /*19b0*/  STL [R1+0xe0], R44 ;  /* 0x0000e02c01007387 */ /* 0x000fe80000100800 */
[----:B------:R1:W-:Y:S01]  /*19c0*/  STL [R1+0xd0], R38 ;  /* 0x0000d02601007387 */ /* 0x0003e20000100800 */
[----:B------:R-:W-:Y:S01]  /*19d0*/  FMUL.FTZ R50, R19, -1.4426950216293334961 ;  /* 0xbfb8aa3b13327820 */ /* 0x000fe20000410000 */
[----:B------:R-:W-:Y:S01]  /*19e0*/  FFMA.FTZ R11, R11, R52, 1 ;  /* 0x3f8000000b0b7423 */ /* 0x000fe20000010034 */
[----:B------:R-:W-:Y:S01]  /*19f0*/  FFMA.FTZ R48, R45, R54, 1 ;  /* 0x3f8000002d307423 */ /* 0x000fe20000010036 */
[----:B------:R-:W-:Y:S01]  /*1a00*/  SHF.L.U32 R56, R30, 0x10, RZ ;  /* 0x000000101e387819 */ /* 0x000fe200000006ff */
[----:B------:R-:W2:Y:S01]  /*1a10*/  LDG.E.64.CONSTANT R26, desc[UR14][R26.64+0xd200] ;  /* 0x00d2000e1a1a7981 */ /* 0x000ea2000c1e9b00 */
[----:B-1----:R-:W-:Y:S01]  /*1a20*/  FMUL.FTZ R38, R9, R35 ;  /* 0x0000002309267220 */ /* 0x002fe20000410000 */
[----:B------:R-:W-:-:S03]  /*1a30*/  FMUL.FTZ R35, R46, R11 ;  /* 0x0000000b2e237220 */ /* 0x000fc60000410000 */
[----:B------:R-:W-:Y:S01]  /*1a40*/  FFMA.FTZ R45, R6, R38, R8 ;  /* 0x00000026062d7223 */ /* 0x000fe20000010008 */
[----:B------:R-:W1:Y:S01]  /*1a50*/  MUFU.EX2 R50, R50 ;  /* 0x0000003200327308 */ /* 0x000e620000000800 */
[----:B0-----:R-:W-:Y:S02]  /*1a60*/  FADD.FTZ R54, R61, 1 ;  /* 0x3f8000003d367421 */ /* 0x001fe40000010000 */
[----:B------:R-:W-:-:S05]  /*1a70*/  FMUL.FTZ R11, R45, -1.4426950216293334961 ;  /* 0xbfb8aa3b2d0b7820 */ /* 0x000fca0000410000 */
[----:B------:R3:W-:Y:S01]  /*1a80*/  MUFU.RCP R52, R53 ;  /* 0x0000003500347308 */ /* 0x0007e20000001000 */
[----:B------:R-:W-:-:S07]  /*1a90*/  SHF.L.U32 R46, R36, 0x10, RZ ;  /* 0x00000010242e7819 */ /* 0x000fce00000006ff */
[----:B------:R-:W-:Y:S01]  /*1aa0*/  MUFU.EX2 R11, R11 ;  /* 0x0000000b000b7308 */ /* 0x000fe20000000800 */
[----:B---3--:R-:W-:-:S07]  /*1ab0*/  FADD.FTZ R53, -R51, 1 ;  /* 0x3f80000033357421 */ /* 0x008fce0000010100 */
[----:B------:R-:W0:Y:S01]  /*1ac0*/  MUFU.RCP R54, R54 ;  /* 0x0000003600367308 */ /* 0x000e220000001000 */
[----:B------:R-:W-:Y:S01]  /*1ad0*/  FFMA.FTZ R47, R47, R53, 1 ;  /* 0x3f8000002f2f7423 */ /* 0x000fe20000010035 */
[----:B------:R-:W-:Y:S01]  /*1ae0*/  PRMT R53, R36, 0x7632, R53 ;  /* 0x0000763224357816 */ /* 0x000fe20000000035 */
[----:B------:R-:W-:Y:S01]  /*1af0*/  FMUL.FTZ R48, R49, R48 ;  /* 0x0000003031307220 */ /* 0x000fe20000410000 */
[----:B------:R-:W-:Y:S01]  /*1b00*/  PRMT R36, R37, 0x7632, R36 ;  /* 0x0000763225247816 */ /* 0x000fe20000000024 */
[----:B------:R-:W-:Y:S01]  /*1b10*/  FMUL.FTZ R51, R51, R47 ;  /* 0x0000002f33337220 */ /* 0x000fe20000410000 */
[----:B------:R-:W-:Y:S01]  /*1b20*/  SHF.L.U32 R49, R37, 0x10, RZ ;  /* 0x0000001025317819 */ /* 0x000fe200000006ff */
[----:B------:R-:W-:Y:S01]  /*1b30*/  FMUL.FTZ R47, R46, R10 ;  /* 0x0000000a2e2f7220 */ /* 0x000fe20000410000 */
[----:B------:R-:W-:Y:S01]  /*1b40*/  SHF.L.U32 R37, R53, 0x10, RZ ;  /* 0x0000001035257819 */ /* 0x000fe200000006ff */
[----:B-1----:R-:W-:Y:S01]  /*1b50*/  FADD.FTZ R50, R50, 1 ;  /* 0x3f80000032327421 */ /* 0x002fe20000010000 */
[----:B------:R-:W-:-:S02]  /*1b60*/  SHF.L.U32 R36, R36, 0x10, RZ ;  /* 0x0000001024247819 */ /* 0x000fc400000006ff */
[----:B------:R-:W-:Y:S01]  /*1b70*/  SHF.L.U32 R46, R32, 0x10, RZ ;  /* 0x00000010202e7819 */ /* 0x000fe200000006ff */
[----:B------:R-:W-:Y:S01]  /*1b80*/  FMUL.FTZ R37, R37, R48 ;  /* 0x0000003025257220 */ /* 0x000fe20000410000 */
[----:B------:R1:W-:Y:S01]  /*1b90*/  MUFU.RCP R53, R50 ;  /* 0x0000003200357308 */ /* 0x0003e20000001000 */
[----:B------:R-:W-:Y:S01]  /*1ba0*/  FMUL.FTZ R48, R36, R51 ;  /* 0x0000003324307220 */ /* 0x000fe20000410000 */
[----:B------:R-:W-:Y:S01]  /*1bb0*/  SHF.L.U32 R10, R33, 0x10, RZ ;  /* 0x00000010210a7819 */ /* 0x000fe200000006ff */
[----:B------:R-:W-:Y:S01]  /*1bc0*/  FADD.FTZ R46, -R18, R46 ;  /* 0x0000002e122e7221 */ /* 0x000fe20000010100 */
[----:B0-----:R-:W-:Y:S01]  /*1bd0*/  FADD.FTZ R36, -R54, 1 ;  /* 0x3f80000036247421 */ /* 0x001fe20000010100 */
[----:B------:R-:W-:Y:S01]  /*1be0*/  FMUL.FTZ R35, R49, R35 ;  /* 0x0000002331237220 */ /* 0x000fe20000410000 */
[----:B------:R0:W-:Y:S01]  /*1bf0*/  STL [R1+0x14], R38 ;  /* 0x0000142601007387 */ /* 0x0001e20000100800 */
[----:B-1----:R-:W-:Y:S01]  /*1c00*/  FADD.FTZ R50, R11, 1 ;  /* 0x3f8000000b327421 */ /* 0x002fe20000010000 */
[----:B------:R-:W-:Y:S01]  /*1c10*/  FADD.FTZ R49, -R52, 1 ;  /* 0x3f80000034317421 */ /* 0x000fe20000010100 */
[----:B------:R-:W-:Y:S01]  /*1c20*/  FFMA.FTZ R11, R12, R36, 1 ;  /* 0x3f8000000c0b7423 */ /* 0x000fe20000010024 */
[----:B------:R-:W-:Y:S01]  /*1c30*/  FADD.FTZ R12, -R18, R10 ;  /* 0x0000000a120c7221 */ /* 0x000fe20000010100 */
[----:B0-----:R-:W-:-:S02]  /*1c40*/  FMUL.FTZ R38, R9, R46 ;  /* 0x0000002e09267220 */ /* 0x001fc40000410000 */
[----:B------:R-:W0:Y:S01]  /*1c50*/  MUFU.RCP R50, R50 ;  /* 0x0000003200327308 */ /* 0x000e220000001000 */
[----:B------:R-:W-:Y:S01]  /*1c60*/  FFMA.FTZ R13, R13, R49, 1 ;  /* 0x3f8000000d0d7423 */ /* 0x000fe20000010031 */
[----:B------:R-:W-:Y:S01]  /*1c70*/  FFMA.FTZ R36, R0, R38, R3 ;  /* 0x0000002600247223 */ /* 0x000fe20000010003 */
[----:B------:R-:W-:Y:S01]  /*1c80*/  FMUL.FTZ R12, R9, R12 ;  /* 0x0000000c090c7220 */ /* 0x000fe20000410000 */
[----:B------:R-:W-:Y:S01]  /*1c90*/  PRMT R46, R32, 0x7632, R46 ;  /* 0x00007632202e7816 */ /* 0x000fe2000000002e */
[----:B------:R-:W-:Y:S01]  /*1ca0*/  FMUL.FTZ R52, R52, R13 ;  /* 0x0000000d34347220 */ /* 0x000fe20000410000 */
[----:B------:R-:W-:Y:S01]  /*1cb0*/  FMUL.FTZ R13, R36, -1.4426950216293334961 ;  /* 0xbfb8aa3b240d7820 */ /* 0x000fe20000410000 */
[----:B------:R-:W-:Y:S01]  /*1cc0*/  FFMA.FTZ R32, R2, R12, R4 ;  /* 0x0000000c02207223 */ /* 0x000fe20000010004 */
[----:B------:R-:W-:Y:S01]  /*1cd0*/  SHF.L.U32 R46, R46, 0x10, RZ ;  /* 0x000000102e2e7819 */ /* 0x000fe200000006ff */
[----:B------:R-:W-:Y:S01]  /*1ce0*/  STL [R1+0xd4], R37 ;  /* 0x0000d42501007387 */ /* 0x000fe20000100800 */
[----:B------:R-:W-:Y:S01]  /*1cf0*/  PRMT R51, R33, 0x7632, R51 ;  /* 0x0000763221337816 */ /* 0x000fe20000000033 */
[----:B------:R-:W-:-:S02]  /*1d00*/  FMUL.FTZ R49, R32, -1.4426950216293334961 ;  /* 0xbfb8aa3b20317820 */ /* 0x000fc40000410000 */
[----:B------:R-:W-:Y:S01]  /*1d10*/  STL [R1+0xc8], R48 ;  /* 0x0000c83001007387 */ /* 0x000fe20000100800 */
[----:B------:R-:W1:Y:S01]  /*1d20*/  MUFU.EX2 R13, R13 ;  /* 0x0000000d000d7308 */ /* 0x000e620000000800 */
[----:B------:R-:W-:Y:S02]  /*1d30*/  FADD.FTZ R33, -R18, R46 ;  /* 0x0000002e12217221 */ /* 0x000fe40000010100 */
[----:B------:R-:W-:Y:S01]  /*1d40*/  STL [R1+0x10], R38 ;  /* 0x0000102601007387 */ /* 0x000fe20000100800 */
[----:B------:R-:W-:-:S03]  /*1d50*/  SHF.L.U32 R51, R51, 0x10, RZ ;  /* 0x0000001033337819 */ /* 0x000fc600000006ff */
[----:B------:R3:W-:Y:S01]  /*1d60*/  STL [R1+0xc], R12 ;  /* 0x00000c0c01007387 */ /* 0x0007e20000100800 */
[----:B------:R-:W-:Y:S01]  /*1d70*/  FMUL.FTZ R54, R54, R11 ;  /* 0x0000000b36367220 */ /* 0x000fe20000410000 */
[----:B------:R-:W-:Y:S01]  /*1d80*/  FMUL.FTZ R11, R9, R33 ;  /* 0x00000021090b7220 */ /* 0x000fe20000410000 */
[----:B0-----:R-:W-:Y:S01]  /*1d90*/  FADD.FTZ R55, -R50, 1 ;  /* 0x3f80000032377421 */ /* 0x001fe20000010100 */
[----:B------:R-:W0:Y:S01]  /*1da0*/  MUFU.EX2 R49, R49 ;  /* 0x0000003100317308 */ /* 0x000e220000000800 */
[----:B------:R-:W-:Y:S01]  /*1db0*/  FADD.FTZ R51, -R18, R51 ;  /* 0x0000003312337221 */ /* 0x000fe20000010100 */
[----:B---3--:R-:W-:Y:S01]  /*1dc0*/  FADD.FTZ R12, -R53, 1 ;  /* 0x3f800000350c7421 */ /* 0x008fe20000010100 */
[----:B-1----:R-:W-:Y:S01]  /*1dd0*/  FADD.FTZ R13, R13, 1 ;  /* 0x3f8000000d0d7421 */ /* 0x002fe20000010000 */
[----:B------:R-:W-:Y:S01]  /*1de0*/  SHF.L.U32 R10, R14, 0x10, RZ ;  /* 0x000000100e0a7819 */ /* 0x000fe200000006ff */
[----:B------:R-:W-:Y:S01]  /*1df0*/  FMUL.FTZ R52, R56, R52 ;  /* 0x0000003438347220 */ /* 0x000fe20000410000 */
[----:B------:R-:W-:Y:S01]  /*1e00*/  FFMA.FTZ R12, R19, R12, 1 ;  /* 0x3f800000130c7423 */ /* 0x000fe2000001000c */
[----:B------:R-:W-:Y:S01]  /*1e10*/  FFMA.FTZ R33, R5, R11, R7 ;  /* 0x0000000b05217223 */ /* 0x000fe20000010007 */
[----:B------:R-:W-:Y:S01]  /*1e20*/  FFMA.FTZ R45, R45, R55, 1 ;  /* 0x3f8000002d2d7423 */ /* 0x000fe20000010037 */
[----:B------:R-:W3:Y:S01]  /*1e30*/  LDL.LU R37, [R1+0x3c] ;  /* 0x00003c0001257983 */ /* 0x000ee20000300800 */
[----:B------:R-:W-:Y:S01]  /*1e40*/  FMUL.FTZ R53, R53, R12 ;  /* 0x0000000c35357220 */ /* 0x000fe20000410000 */
[----:B------:R-:W-:Y:S01]  /*1e50*/  FMUL.FTZ R12, R9, R51 ;  /* 0x00000033090c7220 */ /* 0x000fe20000410000 */
[----:B------:R-:W-:Y:S01]  /*1e60*/  FMUL.FTZ R51, R33, -1.4426950216293334961 ;  /* 0xbfb8aa3b21337820 */ /* 0x000fe20000410000 */
[----:B------:R-:W-:Y:S01]  /*1e70*/  FMUL.FTZ R50, R50, R45 ;  /* 0x0000002d32327220 */ /* 0x000fe20000410000 */
[----:B------:R-:W-:Y:S01]  /*1e80*/  PRMT R14, R30, 0x7632, R14 ;  /* 0x000076321e0e7816 */ /* 0x000fe2000000000e */
[----:B------:R-:W-:Y:S01]  /*1e90*/  FFMA.FTZ R45, R6, R12, R8 ;  /* 0x0000000c062d7223 */ /* 0x000fe20000010008 */
[----:B------:R1:W-:Y:S01]  /*1ea0*/  MUFU.RCP R30, R13 ;  /* 0x0000000d001e7308 */ /* 0x0003e20000001000 */
[----:B0-----:R-:W-:Y:S01]  /*1eb0*/  FADD.FTZ R49, R49, 1 ;  /* 0x3f80000031317421 */ /* 0x001fe20000010000 */
[----:B------:R-:W-:Y:S01]  /*1ec0*/  SHF.L.U32 R56, R31, 0x10, RZ ;  /* 0x000000101f387819 */ /* 0x000fe200000006ff */
[----:B------:R-:W-:Y:S01]  /*1ed0*/  FMUL.FTZ R55, R45, -1.4426950216293334961 ;  /* 0xbfb8aa3b2d377820 */ /* 0x000fe20000410000 */
[----:B------:R-:W-:Y:S01]  /*1ee0*/  FADD.FTZ R10, -R18, R10 ;  /* 0x0000000a120a7221 */ /* 0x000fe20000010100 */
[----:B------:R-:W3:Y:S03]  /*1ef0*/  LDL R41, [R1+0x78] ;  /* 0x0000780001297983 */ /* 0x000ee60000100800 */
[----:B------:R-:W0:Y:S01]  /*1f00*/  MUFU.EX2 R51, R51 ;  /* 0x0000003300337308 */ /* 0x000e220000000800 */
[----:B-1----:R-:W-:Y:S01]  /*1f10*/  SHF.L.U32 R13, R14, 0x10, RZ ;  /* 0x000000100e0d7819 */ /* 0x002fe200000006ff */
[----:B------:R-:W3:Y:S01]  /*1f20*/  LDL R44, [R1+0x70] ;  /* 0x00007000012c7983 */ /* 0x000ee20000100800 */
[----:B------:R-:W-:-:S05]  /*1f30*/  PRMT R31, R31, 0x7632, R31 ;  /* 0x000076321f1f7816 */ /* 0x000fca000000001f */
[----:B------:R-:W1:Y:S01]  /*1f40*/  MUFU.EX2 R55, R55 ;  /* 0x0000003700377308 */ /* 0x000e620000000800 */
[----:B------:R-:W-:Y:S01]  /*1f50*/  FMUL.FTZ R53, R13, R53 ;  /* 0x000000350d357220 */ /* 0x000fe20000410000 */
[----:B------:R-:W-:Y:S02]  /*1f60*/  SHF.L.U32 R13, R15, 0x10, RZ ;  /* 0x000000100f0d7819 */ /* 0x000fe400000006ff */
[----:B------:R-:W-:-:S04]  /*1f70*/  SHF.L.U32 R31, R31, 0x10, RZ ;  /* 0x000000101f1f7819 */ /* 0x000fc800000006ff */
[----:B------:R-:W4:Y:S01]  /*1f80*/  MUFU.RCP R49, R49 ;  /* 0x0000003100317308 */ /* 0x000f220000001000 */
[----:B------:R-:W-:Y:S01]  /*1f90*/  FADD.FTZ R13, -R18, R13 ;  /* 0x0000000d120d7221 */ /* 0x000fe20000010100 */
[----:B0-----:R-:W-:Y:S01]  /*1fa0*/  FADD.FTZ R51, R51, 1 ;  /* 0x3f80000033337421 */ /* 0x001fe20000010000 */
[----:B------:R-:W-:Y:S01]  /*1fb0*/  FMUL.FTZ R50, R31, R50 ;  /* 0x000000321f327220 */ /* 0x000fe20000410000 */
[----:B------:R-:W-:Y:S01]  /*1fc0*/  FADD.FTZ R31, -R30, 1 ;  /* 0x3f8000001e1f7421 */ /* 0x000fe20000010100 */
[----:B------:R-:W-:Y:S01]  /*1fd0*/  FMUL.FTZ R13, R9, R13 ;  /* 0x0000000d090d7220 */ /* 0x000fe20000410000 */
[----:B------:R-:W-:Y:S02]  /*1fe0*/  FMUL.FTZ R54, R56, R54 ;  /* 0x0000003638367220 */ /* 0x000fe40000410000 */
[----:B------:R-:W0:Y:S01]  /*1ff0*/  MUFU.RCP R51, R51 ;  /* 0x0000003300337308 */ /* 0x000e220000001000 */
[----:B-1----:R-:W-:Y:S01]  /*2000*/  FADD.FTZ R55, R55, 1 ;  /* 0x3f80000037377421 */ /* 0x002fe20000010000 */
[----:B------:R-:W-:Y:S01]  /*2010*/  FFMA.FTZ R56, R36, R31, 1 ;  /* 0x3f80000024387423 */ /* 0x000fe2000001001f */
[----:B------:R-:W-:-:S03]  /*2020*/  FFMA.FTZ R31, R2, R13, R4 ;  /* 0x0000000d021f7223 */ /* 0x000fc60000010004 */
[----:B------:R-:W-:Y:S02]  /*2030*/  FMUL.FTZ R56, R30, R56 ;  /* 0x000000381e387220 */ /* 0x000fe40000410000 */
[----:B------:R4:W1:Y:S01]  /*2040*/  MUFU.RCP R36, R55 ;  /* 0x0000003700247308 */ /* 0x0008620000001000 */
[----:B------:R-:W-:Y:S01]  /*2050*/  FMUL.FTZ R30, R31, -1.4426950216293334961 ;  /* 0xbfb8aa3b1f1e7820 */ /* 0x000fe20000410000 */
[----:B------:R-:W-:Y:S01]  /*2060*/  FMUL.FTZ R10, R9, R10 ;  /* 0x0000000a090a7220 */ /* 0x000fe20000410000 */
[----:B----4-:R-:W-:-:S04]  /*2070*/  FADD.FTZ R55, -R49, 1 ;  /* 0x3f80000031377421 */ /* 0x010fc80000010100 */
[----:B------:R-:W-:Y:S02]  /*2080*/  FFMA.FTZ R55, R32, R55, 1 ;  /* 0x3f80000020377423 */ /* 0x000fe40000010037 */
[----:B------:R-:W4:Y:S01]  /*2090*/  MUFU.EX2 R32, R30 ;  /* 0x0000001e00207308 */ /* 0x000f220000000800 */
[----:B------:R-:W-:Y:S01]  /*20a0*/  FFMA.FTZ R19, R0, R10, R3 ;  /* 0x0000000a00137223 */ /* 0x000fe20000010003 */
[----:B------:R-:W-:Y:S01]  /*20b0*/  FMUL.FTZ R49, R49, R55 ;  /* 0x0000003731317220 */ /* 0x000fe20000410000 */
[----:B------:R-:W-:Y:S01]  /*20c0*/  PRMT R14, R14, 0x7632, R14 ;  /* 0x000076320e0e7816 */ /* 0x000fe2000000000e */
[----:B0-----:R-:W-:Y:S01]  /*20d0*/  FADD.FTZ R55, -R51, 1 ;  /* 0x3f80000033377421 */ /* 0x001fe20000010100 */
[----:B------:R-:W-:Y:S02]  /*20e0*/  FMUL.FTZ R46, R19, -1.4426950216293334961 ;  /* 0xbfb8aa3b132e7820 */ /* 0x000fe40000410000 */
[----:B------:R-:W-:Y:S01]  /*20f0*/  SHF.L.U32 R14, R14, 0x10, RZ ;  /* 0x000000100e0e7819 */ /* 0x000fe200000006ff */
[----:B------:R-:W-:Y:S01]  /*2100*/  FFMA.FTZ R55, R33, R55, 1 ;  /* 0x3f80000021377423 */ /* 0x000fe20000010037 */
[----:B-1----:R-:W-:-:S02]  /*2110*/  FADD.FTZ R33, -R36, 1 ;  /* 0x3f80000024217421 */ /* 0x002fc40000010100 */
[----:B------:R-:W0:Y:S01]  /*2120*/  MUFU.EX2 R46, R46 ;  /* 0x0000002e002e7308 */ /* 0x000e220000000800 */
[----:B------:R-:W-:Y:S01]  /*2130*/  FADD.FTZ R14, -R18, R14 ;  /* 0x0000000e120e7221 */ /* 0x000fe20000010100 */
[----:B------:R-:W-:Y:S01]  /*2140*/  FFMA.FTZ R33, R45, R33, 1 ;  /* 0x3f8000002d217423 */ /* 0x000fe20000010021 */
[----:B------:R-:W-:Y:S01]  /*2150*/  FMUL.FTZ R55, R51, R55 ;  /* 0x0000003733377220 */ /* 0x000fe20000410000 */
[----:B----4-:R-:W-:Y:S01]  /*2160*/  FADD.FTZ R32, R32, 1 ;  /* 0x3f80000020207421 */ /* 0x010fe20000010000 */
[----:B------:R-:W-:Y:S01]  /*2170*/  FMUL.FTZ R14, R9, R14 ;  /* 0x0000000e090e7220 */ /* 0x000fe20000410000 */
[----:B------:R-:W-:Y:S01]  /*2180*/  FMUL.FTZ R51, R36, R33 ;  /* 0x0000002124337220 */ /* 0x000fe20000410000 */
[----:B------:R-:W-:Y:S02]  /*2190*/  SHF.L.U32 R36, R16, 0x10, RZ ;  /* 0x0000001010247819 */ /* 0x000fe400000006ff */
[----:B------:R-:W-:Y:S01]  /*21a0*/  FFMA.FTZ R61, R5, R14, R7 ;  /* 0x0000000e053d7223 */ /* 0x000fe20000010007 */
[----:B------:R-:W1:Y:S01]  /*21b0*/  MUFU.RCP R32, R32 ;  /* 0x0000002000207308 */ /* 0x000e620000001000 */
[----:B------:R-:W-:Y:S01]  /*21c0*/  SHF.L.U32 R33, R17, 0x10, RZ ;  /* 0x0000001011217819 */ /* 0x000fe200000006ff */
[----:B------:R-:W-:Y:S01]  /*21d0*/  FMUL.FTZ R56, R36, R56 ;  /* 0x0000003824387220 */ /* 0x000fe20000410000 */
[----:B------:R-:W-:Y:S01]  /*21e0*/  FMUL.FTZ R36, R61, -1.4426950216293334961 ;  /* 0xbfb8aa3b3d247820 */ /* 0x000fe20000410000 */
[----:B0-----:R-:W-:-:S02]  /*21f0*/  FADD.FTZ R30, R46, 1 ;  /* 0x3f8000002e1e7421 */ /* 0x001fc40000010000 */
[----:B------:R-:W-:Y:S02]  /*2200*/  FMUL.FTZ R49, R33, R49 ;  /* 0x0000003121317220 */ /* 0x000fe40000410000 */
[----:B------:R-:W0:Y:S01]  /*2210*/  MUFU.EX2 R33, R36 ;  /* 0x0000002400217308 */ /* 0x000e220000000800 */
[----:B------:R-:W-:Y:S02]  /*2220*/  PRMT R15, R16, 0x7632, R15 ;  /* 0x00007632100f7816 */ /* 0x000fe4000000000f */
[----:B------:R-:W-:-:S05]  /*2230*/  PRMT R16, R17, 0x7632, R16 ;  /* 0x0000763211107816 */ /* 0x000fca0000000010 */
[----:B------:R-:W4:Y:S01]  /*2240*/  MUFU.RCP R30, R30 ;  /* 0x0000001e001e7308 */ /* 0x000f220000001000 */
[----:B-1----:R-:W-:-:S04]  /*2250*/  FADD.FTZ R17, -R32, 1 ;  /* 0x3f80000020117421 */ /* 0x002fc80000010100 */
[----:B------:R-:W-:Y:S01]  /*2260*/  FFMA.FTZ R31, R31, R17, 1 ;  /* 0x3f8000001f1f7423 */ /* 0x000fe20000010011 */
[----:B------:R-:W-:-:S03]  /*2270*/  PRMT R17, R15, 0x7632, R17 ;  /* 0x000076320f117816 */ /* 0x000fc60000000011 */
[----:B------:R-:W-:Y:S01]  /*2280*/  FMUL.FTZ R31, R32, R31 ;  /* 0x0000001f201f7220 */ /* 0x000fe20000410000 */
[----:B0-----:R-:W-:Y:S01]  /*2290*/  FADD.FTZ R32, R33, 1 ;  /* 0x3f80000021207421 */ /* 0x001fe20000010000 */
[----:B------:R-:W-:Y:S02]  /*22a0*/  SHF.L.U32 R17, R17, 0x10, RZ ;  /* 0x0000001011117819 */ /* 0x000fe400000006ff */
[----:B------:R-:W-:-:S03]  /*22b0*/  SHF.L.U32 R16, R16, 0x10, RZ ;  /* 0x0000001010107819 */ /* 0x000fc600000006ff */
[----:B------:R-:W-:Y:S01]  /*22c0*/  FADD.FTZ R17, -R18, R17 ;  /* 0x0000001112117221 */ /* 0x000fe20000010100 */
[----:B----4-:R-:W-:Y:S01]  /*22d0*/  FADD.FTZ R36, -R30, 1 ;  /* 0x3f8000001e247421 */ /* 0x010fe20000010100 */
[----:B------:R-:W0:Y:S01]  /*22e0*/  MUFU.RCP R32, R32 ;  /* 0x0000002000207308 */ /* 0x000e220000001000 */
[----:B------:R-:W-:Y:S01]  /*22f0*/  FMUL.FTZ R51, R16, R51 ;  /* 0x0000003310337220 */ /* 0x000fe20000410000 */
[----:B------:R-:W-:Y:S01]  /*2300*/  SHF.L.U32 R16, R28, 0x10, RZ ;  /* 0x000000101c107819 */ /* 0x000fe200000006ff */
[----:B------:R-:W-:Y:S01]  /*2310*/  FFMA.FTZ R19, R19, R36, 1 ;  /* 0x3f80000013137423 */ /* 0x000fe20000010024 */
[----:B------:R-:W-:Y:S01]  /*2320*/  FMUL.FTZ R17, R9, R17 ;  /* 0x0000001109117220 */ /* 0x000fe20000410000 */
[----:B------:R-:W-:Y:S02]  /*2330*/  SHF.L.U32 R36, R15, 0x10, RZ ;  /* 0x000000100f247819 */ /* 0x000fe400000006ff */
[----:B------:R-:W-:Y:S01]  /*2340*/  FMUL.FTZ R30, R30, R19 ;  /* 0x000000131e1e7220 */ /* 0x000fe20000410000 */
[----:B------:R-:W-:Y:S01]  /*2350*/  PRMT R28, R28, 0x7632, R28 ;  /* 0x000076321c1c7816 */ /* 0x000fe2000000001c */
[----:B------:R-:W-:Y:S01]  /*2360*/  FADD.FTZ R15, -R18, R16 ;  /* 0x00000010120f7221 */ /* 0x000fe20000010100 */
[C---:B------:R-:W-:Y:S01]  /*2370*/  PRMT R19, R29.reuse, 0x7632, R19 ;  /* 0x000076321d137816 */ /* 0x040fe20000000013 */
[----:B------:R-:W-:Y:S01]  /*2380*/  FFMA.FTZ R33, R6, R17, R8 ;  /* 0x0000001106217223 */ /* 0x000fe20000010008 */
[----:B------:R-:W-:Y:S01]  /*2390*/  SHF.L.U32 R16, R29, 0x10, RZ ;  /* 0x000000101d107819 */ /* 0x000fe200000006ff */
[----:B------:R-:W-:Y:S01]  /*23a0*/  FMUL.FTZ R15, R9, R15 ;  /* 0x0000000f090f7220 */ /* 0x000fe20000410000 */
[----:B------:R-:W-:Y:S01]  /*23b0*/  SHF.L.U32 R28, R28, 0x10, RZ ;  /* 0x000000101c1c7819 */ /* 0x000fe200000006ff */
[----:B------:R-:W-:Y:S01]  /*23c0*/  FMUL.FTZ R60, R33, -1.4426950216293334961 ;  /* 0xbfb8aa3b213c7820 */ /* 0x000fe20000410000 */
[----:B------:R-:W-:Y:S01]  /*23d0*/  SHF.L.U32 R19, R19, 0x10, RZ ;  /* 0x0000001013137819 */ /* 0x000fe200000006ff */
[----:B------:R-:W-:Y:S01]  /*23e0*/  FADD.FTZ R16, -R18, R16 ;  /* 0x0000001012107221 */ /* 0x000fe20000010100 */
[----:B------:R-:W-:Y:S01]  /*23f0*/  FFMA.FTZ R59, R0, R15, R3 ;  /* 0x0000000f003b7223 */ /* 0x000fe20000010003 */
[----:B------:R-:W-:-:S02]  /*2400*/  FADD.FTZ R28, -R18, R28 ;  /* 0x0000001c121c7221 */ /* 0x000fc40000010100 */
[----:B------:R-:W-:Y:S01]  /*2410*/  FADD.FTZ R19, -R18, R19 ;  /* 0x0000001312137221 */ /* 0x000fe20000010100 */
[----:B------:R-:W-:Y:S01]  /*2420*/  FMUL.FTZ R16, R9, R16 ;  /* 0x0000001009107220 */ /* 0x000fe20000410000 */
[----:B0-----:R-:W-:Y:S01]  /*2430*/  FADD.FTZ R18, -R32, 1 ;  /* 0x3f80000020127421 */ /* 0x001fe20000010100 */
[----:B------:R-:W0:Y:S01]  /*2440*/  MUFU.EX2 R60, R60 ;  /* 0x0000003c003c7308 */ /* 0x000e220000000800 */
[----:B------:R-:W-:Y:S01]  /*2450*/  FMUL.FTZ R55, R36, R55 ;  /* 0x0000003724377220 */ /* 0x000fe20000410000 */
[----:B------:R-:W-:Y:S01]  /*2460*/  FMUL.FTZ R36, R59, -1.4426950216293334961 ;  /* 0xbfb8aa3b3b247820 */ /* 0x000fe20000410000 */
[----:B------:R-:W-:Y:S01]  /*2470*/  FFMA.FTZ R58, R2, R16, R4 ;  /* 0x00000010023a7223 */ /* 0x000fe20000010004 */
[----:B------:R-:W-:Y:S01]  /*2480*/  FFMA.FTZ R61, R61, R18, 1 ;  /* 0x3f8000003d3d7423 */ /* 0x000fe20000010012 */
[----:B------:R-:W-:Y:S02]  /*2490*/  FMUL.FTZ R18, R9, R28 ;  /* 0x0000001c09127220 */ /* 0x000fe40000410000 */
[----:B------:R-:W-:Y:S01]  /*24a0*/  FMUL.FTZ R45, R58, -1.4426950216293334961 ;  /* 0xbfb8aa3b3a2d7820 */ /* 0x000fe20000410000 */
[----:B------:R-:W1:Y:S01]  /*24b0*/  MUFU.EX2 R36, R36 ;  /* 0x0000002400247308 */ /* 0x000e620000000800 */
[----:B------:R-:W-:Y:S01]  /*24c0*/  FFMA.FTZ R57, R5, R18, R7 ;  /* 0x0000001205397223 */ /* 0x000fe20000010007 */
[----:B------:R-:W-:-:S03]  /*24d0*/  FMUL.FTZ R19, R9, R19 ;  /* 0x0000001309137220 */ /* 0x000fc60000410000 */
[----:B------:R-:W-:Y:S01]  /*24e0*/  FMUL.FTZ R46, R57, -1.4426950216293334961 ;  /* 0xbfb8aa3b392e7820 */ /* 0x000fe20000410000 */
[----:B------:R-:W-:Y:S02]  /*24f0*/  FFMA.FTZ R29, R6, R19, R8 ;  /* 0x00000013061d7223 */ /* 0x000fe40000010008 */
[----:B------:R-:W4:Y:S01]  /*2500*/  MUFU.EX2 R45, R45 ;  /* 0x0000002d002d7308 */ /* 0x000f220000000800 */
[----:B0-----:R-:W-:Y:S01]  /*2510*/  FADD.FTZ R60, R60, 1 ;  /* 0x3f8000003c3c7421 */ /* 0x001fe20000010000 */
[----:B------:R-:W-:-:S06]  /*2520*/  FMUL.FTZ R28, R29, -1.4426950216293334961 ;  /* 0xbfb8aa3b1d1c7820 */ /* 0x000fcc0000410000 */
[----:B------:R-:W0:Y:S01]  /*2530*/  MUFU.EX2 R46, R46 ;  /* 0x0000002e002e7308 */ /* 0x000e220000000800 */
[----:B-1----:R-:W-:-:S07]  /*2540*/  FADD.FTZ R36, R36, 1 ;  /* 0x3f80000024247421 */ /* 0x002fce0000010000 */
[----:B------:R-:W1:Y:S01]  /*2550*/  MUFU.RCP R60, R60 ;  /* 0x0000003c003c7308 */ /* 0x000e620000001000 */
[----:B----4-:R-:W-:-:S07]  /*2560*/  FADD.FTZ R45, R45, 1 ;  /* 0x3f8000002d2d7421 */ /* 0x010fce0000010000 */
[----:B------:R-:W4:Y:S01]  /*2570*/  MUFU.EX2 R28, R28 ;  /* 0x0000001c001c7308 */ /* 0x000f220000000800 */
[----:B0-----:R-:W-:-:S07]  /*2580*/  FADD.FTZ R46, R46, 1 ;  /* 0x3f8000002e2e7421 */ /* 0x001fce0000010000 */
[----:B------:R-:W0:Y:S01]  /*2590*/  MUFU.RCP R36, R36 ;  /* 0x0000002400247308 */ /* 0x000e220000001000 */
[----:B------:R-:W-:Y:S01]  /*25a0*/  FMUL.FTZ R32, R32, R61 ;  /* 0x0000003d20207220 */ /* 0x000fe20000410000 */
[----:B-1----:R-:W-:-:S06]  /*25b0*/  FADD.FTZ R61, -R60, 1 ;  /* 0x3f8000003c3d7421 */ /* 0x002fcc0000010100 */
[----:B------:R-:W1:Y:S01]  /*25c0*/  MUFU.RCP R45, R45 ;  /* 0x0000002d002d7308 */ /* 0x000e620000001000 */
[----:B----4-:R-:W-:Y:S01]  /*25d0*/  FADD.FTZ R28, R28, 1 ;  /* 0x3f8000001c1c7421 */ /* 0x010fe20000010000 */
[----:B------:R-:W-:-:S06]  /*25e0*/  FFMA.FTZ R33, R33, R61, 1 ;  /* 0x3f80000021217423 */ /* 0x000fcc000001003d */
[----:B------:R-:W4:Y:S01]  /*25f0*/  MUFU.RCP R46, R46 ;  /* 0x0000002e002e7308 */ /* 0x000f220000001000 */
[----:B------:R-:W-:Y:S01]  /*2600*/  FMUL.FTZ R33, R60, R33 ;  /* 0x000000213c217220 */ /* 0x000fe20000410000 */
[----:B0-----:R-:W-:-:S06]  /*2610*/  FADD.FTZ R60, -R36, 1 ;  /* 0x3f800000243c7421 */ /* 0x001fcc0000010100 */
[----:B------:R-:W0:Y:S01]  /*2620*/  MUFU.RCP R28, R28 ;  /* 0x0000001c001c7308 */ /* 0x000e220000001000 */
[----:B------:R-:W-:Y:S01]  /*2630*/  FFMA.FTZ R59, R59, R60, 1 ;  /* 0x3f8000003b3b7423 */ /* 0x000fe2000001003c */
[----:B-1----:R-:W-:Y:S01]  /*2640*/  FADD.FTZ R60, -R45, 1 ;  /* 0x3f8000002d3c7421 */ /* 0x002fe20000010100 */
[----:B------:R1:W-:Y:S03]  /*2650*/  STL [R1+0xb8], R10 ;  /* 0x0000b80a01007387 */ /* 0x0003e60000100800 */
[----:B------:R-:W-:Y:S01]  /*2660*/  FFMA.FTZ R58, R58, R60, 1 ;  /* 0x3f8000003a3a7423 */ /* 0x000fe2000001003c */
[----:B----4-:R-:W-:Y:S01]  /*2670*/  FADD.FTZ R60, -R46, 1 ;  /* 0x3f8000002e3c7421 */ /* 0x010fe20000010100 */
[----:B-1----:R-:W4:Y:S04]  /*2680*/  LDL.LU R10, [R1+0x4c] ;  /* 0x00004c00010a7983 */ /* 0x002f280000300800 */
[----:B------:R-:W-:Y:S01]  /*2690*/  STL [R1+0xbc], R11 ;  /* 0x0000bc0b01007387 */ /* 0x000fe20000100800 */
[----:B------:R-:W-:-:S03]  /*26a0*/  FFMA.FTZ R57, R57, R60, 1 ;  /* 0x3f80000039397423 */ /* 0x000fc6000001003c */
[----:B------:R-:W-:Y:S01]  /*26b0*/  STL [R1+0xc0], R12 ;  /* 0x0000c00c01007387 */ /* 0x000fe20000100800 */
[----:B0-----:R-:W-:-:S03]  /*26c0*/  FADD.FTZ R60, -R28, 1 ;  /* 0x3f8000001c3c7421 */ /* 0x001fc60000010100 */
[----:B------:R-:W-:Y:S04]  /*26d0*/  STL [R1+0xd8], R54 ;  /* 0x0000d83601007387 */ /* 0x000fe80000100800 */
[----:B------:R0:W-:Y:S01]  /*26e0*/  STL [R1+0xc4], R53 ;  /* 0x0000c43501007387 */ /* 0x0001e20000100800 */
[----:B------:R-:W-:-:S03]  /*26f0*/  FFMA.FTZ R29, R29, R60, 1 ;  /* 0x3f8000001d1d7423 */ /* 0x000fc6000001003c */
[----:B0-----:R-:W3:Y:S04]  /*2700*/  LDL.LU R53, [R1+0x38] ;  /* 0x0000380001357983 */ /* 0x001ee80000300800 */
[----:B------:R0:W-:Y:S04]  /*2710*/  STL [R1+0xcc], R50 ;  /* 0x0000cc3201007387 */ /* 0x0001e80000100800 */
[----:B0-----:R-:W3:Y:S04]  /*2720*/  LDL.LU R50, [R1+0x48] ;  /* 0x0000480001327983 */ /* 0x001ee80000300800 */
[----:B------:R-:W-:Y:S04]  /*2730*/  STL [R1+0xb4], R13 ;  /* 0x0000b40d01007387 */ /* 0x000fe80000100800 */
[----:B------:R-:W-:Y:S04]  /*2740*/  STL [R1+0xdc], R14 ;  /* 0x0000dc0e01007387 */ /* 0x000fe80000100800 */
[----:B------:R0:W-:Y:S04]  /*2750*/  STL [R1+0xe4], R56 ;  /* 0x0000e43801007387 */ /* 0x0001e80000100800 */
[----:B0-----:R-:W3:Y:S04]  /*2760*/  LDL R56, [R1+0x7c] ;  /* 0x00007c0001387983 */ /* 0x001ee80000100800 */
[----:B------:R-:W-:Y:S04]  /*2770*/  STL [R1+0xe8], R49 ;  /* 0x0000e83101007387 */ /* 0x000fe80000100800 */
[----:B------:R0:W-:Y:S04]  /*2780*/  STL [R1+0xb0], R3 ;  /* 0x0000b00301007387 */ /* 0x0001e80000100800 */
[----:B------:R-:W3:Y:S04]  /*2790*/  LDL R61, [R1+0x74] ;  /* 0x00007400013d7983 */ /* 0x000ee80000100800 */
[----:B------:R-:W3:Y:S01]  /*27a0*/  LDL.LU R14, [R1+0x60] ;  /* 0x00006000010e7983 */ /* 0x000ee20000300800 */
[----:B0-----:R-:W-:-:S03]  /*27b0*/  FMUL.FTZ R3, R28, R29 ;  /* 0x0000001d1c037220 */ /* 0x001fc60000410000 */
[----:B------:R-:W3:Y:S04]  /*27c0*/  LDL.LU R13, [R1+0x64] ;  /* 0x00006400010d7983 */ /* 0x000ee80000300800 */
[----:B------:R0:W-:Y:S04]  /*27d0*/  STL [R1+0x30], R3 ;  /* 0x0000300301007387 */ /* 0x0001e80000100800 */
[----:B------:R-:W3:Y:S04]  /*27e0*/  LDL.LU R12, [R1+0x58] ;  /* 0x00005800010c7983 */ /* 0x000ee80000300800 */
[----:B0-----:R-:W3:Y:S04]  /*27f0*/  LDL.LU R3, [R1+0x5c] ;  /* 0x00005c0001037983 */ /* 0x001ee80000300800 */
[----:B------:R-:W3:Y:S01]  /*2800*/  LDL R54, [R1+0x80] ;  /* 0x0000800001367983 */ /* 0x000ee20000100800 */
[----:B--2---:R-:W-:-:S02]  /*2810*/  SHF.L.U32 R28, R24, 0x10, RZ ;  /* 0x00000010181c7819 */ /* 0x004fc400000006ff */
[----:B------:R-:W-:Y:S01]  /*2820*/  PRMT R29, R24, 0x7632, R29 ;  /* 0x00007632181d7816 */ /* 0x000fe2000000001d */
[----:B------:R-:W-:Y:S01]  /*2830*/  FMUL.FTZ R36, R36, R59 ;  /* 0x0000003b24247220 */ /* 0x000fe20000410000 */
[----:B------:R-:W-:Y:S01]  /*2840*/  PRMT R24, R25, 0x7632, R24 ;  /* 0x0000763219187816 */ /* 0x000fe20000000018 */
[----:B------:R-:W-:Y:S01]  /*2850*/  FMUL.FTZ R46, R46, R57 ;  /* 0x000000392e2e7220 */ /* 0x000fe20000410000 */
[----:B------:R-:W-:Y:S01]  /*2860*/  FMUL.FTZ R49, R2, R21 ;  /* 0x0000001502317220 */ /* 0x000fe20000410000 */
[----:B------:R-:W2:Y:S01]  /*2870*/  LDL R38, [R1+0x8c] ;  /* 0x00008c0001267983 */ /* 0x000ea20000100800 */
[----:B------:R-:W-:-:S03]  /*2880*/  SHF.L.U32 R24, R24, 0x10, RZ ;  /* 0x0000001018187819 */ /* 0x000fc600000006ff */
[----:B------:R-:W2:Y:S02]  /*2890*/  LDL R48, [R1+0x98] ;  /* 0x0000980001307983 */ /* 0x000ea40000100800 */
[----:B------:R-:W-:Y:S01]  /*28a0*/  FMUL.FTZ R33, R24, R33 ;  /* 0x0000002118217220 */ /* 0x000fe20000410000 */
[C---:B------:R-:W-:Y:S01]  /*28b0*/  PRMT R24, R26.reuse, 0x7632, R24 ;  /* 0x000076321a187816 */ /* 0x040fe20000000018 */
[----:B------:R-:W2:Y:S01]  /*28c0*/  LDL R11, [R1+0x94] ;  /* 0x00009400010b7983 */ /* 0x000ea20000100800 */
[----:B------:R-:W-:Y:S01]  /*28d0*/  SHF.L.U32 R26, R26, 0x10, RZ ;  /* 0x000000101a1a7819 */ /* 0x000fe200000006ff */
[----:B------:R-:W-:Y:S01]  /*28e0*/  FMUL.FTZ R30, R28, R30 ;  /* 0x0000001e1c1e7220 */ /* 0x000fe20000410000 */
[----:B------:R-:W-:Y:S02]  /*28f0*/  PRMT R59, R27, 0x7632, R59 ;  /* 0x000076321b3b7816 */ /* 0x000fe4000000003b */
[----:B------:R-:W-:Y:S01]  /*2900*/  SHF.L.U32 R28, R25, 0x10, RZ ;  /* 0x00000010191c7819 */ /* 0x000fe200000006ff */
[----:B------:R-:W-:Y:S01]  /*2910*/  FMUL.FTZ R36, R26, R36 ;  /* 0x000000241a247220 */ /* 0x000fe20000410000 */
[----:B------:R-:W-:-:S02]  /*2920*/  SHF.L.U32 R24, R24, 0x10, RZ ;  /* 0x0000001018187819 */ /* 0x000fc400000006ff */
[----:B------:R-:W-:Y:S01]  /*2930*/  SHF.L.U32 R25, R29, 0x10, RZ ;  /* 0x000000101d197819 */ /* 0x000fe200000006ff */
[----:B------:R-:W-:Y:S02]  /*2940*/  FMUL.FTZ R31, R28, R31 ;  /* 0x0000001f1c1f7220 */ /* 0x000fe40000410000 */
[----:B------:R-:W-:Y:S02]  /*2950*/  FMUL.FTZ R46, R24, R46 ;  /* 0x0000002e182e7220 */ /* 0x000fe40000410000 */
[----:B------:R-:W-:Y:S01]  /*2960*/  FMUL.FTZ R32, R25, R32 ;  /* 0x0000002019207220 */ /* 0x000fe20000410000 */
[----:B------:R-:W-:Y:S01]  /*2970*/  SHF.L.U32 R25, R27, 0x10, RZ ;  /* 0x000000101b197819 */ /* 0x000fe200000006ff */
[----:B----4-:R-:W-:Y:S02]  /*2980*/  FADD.FTZ R57, R20, R10 ;  /* 0x0000000a14397221 */ /* 0x010fe40000010000 */
[----:B------:R-:W4:Y:S02]  /*2990*/  LDL R10, [R1+0x90] ;  /* 0x00009000010a7983 */ /* 0x000f240000100800 */
[----:B------:R-:W-:Y:S01]  /*29a0*/  FADD.FTZ R57, R57, R42 ;  /* 0x0000002a39397221 */ /* 0x000fe20000010000 */
[-C--:B---3--:R-:W-:Y:S01]  /*29b0*/  FFMA.FTZ R28, R41, R20.reuse, R50 ;  /* 0x00000014291c7223 */ /* 0x088fe20000010032 */
[----:B------:R-:W-:Y:S01]  /*29c0*/  FADD.FTZ R26, R22, R13 ;  /* 0x0000000d161a7221 */ /* 0x000fe20000010000 */
[----:B------:R-:W-:Y:S01]  /*29d0*/  SHF.L.U32 R13, R59, 0x10, RZ ;  /* 0x000000103b0d7819 */ /* 0x000fe200000006ff */
[C---:B------:R-:W-:Y:S01]  /*29e0*/  FMUL.FTZ R59, R0.reuse, R20 ;  /* 0x00000014003b7220 */ /* 0x040fe20000410000 */
[----:B------:R-:W-:Y:S01]  /*29f0*/  FFMA.FTZ R27, R61, R22, R14 ;  /* 0x000000163d1b7223 */ /* 0x000fe2000001000e */
[----:B------:R-:W-:Y:S01]  /*2a00*/  FMUL.FTZ R14, R0, R42 ;  /* 0x0000002a000e7220 */ /* 0x000fe20000410000 */
[----:B------:R-:W-:-:S02]  /*2a10*/  FADD.FTZ R24, R23, R3 ;  /* 0x0000000317187221 */ /* 0x000fc40000010000 */
[----:B------:R-:W3:Y:S01]  /*2a20*/  LDL R3, [R1+0x6c] ;  /* 0x00006c0001037983 */ /* 0x000ee20000100800 */
[----:B------:R-:W-:-:S03]  /*2a30*/  FFMA.FTZ R28, R54, R42, R28 ;  /* 0x0000002a361c7223 */ /* 0x000fc6000001001c */
[----:B------:R0:W-:Y:S04]  /*2a40*/  STL [R1+0x1c], R59 ;  /* 0x00001c3b01007387 */ /* 0x0001e80000100800 */
[----:B------:R1:W-:Y:S04]  /*2a50*/  STL [R1+0x2c], R49 ;  /* 0x00002c3101007387 */ /* 0x0003e80000100800 */
[----:B------:R-:W4:Y:S01]  /*2a60*/  LDL R42, [R1+0x9c] ;  /* 0x00009c00012a7983 */ /* 0x000f220000100800 */
[----:B------:R-:W-:Y:S01]  /*2a70*/  FMUL.FTZ R45, R45, R58 ;  /* 0x0000003a2d2d7220 */ /* 0x000fe20000410000 */
[----:B------:R-:W-:Y:S01]  /*2a80*/  FFMA.FTZ R29, R56, R21, R53 ;  /* 0x00000015381d7223 */ /* 0x000fe20000010035 */
[----:B------:R-:W-:Y:S01]  /*2a90*/  FADD.FTZ R58, R21, R37 ;  /* 0x00000025153a7221 */ /* 0x000fe20000010000 */
[----:B------:R-:W-:Y:S01]  /*2aa0*/  FMUL.FTZ R37, R2, R40 ;  /* 0x0000002802257220 */ /* 0x000fe20000410000 */
[----:B------:R-:W-:Y:S01]  /*2ab0*/  FMUL.FTZ R50, R0, R34 ;  /* 0x0000002200327220 */ /* 0x000fe20000410000 */
[----:B--2---:R-:W-:Y:S01]  /*2ac0*/  FFMA.FTZ R29, R38, R40, R29 ;  /* 0x00000028261d7223 */ /* 0x004fe2000001001d */
[----:B------:R-:W-:Y:S01]  /*2ad0*/  FADD.FTZ R21, R58, R40 ;  /* 0x000000283a157221 */ /* 0x000fe20000010000 */
[----:B------:R-:W-:Y:S01]  /*2ae0*/  FMUL.FTZ R53, R2, R39 ;  /* 0x0000002702357220 */ /* 0x000fe20000410000 */
[----:B------:R2:W-:Y:S01]  /*2af0*/  STL [R1+0x28], R14 ;  /* 0x0000280e01007387 */ /* 0x0005e20000100800 */
[----:B------:R-:W-:Y:S01]  /*2b00*/  FMUL.FTZ R40, R5, R22 ;  /* 0x0000001605287220 */ /* 0x000fe20000410000 */
[----:B------:R-:W-:Y:S01]  /*2b10*/  FFMA.FTZ R28, R48, R34, R28 ;  /* 0x00000022301c7223 */ /* 0x000fe2000001001c */
[----:B------:R-:W-:Y:S01]  /*2b20*/  FADD.FTZ R20, R57, R34 ;  /* 0x0000002239147221 */ /* 0x000fe20000010000 */
[----:B------:R-:W-:Y:S01]  /*2b30*/  STL [R1+0x24], R37 ;  /* 0x0000242501007387 */ /* 0x000fe20000100800 */
[----:B------:R-:W-:-:S03]  /*2b40*/  FADD.FTZ R21, R21, R39 ;  /* 0x0000002715157221 */ /* 0x000fc60000010000 */
[----:B------:R-:W-:Y:S01]  /*2b50*/  STL [R1+0x18], R50 ;  /* 0x0000183201007387 */ /* 0x000fe20000100800 */
[----:B----4-:R-:W-:-:S03]  /*2b60*/  FFMA.FTZ R34, R42, R39, R29 ;  /* 0x000000272a227223 */ /* 0x010fc6000001001d */
[----:B------:R-:W4:Y:S01]  /*2b70*/  LDL R39, [R1+0x88] ;  /* 0x0000880001277983 */ /* 0x000f220000100800 */
[----:B------:R-:W-:-:S03]  /*2b80*/  FFMA.FTZ R29, R41, R59, RZ ;  /* 0x0000003b291d7223 */ /* 0x000fc600000100ff */
[----:B------:R-:W-:Y:S04]  /*2b90*/  STL [R1+0x8], R53 ;  /* 0x0000083501007387 */ /* 0x000fe80000100800 */
[----:B------:R2:W-:Y:S04]  /*2ba0*/  STL [R1+0x4], R40 ;  /* 0x0000042801007387 */ /* 0x0005e80000100800 */
[----:B------:R-:W3:Y:S01]  /*2bb0*/  LDL.LU R41, [R1+0xec] ;  /* 0x0000ec0001297983 */ /* 0x000ee20000300800 */
[----:B------:R-:W-:Y:S01]  /*2bc0*/  FADD.FTZ R22, RZ, R59 ;  /* 0x0000003bff167221 */ /* 0x000fe20000010000 */
[----:B------:R-:W-:Y:S01]  /*2bd0*/  FMUL.FTZ R45, R25, R45 ;  /* 0x0000002d192d7220 */ /* 0x000fe20000410000 */
[----:B------:R-:W-:Y:S01]  /*2be0*/  FFMA.FTZ R25, R44, R23, R12 ;  /* 0x000000172c197223 */ /* 0x000fe2000001000c */
[----:B------:R-:W-:Y:S01]  /*2bf0*/  FFMA.FTZ R60, R11, R47, R28 ;  /* 0x0000002f0b3c7223 */ /* 0x000fe2000001001c */
[----:B------:R-:W-:Y:S01]  /*2c00*/  FMUL.FTZ R58, R6, R23 ;  /* 0x00000017063a7220 */ /* 0x000fe20000410000 */
[----:B------:R-:W-:Y:S01]  /*2c10*/  FADD.FTZ R28, R22, R40 ;  /* 0x00000028161c7221 */ /* 0x000fe20000010000 */
[----:B------:R-:W-:-:S03]  /*2c20*/  FFMA.FTZ R23, R61, R40, R29 ;  /* 0x000000283d177223 */ /* 0x000fc6000001001d */
[----:B------:R-:W-:Y:S01]  /*2c30*/  FADD.FTZ R28, R28, R49 ;  /* 0x000000311c1c7221 */ /* 0x000fe20000010000 */
[----:B------:R-:W-:Y:S01]  /*2c40*/  FFMA.FTZ R29, R56, R49, R23 ;  /* 0x00000031381d7223 */ /* 0x000fe20000010017 */
[----:B------:R-:W-:Y:S01]  /*2c50*/  FADD.FTZ R20, R20, R47 ;  /* 0x0000002f14147221 */ /* 0x000fe20000010000 */
[----:B------:R-:W-:Y:S01]  /*2c60*/  FMUL.FTZ R12, R0, R47 ;  /* 0x0000002f000c7220 */ /* 0x000fe20000410000 */
[----:B------:R-:W-:Y:S01]  /*2c70*/  FADD.FTZ R28, R28, R58 ;  /* 0x0000003a1c1c7221 */ /* 0x000fe20000010000 */
[----:B------:R-:W-:Y:S01]  /*2c80*/  FFMA.FTZ R29, R44, R58, R29 ;  /* 0x0000003a2c1d7223 */ /* 0x000fe2000001001d */
[-C--:B------:R-:W-:Y:S01]  /*2c90*/  FFMA.FTZ R22, R10, R35.reuse, R34 ;  /* 0x000000230a167223 */ /* 0x080fe20000010022 */
[----:B------:R-:W-:Y:S01]  /*2ca0*/  FADD.FTZ R20, R20, R52 ;  /* 0x0000003414147221 */ /* 0x000fe20000010000 */
[----:B------:R-:W2:Y:S01]  /*2cb0*/  LDL R34, [R1+0x68] ;  /* 0x0000680001227983 */ /* 0x000ea20000100800 */
[----:B------:R-:W-:Y:S01]  /*2cc0*/  FMUL.FTZ R57, R0, R52 ;  /* 0x0000003400397220 */ /* 0x000fe20000410000 */
[----:B------:R-:W-:Y:S01]  /*2cd0*/  FADD.FTZ R21, R21, R35 ;  /* 0x0000002315157221 */ /* 0x000fe20000010000 */
[----:B0-----:R-:W-:Y:S01]  /*2ce0*/  FMUL.FTZ R59, R2, R35 ;  /* 0x00000023023b7220 */ /* 0x001fe20000410000 */
[----:B------:R0:W-:Y:S01]  /*2cf0*/  STL [R1], R12 ;  /* 0x0000000c01007387 */ /* 0x0001e20000100800 */
[----:B------:R-:W-:Y:S01]  /*2d00*/  FADD.FTZ R28, R28, R14 ;  /* 0x0000000e1c1c7221 */ /* 0x000fe20000010000 */
[----:B------:R-:W-:-:S02]  /*2d10*/  FFMA.FTZ R29, R54, R14, R29 ;  /* 0x0000000e361d7223 */ /* 0x000fc4000001001d */
[----:B------:R-:W2:Y:S04]  /*2d20*/  LDL R35, [R1+0x84] ;  /* 0x0000840001237983 */ /* 0x000ea80000100800 */
[----:B------:R-:W2:Y:S04]  /*2d30*/  LDL R61, [R1+0x50] ;  /* 0x00005000013d7983 */ /* 0x000ea80000100800 */
[----:B-1----:R-:W2:Y:S04]  /*2d40*/  LDL.LU R49, [R1+0xe8] ;  /* 0x0000e80001317983 */ /* 0x002ea80000300800 */
[----:B------:R-:W2:Y:S04]  /*2d50*/  LDL.LU R56, [R1+0xe4] ;  /* 0x0000e40001387983 */ /* 0x000ea80000300800 */
[----:B------:R-:W2:Y:S01]  /*2d60*/  LDL.LU R44, [R1+0xe0] ;  /* 0x0000e000012c7983 */ /* 0x000ea20000300800 */
[----:B----4-:R-:W-:Y:S01]  /*2d70*/  FFMA.FTZ R60, R39, R52, R60 ;  /* 0x00000034273c7223 */ /* 0x010fe2000001003c */
[-C--:B---3--:R-:W-:Y:S01]  /*2d80*/  FMUL.FTZ R52, R5, R41.reuse ;  /* 0x0000002905347220 */ /* 0x088fe20000410000 */
[----:B------:R-:W-:Y:S01]  /*2d90*/  FFMA.FTZ R27, R3, R41, R27 ;  /* 0x00000029031b7223 */ /* 0x000fe2000001001b */
[----:B------:R-:W-:-:S02]  /*2da0*/  FADD.FTZ R23, R26, R41 ;  /* 0x000000291a177221 */ /* 0x000fc40000010000 */
[----:B------:R-:W-:Y:S01]  /*2db0*/  FADD.FTZ R28, R28, R52 ;  /* 0x000000341c1c7221 */ /* 0x000fe20000010000 */
[----:B------:R-:W-:Y:S01]  /*2dc0*/  FFMA.FTZ R29, R3, R52, R29 ;  /* 0x00000034031d7223 */ /* 0x000fe2000001001d */
[----:B------:R-:W3:Y:S02]  /*2dd0*/  LDL R41, [R1+0x54] ;  /* 0x0000540001297983 */ /* 0x000ee40000100800 */
[----:B------:R-:W-:Y:S02]  /*2de0*/  FADD.FTZ R28, R28, R37 ;  /* 0x000000251c1c7221 */ /* 0x000fe40000010000 */
[----:B--2---:R-:W2:Y:S01]  /*2df0*/  LDL.LU R14, [R1+0xdc] ;  /* 0x0000dc00010e7983 */ /* 0x004ea20000300800 */
[----:B------:R-:W-:-:S03]  /*2e00*/  FFMA.FTZ R29, R38, R37, R29 ;  /* 0x00000025261d7223 */ /* 0x000fc6000001001d */
[----:B------:R-:W4:Y:S04]  /*2e10*/  LDL.LU R54, [R1+0xd8] ;  /* 0x0000d80001367983 */ /* 0x000f280000300800 */
[----:B------:R-:W2:Y:S04]  /*2e20*/  LDL R40, [R1+0x40] ;  /* 0x0000400001287983 */ /* 0x000ea80000100800 */
[----:B------:R-:W4:Y:S04]  /*2e30*/  LDL R3, [R1+0x10] ;  /* 0x0000100001037983 */ /* 0x000f280000100800 */
[----:B------:R-:W2:Y:S04]  /*2e40*/  LDL.LU R37, [R1+0xd4] ;  /* 0x0000d40001257983 */ /* 0x000ea80000300800 */
[----:B------:R-:W3:Y:S01]  /*2e50*/  LDL.LU R38, [R1+0xd0] ;  /* 0x0000d00001267983 */ /* 0x000ee20000300800 */
[-C--:B------:R-:W-:Y:S01]  /*2e60*/  FMUL.FTZ R47, R6, R43.reuse ;  /* 0x0000002b062f7220 */ /* 0x080fe20000410000 */
[----:B------:R-:W-:Y:S01]  /*2e70*/  FFMA.FTZ R25, R34, R43, R25 ;  /* 0x0000002b22197223 */ /* 0x000fe20000010019 */
[----:B------:R-:W-:-:S02]  /*2e80*/  FADD.FTZ R24, R24, R43 ;  /* 0x0000002b18187221 */ /* 0x000fc40000010000 */
[----:B------:R-:W-:Y:S01]  /*2e90*/  FADD.FTZ R28, R28, R47 ;  /* 0x0000002f1c1c7221 */ /* 0x000fe20000010000 */
[----:B------:R-:W-:-:S03]  /*2ea0*/  FFMA.FTZ R29, R34, R47, R29 ;  /* 0x0000002f221d7223 */ /* 0x000fc6000001001d */
[----:B------:R-:W-:Y:S01]  /*2eb0*/  FADD.FTZ R28, R28, R50 ;  /* 0x000000321c1c7221 */ /* 0x000fe20000010000 */
[----:B------:R-:W-:Y:S02]  /*2ec0*/  FFMA.FTZ R29, R48, R50, R29 ;  /* 0x00000032301d7223 */ /* 0x000fe4000001001d */
[----:B------:R-:W4:Y:S04]  /*2ed0*/  LDL.LU R50, [R1+0xcc] ;  /* 0x0000cc0001327983 */ /* 0x000f280000300800 */
[----:B------:R-:W4:Y:S01]  /*2ee0*/  LDL.LU R48, [R1+0xc8] ;  /* 0x0000c80001307983 */ /* 0x000f220000300800 */
[----:B------:R-:W-:-:S03]  /*2ef0*/  FADD.FTZ R23, R23, R44 ;  /* 0x0000002c17177221 */ /* 0x000fc60000010000 */
[----:B------:R-:W4:Y:S01]  /*2f00*/  LDL R34, [R1+0x14] ;  /* 0x0000140001227983 */ /* 0x000f220000100800 */
[-C--:B---3--:R-:W-:Y:S01]  /*2f10*/  FFMA.FTZ R25, R61, R38.reuse, R25 ;  /* 0x000000263d197223 */ /* 0x088fe20000010019 */
[----:B------:R-:W-:Y:S01]  /*2f20*/  FADD.FTZ R26, R24, R38 ;  /* 0x00000026181a7221 */ /* 0x000fe20000010000 */
[----:B------:R-:W-:Y:S02]  /*2f30*/  FMUL.FTZ R43, R6, R38 ;  /* 0x00000026062b7220 */ /* 0x000fe40000410000 */
[----:B------:R-:W3:Y:S01]  /*2f40*/  LDL R38, [R1+0x44] ;  /* 0x0000440001267983 */ /* 0x000ee20000100800 */
[-C--:B------:R-:W-:Y:S01]  /*2f50*/  FFMA.FTZ R27, R41, R44.reuse, R27 ;  /* 0x0000002c291b7223 */ /* 0x080fe2000001001b */
[----:B------:R-:W-:-:S04]  /*2f60*/  FMUL.FTZ R44, R5, R44 ;  /* 0x0000002c052c7220 */ /* 0x000fc80000410000 */
[----:B------:R-:W-:Y:S01]  /*2f70*/  FADD.FTZ R28, R28, R44 ;  /* 0x0000002c1c1c7221 */ /* 0x000fe20000010000 */
[----:B------:R-:W-:-:S03]  /*2f80*/  FFMA.FTZ R29, R41, R44, R29 ;  /* 0x0000002c291d7223 */ /* 0x000fc6000001001d */
[----:B------:R-:W-:Y:S01]  /*2f90*/  FADD.FTZ R28, R28, R53 ;  /* 0x000000351c1c7221 */ /* 0x000fe20000010000 */
[----:B------:R-:W-:Y:S02]  /*2fa0*/  FFMA.FTZ R29, R42, R53, R29 ;  /* 0x000000352a1d7223 */ /* 0x000fe4000001001d */
[----:B------:R-:W3:Y:S01]  /*2fb0*/  LDL.LU R53, [R1+0xc4] ;  /* 0x0000c40001357983 */ /* 0x000ee20000300800 */
[----:B--2---:R-:W-:Y:S01]  /*2fc0*/  FADD.FTZ R24, R23, R37 ;  /* 0x0000002517187221 */ /* 0x004fe20000010000 */
[----:B------:R-:W-:Y:S01]  /*2fd0*/  FMUL.FTZ R42, R5, R37 ;  /* 0x00000025052a7220 */ /* 0x000fe20000410000 */
[----:B------:R-:W-:Y:S01]  /*2fe0*/  FFMA.FTZ R29, R61, R43, R29 ;  /* 0x0000002b3d1d7223 */ /* 0x000fe2000001001d */
[----:B------:R-:W-:-:S03]  /*2ff0*/  FADD.FTZ R28, R28, R43 ;  /* 0x0000002b1c1c7221 */ /* 0x000fc60000010000 */
[----:B------:R-:W-:Y:S01]  /*3000*/  FFMA.FTZ R29, R11, R12, R29 ;  /* 0x0000000c0b1d7223 */ /* 0x000fe2000001001d */
[----:B----4-:R-:W-:Y:S01]  /*3010*/  FFMA.FTZ R61, R40, R48, R25 ;  /* 0x00000030283d7223 */ /* 0x010fe20000010019 */
[----:B------:R-:W-:Y:S01]  /*3020*/  FADD.FTZ R28, R28, R12 ;  /* 0x0000000c1c1c7221 */ /* 0x000fe20000010000 */
[----:B------:R-:W2:Y:S01]  /*3030*/  LDL R25, [R1+0xc] ;  /* 0x00000c0001197983 */ /* 0x000ea20000100800 */
[----:B------:R-:W-:Y:S01]  /*3040*/  FADD.FTZ R23, R26, R48 ;  /* 0x000000301a177221 */ /* 0x000fe20000010000 */
[C---:B---3--:R-:W-:Y:S02]  /*3050*/  FFMA.FTZ R27, R38.reuse, R37, R27 ;  /* 0x00000025261b7223 */ /* 0x048fe4000001001b */
[----:B------:R-:W3:Y:S01]  /*3060*/  LDL R37, [R1+0x20] ;  /* 0x0000200001257983 */ /* 0x000ee20000100800 */
[----:B------:R-:W-:-:S03]  /*3070*/  FFMA.FTZ R29, R38, R42, R29 ;  /* 0x0000002a261d7223 */ /* 0x000fc6000001001d */
[----:B0-----:R-:W4:Y:S01]  /*3080*/  LDL.LU R12, [R1+0xc0] ;  /* 0x0000c000010c7983 */ /* 0x001f220000300800 */
[----:B------:R-:W-:-:S03]  /*3090*/  FFMA.FTZ R29, R10, R59, R29 ;  /* 0x0000003b0a1d7223 */ /* 0x000fc6000001001d */
[----:B------:R-:W2:Y:S04]  /*30a0*/  LDL.LU R11, [R1+0xbc] ;  /* 0x0000bc00010b7983 */ /* 0x000ea80000300800 */
[----:B------:R-:W4:Y:S04]  /*30b0*/  LDL.LU R10, [R1+0xb8] ;  /* 0x0000b800010a7983 */ /* 0x000f280000300800 */
[----:B------:R-:W4:Y:S01]  /*30c0*/  LDL.LU R26, [R1+0x30] ;  /* 0x00003000011a7983 */ /* 0x000f220000300800 */
[----:B------:R-:W-:-:S04]  /*30d0*/  FMUL.FTZ R41, R6, R48 ;  /* 0x0000003006297220 */ /* 0x000fc80000410000 */
[----:B------:R-:W-:Y:S01]  /*30e0*/  FFMA.FTZ R29, R40, R41, R29 ;  /* 0x00000029281d7223 */ /* 0x000fe2000001001d */
[----:B------:R-:W-:-:S03]  /*30f0*/  FMUL.FTZ R40, R5, R53 ;  /* 0x0000003505287220 */ /* 0x000fc60000410000 */
[----:B------:R-:W-:Y:S01]  /*3100*/  FFMA.FTZ R29, R39, R57, R29 ;  /* 0x00000039271d7223 */ /* 0x000fe2000001001d */
[-C--:B------:R-:W-:Y:S01]  /*3110*/  FFMA.FTZ R22, R35, R54.reuse, R22 ;  /* 0x0000003623167223 */ /* 0x080fe20000010016 */
[----:B------:R-:W-:Y:S01]  /*3120*/  FADD.FTZ R21, R21, R54 ;  /* 0x0000003615157221 */ /* 0x000fe20000010000 */
[----:B------:R-:W-:Y:S01]  /*3130*/  FMUL.FTZ R54, R2, R54 ;  /* 0x0000003602367220 */ /* 0x000fe20000410000 */
        /* <DEDUP_REMOVED lines=8> */
[----:B------:R-:W-:Y:S01]  /*31c0*/  FADD.FTZ R56, R21, R49 ;  /* 0x0000003115387221 */ /* 0x000fe20000010000 */
[----:B------:R-:W-:Y:S01]  /*31d0*/  FADD.FTZ R28, R28, R42 ;  /* 0x0000002a1c1c7221 */ /* 0x000fe20000010000 */
[C---:B---3--:R-:W-:Y:S01]  /*31e0*/  FFMA.FTZ R29, R37.reuse, R40, R29 ;  /* 0x00000028251d7223 */ /* 0x048fe2000001001d */
[----:B------:R-:W-:-:S03]  /*31f0*/  FFMA.FTZ R27, R37, R53, R27 ;  /* 0x00000035251b7223 */ /* 0x000fc6000001001b */
[----:B------:R-:W-:Y:S01]  /*3200*/  FFMA.FTZ R29, R35, R54, R29 ;  /* 0x00000036231d7223 */ /* 0x000fe2000001001d */
[----:B------:R-:W-:-:S03]  /*3210*/  FMUL.FTZ R37, R5, R55 ;  /* 0x0000003705257220 */ /* 0x000fc60000410000 */
[----:B------:R-:W-:Y:S01]  /*3220*/  FFMA.FTZ R29, R34, R39, R29 ;  /* 0x00000027221d7223 */ /* 0x000fe2000001001d */
[----:B--2---:R-:W-:Y:S01]  /*3230*/  FFMA.FTZ R53, R11, R55, R27 ;  /* 0x000000370b357223 */ /* 0x004fe2000001001b */
[-C--:B------:R-:W-:Y:S01]  /*3240*/  FFMA.FTZ R55, R25, R49.reuse, R22 ;  /* 0x0000003119377223 */ /* 0x080fe20000010016 */
[----:B------:R-:W-:Y:S01]  /*3250*/  FMUL.FTZ R35, R2, R49 ;  /* 0x0000003102237220 */ /* 0x000fe20000410000 */
[----:B------:R-:W-:Y:S01]  /*3260*/  FFMA.FTZ R29, R3, R38, R29 ;  /* 0x00000026031d7223 */ /* 0x000fe2000001001d */
[-C--:B----4-:R-:W-:Y:S01]  /*3270*/  FFMA.FTZ R61, R12, R51.reuse, R61 ;  /* 0x000000330c3d7223 */ /* 0x090fe2000001003d */
[----:B------:R-:W-:Y:S01]  /*3280*/  FADD.FTZ R49, R20, R51 ;  /* 0x0000003314317221 */ /* 0x000fe20000010000 */
[----:B------:R-:W-:Y:S01]  /*3290*/  FMUL.FTZ R34, R6, R51 ;  /* 0x0000003306227220 */ /* 0x000fe20000410000 */
[----:B------:R-:W2:Y:S01]  /*32a0*/  LDL.LU R3, [R1+0xa8] ;  /* 0x0000a80001037983 */ /* 0x000ea20000300800 */
[----:B------:R-:W-:-:S03]  /*32b0*/  FMUL.FTZ R51, R13, R26 ;  /* 0x0000001a0d337220 */ /* 0x000fc60000410000 */
[----:B------:R-:W3:Y:S01]  /*32c0*/  LDL.LU R13, [R1+0xb4] ;  /* 0x0000b400010d7983 */ /* 0x000ee20000300800 */
        /* <DEDUP_REMOVED lines=11> */
[----:B------:R-:W-:Y:S01]  /*3380*/  FMUL.FTZ R20, R0, R30 ;  /* 0x0000001e00147220 */ /* 0x000fe20000410000 */
[----:B------:R-:W-:Y:S02]  /*3390*/  FFMA.FTZ R29, R12, R34, R29 ;  /* 0x000000220c1d7223 */ /* 0x000fe4000001001d */
[----:B------:R-:W-:Y:S01]  /*33a0*/  FADD.FTZ R28, R28, R34 ;  /* 0x000000221c1c7221 */ /* 0x000fe20000010000 */
[----:B------:R-:W-:Y:S01]  /*33b0*/  FMUL.FTZ R21, R5, R32 ;  /* 0x0000002005157220 */ /* 0x000fe20000410000 */
[----:B------:R-:W-:Y:S02]  /*33c0*/  FFMA.FTZ R29, R10, R20, R29 ;  /* 0x000000140a1d7223 */ /* 0x000fe4000001001d */
[----:B------:R-:W-:Y:S01]  /*33d0*/  FADD.FTZ R28, R28, R20 ;  /* 0x000000141c1c7221 */ /* 0x000fe20000010000 */
[----:B------:R-:W-:Y:S01]  /*33e0*/  FMUL.FTZ R22, R2, R31 ;  /* 0x0000001f02167220 */ /* 0x000fe20000410000 */
[----:B------:R-:W-:-:S02]  /*33f0*/  FFMA.FTZ R29, R14, R21, R29 ;  /* 0x000000150e1d7223 */ /* 0x000fc4000001001d */
[----:B------:R-:W-:Y:S01]  /*3400*/  FADD.FTZ R28, R28, R21 ;  /* 0x000000151c1c7221 */ /* 0x000fe20000010000 */
[----:B------:R-:W-:-:S03]  /*3410*/  FMUL.FTZ R23, R6, R33 ;  /* 0x0000002106177220 */ /* 0x000fc60000410000 */
        /* <DEDUP_REMOVED lines=9> */
[----:B------:R-:W-:Y:S01]  /*34b0*/  FFMA.FTZ R60, R10, R30, R60 ;  /* 0x0000001e0a3c7223 */ /* 0x000fe2000001003c */
[----:B------:R-:W-:Y:S02]  /*34c0*/  FADD.FTZ R48, R48, R30 ;  /* 0x0000001e30307221 */ /* 0x000fe40000010000 */
[----:B------:R-:W-:Y:S01]  /*34d0*/  FADD.FTZ R28, R28, R27 ;  /* 0x0000001b1c1c7221 */ /* 0x000fe20000010000 */
[----:B------:R-:W-:Y:S01]  /*34e0*/  FADD.FTZ R56, R56, R31 ;  /* 0x0000001f38387221 */ /* 0x000fe20000010000 */
[----:B------:R-:W-:Y:S01]  /*34f0*/  FFMA.FTZ R53, R14, R32, R53 ;  /* 0x000000200e357223 */ /* 0x000fe20000010035 */
[----:B------:R-:W-:Y:S01]  /*3500*/  FADD.FTZ R50, R50, R32 ;  /* 0x0000002032327221 */ /* 0x000fe20000010000 */
[----:B------:R-:W-:Y:S01]  /*3510*/  FFMA.FTZ R32, R15, R36, R60 ;  /* 0x000000240f207223 */ /* 0x000fe2000001003c */
[----:B------:R-:W-:Y:S01]  /*3520*/  FFMA.FTZ R61, R17, R33, R61 ;  /* 0x00000021113d7223 */ /* 0x000fe2000001003d */
[----:B------:R-:W-:Y:S01]  /*3530*/  FADD.FTZ R48, R48, R36 ;  /* 0x0000002430307221 */ /* 0x000fe20000010000 */
[----:B------:R-:W-:Y:S01]  /*3540*/  FADD.FTZ R49, R49, R33 ;  /* 0x0000002131317221 */ /* 0x000fe20000010000 */
[----:B------:R-:W-:Y:S01]  /*3550*/  FADD.FTZ R30, R50, R46 ;  /* 0x0000002e321e7221 */ /* 0x000fe20000010000 */
[----:B------:R-:W-:-:S02]  /*3560*/  FFMA.FTZ R60, R19, R51, R61 ;  /* 0x00000033133c7223 */ /* 0x000fc4000001003d */
[----:B------:R-:W-:Y:S01]  /*3570*/  FADD.FTZ R61, R49, R51 ;  /* 0x00000033313d7221 */ /* 0x000fe20000010000 */
[----:B------:R-:W-:Y:S02]  /*3580*/  UIADD3 UR10, UP0, UPT, UR10, 0x4, URZ ;  /* 0x000000040a0a7890 */ /* 0x000fe4000ff1e0ff */
[----:B------:R-:W-:Y:S02]  /*3590*/  USHF.L.U32 UR13, UR16, 0x1, URZ ;  /* 0x00000001100d7899 */ /* 0x000fe400080006ff */
[----:B------:R-:W-:Y:S02]  /*35a0*/  UIADD3.X UR5, UPT, UPT, URZ, UR5, URZ, UP0, !UPT ;  /* 0x00000005ff057290 */ /* 0x000fe400087fe4ff */
[----:B------:R-:W-:Y:S02]  /*35b0*/  USHF.L.U64.HI UR12, UR16, 0x1, UR17 ;  /* 0x00000001100c7899 */ /* 0x000fe40008010211 */
[----:B------:R-:W-:-:S04]  /*35c0*/  UISETP.GE.U32.AND UP0, UPT, UR10, UR13, UPT ;  /* 0x0000000d0a00728c */ /* 0x000fc8000bf06070 */
[----:B------:R-:W-:Y:S01]  /*35d0*/  UISETP.GE.AND.EX UP0, UPT, UR5, UR12, UPT, UP0 ;  /* 0x0000000c0500728c */ /* 0x000fe2000bf06300 */
[----:B---3--:R-:W-:-:S04]  /*35e0*/  FFMA.FTZ R29, R13, R22, R29 ;  /* 0x000000160d1d7223 */ /* 0x008fc8000001001d */
[----:B------:R-:W-:-:S04]  /*35f0*/  FFMA.FTZ R29, R17, R23, R29 ;  /* 0x00000017111d7223 */ /* 0x000fc8000001001d */
[----:B------:R-:W-:-:S04]  /*3600*/  FFMA.FTZ R29, R15, R24, R29 ;  /* 0x000000180f1d7223 */ /* 0x000fc8000001001d */
[----:B------:R-:W-:-:S04]  /*3610*/  FFMA.FTZ R29, R18, R25, R29 ;  /* 0x00000019121d7223 */ /* 0x000fc8000001001d */
[----:B------:R-:W-:Y:S01]  /*3620*/  FFMA.FTZ R29, R16, R26, R29 ;  /* 0x0000001a101d7223 */ /* 0x000fe2000001001d */
[----:B------:R-:W-:-:S03]  /*3630*/  FFMA.FTZ R55, R13, R31, R55 ;  /* 0x0000001f0d377223 */ /* 0x000fc60000010037 */
[----:B------:R-:W-:Y:S01]  /*3640*/  FFMA.FTZ R29, R19, R27, R29 ;  /* 0x0000001b131d7223 */ /* 0x000fe2000001001d */
[----:B------:R-:W-:-:S04]  /*3650*/  FFMA.FTZ R31, R18, R46, R53 ;  /* 0x0000002e121f7223 */ /* 0x000fc80000010035 */
[----:B--2---:R0:W-:Y:S02]  /*3660*/  STS.64 [R3], R28 ;  /* 0x0000001c03007388 */ /* 0x0041e40000000a00 */
[----:B0-----:R-:W-:Y:S01]  /*3670*/  FFMA.FTZ R28, R16, R45, R55 ;  /* 0x0000002d101c7223 */ /* 0x001fe20000010037 */
[----:B------:R-:W-:Y:S01]  /*3680*/  FADD.FTZ R29, R56, R45 ;  /* 0x0000002d381d7221 */ /* 0x000fe20000010000 */
[----:B------:R0:W5:Y:S04]  /*3690*/  LDL.LU R3, [R1+0xb0] ;  /* 0x0000b00001037983 */ /* 0x0001680000300800 */
[----:B------:R0:W-:Y:S04]  /*36a0*/  STL [R1+0x48], R32 ;  /* 0x0000482001007387 */ /* 0x0001e80000100800 */
[----:B------:R0:W-:Y:S04]  /*36b0*/  STL [R1+0x4c], R48 ;  /* 0x00004c3001007387 */ /* 0x0001e80000100800 */
[----:B------:R0:W-:Y:S04]  /*36c0*/  STL [R1+0x38], R28 ;  /* 0x0000381c01007387 */ /* 0x0001e80000100800 */
[----:B------:R0:W-:Y:S04]  /*36d0*/  STL [R1+0x3c], R29 ;  /* 0x00003c1d01007387 */ /* 0x0001e80000100800 */
[----:B------:R0:W-:Y:S04]  /*36e0*/  STL [R1+0x60], R31 ;  /* 0x0000601f01007387 */ /* 0x0001e80000100800 */
[----:B------:R0:W-:Y:S04]  /*36f0*/  STL [R1+0x64], R30 ;  /* 0x0000641e01007387 */ /* 0x0001e80000100800 */
[----:B------:R0:W-:Y:S01]  /*3700*/  STL.64 [R1+0x58], R60 ;  /* 0x0000583c01007387 */ /* 0x0001e20000100a00 */
[----:B------:R-:W-:Y:S06]  /*3710*/  BAR.SYNC.DEFER_BLOCKING 0x0 ;  /* 0x0000000000007b1d */ /* 0x000fec0000010000 */
[----:B------:R-:W-:Y:S05]  /*3720*/  BRA.U !UP0, `(.L_x_361) ;  /* 0x00000005080c7547 */ /* 0x000fea000b800000 */
[----:B-----5:R1:W-:Y:S01]  /*3730*/  STL.64 [R1+0xb0], R2 ;  /* 0x0000b00201007387 */ /* 0x0203e20000100a00 */
[----:B------:R-:W2:Y:S01]  /*3740*/  S2UR UR7, SR_CgaCtaId ;  /* 0x00000000000779c3 */ /* 0x000ea20000008800 */
[----:B------:R-:W-:Y:S01]  /*3750*/  UMOV UR6, 0x400 ;  /* 0x0000040000067882 */ /* 0x000fe20000000000 */
[----:B------:R-:W-:Y:S02]  /*3760*/  MOV R51, R29 ;  /* 0x0000001d00337202 */ /* 0x000fe40000000f00 */
[----:B------:R-:W-:Y:S02]  /*3770*/  MOV R50, R28 ;  /* 0x0000001c00327202 */ /* 0x000fe40000000f00 */
[----:B------:R-:W-:Y:S02]  /*3780*/  MOV R49, R30 ;  /* 0x0000001e00317202 */ /* 0x000fe40000000f00 */
[----:B-1----:R-:W-:Y:S02]  /*3790*/  MOV R2, R32 ;  /* 0x0000002000027202 */ /* 0x002fe40000000f00 */
[----:B0-----:R-:W0:Y:S01]  /*37a0*/  S2R R32, SR_TID.X ;  /* 0x0000000000207919 */ /* 0x001e220000002100 */
[----:B------:R-:W-:-:S02]  /*37b0*/  MOV R3, R48 ;  /* 0x0000003000037202 */ /* 0x000fc40000000f00 */
[----:B------:R-:W-:Y:S01]  /*37c0*/  MOV R48, R31 ;  /* 0x0000001f00307202 */ /* 0x000fe20000000f00 */
[----:B--2---:R-:W-:Y:S01]  /*37d0*/  ULEA UR6, UR7, UR6, 0x18 ;  /* 0x0000000607067291 */ /* 0x004fe2000f8ec0ff */
[----:B0-----:R-:W-:-:S05]  /*37e0*/  SHF.L.U32 R29, R32, 0x1, RZ ;  /* 0x00000001201d7819 */ /* 0x001fca00000006ff */
[----:B------:R-:W-:Y:S02]  /*37f0*/  LEA R28, R32, UR6, 0x5 ;  /* 0x00000006201c7c11 */ /* 0x000fe4000f8e28ff */
[----:B------:R-:W-:-:S04]  /*3800*/  LOP3.LUT R29, R29, 0x18, RZ, 0xc0, !PT ;  /* 0x000000181d1d7812 */ /* 0x000fc800078ec0ff */
[----:B------:R-:W-:-:S05]  /*3810*/  IADD3 R30, PT, PT, R28, R29, RZ ;  /* 0x0000001d1c1e7210 */ /* 0x000fca0007ffe0ff */
[----:B------:R0:W-:Y:S04]  /*3820*/  STS.64 [R30], R2 ;  /* 0x000000021e007388 */ /* 0x0001e80000000a00 */
[----:B0-----:R1:W5:Y:S01]  /*3830*/  LDL.LU.64 R2, [R1+0xb0] ;  /* 0x0000b00001027983 */ /* 0x0013620000300a00 */
[C---:B------:R-:W-:Y:S01]  /*3840*/  LOP3.LUT R31, R29.reuse, 0x8, RZ, 0x3c, !PT ;  /* 0x000000081d1f7812 */ /* 0x040fe200078e3cff */
[----:B------:R-:W-:Y:S01]  /*3850*/  USHF.L.U32 UR7, UR8, 0x5, URZ ;  /* 0x0000000508077899 */ /* 0x000fe200080006ff */
[C---:B------:R-:W-:Y:S02]  /*3860*/  LOP3.LUT R30, R29.reuse, 0x10, RZ, 0x3c, !PT ;  /* 0x000000101d1e7812 */ /* 0x040fe400078e3cff */
[----:B------:R-:W-:Y:S01]  /*3870*/  LOP3.LUT R29, R29, 0x18, RZ, 0x3c, !PT ;  /* 0x000000181d1d7812 */ /* 0x000fe200078e3cff */
[----:B------:R-:W-:Y:S01]  /*3880*/  ULOP3.LUT UR7, UR7, 0x1fffc0, URZ, 0xc0, !UPT ;  /* 0x001fffc007077892 */ /* 0x000fe2000f8ec0ff */
[----:B------:R-:W-:-:S02]  /*3890*/  IADD3 R31, PT, PT, R28, R31, RZ ;  /* 0x0000001f1c1f7210 */ /* 0x000fc40007ffe0ff */
[C---:B------:R-:W-:Y:S01]  /*38a0*/  IADD3 R30, PT, PT, R28.reuse, R30, RZ ;  /* 0x0000001e1c1e7210 */ /* 0x040fe20007ffe0ff */
[----:B------:R-:W-:Y:S01]  /*38b0*/  ULOP3.LUT UR7, UR7, 0x3f, UR18, 0xf8, !UPT ;  /* 0x0000003f07077892 */ /* 0x000fe2000f8ef812 */
[----:B------:R-:W-:Y:S01]  /*38c0*/  IADD3 R29, PT, PT, R28, R29, RZ ;  /* 0x0000001d1c1d7210 */ /* 0x000fe20007ffe0ff */
[----:B------:R0:W-:Y:S01]  /*38d0*/  STS.64 [R31], R48 ;  /* 0x000000301f007388 */ /* 0x0001e20000000a00 */
[----:B------:R-:W-:Y:S01]  /*38e0*/  SHF.R.U32.HI R28, RZ, 0x4, R32 ;  /* 0x00000004ff1c7819 */ /* 0x000fe20000011620 */
[----:B------:R-:W-:Y:S02]  /*38f0*/  ULEA UR7, UR7, UR11, 0x1 ;  /* 0x0000000b07077291 */ /* 0x000fe4000f8e08ff */
[----:B------:R-:W-:Y:S01]  /*3900*/  STS.64 [R30], R50 ;  /* 0x000000321e007388 */ /* 0x000fe20000000a00 */
[----:B------:R-:W-:-:S03]  /*3910*/  LOP3.LUT R28, R28, R32, RZ, 0x3c, !PT ;  /* 0x000000201c1c7212 */ /* 0x000fc600078e3cff */
[----:B------:R-:W-:Y:S01]  /*3920*/  STS.64 [R29], R60 ;  /* 0x0000003c1d007388 */ /* 0x000fe20000000a00 */
[----:B------:R-:W-:Y:S02]  /*3930*/  SHF.L.U32 R28, R28, 0x3, RZ ;  /* 0x000000031c1c7819 */ /* 0x000fe400000006ff */
[----:B0-----:R-:W-:Y:S01]  /*3940*/  SHF.L.U32 R31, R32, 0x3, RZ ;  /* 0x00000003201f7819 */ /* 0x001fe200000006ff */
[----:B------:R-:W0:Y:S01]  /*3950*/  LDC.64 R48, c[0x0][0x3d0] ;  /* 0x0000f400ff307b82 */ /* 0x000e220000000a00 */
[----:B------:R-:W-:Y:S02]  /*3960*/  LOP3.LUT R28, R28, 0x18, RZ, 0xc0, !PT ;  /* 0x000000181c1c7812 */ /* 0x000fe400078ec0ff */
[----:B------:R-:W-:-:S04]  /*3970*/  LOP3.LUT R31, R31, 0x1fe0, RZ, 0xc0, !PT ;  /* 0x00001fe01f1f7812 */ /* 0x000fc800078ec0ff */
[----:B------:R-:W-:Y:S01]  /*3980*/  IADD3 R31, PT, PT, R31, UR6, R28 ;  /* 0x000000061f1f7c10 */ /* 0x000fe2000fffe01c */
[----:B------:R-:W-:Y:S06]  /*3990*/  BAR.SYNC.DEFER_BLOCKING 0x0 ;  /* 0x0000000000007b1d */ /* 0x000fec0000010000 */
[----:B------:R-:W2:Y:S04]  /*39a0*/  LDS.64 R28, [R31] ;  /* 0x000000001f1c7984 */ /* 0x000ea80000000a00 */
[----:B------:R-:W3:Y:S01]  /*39b0*/  LDS.64 R30, [R31+0x1e00] ;  /* 0x001e00001f1e7984 */ /* 0x000ee20000000a00 */
[----:B--2---:R-:W-:Y:S01]  /*39c0*/  FADD.FTZ R28, RZ, R28 ;  /* 0x0000001cff1c7221 */ /* 0x004fe20000010000 */
[----:B------:R-:W-:-:S03]  /*39d0*/  FADD.FTZ R29, RZ, R29 ;  /* 0x0000001dff1d7221 */ /* 0x000fc60000010000 */
[----:B---3--:R-:W-:Y:S01]  /*39e0*/  FADD.FTZ R30, R28, R30 ;  /* 0x0000001e1c1e7221 */ /* 0x008fe20000010000 */
        /* <DEDUP_REMOVED lines=17> */
[----:B------:R-:W2:Y:S01]  /*3b00*/  LDS.64 R32, [R32+0x1e00] ;  /* 0x001e000020207984 */ /* 0x000ea20000000a00 */
[----:B0-----:R-:W-:Y:S01]  /*3b10*/  FADD.FTZ R30, RZ, R30 ;  /* 0x0000001eff1e7221 */ /* 0x001fe20000010000 */
[----:B------:R-:W-:-:S03]  /*3b20*/  FADD.FTZ R31, RZ, R31 ;  /* 0x0000001fff1f7221 */ /* 0x000fc60000010000 */
[----:B--2---:R-:W-:Y:S01]  /*3b30*/  FADD.FTZ R32, R30, R32 ;  /* 0x000000201e207221 */ /* 0x004fe20000010000 */
[----:B------:R-:W-:-:S05]  /*3b40*/  FADD.FTZ R33, R31, R33 ;  /* 0x000000211f217221 */ /* 0x000fca0000010000 */
[----:B------:R1:W-:Y:S02]  /*3b50*/  STG.E.64 desc[UR14][R28.64+0x8000], R32 ;  /* 0x008000201c007986 */ /* 0x0003e4000c101b0e */
.L_x_361:
[----:B------:R-:W2:Y:S01]  /*3b60*/  S2R R49, SR_TID.X ;  /* 0x0000000000317919 */ /* 0x000ea20000002100 */
[----:B------:R-:W-:Y:S01]  /*3b70*/  BSSY.RECONVERGENT B0, `(.L_x_362) ;  /* 0x00000e1000007945 */ /* 0x000fe20003800200 */
[----:B01----:R-:W-:Y:S02]  /*3b80*/  CS2R R28, SRZ ;  /* 0x00000000001c7805 */ /* 0x003fe4000001ff00 */
[----:B--2---:R-:W-:-:S13]  /*3b90*/  ISETP.GT.U32.AND P0, PT, R49, 0xf, PT ;  /* 0x0000000f3100780c */ /* 0x004fda0003f04070 */
[----:B------:R-:W-:Y:S05]  /*3ba0*/  @P0 BRA `(.L_x_363) ;  /* 0x0000000c00740947 */ /* 0x000fea0003800000 */
[----:B------:R-:W0:Y:S01]  /*3bb0*/  S2R R30, SR_CgaCtaId ;  /* 0x00000000001e7919 */ /* 0x000e220000008800 */
[----:B------:R-:W-:Y:S01]  /*3bc0*/  USHF.L.U32 UR6, UR8, 0x3, URZ ;  /* 0x0000000308067899 */ /* 0x000fe200080006ff */
[----:B------:R-:W-:Y:S01]  /*3bd0*/  HFMA2 R28, -RZ, RZ, 0, 7.152557373046875e-06 ;  /* 0x00000078ff1c7431 */ /* 0x000fe200000001ff */
        /* <DEDUP_REMOVED lines=218> */
.L_x_363:
[----:B------:R-:W-:Y:S05]  /*4980*/  BSYNC.RECONVERGENT B0 ;  /* 0x0000000000007941 */ /* 0x000fea0003800200 */
.L_x_362:
        /* <DEDUP_REMOVED lines=17> */
.L_x_365:
[----:B------:R-:W-:Y:S05]  /*4aa0*/  BSYNC.RECONVERGENT B0 ;  /* 0x0000000000007941 */ /* 0x000fea0003800200 */
.L_x_364:
        /* <DEDUP_REMOVED lines=22> */
.L_x_368:
[----:B------:R-:W2:Y:S04]  /*4c10*/  LD.E.STRONG.GPU R31, desc[UR14][R28.64+0x10] ;  /* 0x0000100e1c1f7980 */ /* 0x000ea8000c10f900 */
[----:B--2---:R-:W-:Y:S01]  /*4c20*/  CCTL.IVALL ;  /* 0x00000000ff00798f */ /* 0x004fe20002000000 */
[----:B------:R-:W-:Y:S05]  /*4c30*/  YIELD ;  /* 0x0000000000007946 */ /* 0x000fea0003800000 */
[----:B-----5:R-:W-:-:S04]  /*4c40*/  LOP3.LUT R31, R31, R30, RZ, 0x3c, !PT ;  /* 0x0000001e1f1f7212 */ /* 0x020fc800078e3cff */
[----:B------:R-:W-:-:S13]  /*4c50*/  ISETP.GT.AND P0, PT, R31, -0x1, PT ;  /* 0xffffffff1f00780c */ /* 0x000fda0003f04270 */
[----:B------:R-:W-:Y:S05]  /*4c60*/  @P0 BRA `(.L_x_368) ;  /* 0xfffffffc00e80947 */ /* 0x000fea000383ffff */
.L_x_367:
[----:B------:R-:W-:Y:S05]  /*4c70*/  WARPSYNC.ALL ;  /* 0x0000000000007948 */ /* 0x000fea0003800000 */
[----:B------:R-:W-:Y:S06]  /*4c80*/  BAR.SYNC.DEFER_BLOCKING 0x0 ;  /* 0x0000000000007b1d */ /* 0x000fec0000010000 */
[----:B------:R-:W-:Y:S05]  /*4c90*/  BRA `(.L_x_369) ;  /* 0x0000000000547947 */ /* 0x000fea0003800000 */
.L_x_366:
        /* <DEDUP_REMOVED lines=13> */
.L_x_371:
[----:B------:R-:W2:Y:S04]  /*4d70*/  LD.E.STRONG.GPU R31, desc[UR14][R28.64] ;  /* 0x0000000e1c1f7980 */ /* 0x000ea8000c10f900 */
[----:B--2---:R-:W-:Y:S01]  /*4d80*/  CCTL.IVALL ;  /* 0x00000000ff00798f */ /* 0x004fe20002000000 */
[----:B------:R-:W-:Y:S05]  /*4d90*/  YIELD ;  /* 0x0000000000007946 */ /* 0x000fea0003800000 */
[----:B-----5:R-:W-:-:S04]  /*4da0*/  LOP3.LUT R31, R31, R30, RZ, 0x3c, !PT ;  /* 0x0000001e1f1f7212 */ /* 0x020fc800078e3cff */
[----:B------:R-:W-:-:S13]  /*4db0*/  ISETP.GT.AND P0, PT, R31, -0x1, PT ;  /* 0xffffffff1f00780c */ /* 0x000fda0003f04270 */
[----:B------:R-:W-:Y:S05]  /*4dc0*/  @P0 BRA `(.L_x_371) ;  /* 0xfffffffc00e80947 */ /* 0x000fea000383ffff */
.L_x_370:
[----:B------:R-:W-:Y:S05]  /*4dd0*/  WARPSYNC.ALL ;  /* 0x0000000000007948 */ /* 0x000fea0003800000 */
[----:B------:R-:W-:Y:S06]  /*4de0*/  BAR.SYNC.DEFER_BLOCKING 0x0 ;  /* 0x0000000000007b1d */ /* 0x000fec0000010000 */
.L_x_369:
[----:B------:R-:W-:Y:S01]  /*4df0*/  ISETP.GT.U32.AND P0, PT, R49, 0xff, PT ;  /* 0x000000ff3100780c */ /* 0x000fe20003f04070 */
[----:B------:R-:W2:Y:S01]  /*4e00*/  LDL R55, [R1+0xac] ;  /* 0x0000ac0001377983 */ /* 0x000ea20000100800 */
[----:B0-----:R-:W-:-:S03]  /*4e10*/  MOV R29, UR4 ;  /* 0x00000004001d7c02 */ /* 0x001fc60008000f00 */
[----:B------:R-:W3:Y:S04]  /*4e20*/  LDL.LU R53, [R1+0x1c] ;  /* 0x00001c0001357983 */ /* 0x000ee80000300800 */
[----:B------:R-:W4:Y:S04]  /*4e30*/  LDL.LU R51, [R1+0x4] ;  /* 0x0000040001337983 */ /* 0x000f280000300800 */
[----:B------:R-:W0:Y:S01]  /*4e40*/  @!P0 LDC R28, c[0x0][0x374] ;  /* 0x0000dd00ff1c8b82 */ /* 0x000e220000000800 */
[----:B------:R-:W3:Y:S04]  /*4e50*/  LDL.LU R50, [R1+0x2c] ;  /* 0x00002c0001327983 */ /* 0x000ee80000300800 */
[----:B------:R-:W3:Y:S03]  /*4e60*/  LDL.LU R48, [R1+0x28] ;  /* 0x0000280001307983 */ /* 0x000ee60000300800 */
[----:B------:R-:W1:Y:S01]  /*4e70*/  @!P0 LDC.64 R32, c[0x0][0x3d0] ;  /* 0x0000f400ff208b82 */ /* 0x000e620000000a00 */
[----:B------:R-:W3:Y:S04]  /*4e80*/  LDL.LU R36, [R1+0x24] ;  /* 0x0000240001247983 */ /* 0x000ee80000300800 */
[----:B------:R-:W3:Y:S04]  /*4e90*/  LDL.LU R45, [R1+0x18] ;  /* 0x00001800012d7983 */ /* 0x000ee80000300800 */
[----:B------:R-:W3:Y:S04]  /*4ea0*/  LDL.LU R46, [R1+0x8] ;  /* 0x00000800012e7983 */ /* 0x000ee80000300800 */
[----:B------:R-:W-:Y:S01]  /*4eb0*/  STL [R1+0xbc], R4 ;  /* 0x0000bc0401007387 */ /* 0x000fe20000100800 */
[----:B0-----:R-:W-:Y:S01]  /*4ec0*/  @!P0 IMAD R28, R28, R29, UR8 ;  /* 0x000000081c1c8e24 */ /* 0x001fe2000f8e021d */
[----:B------:R-:W-:-:S02]  /*4ed0*/  @!P0 SHF.L.U32 R29, R49, 0x1, RZ ;  /* 0x00000001311d8819 */ /* 0x000fc400000006ff */
[----:B-----5:R-:W-:Y:S02]  /*4ee0*/  STL [R1+0xb8], R3 ;  /* 0x0000b80301007387 */ /* 0x020fe40000100800 */
[----:B------:R-:W-:Y:S02]  /*4ef0*/  @!P0 LOP3.LUT R29, R29, 0x1c0, RZ, 0xc0, !PT ;  /* 0x000001c01d1d8812 */ /* 0x000fe400078ec0ff */
[----:B------:R-:W-:Y:S02]  /*4f00*/  STL [R1+0xb4], R2 ;  /* 0x0000b40201007387 */ /* 0x000fe40000100800 */
[----:B------:R-:W-:Y:S02]  /*4f10*/  @!P0 LEA R28, R28, R29, 0x9 ;  /* 0x0000001d1c1c8211 */ /* 0x000fe400078e48ff */
[----:B------:R0:W-:Y:S01]  /*4f20*/  STL [R1+0xb0], R0 ;  /* 0x0000b00001007387 */ /* 0x0001e20000100800 */
[----:B------:R-:W-:-:S04]  /*4f30*/  @!P0 LOP3.LUT R29, R49, 0x1f, RZ, 0xc0, !PT ;  /* 0x0000001f311d8812 */ /* 0x000fc800078ec0ff */
[----:B------:R-:W-:-:S04]  /*4f40*/  @!P0 IADD3 R28, PT, PT, R28, R29, RZ ;  /* 0x0000001d1c1c8210 */ /* 0x000fc80007ffe0ff */
[----:B------:R-:W-:Y:S01]  /*4f50*/  @!P0 SHF.L.U32 R30, R28, 0x1, RZ ;  /* 0x000000011c1e8819 */ /* 0x000fe200000006ff */
[----:B0-----:R-:W3:Y:S03]  /*4f60*/  LDL.LU R0, [R1] ;  /* 0x0000000001007983 */ /* 0x001ee60000300800 */
[C---:B------:R-:W-:Y:S01]  /*4f70*/  @!P0 IADD3 R28, PT, PT, R30.reuse, 0x40, RZ ;  /* 0x000000401e1c8810 */ /* 0x040fe20007ffe0ff */
[----:B-1----:R-:W-:-:S04]  /*4f80*/  @!P0 IMAD.WIDE.U32 R30, R30, 0x4, R32 ;  /* 0x000000041e1e8825 */ /* 0x002fc800078e0020 */
[----:B------:R-:W-:Y:S02]  /*4f90*/  @!P0 IMAD.WIDE.U32 R28, R28, 0x4, R32 ;  /* 0x000000041c1c8825 */ /* 0x000fe400078e0020 */
[----:B------:R-:W2:Y:S04]  /*4fa0*/  @!P0 LDG.E.64 R30, desc[UR14][R30.64] ;  /* 0x0000000e1e1e8981 */ /* 0x000ea8000c1e1b00 */
[----:B------:R-:W4:Y:S01]  /*4fb0*/  @!P0 LDG.E.64 R28, desc[UR14][R28.64] ;  /* 0x0000000e1c1c8981 */ /* 0x000f22000c1e1b00 */
[----:B------:R-:W-:Y:S01]  /*4fc0*/  HFMA2 R32, -RZ, RZ, 0, 0 ;  /* 0x00000000ff207431 */ /* 0x000fe200000001ff */
[----:B------:R-:W0:Y:S01]  /*4fd0*/  S2UR UR7, SR_CgaCtaId ;  /* 0x00000000000779c3 */ /* 0x000e220000008800 */
[----:B------:R-:W-:Y:S02]  /*4fe0*/  UMOV UR6, 0x400 ;  /* 0x0000040000067882 */ /* 0x000fe40000000000 */
[----:B------:R-:W-:-:S04]  /*4ff0*/  UIADD3 UR6, UPT, UPT, UR6, 0x5280, URZ ;  /* 0x0000528006067890 */ /* 0x000fc8000fffe0ff */
[----:B0-----:R-:W-:Y:S02]  /*5000*/  ULEA UR6, UR7, UR6, 0x18 ;  /* 0x0000000607067291 */ /* 0x001fe4000f8ec0ff */
[----:B------:R-:W-:-:S04]  /*5010*/  USHF.L.U32 UR7, UR8, 0x3, URZ ;  /* 0x0000000308077899 */ /* 0x000fc800080006ff */
[----:B------:R-:W-:Y:S01]  /*5020*/  ULOP3.LUT UR7, UR7, 0x8, URZ, 0xc0, !UPT ;  /* 0x0000000807077892 */ /* 0x000fe2000f8ec0ff */
[----:B--2---:R-:W-:Y:S01]  /*5030*/  @!P0 FADD.FTZ R30, RZ, R30 ;  /* 0x0000001eff1e8221 */ /* 0x004fe20000010000 */
[----:B------:R-:W-:-:S03]  /*5040*/  @!P0 FADD.FTZ R31, RZ, R31 ;  /* 0x0000001fff1f8221 */ /* 0x000fc60000010000 */
[----:B----4-:R-:W-:Y:S01]  /*5050*/  @!P0 FADD.FTZ R32, R28, R30 ;  /* 0x0000001e1c208221 */ /* 0x010fe20000010000 */
[----:B------:R-:W-:Y:S01]  /*5060*/  MOV R28, RZ ;  /* 0x000000ff001c7202 */ /* 0x000fe20000000f00 */
[----:B------:R-:W-:Y:S01]  /*5070*/  @!P0 FADD.FTZ R28, R29, R31 ;  /* 0x0000001f1d1c8221 */ /* 0x000fe20000010000 */
[----:B------:R-:W-:Y:S02]  /*5080*/  LOP3.LUT P0, RZ, R49, 0x31f, RZ, 0xc0, !PT ;  /* 0x0000031f31ff7812 */ /* 0x000fe4000780c0ff */
        /* <DEDUP_REMOVED lines=23> */
[----:B------:R0:W-:Y:S02]  /*5200*/  @!P0 STS.64 [R30], R28 ;  /* 0x0000001c1e008388 */ /* 0x0001e40000000a00 */
[----:B0-----:R-:W-:-:S04]  /*5210*/  IADD3 R28, PT, PT, R55, -UR7, RZ ;  /* 0x80000007371c7c10 */ /* 0x001fc8000fffe0ff */
[----:B------:R-:W-:Y:S01]  /*5220*/  LEA R28, R28, UR6, 0x3 ;  /* 0x000000061c1c7c11 */ /* 0x000fe2000f8e18ff */
[----:B------:R-:W-:Y:S06]  /*5230*/  BAR.SYNC.DEFER_BLOCKING 0x0 ;  /* 0x0000000000007b1d */ /* 0x000fec0000010000 */
[----:B------:R-:W0:Y:S01]  /*5240*/  LDCU.64 UR6, c[0x0][0x380] ;  /* 0x00007000ff0677ac */ /* 0x000e220008000a00 */
[----:B------:R-:W1:Y:S02]  /*5250*/  LDS.64 R28, [R28] ;  /* 0x000000001c1c7984 */ /* 0x000e640000000a00 */
[--C-:B-1----:R-:W-:Y:S01]  /*5260*/  FADD.FTZ R31, R51, -R28.reuse ;  /* 0x8000001c331f7221 */ /* 0x102fe20000010000 */
[--C-:B---3--:R-:W-:Y:S01]  /*5270*/  FADD.FTZ R32, R50, -R28.reuse ;  /* 0x8000001c32207221 */ /* 0x108fe20000010000 */
[----:B------:R-:W2:Y:S01]  /*5280*/  LDL.LU R51, [R1+0x78] ;  /* 0x0000780001337983 */ /* 0x000ea20000300800 */
[----:B------:R-:W-:-:S03]  /*5290*/  FADD.FTZ R33, R48, -R28 ;  /* 0x8000001c30217221 */ /* 0x000fc60000010000 */
[----:B------:R-:W3:Y:S01]  /*52a0*/  LDL.LU R50, [R1+0x74] ;  /* 0x0000740001327983 */ /* 0x000ee20000300800 */
[----:B------:R-:W-:-:S03]  /*52b0*/  FADD.FTZ R48, R0, -R28 ;  /* 0x8000001c00307221 */ /* 0x000fc60000010000 */
[----:B------:R-:W4:Y:S04]  /*52c0*/  LDL.LU R4, [R1+0x7c] ;  /* 0x00007c0001047983 */ /* 0x000f280000300800 */
[----:B------:R-:W3:Y:S04]  /*52d0*/  LDL.LU R3, [R1+0x70] ;  /* 0x0000700001037983 */ /* 0x000ee80000300800 */
[----:B------:R-:W3:Y:S04]  /*52e0*/  LDL.LU R2, [R1+0x80] ;  /* 0x0000800001027983 */ /* 0x000ee80000300800 */
[----:B------:R-:W3:Y:S04]  /*52f0*/  LDL.LU R0, [R1+0x6c] ;  /* 0x00006c0001007983 */ /* 0x000ee80000300800 */
[----:B------:R-:W3:Y:S01]  /*5300*/  LDL.LU R49, [R1+0x8c] ;  /* 0x00008c0001317983 */ /* 0x000ee20000300800 */
[--C-:B------:R-:W-:Y:S01]  /*5310*/  FADD.FTZ R30, R53, -R28.reuse ;  /* 0x8000001c351e7221 */ /* 0x100fe20000010000 */
[--C-:B------:R-:W-:Y:S01]  /*5320*/  FADD.FTZ R58, R58, -R28.reuse ;  /* 0x8000001c3a3a7221 */ /* 0x100fe20000010000 */
[--C-:B------:R-:W-:Y:S01]  /*5330*/  FADD.FTZ R52, R52, -R28.reuse ;  /* 0x8000001c34347221 */ /* 0x100fe20000010000 */
[----:B------:R-:W3:Y:S01]  /*5340*/  LDL.LU R53, [R1+0x68] ;  /* 0x0000680001357983 */ /* 0x000ee20000300800 */
        /* <DEDUP_REMOVED lines=27> */
[----:B----4-:R-:W-:-:S03]  /*5500*/  FFMA.FTZ R32, R4, -R29, R32 ;  /* 0x8000001d04207223 */ /* 0x010fc60000010020 */
[----:B------:R-:W4:Y:S01]  /*5510*/  LDL.LU R4, [R1+0x54] ;  /* 0x0000540001047983 */ /* 0x000f220000300800 */
[----:B---3--:R-:W-:-:S03]  /*5520*/  FFMA.FTZ R58, R3, -R29, R58 ;  /* 0x8000001d033a7223 */ /* 0x008fc6000001003a */
[----:B------:R-:W3:Y:S01]  /*5530*/  LDL.LU R3, [R1+0x9c] ;  /* 0x00009c0001037983 */ /* 0x000ee20000300800 */
[----:B------:R-:W-:-:S03]  /*5540*/  FFMA.FTZ R33, R2, -R29, R33 ;  /* 0x8000001d02217223 */ /* 0x000fc60000010021 */
[----:B------:R-:W3:Y:S01]  /*5550*/  LDL.LU R2, [R1+0x50] ;  /* 0x0000500001027983 */ /* 0x000ee20000300800 */
[----:B------:R-:W-:-:S03]  /*5560*/  FFMA.FTZ R52, R0, -R29, R52 ;  /* 0x8000001d00347223 */ /* 0x000fc60000010034 */
[----:B------:R-:W3:Y:S04]  /*5570*/  LDL.LU R0, [R1+0x94] ;  /* 0x0000940001007983 */ /* 0x000ee80000300800 */
[----:B------:R-:W3:Y:S01]  /*5580*/  LDL.LU R28, [R1+0x44] ;  /* 0x00004400011c7983 */ /* 0x000ee20000300800 */
[-C--:B------:R-:W-:Y:S01]  /*5590*/  FFMA.FTZ R36, R49, -R29.reuse, R36 ;  /* 0x8000001d31247223 */ /* 0x080fe20000010024 */
[-C--:B------:R-:W-:Y:S02]  /*55a0*/  FFMA.FTZ R31, R50, -R29.reuse, R31 ;  /* 0x8000001d321f7223 */ /* 0x080fe4000001001f */
[----:B------:R-:W3:Y:S04]  /*55b0*/  LDL.LU R49, [R1+0x90] ;  /* 0x0000900001317983 */ /* 0x000ee80000300800 */
[----:B------:R-:W3:Y:S04]  /*55c0*/  LDL.LU R61, [R1+0x40] ;  /* 0x00004000013d7983 */ /* 0x000ee80000300800 */
[----:B------:R-:W3:Y:S01]  /*55d0*/  LDL.LU R50, [R1+0x88] ;  /* 0x0000880001327983 */ /* 0x000ee20000300800 */
[----:B------:R-:W-:-:S03]  /*55e0*/  FFMA.FTZ R47, R53, -R29, R47 ;  /* 0x8000001d352f7223 */ /* 0x000fc6000001002f */
[----:B------:R-:W3:Y:S04]  /*55f0*/  LDL.LU R60, [R1+0x20] ;  /* 0x00002000013c7983 */ /* 0x000ee80000300800 */
[----:B------:R-:W3:Y:S04]  /*5600*/  LDL.LU R56, [R1+0x84] ;  /* 0x0000840001387983 */ /* 0x000ee80000300800 */
[----:B------:R-:W3:Y:S04]  /*5610*/  LDL.LU R55, [R1+0x14] ;  /* 0x0000140001377983 */ /* 0x000ee80000300800 */
[----:B------:R-:W3:Y:S01]  /*5620*/  LDL.LU R53, [R1+0x10] ;  /* 0x0000100001357983 */ /* 0x000ee20000300800 */
[----:B--2---:R-:W-:-:S03]  /*5630*/  FFMA.FTZ R45, R51, -R29, R45 ;  /* 0x8000001d332d7223 */ /* 0x004fc6000001002d */
[----:B------:R-:W2:Y:S01]  /*5640*/  LDL.LU R51, [R1+0xc] ;  /* 0x00000c0001337983 */ /* 0x000ea20000300800 */
[----:B----4-:R-:W-:-:S03]  /*5650*/  FFMA.FTZ R44, R4, -R29, R44 ;  /* 0x8000001d042c7223 */ /* 0x010fc6000001002c */
[----:B------:R1:W5:Y:S01]  /*5660*/  LDL.LU R4, [R1+0xbc] ;  /* 0x0000bc0001047983 */ /* 0x0003620000300800 */
[----:B---3--:R-:W-:-:S03]  /*5670*/  FFMA.FTZ R46, R3, -R29, R46 ;  /* 0x8000001d032e7223 */ /* 0x008fc6000001002e */
[----:B------:R1:W5:Y:S01]  /*5680*/  LDL.LU R3, [R1+0xb8] ;  /* 0x0000b80001037983 */ /* 0x0003620000300800 */
[----:B------:R-:W-:-:S03]  /*5690*/  FFMA.FTZ R43, R2, -R29, R43 ;  /* 0x8000001d022b7223 */ /* 0x000fc6000001002b */
[----:B------:R1:W5:Y:S01]  /*56a0*/  LDL.LU R2, [R1+0xb4] ;  /* 0x0000b40001027983 */ /* 0x0003620000300800 */
[----:B------:R-:W-:-:S03]  /*56b0*/  FFMA.FTZ R48, R0, -R29, R48 ;  /* 0x8000001d00307223 */ /* 0x000fc60000010030 */
[----:B------:R1:W5:Y:S01]  /*56c0*/  LDL.LU R0, [R1+0xb0] ;  /* 0x0000b00001007983 */ /* 0x0003620000300800 */
[----:B------:R-:W-:-:S03]  /*56d0*/  FFMA.FTZ R42, R28, -R29, R42 ;  /* 0x8000001d1c2a7223 */ /* 0x000fc6000001002a */
[----:B------:R-:W0:Y:S01]  /*56e0*/  LDL.LU R28, [R1+0xa0] ;  /* 0x0000a000011c7983 */ /* 0x000e220000300800 */
        /* <DEDUP_REMOVED lines=55> */
[----:B------:R-:W-:Y:S01]  /*5a60*/  F2FP.BF16.F32.PACK_AB R21, R23, R22 ;  /* 0x000000161715723e */ /* 0x000fe200000010ff */
[----:B------:R-:W4:Y:S01]  /*5a70*/  S2R R49, SR_TID.X ;  /* 0x0000000000317919 */ /* 0x000f220000002100 */
[----:B------:R-:W-:Y:S01]  /*5a80*/  ULOP3.LUT UR4, UR4, 0x1, URZ, 0x3c, !UPT ;  /* 0x0000000104047892 */ /* 0x000fe2000f8e3cff */
[----:B--2---:R-:W-:-:S04]  /*5a90*/  FFMA.FTZ R35, R51, -R29, R35 ;  /* 0x8000001d33237223 */ /* 0x004fc80000010023 */
[----:B------:R-:W-:-:S05]  /*5aa0*/  FMUL.FTZ R35, R9, R35 ;  /* 0x0000002309237220 */ /* 0x000fca0000410000 */
[----:B------:R-:W-:Y:S02]  /*5ab0*/  F2FP.BF16.F32.PACK_AB R39, R34, R35 ;  /* 0x000000232227723e */ /* 0x000fe400000010ff */
[----:B0-----:R-:W-:Y:S01]  /*5ac0*/  IADD3 R10, P0, PT, R28, UR6, RZ ;  /* 0x000000061c0a7c10 */ /* 0x001fe2000ff1e0ff */
[----:B------:R-:W-:Y:S01]  /*5ad0*/  FFMA.FTZ R28, R19, -R29, R27 ;  /* 0x8000001d131c7223 */ /* 0x000fe2000001001b */
[C---:B------:R-:W-:Y:S01]  /*5ae0*/  FMUL.FTZ R19, R9.reuse, R59 ;  /* 0x0000003b09137220 */ /* 0x040fe20000410000 */
[C---:B------:R-:W-:Y:S02]  /*5af0*/  FMUL.FTZ R27, R9.reuse, R18 ;  /* 0x00000012091b7220 */ /* 0x040fe40000410000 */
[----:B------:R-:W-:Y:S01]  /*5b00*/  FMUL.FTZ R9, R9, R28 ;  /* 0x0000001c09097220 */ /* 0x000fe20000410000 */
[----:B------:R-:W-:Y:S02]  /*5b10*/  F2FP.BF16.F32.PACK_AB R18, R25, R48 ;  /* 0x000000301912723e */ /* 0x000fe400000010ff */
[----:B------:R-:W-:-:S02]  /*5b20*/  F2FP.BF16.F32.PACK_AB R19, R30, R19 ;  /* 0x000000131e13723e */ /* 0x000fc400000010ff */
[----:B------:R-:W-:Y:S02]  /*5b30*/  F2FP.BF16.F32.PACK_AB R24, R27, R24 ;  /* 0x000000181b18723e */ /* 0x000fe400000010ff */
[----:B---3--:R-:W-:Y:S02]  /*5b40*/  IADD3.X R11, PT, PT, R50, UR7, RZ, P0, !PT ;  /* 0x00000007320b7c10 */ /* 0x008fe400087fe4ff */
[----:B------:R-:W-:-:S03]  /*5b50*/  F2FP.BF16.F32.PACK_AB R25, R9, R26 ;  /* 0x0000001a0919723e */ /* 0x000fc600000010ff */
        /* <DEDUP_REMOVED lines=8> */
[----:B----4-:R-:W-:Y:S05]  /*5be0*/  BRA.U !UP0, `(.L_x_372) ;  /* 0xffffffa908507547 */ /* 0x010fea000b83ffff */
.L_x_360:
        /* <DEDUP_REMOVED lines=14> */
[----:B------:R-:W-:Y:S01]  /*5cd0*/  LOP3.LUT R30, RZ, R31, RZ, 0x33, !PT ;  /* 0x0000001fff1e7212 */ /* 0x000fe200078e33ff */
[----:B------:R-:W-:Y:S01]  /*5ce0*/  UMOV UR8, 0x400 ;  /* 0x0000040000087882 */ /* 0x000fe20000000000 */
[----:B-----5:R-:W-:Y:S01]  /*5cf0*/  LOP3.LUT R0, R28, 0x1e, RZ, 0xc0, !PT ;  /* 0x0000001e1c007812 */ /* 0x020fe200078ec0ff */
[----:B------:R-:W-:Y:S01]  /*5d00*/  USEL UR7, UR16, 0x2, UP0 ;  /* 0x0000000210077887 */ /* 0x000fe20008000000 */
[C---:B------:R-:W-:Y:S01]  /*5d10*/  LOP3.LUT R27, R49.reuse, 0x1f, RZ, 0xc0, !PT ;  /* 0x0000001f311b7812 */ /* 0x040fe200078ec0ff */
[----:B------:R-:W-:Y:S01]  /*5d20*/  USEL UR4, UR17, URZ, UP0 ;  /* 0x000000ff11047287 */ /* 0x000fe20008000000 */
[C---:B-1----:R-:W-:Y:S01]  /*5d30*/  LOP3.LUT R40, R49.reuse, 0xf, RZ, 0xc0, !PT ;  /* 0x0000000f31287812 */ /* 0x042fe200078ec0ff */
[----:B------:R-:W-:Y:S01]  /*5d40*/  USHF.L.U32 UR10, UR7, 0x6, URZ ;  /* 0x00000006070a7899 */ /* 0x000fe200080006ff */
[----:B------:R-:W-:Y:S01]  /*5d50*/  SHF.L.U32 R25, R49, 0x1, RZ ;  /* 0x0000000131197819 */ /* 0x000fe200000006ff */
[----:B------:R-:W-:Y:S01]  /*5d60*/  USHF.L.U64.HI UR7, UR7, 0x6, UR4 ;  /* 0x0000000607077899 */ /* 0x000fe20008010204 */
[----:B------:R-:W-:-:S03]  /*5d70*/  MOV R24, UR6 ;  /* 0x0000000600187c02 */ /* 0x000fc60008000f00 */
[----:B------:R-:W-:Y:S02]  /*5d80*/  IADD3 R30, P0, PT, R30, UR10, RZ ;  /* 0x0000000a1e1e7c10 */ /* 0x000fe4000ff1e0ff */
[----:B------:R-:W-:Y:S01]  /*5d90*/  MOV R29, UR7 ;  /* 0x00000007001d7c02 */ /* 0x000fe20008000f00 */
[----:B------:R-:W1:Y:S03]  /*5da0*/  LDCU.64 UR4, c[0x0][0x3d0] ;  /* 0x00007a00ff0477ac */ /* 0x000e660008000a00 */
[----:B------:R-:W-:Y:S01]  /*5db0*/  IADD3.X R29, PT, PT, R29, -0x1, RZ, P0, !PT ;  /* 0xffffffff1d1d7810 */ /* 0x000fe200007fe4ff */
[----:B0-----:R-:W-:-:S04]  /*5dc0*/  ULEA UR8, UR9, UR8, 0x18 ;  /* 0x0000000809087291 */ /* 0x001fc8000f8ec0ff */
[----:B------:R-:W-:Y:S02]  /*5dd0*/  IMAD.WIDE.U32 R2, R29, -0x77777777, RZ ;  /* 0x888888891d027825 */ /* 0x000fe400078e00ff */
[----:B------:R-:W-:Y:S02]  /*5de0*/  LEA R26, R31, UR8, 0x7 ;  /* 0x000000081f1a7c11 */ /* 0x000fe4000f8e38ff */
[----:B------:R-:W-:-:S04]  /*5df0*/  IMAD.WIDE.U32 R4, P0, R30, -0x77777778, R2 ;  /* 0x888888881e047825 */ /* 0x000fc80007800002 */
[----:B------:R-:W-:Y:S01]  /*5e00*/  IMAD.WIDE.U32 R2, R30, -0x77777777, RZ ;  /* 0x888888891e027825 */ /* 0x000fe200078e00ff */
[----:B------:R-:W-:Y:S01]  /*5e10*/  IADD3.X R7, PT, PT, RZ, RZ, RZ, P0, !PT ;  /* 0x000000ffff077210 */ /* 0x000fe200007fe4ff */
[----:B-1----:R-:W-:Y:S01]  /*5e20*/  UIADD3 UR4, UP0, UPT, UR4, 0xe9000, URZ ;  /* 0x000e900004047890 */ /* 0x002fe2000ff1e0ff */
[----:B------:R-:W-:Y:S02]  /*5e30*/  MOV R6, R5 ;  /* 0x0000000500067202 */ /* 0x000fe40000000f00 */
[----:B------:R-:W-:Y:S01]  /*5e40*/  IADD3 RZ, P0, PT, R3, R4, RZ ;  /* 0x0000000403ff7210 */ /* 0x000fe20007f1e0ff */
[----:B------:R-:W-:Y:S01]  /*5e50*/  UIADD3.X UR5, UPT, UPT, URZ, UR5, URZ, UP0, !UPT ;  /* 0x00000005ff057290 */ /* 0x000fe200087fe4ff */
[----:B------:R-:W-:-:S03]  /*5e60*/  LOP3.LUT R5, R0, 0x1f, R49, 0x78, !PT ;  /* 0x0000001f00057812 */ /* 0x000fc600078e7831 */
[----:B------:R-:W-:Y:S01]  /*5e70*/  IMAD.WIDE.U32.X R2, R29, -0x77777778, R6, P0 ;  /* 0x888888881d027825 */ /* 0x000fe200000e0406 */
[----:B------:R-:W-:-:S04]  /*5e80*/  LEA R26, R5, R26, 0x2 ;  /* 0x0000001a051a7211 */ /* 0x000fc800078e10ff */
[----:B------:R-:W-:-:S04]  /*5e90*/  SHF.R.U64 R43, R2, 0x3, R3 ;  /* 0x00000003022b7819 */ /* 0x000fc80000001203 */
[----:B------:R-:W-:-:S04]  /*5ea0*/  IADD3 R42, P1, PT, R43, 0x1, RZ ;  /* 0x000000012b2a7810 */ /* 0x000fc80007f3e0ff */
[C---:B------:R-:W-:Y:S02]  /*5eb0*/  LOP3.LUT R41, R42.reuse, 0x7, RZ, 0xc0, !PT ;  /* 0x000000072a297812 */ /* 0x040fe400078ec0ff */
        /* <DEDUP_REMOVED lines=12> */
.L_x_384:
[----:B------:R-:W-:Y:S01]  /*5f80*/  ISETP.LT.U32.AND P1, PT, R31, UR10, PT ;  /* 0x0000000a1f007c0c */ /* 0x000fe2000bf21070 */
[----:B------:R-:W-:Y:S01]  /*5f90*/  BSSY.RECONVERGENT B0, `(.L_x_373) ;  /* 0x0000071000007945 */ /* 0x000fe20003800200 */
[----:B--2---:R-:W-:Y:S02]  /*5fa0*/  MOV R4, UR7 ;  /* 0x0000000700047c02 */ /* 0x004fe40008000f00 */
[----:B------:R-:W-:Y:S02]  /*5fb0*/  CS2R R34, SRZ ;  /* 0x0000000000227805 */ /* 0x000fe4000001ff00 */
[----:B------:R-:W-:-:S13]  /*5fc0*/  ISETP.GT.AND.EX P1, PT, R4, RZ, PT, P1 ;  /* 0x000000ff0400720c */ /* 0x000fda0003f24310 */
[----:B01----:R-:W-:Y:S05]  /*5fd0*/  @!P1 BRA `(.L_x_374) ;  /* 0x0000000400b09947 */ /* 0x003fea0003800000 */
        /* <DEDUP_REMOVED lines=20> */
.L_x_377:
        /* <DEDUP_REMOVED lines=33> */
.L_x_376:
[----:B------:R-:W-:Y:S05]  /*6330*/  BSYNC.RECONVERGENT B1 ;  /* 0x0000000000017941 */ /* 0x000fea0003800200 */
.L_x_375:
        /* <DEDUP_REMOVED lines=25> */
.L_x_379:
[----:B------:R-:W-:Y:S05]  /*64d0*/  BSYNC.RECONVERGENT B1 ;  /* 0x0000000000017941 */ /* 0x000fea0003800200 */
.L_x_378:
        /* <DEDUP_REMOVED lines=28> */
.L_x_374:
[----:B------:R-:W-:Y:S05]  /*66a0*/  BSYNC.RECONVERGENT B0 ;  /* 0x0000000000007941 */ /* 0x000fea0003800200 */
.L_x_373:
[----:B------:R0:W-:Y:S01]  /*66b0*/  STS [R26], R35 ;  /* 0x000000231a007388 */ /* 0x0001e20000000800 */
[----:B------:R-:W1:Y:S01]  /*66c0*/  LDC.64 R6, c[0x0][0x388] ;  /* 0x0000e200ff067b82 */ /* 0x000e620000000a00 */
[----:B------:R-:W-:Y:S02]  /*66d0*/  ISETP.NE.AND P1, PT, R40, 0xf, PT ;  /* 0x0000000f2800780c */ /* 0x000fe40003f25270 */
[----:B------:R0:W-:Y:S01]  /*66e0*/  STS [R26+0x780], R34 ;  /* 0x000780221a007388 */ /* 0x0001e20000000800 */
[----:B------:R-:W-:-:S04]  /*66f0*/  MOV R8, R28 ;  /* 0x0000001c00087202 */ /* 0x000fc80000000f00 */
[----:B------:R-:W2:Y:S08]  /*6700*/  LDC.64 R4, c[0x0][0x390] ;  /* 0x0000e400ff047b82 */ /* 0x000eb00000000a00 */
[----:B0-----:R-:W-:Y:S06]  /*6710*/  BAR.SYNC.DEFER_BLOCKING 0x0 ;  /* 0x0000000000007b1d */ /* 0x001fec0000010000 */
.L_x_383:
        /* <DEDUP_REMOVED lines=32> */
.L_x_394:
        /* <DEDUP_REMOVED lines=10> */
.L_x_382:
[----:B------:R-:W-:Y:S05]  /*69c0*/  BSYNC.RECONVERGENT B0 ;  /* 0x0000000000007941 */ /* 0x000fea0003800200 */
.L_x_381:
        /* <DEDUP_REMOVED lines=9> */
.L_x_380:
        /* <DEDUP_REMOVED lines=8> */
.L_x_386:
[----:B------:R-:W-:Y:S05]  /*6ae0*/  BSYNC B0 ;  /* 0x0000000000007941 */ /* 0x000fea0003800000 */
.L_x_385:
        /* <DEDUP_REMOVED lines=8> */
.L_x_387:
[----:B------:R-:W-:Y:S01]  /*6b70*/  FADD.FTZ R12, R12, R9 ;  /* 0x000000090c0c7221 */ /* 0x000fe20000010000 */
[----:B------:R-:W-:-:S04]  /*6b80*/  HFMA2 R19, -RZ, RZ, 0, 2.384185791015625e-07 ;  /* 0x00000004ff137431 */ /* 0x000fc800000001ff */
[----:B------:R-:W-:Y:S02]  /*6b90*/  MOV R20, R12 ;  /* 0x0000000c00147202 */ /* 0x000fe40000000f00 */
[----:B------:R-:W-:-:S07]  /*6ba0*/  MOV R11, R18 ;  /* 0x00000012000b7202 */ /* 0x000fce0000000f00 */
[----:B------:R-:W-:Y:S05]  /*6bb0*/  WARPSYNC.COLLECTIVE R17, `(.L_x_388) ;  /* 0x0000000011087348 */ /* 0x000fea0003c00000 */
[----:B------:R0:W1:Y:S02]  /*6bc0*/  SHFL.BFLY P3, R18, R20, R19, R22 ;  /* 0x0c00001314127389 */ /* 0x0000640000060016 */
[----:B01----:R-:W-:Y:S05]  /*6bd0*/  ENDCOLLECTIVE ;  /* 0x000000000000791b */ /* 0x003fea0003800000 */
.L_x_388:
[----:B------:R-:W-:-:S05]  /*6be0*/  FADD.FTZ R11, R11, R10 ;  /* 0x0000000a0b0b7221 */ /* 0x000fca0000010000 */
[----:B------:R-:W-:Y:S02]  /*6bf0*/  MOV R20, R11 ;  /* 0x0000000b00147202 */ /* 0x000fe40000000f00 */
[----:B------:R-:W-:-:S07]  /*6c00*/  MOV R13, R18 ;  /* 0x00000012000d7202 */ /* 0x000fce0000000f00 */
[----:B------:R-:W-:Y:S05]  /*6c10*/  WARPSYNC.COLLECTIVE R17, `(.L_x_389) ;  /* 0x0000000011087348 */ /* 0x000fea0003c00000 */
[----:B------:R0:W1:Y:S02]  /*6c20*/  SHFL.BFLY P3, R18, R20, R19, R22 ;  /* 0x0c00001314127389 */ /* 0x0000640000060016 */
[----:B01----:R-:W-:Y:S05]  /*6c30*/  ENDCOLLECTIVE ;  /* 0x000000000000791b */ /* 0x003fea0003800000 */
.L_x_389:
[----:B------:R-:W-:Y:S01]  /*6c40*/  FADD.FTZ R13, R12, R13 ;  /* 0x0000000d0c0d7221 */ /* 0x000fe20000010000 */
[----:B------:R-:W-:-:S04]  /*6c50*/  HFMA2 R19, -RZ, RZ, 0, 1.1920928955078125e-07 ;  /* 0x00000002ff137431 */ /* 0x000fc800000001ff */
[----:B------:R-:W-:Y:S02]  /*6c60*/  MOV R20, R13 ;  /* 0x0000000d00147202 */ /* 0x000fe40000000f00 */
[----:B------:R-:W-:-:S07]  /*6c70*/  MOV R14, R18 ;  /* 0x00000012000e7202 */ /* 0x000fce0000000f00 */
[----:B------:R-:W-:Y:S05]  /*6c80*/  WARPSYNC.COLLECTIVE R17, `(.L_x_390) ;  /* 0x0000000011087348 */ /* 0x000fea0003c00000 */
[----:B------:R0:W1:Y:S02]  /*6c90*/  SHFL.BFLY P3, R18, R20, R19, R22 ;  /* 0x0c00001314127389 */ /* 0x0000640000060016 */
[----:B01----:R-:W-:Y:S05]  /*6ca0*/  ENDCOLLECTIVE ;  /* 0x000000000000791b */ /* 0x003fea0003800000 */
.L_x_390:
[----:B------:R-:W-:-:S05]  /*6cb0*/  FADD.FTZ R14, R11, R14 ;  /* 0x0000000e0b0e7221 */ /* 0x000fca0000010000 */
[----:B------:R-:W-:Y:S02]  /*6cc0*/  MOV R20, R14 ;  /* 0x0000000e00147202 */ /* 0x000fe40000000f00 */
[----:B------:R-:W-:-:S07]  /*6cd0*/  MOV R16, R18 ;  /* 0x0000001200107202 */ /* 0x000fce0000000f00 */
[----:B------:R-:W-:Y:S05]  /*6ce0*/  WARPSYNC.COLLECTIVE R17, `(.L_x_391) ;  /* 0x0000000011087348 */ /* 0x000fea0003c00000 */
[----:B------:R0:W1:Y:S02]  /*6cf0*/  SHFL.BFLY P3, R18, R20, R19, R22 ;  /* 0x0c00001314127389 */ /* 0x0000640000060016 */
[----:B01----:R-:W-:Y:S05]  /*6d00*/  ENDCOLLECTIVE ;  /* 0x000000000000791b */ /* 0x003fea0003800000 */
.L_x_391:
[----:B------:R-:W-:Y:S01]  /*6d10*/  FADD.FTZ R16, R13, R16 ;  /* 0x000000100d107221 */ /* 0x000fe20000010000 */
[----:B------:R-:W-:-:S04]  /*6d20*/  HFMA2 R19, -RZ, RZ, 0, 5.9604644775390625e-08 ;  /* 0x00000001ff137431 */ /* 0x000fc800000001ff */
[----:B------:R-:W-:Y:S02]  /*6d30*/  MOV R20, R16 ;  /* 0x0000001000147202 */ /* 0x000fe40000000f00 */
[----:B------:R-:W-:-:S07]  /*6d40*/  MOV R9, R18 ;  /* 0x0000001200097202 */ /* 0x000fce0000000f00 */
[----:B------:R-:W-:Y:S05]  /*6d50*/  WARPSYNC.COLLECTIVE R17, `(.L_x_392) ;  /* 0x0000000011087348 */ /* 0x000fea0003c00000 */
[----:B------:R0:W1:Y:S02]  /*6d60*/  SHFL.BFLY P3, R18, R20, R19, R22 ;  /* 0x0c00001314127389 */ /* 0x0000640000060016 */
[----:B01----:R-:W-:Y:S05]  /*6d70*/  ENDCOLLECTIVE ;  /* 0x000000000000791b */ /* 0x003fea0003800000 */
.L_x_392:
[----:B------:R-:W-:-:S05]  /*6d80*/  FADD.FTZ R9, R14, R9 ;  /* 0x000000090e097221 */ /* 0x000fca0000010000 */
[----:B------:R-:W-:Y:S02]  /*6d90*/  MOV R20, R9 ;  /* 0x0000000900147202 */ /* 0x000fe40000000f00 */
[----:B------:R-:W-:-:S07]  /*6da0*/  MOV R15, R18 ;  /* 0x00000012000f7202 */ /* 0x000fce0000000f00 */
[----:B------:R-:W-:Y:S05]  /*6db0*/  WARPSYNC.COLLECTIVE R17, `(.L_x_393) ;  /* 0x0000000011087348 */ /* 0x000fea0003c00000 */
[----:B------:R0:W1:Y:S02]  /*6dc0*/  SHFL.BFLY P3, R18, R20, R19, R22 ;  /* 0x0c00001314127389 */ /* 0x0000640000060016 */
[----:B01----:R-:W-:Y:S05]  /*6dd0*/  ENDCOLLECTIVE ;  /* 0x000000000000791b */ /* 0x003fea0003800000 */
.L_x_393:
[----:B------:R-:W-:Y:S01]  /*6de0*/  FADD.FTZ R15, R16, R15 ;  /* 0x0000000f100f7221 */ /* 0x000fe20000010000 */
[----:B------:R-:W-:Y:S01]  /*6df0*/  MOV R10, R18 ;  /* 0x00000012000a7202 */ /* 0x000fe20000000f00 */
[----:B------:R-:W-:Y:S06]  /*6e00*/  BRA `(.L_x_394) ;  /* 0xfffffff800c47947 */ /* 0x000fec000383ffff */
.L_x_395:
        /* <DEDUP_REMOVED lines=15> */
.L_x_1090:


//--------------------- .text._ZN13group_norm_v214gn_cuda_kernelI13__nv_bfloat16Li480ELi3ELi32ELi60ELi1024ELb0ELi8ELi960ELi960ELi4ELb1ELi2ELb0ELb0ENS_16CompileConditionILi1000EEEEEvPT_PKS4_S7_S7_flPfS8_Pj --------------------------
	.section	.text._ZN13group_norm_v214gn_cuda_kernelI13__nv_bfloat16Li480ELi3ELi32ELi60ELi1024ELb0ELi8ELi960ELi960ELi4ELb1ELi2ELb0ELb0ENS_16CompileConditionILi1000EEEEEvPT_PKS4_S7_S7_flPfS8_Pj,"ax",@progbits
	.align	128
        .global         _ZN13group_norm_v214gn_cuda_kernelI13__nv_bfloat16Li480ELi3ELi32ELi60ELi1024ELb0ELi8ELi960ELi960ELi4ELb1ELi2ELb0ELb0ENS_16CompileConditionILi1000EEEEEvPT_PKS4_S7_S7_flPfS8_Pj
        .type           _ZN13group_norm_v214gn_cuda_kernelI13__nv_bfloat16Li480ELi3ELi32ELi60ELi1024ELb0ELi8ELi960ELi960ELi4ELb1ELi2ELb0ELb0ENS_16CompileConditionILi1000EEEEEvPT_PKS4_S7_S7_flPfS8_Pj,@function
        .size           _ZN13group_norm_v214gn_cuda_kernelI13__nv_bfloat16Li480ELi3ELi32ELi60ELi1024ELb0ELi8ELi960ELi960ELi4ELb1ELi2ELb0ELb0ENS_16CompileConditionILi1000EEEEEvPT_PKS4_S7_S7_flPfS8_Pj,(.L_x_1091 - _ZN13group_norm_v214gn_cuda_kernelI13__nv_bfloat16Li480ELi3ELi32ELi60ELi1024ELb0ELi8ELi960ELi960ELi4ELb1ELi2ELb0ELb0ENS_16CompileConditionILi1000EEEEEvPT_PKS4_S7_S7_flPfS8_Pj)
        .other          _ZN13group_norm_v214gn_cuda_kernelI13__nv_bfloat16Li480ELi3ELi32ELi60ELi1024ELb0ELi8ELi960ELi960ELi4ELb1ELi2ELb0ELb0ENS_16CompileConditionILi1000EEEEEvPT_PKS4_S7_S7_flPfS8_Pj,@"STO_CUDA_ENTRY STV_DEFAULT"
_ZN13group_norm_v214gn_cuda_kernelI13__nv_bfloat16Li480ELi3ELi32ELi60ELi1024ELb0ELi8ELi960ELi960ELi4ELb1ELi2ELb0ELb0ENS_16CompileConditionILi1000EEEEEvPT_PKS4_S7_S7_flPfS8_Pj:
.text._ZN13group_norm_v214gn_cuda_kernelI13__nv_bfloat16Li480ELi3ELi32ELi60ELi1024ELb0ELi8ELi960ELi960ELi4ELb1ELi2ELb0ELb0ENS_16CompileConditionILi1000EEEEEvPT_PKS4_S7_S7_flPfS8_Pj:
[----:B------:R-:W-:Y:S01]  /*0000*/  LDC R1, c[0x0][0x37c] ;  /* 0x0000df00ff017b82 */ /* 0x000fe20000000800 */
[----:B------:R-:W0:Y:S01]  /*0010*/  S2R R6, SR_CTAID.Y ;  /* 0x0000000000067919 */ /* 0x000e220000002600 */
[----:B------:R-:W1:Y:S01]  /*0020*/  LDCU.64 UR4, c[0x0][0x3a8] ;  /* 0x00007500ff0477ac */ /* 0x000e620008000a00 */
[----:B0-----:R-:W-:-:S04]  /*0030*/  SHF.R.U32.HI R5, RZ, 0x1, R6 ;  /* 0x00000001ff057819 */ /* 0x001fc80000011606 */
[----:B-1----:R-:W-:-:S04]  /*0040*/  ISETP.GE.U32.AND P0, PT, R5, UR4, PT ;  /* 0x0000000405007c0c */ /* 0x002fc8000bf06070 */
[----:B------:R-:W-:-:S13]  /*0050*/  ISETP.GE.AND.EX P0, PT, RZ, UR5, PT, P0 ;  /* 0x00000005ff007c0c */ /* 0x000fda000bf06300 */
[----:B------:R-:W-:Y:S05]  /*0060*/  @P0 EXIT ;  /* 0x000000000000094d */ /* 0x000fea0003800000 */
[----:B------:R-:W0:Y:S01]  /*0070*/  S2R R33, SR_TID.X ;  /* 0x0000000000217919 */ /* 0x000e220000002100 */
[----:B------:R-:W1:Y:S01]  /*0080*/  LDC.64 R12, c[0x0][0x3b0] ;  /* 0x0000ec00ff0c7b82 */ /* 0x000e620000000a00 */
[----:B------:R-:W-:Y:S01]  /*0090*/  MOV R4, 0x400 ;  /* 0x0000040000047802 */ /* 0x000fe20000000f00 */
[----:B------:R-:W2:Y:S01]  /*00a0*/  LDCU.64 UR8, c[0x0][0x358] ;  /* 0x00006b00ff0877ac */ /* 0x000ea20008000a00 */
[----:B------:R-:W3:Y:S01]  /*00b0*/  S2R R7, SR_CgaCtaId ;  /* 0x0000000000077919 */ /* 0x000ee20000008800 */
[----:B------:R-:W-:Y:S01]  /*00c0*/  UMOV UR4, URZ ;  /* 0x000000ff00047c82 */ /* 0x000fe20008000000 */
[----:B------:R-:W4:Y:S01]  /*00d0*/  S2R R10, SR_CTAID.X ;  /* 0x00000000000a7919 */ /* 0x000f220000002500 */
[----:B-1----:R-:W-:Y:S02]  /*00e0*/  ISETP.EQ.U32.AND P1, PT, R12, RZ, PT ;  /* 0x000000ff0c00720c */ /* 0x002fe40003f22070 */
[----:B0-----:R-:W-:-:S05]  /*00f0*/  LOP3.LUT R0, R33, 0xffff, RZ, 0xc0, !PT ;  /* 0x0000ffff21007812 */ /* 0x001fca00078ec0ff */
[----:B------:R-:W-:Y:S01]  /*0100*/  IMAD R0, R0, 0x8889, RZ ;  /* 0x0000888900007824 */ /* 0x000fe200078e02ff */
[----:B----4-:R-:W-:-:S04]  /*0110*/  LOP3.LUT P0, RZ, R10, 0x7f, RZ, 0xc0, !PT ;  /* 0x0000007f0aff7812 */ /* 0x010fc8000780c0ff */
[----:B------:R-:W-:Y:S02]  /*0120*/  SHF.R.U32.HI R2, RZ, 0x17, R0 ;  /* 0x00000017ff027819 */ /* 0x000fe40000011600 */
[----:B------:R-:W-:Y:S02]  /*0130*/  ISETP.EQ.OR.EX P0, PT, R13, RZ, P0, P1 ;  /* 0x000000ff0d00720c */ /* 0x000fe40000702710 */
[----:B------:R-:W-:Y:S02]  /*0140*/  PRMT R0, R2, 0x9910, RZ ;  /* 0x0000991002007816 */ /* 0x000fe400000000ff */
[----:B------:R-:W-:-:S03]  /*0150*/  ISETP.GT.U32.OR P0, PT, R33, 0xf, P0 ;  /* 0x0000000f2100780c */ /* 0x000fc60000704470 */
[----:B------:R-:W-:-:S05]  /*0160*/  IMAD R0, R0, 0xf0, RZ ;  /* 0x000000f000007824 */ /* 0x000fca00078e02ff */
[----:B------:R-:W-:-:S04]  /*0170*/  IADD3 R0, PT, PT, RZ, -R0, RZ ;  /* 0x80000000ff007210 */ /* 0x000fc80007ffe0ff */
[----:B------:R-:W-:-:S04]  /*0180*/  PRMT R0, R0, 0x7710, RZ ;  /* 0x0000771000007816 */ /* 0x000fc800000000ff */
[----:B------:R-:W-:Y:S02]  /*0190*/  IADD3 R3, PT, PT, R0, R33, RZ ;  /* 0x0000002100037210 */ /* 0x000fe40007ffe0ff */
[----:B------:R-:W-:Y:S02]  /*01a0*/  LOP3.LUT R0, R6, 0x1, RZ, 0xc0, !PT ;  /* 0x0000000106007812 */ /* 0x000fe400078ec0ff */
[----:B------:R-:W-:-:S05]  /*01b0*/  LOP3.LUT R9, R3, 0xffff, RZ, 0xc0, !PT ;  /* 0x0000ffff03097812 */ /* 0x000fca00078ec0ff */
[----:B------:R-:W-:-:S05]  /*01c0*/  IMAD R0, R0, 0xf0, R9 ;  /* 0x000000f000007824 */ /* 0x000fca00078e0209 */
[----:B------:R-:W-:Y:S02]  /*01d0*/  SHF.L.U32 R3, R0, 0x2, RZ ;  /* 0x0000000200037819 */ /* 0x000fe400000006ff */
[----:B------:R-:W-:Y:S02]  /*01e0*/  SHF.L.U32 R0, R6, 0x4, RZ ;  /* 0x0000000406007819 */ /* 0x000fe400000006ff */
[----:B------:R-:W-:Y:S02]  /*01f0*/  LOP3.LUT R8, R3, 0xffff, RZ, 0xc0, !PT ;  /* 0x0000ffff03087812 */ /* 0x000fe400078ec0ff */
[----:B------:R-:W-:Y:S02]  /*0200*/  IADD3 R6, PT, PT, R4, 0x1680, RZ ;  /* 0x0000168004067810 */ /* 0x000fe40007ffe0ff */
[----:B---3--:R-:W-:Y:S01]  /*0210*/  LEA R4, R7, R4, 0x18 ;  /* 0x0000000407047211 */ /* 0x008fe200078ec0ff */
[----:B------:R-:W-:Y:S01]  /*0220*/  IMAD R11, R8, 0x889, RZ ;  /* 0x00000889080b7824 */ /* 0x000fe200078e02ff */
[----:B------:R-:W-:-:S02]  /*0230*/  LOP3.LUT R0, R0, 0x10, RZ, 0xc0, !PT ;  /* 0x0000001000007812 */ /* 0x000fc400078ec0ff */
[----:B------:R-:W-:Y:S01]  /*0240*/  LEA R7, R7, R6, 0x18 ;  /* 0x0000000607077211 */ /* 0x000fe200078ec0ff */
[----:B------:R-:W-:Y:S01]  /*0250*/  IMAD R9, R9, 0x18, R4 ;  /* 0x0000001809097824 */ /* 0x000fe200078e0204 */
[----:B------:R-:W-:Y:S01]  /*0260*/  LEA.HI R0, R11, -R0, RZ, 0xf ;  /* 0x800000000b007211 */ /* 0x000fe200078f78ff */
[----:B------:R-:W-:Y:S01]  /*0270*/  HFMA2 R6, -RZ, RZ, 0, 0 ;  /* 0x00000000ff067431 */ /* 0x000fe200000001ff */
[----:B------:R-:W-:Y:S02]  /*0280*/  SHF.L.U32 R8, R10, 0x3, RZ ;  /* 0x000000030a087819 */ /* 0x000fe400000006ff */
[----:B------:R-:W-:Y:S02]  /*0290*/  LEA R4, R0, R7, 0x3 ;  /* 0x0000000700047211 */ /* 0x000fe400078e18ff */
[----:B------:R-:W-:Y:S02]  /*02a0*/  LOP3.LUT R7, R8, 0x3f8, RZ, 0xc0, !PT ;  /* 0x000003f808077812 */ /* 0x000fe400078ec0ff */
[----:B--2---:R-:W-:-:S07]  /*02b0*/  LEA R8, R2, R9, 0x3 ;  /* 0x0000000902087211 */ /* 0x004fce00078e18ff */
.L_x_408:
[----:B------:R-:W-:Y:S01]  /*02c0*/  IADD3 R0, PT, PT, R2, R7, RZ ;  /* 0x0000000702007210 */ /* 0x000fe20007ffe0ff */
[----:B------:R-:W0:Y:S01]  /*02d0*/  LDCU.64 UR6, c[0x0][0x388] ;  /* 0x00007100ff0677ac */ /* 0x000e220008000a00 */
[----:B------:R-:W-:Y:S01]  /*02e0*/  MOV R10, R3 ;  /* 0x00000003000a7202 */ /* 0x000fe20000000f00 */
[----:B------:R-:W-:Y:S01]  /*02f0*/  IMAD R13, R6, 0x1e0000, RZ ;  /* 0x001e0000060d7824 */ /* 0x000fe200078e02ff */
[----:B------:R-:W-:Y:S01]  /*0300*/  MOV R11, RZ ;  /* 0x000000ff000b7202 */ /* 0x000fe20000000f00 */
[----:B------:R-:W-:Y:S01]  /*0310*/  IMAD R9, R0, 0x780, RZ ;  /* 0x0000078000097824 */ /* 0x000fe200078e02ff */
[----:B------:R-:W1:Y:S01]  /*0320*/  LDC.64 R16, c[0x0][0x390] ;  /* 0x0000e400ff107b82 */ /* 0x000e620000000a00 */
[----:B------:R-:W-:-:S03]  /*0330*/  IMAD.WIDE.U32 R10, R5, 0x1e0000, R10 ;  /* 0x001e0000050a7825 */ /* 0x000fc600078e000a */
[----:B------:R-:W-:-:S04]  /*0340*/  IADD3 R9, P1, PT, R9, R10, RZ ;  /* 0x0000000a09097210 */ /* 0x000fc80007f3e0ff */
[----:B------:R-:W2:Y:S01]  /*0350*/  LDC.64 R14, c[0x0][0x398] ;  /* 0x0000e600ff0e7b82 */ /* 0x000ea20000000a00 */
[----:B------:R-:W-:Y:S02]  /*0360*/  IADD3.X R10, PT, PT, R11, R13, RZ, P1, !PT ;  /* 0x0000000d0b0a7210 */ /* 0x000fe40000ffe4ff */
[C---:B------:R-:W-:Y:S02]  /*0370*/  SHF.L.U32 R12, R9.reuse, 0x1, RZ ;  /* 0x00000001090c7819 */ /* 0x040fe400000006ff */
[----:B------:R-:W-:Y:S02]  /*0380*/  SHF.L.U64.HI R9, R9, 0x1, R10 ;  /* 0x0000000109097819 */ /* 0x000fe4000001020a */
[----:B0-----:R-:W-:-:S04]  /*0390*/  IADD3 R12, P1, PT, R12, UR6, RZ ;  /* 0x000000060c0c7c10 */ /* 0x001fc8000ff3e0ff */
[----:B------:R-:W-:-:S05]  /*03a0*/  IADD3.X R13, PT, PT, R9, UR7, RZ, P1, !PT ;  /* 0x00000007090d7c10 */ /* 0x000fca0008ffe4ff */
[----:B------:R-:W3:Y:S04]  /*03b0*/  LDG.E.64.CONSTANT R10, desc[UR8][R12.64] ;  /* 0x000000080c0a7981 */ /* 0x000ee8000c1e9b00 */
[----:B------:R-:W4:Y:S04]  /*03c0*/  LDG.E.64.CONSTANT R18, desc[UR8][R12.64+0x1e00] ;  /* 0x001e00080c127981 */ /* 0x000f28000c1e9b00 */
[----:B------:R-:W4:Y:S04]  /*03d0*/  LDG.E.64.CONSTANT R20, desc[UR8][R12.64+0x3c00] ;  /* 0x003c00080c147981 */ /* 0x000f28000c1e9b00 */
[----:B------:R0:W4:Y:S01]  /*03e0*/  LDG.E.64.CONSTANT R22, desc[UR8][R12.64+0x5a00] ;  /* 0x005a00080c167981 */ /* 0x000122000c1e9b00 */
[----:B-1----:R-:W-:-:S04]  /*03f0*/  IMAD.WIDE.U32 R16, R3, 0x2, R16 ;  /* 0x0000000203107825 */ /* 0x002fc800078e0010 */
[----:B--2---:R-:W-:Y:S02]  /*0400*/  IMAD.WIDE.U32 R14, R3, 0x2, R14 ;  /* 0x00000002030e7825 */ /* 0x004fe400078e000e */
[----:B------:R-:W5:Y:S04]  /*0410*/  LDG.E.64.CONSTANT R16, desc[UR8][R16.64] ;  /* 0x0000000810107981 */ /* 0x000f68000c1e9b00 */
[----:B------:R-:W5:Y:S01]  /*0420*/  LDG.E.64.CONSTANT R14, desc[UR8][R14.64] ;  /* 0x000000080e0e7981 */ /* 0x000f62000c1e9b00 */
[----:B------:R-:W-:Y:S01]  /*0430*/  ISETP.GT.U32.AND P1, PT, R33, 0x1f, PT ;  /* 0x0000001f2100780c */ /* 0x000fe20003f24070 */
[----:B------:R-:W-:Y:S01]  /*0440*/  BSSY.RECONVERGENT B0, `(.L_x_396) ;  /* 0x00000b2000007945 */ /* 0x000fe20003800200 */
[C---:B---3--:R-:W-:Y:S02]  /*0450*/  PRMT R24, R10.reuse, 0x7632, R24 ;  /* 0x000076320a187816 */ /* 0x048fe40000000018 */
[----:B------:R-:W-:-:S02]  /*0460*/  SHF.L.U32 R0, R10, 0x10, RZ ;  /* 0x000000100a007819 */ /* 0x000fc400000006ff */
[----:B------:R-:W-:Y:S02]  /*0470*/  SHF.L.U32 R10, R24, 0x10, RZ ;  /* 0x00000010180a7819 */ /* 0x000fe400000006ff */
[C---:B0-----:R-:W-:Y:S01]  /*0480*/  PRMT R12, R11.reuse, 0x7632, R12 ;  /* 0x000076320b0c7816 */ /* 0x041fe2000000000c */
[----:B------:R-:W-:Y:S01]  /*0490*/  FADD.FTZ R25, RZ, R0 ;  /* 0x00000000ff197221 */ /* 0x000fe20000010000 */
[----:B------:R-:W-:Y:S01]  /*04a0*/  FFMA.FTZ R13, R0, R0, RZ ;  /* 0x00000000000d7223 */ /* 0x000fe200000100ff */
[----:B------:R-:W-:Y:S02]  /*04b0*/  SHF.L.U32 R11, R11, 0x10, RZ ;  /* 0x000000100b0b7819 */ /* 0x000fe400000006ff */
[----:B------:R-:W-:Y:S01]  /*04c0*/  FADD.FTZ R24, R25, R10 ;  /* 0x0000000a19187221 */ /* 0x000fe20000010000 */
[----:B------:R-:W-:Y:S01]  /*04d0*/  FFMA.FTZ R26, R10, R10, R13 ;  /* 0x0000000a0a1a7223 */ /* 0x000fe2000001000d */
[----:B------:R-:W-:Y:S02]  /*04e0*/  SHF.L.U32 R12, R12, 0x10, RZ ;  /* 0x000000100c0c7819 */ /* 0x000fe400000006ff */
[----:B------:R-:W-:Y:S01]  /*04f0*/  FADD.FTZ R25, R24, R11 ;  /* 0x0000000b18197221 */ /* 0x000fe20000010000 */
[----:B------:R-:W-:Y:S01]  /*0500*/  FFMA.FTZ R27, R11, R11, R26 ;  /* 0x0000000b0b1b7223 */ /* 0x000fe2000001001a */
[----:B----4-:R-:W-:-:S02]  /*0510*/  PRMT R24, R18, 0x7632, R24 ;  /* 0x0000763212187816 */ /* 0x010fc40000000018 */
[----:B------:R-:W-:Y:S01]  /*0520*/  SHF.L.U32 R13, R18, 0x10, RZ ;  /* 0x00000010120d7819 */ /* 0x000fe200000006ff */
[----:B------:R-:W-:Y:S01]  /*0530*/  FADD.FTZ R26, R25, R12 ;  /* 0x0000000c191a7221 */ /* 0x000fe20000010000 */
[----:B------:R-:W-:Y:S01]  /*0540*/  FFMA.FTZ R28, R12, R12, R27 ;  /* 0x0000000c0c1c7223 */ /* 0x000fe2000001001b */
[----:B------:R-:W-:Y:S02]  /*0550*/  SHF.L.U32 R18, R24, 0x10, RZ ;  /* 0x0000001018127819 */ /* 0x000fe400000006ff */
[----:B------:R-:W-:Y:S01]  /*0560*/  FADD.FTZ R27, R26, R13 ;  /* 0x0000000d1a1b7221 */ /* 0x000fe20000010000 */
[----:B------:R-:W-:Y:S01]  /*0570*/  FFMA.FTZ R29, R13, R13, R28 ;  /* 0x0000000d0d1d7223 */ /* 0x000fe2000001001c */
[C---:B------:R-:W-:Y:S02]  /*0580*/  PRMT R25, R19.reuse, 0x7632, R25 ;  /* 0x0000763213197816 */ /* 0x040fe40000000019 */
[----:B------:R-:W-:Y:S01]  /*0590*/  SHF.L.U32 R24, R19, 0x10, RZ ;  /* 0x0000001013187819 */ /* 0x000fe200000006ff */
[----:B------:R-:W-:Y:S01]  /*05a0*/  FADD.FTZ R27, R27, R18 ;  /* 0x000000121b1b7221 */ /* 0x000fe20000010000 */
[----:B------:R-:W-:Y:S01]  /*05b0*/  FFMA.FTZ R29, R18, R18, R29 ;  /* 0x00000012121d7223 */ /* 0x000fe2000001001d */
[----:B------:R-:W-:-:S02]  /*05c0*/  SHF.L.U32 R19, R25, 0x10, RZ ;  /* 0x0000001019137819 */ /* 0x000fc400000006ff */
[----:B------:R-:W-:Y:S01]  /*05d0*/  FADD.FTZ R28, R27, R24 ;  /* 0x000000181b1c7221 */ /* 0x000fe20000010000 */
[----:B------:R-:W-:Y:S01]  /*05e0*/  FFMA.FTZ R30, R24, R24, R29 ;  /* 0x00000018181e7223 */ /* 0x000fe2000001001d */
[C---:B------:R-:W-:Y:S02]  /*05f0*/  PRMT R25, R20.reuse, 0x7632, R25 ;  /* 0x0000763214197816 */ /* 0x040fe40000000019 */
[----:B------:R-:W-:Y:S01]  /*0600*/  SHF.L.U32 R26, R20, 0x10, RZ ;  /* 0x00000010141a7819 */ /* 0x000fe200000006ff */
[----:B------:R-:W-:Y:S01]  /*0610*/  FADD.FTZ R27, R28, R19 ;  /* 0x000000131c1b7221 */ /* 0x000fe20000010000 */
[----:B------:R-:W-:Y:S01]  /*0620*/  FFMA.FTZ R29, R19, R19, R30 ;  /* 0x00000013131d7223 */ /* 0x000fe2000001001e */
[----:B------:R-:W-:Y:S02]  /*0630*/  SHF.L.U32 R25, R25, 0x10, RZ ;  /* 0x0000001019197819 */ /* 0x000fe400000006ff */
[----:B------:R-:W-:Y:S01]  /*0640*/  FADD.FTZ R20, R27, R26 ;  /* 0x0000001a1b147221 */ /* 0x000fe20000010000 */
[----:B------:R-:W-:Y:S01]  /*0650*/  FFMA.FTZ R30, R26, R26, R29 ;  /* 0x0000001a1a1e7223 */ /* 0x000fe2000001001d */
[----:B------:R-:W-:-:S02]  /*0660*/  PRMT R27, R21, 0x7632, R27 ;  /* 0x00007632151b7816 */ /* 0x000fc4000000001b */
[----:B------:R-:W-:Y:S01]  /*0670*/  SHF.L.U32 R28, R21, 0x10, RZ ;  /* 0x00000010151c7819 */ /* 0x000fe200000006ff */
[----:B------:R-:W-:Y:S01]  /*0680*/  FADD.FTZ R21, R20, R25 ;  /* 0x0000001914157221 */ /* 0x000fe20000010000 */
[----:B------:R-:W-:Y:S01]  /*0690*/  FFMA.FTZ R29, R25, R25, R30 ;  /* 0x00000019191d7223 */ /* 0x000fe2000001001e */
[----:B------:R-:W-:Y:S02]  /*06a0*/  SHF.L.U32 R27, R27, 0x10, RZ ;  /* 0x000000101b1b7819 */ /* 0x000fe400000006ff */
[----:B------:R-:W-:Y:S01]  /*06b0*/  FADD.FTZ R20, R21, R28 ;  /* 0x0000001c15147221 */ /* 0x000fe20000010000 */
[--C-:B------:R-:W-:Y:S01]  /*06c0*/  FFMA.FTZ R32, R28, R28, R29.reuse ;  /* 0x0000001c1c207223 */ /* 0x100fe2000001001d */
[C---:B------:R-:W-:Y:S02]  /*06d0*/  PRMT R29, R22.reuse, 0x7632, R29 ;  /* 0x00007632161d7816 */ /* 0x040fe4000000001d */
[----:B------:R-:W-:Y:S01]  /*06e0*/  SHF.L.U32 R30, R22, 0x10, RZ ;  /* 0x00000010161e7819 */ /* 0x000fe200000006ff */
[----:B------:R-:W-:Y:S01]  /*06f0*/  FADD.FTZ R21, R20, R27 ;  /* 0x0000001b14157221 */ /* 0x000fe20000010000 */
[----:B------:R-:W-:Y:S01]  /*0700*/  FFMA.FTZ R31, R27, R27, R32 ;  /* 0x0000001b1b1f7223 */ /* 0x000fe20000010020 */
[----:B------:R-:W-:-:S02]  /*0710*/  SHF.L.U32 R29, R29, 0x10, RZ ;  /* 0x000000101d1d7819 */ /* 0x000fc400000006ff */
[----:B------:R-:W-:Y:S01]  /*0720*/  FADD.FTZ R20, R21, R30 ;  /* 0x0000001e15147221 */ /* 0x000fe20000010000 */
[--C-:B------:R-:W-:Y:S01]  /*0730*/  FFMA.FTZ R22, R30, R30, R31.reuse ;  /* 0x0000001e1e167223 */ /* 0x100fe2000001001f */
[C---:B------:R-:W-:Y:S02]  /*0740*/  PRMT R31, R23.reuse, 0x7632, R31 ;  /* 0x00007632171f7816 */ /* 0x040fe4000000001f */
[----:B------:R-:W-:Y:S01]  /*0750*/  SHF.L.U32 R32, R23, 0x10, RZ ;  /* 0x0000001017207819 */ /* 0x000fe200000006ff */
[----:B------:R-:W-:Y:S01]  /*0760*/  FADD.FTZ R21, R20, R29 ;  /* 0x0000001d14157221 */ /* 0x000fe20000010000 */
[----:B------:R-:W-:Y:S01]  /*0770*/  FFMA.FTZ R23, R29, R29, R22 ;  /* 0x0000001d1d177223 */ /* 0x000fe20000010016 */
[----:B------:R-:W-:Y:S02]  /*0780*/  SHF.L.U32 R31, R31, 0x10, RZ ;  /* 0x000000101f1f7819 */ /* 0x000fe400000006ff */
[----:B------:R-:W-:Y:S01]  /*0790*/  FADD.FTZ R20, R21, R32 ;  /* 0x0000002015147221 */ /* 0x000fe20000010000 */
[----:B------:R-:W-:-:S03]  /*07a0*/  FFMA.FTZ R22, R32, R32, R23 ;  /* 0x0000002020167223 */ /* 0x000fc60000010017 */
[----:B------:R-:W-:Y:S01]  /*07b0*/  FADD.FTZ R20, R20, R31 ;  /* 0x0000001f14147221 */ /* 0x000fe20000010000 */
[----:B------:R-:W-:Y:S01]  /*07c0*/  FFMA.FTZ R21, R31, R31, R22 ;  /* 0x0000001f1f157223 */ /* 0x000fe20000010016 */
[----:B------:R-:W-:-:S04]  /*07d0*/  CS2R R22, SRZ ;  /* 0x0000000000167805 */ /* 0x000fc8000001ff00 */
[----:B------:R0:W-:Y:S01]  /*07e0*/  STS.64 [R8], R20 ;  /* 0x0000001408007388 */ /* 0x0001e20000000a00 */
[----:B------:R-:W-:Y:S06]  /*07f0*/  BAR.SYNC.DEFER_BLOCKING 0x0 ;  /* 0x0000000000007b1d */ /* 0x000fec0000010000 */
[----:B------:R-:W-:Y:S05]  /*0800*/  @P1 BRA `(.L_x_397) ;  /* 0x0000000400d41947 */ /* 0x000fea0003800000 */
[----:B0-----:R-:W0:Y:S01]  /*0810*/  S2R R21, SR_CTAID.Y ;  /* 0x0000000000157919 */ /* 0x001e220000002600 */
[----:B------:R-:W1:Y:S01]  /*0820*/  S2R R20, SR_TID.X ;  /* 0x0000000000147919 */ /* 0x000e620000002100 */
[----:B------:R-:W2:Y:S01]  /*0830*/  S2R R33, SR_CgaCtaId ;  /* 0x0000000000217919 */ /* 0x000ea20000008800 */
[C---:B0-----:R-:W-:Y:S02]  /*0840*/  SHF.L.U32 R23, R21.reuse, 0x4, RZ ;  /* 0x0000000415177819 */ /* 0x041fe400000006ff */
[----:B------:R-:W-:Y:S02]  /*0850*/  LOP3.LUT R22, R21, 0x1, RZ, 0xc0, !PT ;  /* 0x0000000115167812 */ /* 0x000fe400078ec0ff */
[----:B------:R-:W-:Y:S02]  /*0860*/  LOP3.LUT R23, R23, 0x10, RZ, 0xc0, !PT ;  /* 0x0000001017177812 */ /* 0x000fe400078ec0ff */
[----:B-1----:R-:W-:Y:S01]  /*0870*/  SHF.L.U32 R34, R20, 0x3, RZ ;  /* 0x0000000314227819 */ /* 0x002fe200000006ff */
[----:B------:R-:W-:Y:S01]  /*0880*/  IMAD R22, R22, 0x3c0, RZ ;  /* 0x000003c016167824 */ /* 0x000fe200078e02ff */
[----:B------:R-:W-:-:S02]  /*0890*/  LEA.HI R35, R20, R23, RZ, 0x1f ;  /* 0x0000001714237211 */ /* 0x000fc400078ff8ff */
[----:B------:R-:W-:-:S03]  /*08a0*/  LOP3.LUT R34, R34, 0x8, RZ, 0xc0, !PT ;  /* 0x0000000822227812 */ /* 0x000fc600078ec0ff */
[----:B------:R-:W-:Y:S01]  /*08b0*/  IMAD R35, R35, 0x3c, -R22 ;  /* 0x0000003c23237824 */ /* 0x000fe200078e0a16 */
[----:B------:R-:W-:-:S04]  /*08c0*/  MOV R22, 0x400 ;  /* 0x0000040000167802 */ /* 0x000fc80000000f00 */
[----:B--2---:R-:W-:Y:S02]  /*08d0*/  LEA R33, R33, R22, 0x18 ;  /* 0x0000001621217211 */ /* 0x004fe400078ec0ff */
[----:B------:R-:W-:Y:S02]  /*08e0*/  IADD3 R21, PT, PT, R35, 0x4, RZ ;  /* 0x0000000423157810 */ /* 0x000fe40007ffe0ff */
[----:B------:R-:W-:Y:S02]  /*08f0*/  SHF.R.U32.HI R22, RZ, 0x2, R35 ;  /* 0x00000002ff167819 */ /* 0x000fe40000011623 */
[----:B------:R-:W-:-:S03]  /*0900*/  SHF.R.U32.HI R20, RZ, 0x2, R21 ;  /* 0x00000002ff147819 */ /* 0x000fc60000011615 */
[--C-:B------:R-:W-:Y:S02]  /*0910*/  IMAD R21, R22, 0x18, R33.reuse ;  /* 0x0000001816157824 */ /* 0x100fe400078e0221 */
[----:B------:R-:W-:-:S03]  /*0920*/  IMAD R23, R20, 0x18, R33 ;  /* 0x0000001814177824 */ /* 0x000fc600078e0221 */
[----:B------:R-:W-:Y:S02]  /*0930*/  IADD3 R36, PT, PT, R21, R34, RZ ;  /* 0x0000002215247210 */ /* 0x000fe40007ffe0ff */
[----:B------:R-:W-:-:S03]  /*0940*/  IADD3 R23, PT, PT, R34, R23, RZ ;  /* 0x0000001722177210 */ /* 0x000fc60007ffe0ff */
[----:B------:R-:W0:Y:S04]  /*0950*/  LDS.64 R20, [R36] ;  /* 0x0000000024147984 */ /* 0x000e280000000a00 */
[----:B------:R-:W1:Y:S01]  /*0960*/  LDS.64 R22, [R23] ;  /* 0x0000000017167984 */ /* 0x000e620000000a00 */
[----:B0-----:R-:W-:Y:S01]  /*0970*/  FADD.FTZ R37, RZ, R20 ;  /* 0x00000014ff257221 */ /* 0x001fe20000010000 */
[----:B------:R-:W-:-:S03]  /*0980*/  FADD.FTZ R20, RZ, R21 ;  /* 0x00000015ff147221 */ /* 0x000fc60000010000 */
[----:B-1----:R-:W-:Y:S01]  /*0990*/  FADD.FTZ R37, R37, R22 ;  /* 0x0000001625257221 */ /* 0x002fe20000010000 */
[----:B------:R-:W-:Y:S01]  /*09a0*/  FADD.FTZ R22, R20, R23 ;  /* 0x0000001714167221 */ /* 0x000fe20000010000 */
[----:B------:R-:W-:-:S04]  /*09b0*/  IADD3 R20, PT, PT, R35, 0x8, RZ ;  /* 0x0000000823147810 */ /* 0x000fc80007ffe0ff */
        /* <DEDUP_REMOVED lines=9> */
[----:B------:R-:W-:-:S05]  /*0a50*/  IADD3 R23, PT, PT, R34, R23, RZ ;  /* 0x0000001722177210 */ /* 0x000fca0007ffe0ff */
        /* <DEDUP_REMOVED lines=74> */
[----:B------:R-:W0:Y:S04]  /*0f00*/  LDS.64 R20, [R20] ;  /* 0x0000000014147984 */ /* 0x000e280000000a00 */
[----:B------:R-:W1:Y:S01]  /*0f10*/  LDS.64 R22, [R33] ;  /* 0x0000000021167984 */ /* 0x000e620000000a00 */
[----:B0-----:R-:W-:Y:S01]  /*0f20*/  FADD.FTZ R37, R37, R20 ;  /* 0x0000001425257221 */ /* 0x001fe20000010000 */
[----:B------:R-:W-:-:S03]  /*0f30*/  FADD.FTZ R36, R36, R21 ;  /* 0x0000001524247221 */ /* 0x000fc60000010000 */
[----:B-1----:R-:W-:Y:S01]  /*0f40*/  FADD.FTZ R22, R37, R22 ;  /* 0x0000001625167221 */ /* 0x002fe20000010000 */
[----:B------:R-:W-:-:S07]  /*0f50*/  FADD.FTZ R23, R36, R23 ;  /* 0x0000001724177221 */ /* 0x000fce0000010000 */
.L_x_397:
[----:B------:R-:W-:Y:S05]  /*0f60*/  BSYNC.RECONVERGENT B0 ;  /* 0x0000000000007941 */ /* 0x000fea0003800200 */
.L_x_396:
[----:B------:R-:W1:Y:S01]  /*0f70*/  S2R R33, SR_TID.X ;  /* 0x0000000000217919 */ /* 0x000e620000002100 */
[----:B------:R-:W-:Y:S01]  /*0f80*/  BSSY.RECONVERGENT B0, `(.L_x_398) ;  /* 0x0000014000007945 */ /* 0x000fe20003800200 */
[----:B0-----:R-:W0:Y:S04]  /*0f90*/  SHFL.BFLY PT, R21, R22, 0x1, 0x1f ;  /* 0x0c201f0016157f89 */ /* 0x001e2800000e0000 */
[----:B------:R-:W2:Y:S01]  /*0fa0*/  SHFL.BFLY PT, R34, R23, 0x1, 0x1f ;  /* 0x0c201f0017227f89 */ /* 0x000ea200000e0000 */
[----:B0-----:R-:W-:Y:S01]  /*0fb0*/  FADD.FTZ R20, R21, R22 ;  /* 0x0000001615147221 */ /* 0x001fe20000010000 */
[C---:B-1----:R-:W-:Y:S01]  /*0fc0*/  LOP3.LUT P2, RZ, R33.reuse, 0x3e1, RZ, 0xc0, !PT ;  /* 0x000003e121ff7812 */ /* 0x042fe2000784c0ff */
[----:B--2---:R-:W-:Y:S01]  /*0fd0*/  FADD.FTZ R21, R34, R23 ;  /* 0x0000001722157221 */ /* 0x004fe20000010000 */
[----:B------:R-:W-:-:S02]  /*0fe0*/  ISETP.NE.AND P3, PT, R33, RZ, PT ;  /* 0x000000ff2100720c */ /* 0x000fc40003f65270 */
[----:B------:R-:W-:-:S09]  /*0ff0*/  ISETP.GT.U32.AND P1, PT, R33, 0xff, PT ;  /* 0x000000ff2100780c */ /* 0x000fd20003f24070 */
[----:B------:R-:W-:Y:S05]  /*1000*/  @P2 BRA `(.L_x_399) ;  /* 0x00000000002c2947 */ /* 0x000fea0003800000 */
[----:B------:R-:W0:Y:S01]  /*1010*/  S2UR UR5, SR_CTAID.X ;  /* 0x00000000000579c3 */ /* 0x000e220000002500 */
[----:B------:R-:W1:Y:S07]  /*1020*/  S2R R23, SR_CTAID.Y ;  /* 0x0000000000177919 */ /* 0x000e6e0000002600 */
[----:B------:R-:W1:Y:S01]  /*1030*/  LDC R22, c[0x0][0x374] ;  /* 0x0000dd00ff167b82 */ /* 0x000e620000000800 */
[----:B0-----:R-:W-:-:S04]  /*1040*/  USHF.L.U32 UR5, UR5, 0x1, URZ ;  /* 0x0000000105057899 */ /* 0x001fc800080006ff */
[----:B------:R-:W-:Y:S01]  /*1050*/  ULOP3.LUT UR5, UR5, 0xfe, URZ, 0xc0, !UPT ;  /* 0x000000fe05057892 */ /* 0x000fe2000f8ec0ff */
[----:B-1----:R-:W-:-:S05]  /*1060*/  IMAD R22, R22, UR4, R23 ;  /* 0x0000000416167c24 */ /* 0x002fca000f8e0217 */
[----:B------:R-:W-:-:S04]  /*1070*/  LEA R23, R33, UR5, 0x7 ;  /* 0x0000000521177c11 */ /* 0x000fc8000f8e38ff */
[----:B------:R-:W-:Y:S02]  /*1080*/  LEA R35, R22, R23, 0xc ;  /* 0x0000001716237211 */ /* 0x000fe400078e60ff */
[----:B------:R-:W0:Y:S03]  /*1090*/  LDC.64 R22, c[0x0][0x3b8] ;  /* 0x0000ee00ff167b82 */ /* 0x000e260000000a00 */
[----:B0-----:R-:W-:-:S05]  /*10a0*/  IMAD.WIDE.U32 R22, R35, 0x4, R22 ;  /* 0x0000000423167825 */ /* 0x001fca00078e0016 */
[----:B------:R0:W-:Y:S02]  /*10b0*/  STG.E.64 desc[UR8][R22.64], R20 ;  /* 0x0000001416007986 */ /* 0x0001e4000c101b08 */
.L_x_399:
[----:B------:R-:W-:Y:S05]  /*10c0*/  BSYNC.RECONVERGENT B0 ;  /* 0x0000000000007941 */ /* 0x000fea0003800200 */
.L_x_398:
[----:B------:R-:W-:Y:S06]  /*10d0*/  BAR.SYNC.DEFER_BLOCKING 0x0 ;  /* 0x0000000000007b1d */ /* 0x000fec0000010000 */
[----:B------:R-:W-:Y:S05]  /*10e0*/  @P3 BRA `(.L_x_400) ;  /* 0x0000000000443947 */ /* 0x000fea0003800000 */
[----:B------:R-:W1:Y:S01]  /*10f0*/  S2R R35, SR_CTAID.Y ;  /* 0x0000000000237919 */ /* 0x000e620000002600 */
[----:B------:R-:W2:Y:S01]  /*1100*/  S2UR UR5, SR_CTAID.X ;  /* 0x00000000000579c3 */ /* 0x000ea20000002500 */
[----:B0-----:R-:W-:-:S07]  /*1110*/  MOV R23, 0x7fffff81 ;  /* 0x7fffff8100177802 */ /* 0x001fce0000000f00 */
[----:B------:R-:W1:Y:S01]  /*1120*/  LDC.64 R20, c[0x0][0x3c0] ;  /* 0x0000f000ff147b82 */ /* 0x000e620000000a00 */
[----:B--2---:R-:W-:-:S04]  /*1130*/  ISETP.NE.AND P2, PT, RZ, UR5, PT ;  /* 0x00000005ff007c0c */ /* 0x004fc8000bf45270 */
[----:B------:R-:W-:Y:S01]  /*1140*/  SEL R23, R23, 0x1, !P2 ;  /* 0x0000000117177807 */ /* 0x000fe20005000000 */
[----:B-1----:R-:W-:Y:S01]  /*1150*/  IMAD.WIDE.U32 R20, R35, 0x4, R20 ;  /* 0x0000000423147825 */ /* 0x002fe200078e0014 */
[----:B------:R-:W-:Y:S06]  /*1160*/  MEMBAR.ALL.GPU ;  /* 0x0000000000007992 */ /* 0x000fec000000a000 */
[----:B------:R-:W-:-:S00]  /*1170*/  ERRBAR ;  /* 0x00000000000079ab */ /* 0x000fc00000000000 */
[----:B------:R-:W-:Y:S06]  /*1180*/  CGAERRBAR ;  /* 0x00000000000075ab */ /* 0x000fec0000000000 */
[----:B------:R0:W5:Y:S02]  /*1190*/  ATOM.E.ADD.STRONG.GPU PT, R23, desc[UR8][R20.64], R23 ;  /* 0x800000171417798a */ /* 0x00016400081ef108 */
.L_x_401:
[----:B------:R-:W2:Y:S04]  /*11a0*/  LD.E.STRONG.GPU R22, desc[UR8][R20.64] ;  /* 0x0000000814167980 */ /* 0x000ea8000c10f900 */
[----:B--2---:R-:W-:Y:S01]  /*11b0*/  CCTL.IVALL ;  /* 0x00000000ff00798f */ /* 0x004fe20002000000 */
[----:B------:R-:W-:Y:S05]  /*11c0*/  YIELD ;  /* 0x0000000000007946 */ /* 0x000fea0003800000 */
[----:B-----5:R-:W-:-:S04]  /*11d0*/  LOP3.LUT R22, R22, R23, RZ, 0x3c, !PT ;  /* 0x0000001716167212 */ /* 0x020fc800078e3cff */
[----:B------:R-:W-:-:S13]  /*11e0*/  ISETP.GT.AND P2, PT, R22, -0x1, PT ;  /* 0xffffffff1600780c */ /* 0x000fda0003f44270 */
[----:B------:R-:W-:Y:S05]  /*11f0*/  @P2 BRA `(.L_x_401) ;  /* 0xfffffffc00e82947 */ /* 0x000fea000383ffff */
.L_x_400:
[----:B------:R-:W-:Y:S05]  /*1200*/  WARPSYNC.ALL ;  /* 0x0000000000007948 */ /* 0x000fea0003800000 */
[----:B------:R-:W-:Y:S01]  /*1210*/  BAR.SYNC.DEFER_BLOCKING 0x0 ;  /* 0x0000000000007b1d */ /* 0x000fe20000010000 */
[----:B0-----:R-:W-:-:S05]  /*1220*/  CS2R R22, SRZ ;  /* 0x0000000000167805 */ /* 0x001fca000001ff00 */
[----:B------:R-:W-:Y:S04]  /*1230*/  BSSY.RECONVERGENT B0, `(.L_x_402) ;  /* 0x0000033000007945 */ /* 0x000fe80003800200 */
        /* <DEDUP_REMOVED lines=12> */
[----:B-1----:R-:W-:-:S04]  /*1300*/  IMAD.WIDE.U32 R20, R34, 0x4, R36 ;  /* 0x0000000422147825 */ /* 0x002fc800078e0024 */
[----:B------:R-:W-:Y:S02]  /*1310*/  IMAD.WIDE.U32 R22, R23, 0x4, R36 ;  /* 0x0000000417167825 */ /* 0x000fe400078e0024 */
[----:B------:R-:W2:Y:S04]  /*1320*/  LDG.E.64 R20, desc[UR8][R20.64] ;  /* 0x0000000814147981 */ /* 0x000ea8000c1e1b00 */
[----:B------:R-:W3:Y:S01]  /*1330*/  LDG.E.64 R22, desc[UR8][R22.64] ;  /* 0x0000000816167981 */ /* 0x000ee2000c1e1b00 */
[----:B--2---:R-:W-:Y:S01]  /*1340*/  FADD.FTZ R35, RZ, R21 ;  /* 0x00000015ff237221 */ /* 0x004fe20000010000 */
[----:B------:R-:W-:-:S03]  /*1350*/  FADD.FTZ R20, RZ, R20 ;  /* 0x00000014ff147221 */ /* 0x000fc60000010000 */
[----:B---3--:R-:W-:Y:S01]  /*1360*/  FADD.FTZ R23, R23, R35 ;  /* 0x0000002317177221 */ /* 0x008fe20000010000 */
[----:B------:R-:W-:Y:S01]  /*1370*/  IADD3 R35, PT, PT, R34, 0x40, RZ ;  /* 0x0000004022237810 */ /* 0x000fe20007ffe0ff */
[----:B------:R-:W-:-:S04]  /*1380*/  FADD.FTZ R22, R22, R20 ;  /* 0x0000001416167221 */ /* 0x000fc80000010000 */
[----:B------:R-:W-:-:S06]  /*1390*/  IMAD.WIDE.U32 R20, R35, 0x4, R36 ;  /* 0x0000000423147825 */ /* 0x000fcc00078e0024 */
[----:B------:R-:W2:Y:S02]  /*13a0*/  LDG.E.64 R20, desc[UR8][R20.64] ;  /* 0x0000000814147981 */ /* 0x000ea4000c1e1b00 */
[----:B--2---:R-:W-:Y:S01]  /*13b0*/  FADD.FTZ R35, R21, R23 ;  /* 0x0000001715237221 */ /* 0x004fe20000010000 */
[----:B------:R-:W-:Y:S01]  /*13c0*/  IADD3 R21, PT, PT, R34, 0x60, RZ ;  /* 0x0000006022157810 */ /* 0x000fe20007ffe0ff */
[----:B------:R-:W-:-:S04]  /*13d0*/  FADD.FTZ R22, R20, R22 ;  /* 0x0000001614167221 */ /* 0x000fc80000010000 */
[----:B------:R-:W-:-:S06]  /*13e0*/  IMAD.WIDE.U32 R20, R21, 0x4, R36 ;  /* 0x0000000415147825 */ /* 0x000fcc00078e0024 */
[----:B------:R-:W2:Y:S01]  /*13f0*/  LDG.E.64 R20, desc[UR8][R20.64] ;  /* 0x0000000814147981 */ /* 0x000ea2000c1e1b00 */
[----:B------:R-:W-:Y:S01]  /*1400*/  IADD3 R23, PT, PT, R34, 0x80, RZ ;  /* 0x0000008022177810 */ /* 0x000fe20007ffe0ff */
[----:B--2---:R-:W-:Y:S01]  /*1410*/  FADD.FTZ R22, R20, R22 ;  /* 0x0000001614167221 */ /* 0x004fe20000010000 */
[----:B------:R-:W-:-:S03]  /*1420*/  FADD.FTZ R35, R21, R35 ;  /* 0x0000002315237221 */ /* 0x000fc60000010000 */
        /* <DEDUP_REMOVED lines=12> */
[----:B------:R-:W-:-:S05]  /*14f0*/  IADD3 R23, PT, PT, R34, 0xe0, RZ ;  /* 0x000000e022177810 */ /* 0x000fca0007ffe0ff */
[----:B------:R-:W-:-:S04]  /*1500*/  IMAD.WIDE.U32 R36, R23, 0x4, R36 ;  /* 0x0000000417247825 */ /* 0x000fc800078e0024 */
[----:B--2---:R-:W-:Y:S02]  /*1510*/  FADD.FTZ R34, R20, R22 ;  /* 0x0000001614227221 */ /* 0x004fe40000010000 */
[----:B------:R-:W2:Y:S01]  /*1520*/  LDG.E.64 R22, desc[UR8][R36.64] ;  /* 0x0000000824167981 */ /* 0x000ea2000c1e1b00 */
[----:B------:R-:W-:Y:S01]  /*1530*/  FADD.FTZ R35, R21, R35 ;  /* 0x0000002315237221 */ /* 0x000fe20000010000 */
[----:B--2---:R-:W-:-:S03]  /*1540*/  FADD.FTZ R22, R22, R34 ;  /* 0x0000002216167221 */ /* 0x004fc60000010000 */
[----:B------:R-:W-:-:S07]  /*1550*/  FADD.FTZ R23, R23, R35 ;  /* 0x0000002317177221 */ /* 0x000fce0000010000 */
.L_x_403:
[----:B------:R-:W-:Y:S05]  /*1560*/  BSYNC.RECONVERGENT B0 ;  /* 0x0000000000007941 */ /* 0x000fea0003800200 */
.L_x_402:
[----:B------:R-:W0:Y:S01]  /*1570*/  SHFL.BFLY PT, R21, R22, 0x8, 0x1f ;  /* 0x0d001f0016157f89 */ /* 0x000e2200000e0000 */
[----:B------:R-:W-:Y:S01]  /*1580*/  LOP3.LUT P1, RZ, R33, 0x30f, RZ, 0xc0, !PT ;  /* 0x0000030f21ff7812 */ /* 0x000fe2000782c0ff */
[----:B------:R-:W-:Y:S02]  /*1590*/  BSSY.RECONVERGENT B0, `(.L_x_404) ;  /* 0x000001b000007945 */ /* 0x000fe40003800200 */
        /* <DEDUP_REMOVED lines=14> */
[----:B-1----:R-:W-:Y:S01]  /*1680*/  FADD.FTZ R23, R36, R23 ;  /* 0x0000001724177221 */ /* 0x002fe20000010000 */
[----:B------:R-:W-:Y:S06]  /*1690*/  @P1 BRA `(.L_x_405) ;  /* 0x0000000000281947 */ /* 0x000fec0003800000 */
[----:B------:R-:W0:Y:S01]  /*16a0*/  S2UR UR6, SR_CgaCtaId ;  /* 0x00000000000679c3 */ /* 0x000e220000008800 */
[----:B------:R-:W-:Y:S01]  /*16b0*/  FMUL.FTZ R20, R22, 1.6276042515528388321e-05 ;  /* 0x3788888916147820 */ /* 0x000fe20000410000 */
[----:B------:R-:W-:Y:S02]  /*16c0*/  UMOV UR5, 0x400 ;  /* 0x0000040000057882 */ /* 0x000fe40000000000 */
[----:B------:R-:W-:Y:S01]  /*16d0*/  UIADD3 UR5, UPT, UPT, UR5, 0x1680, URZ ;  /* 0x0000168005057890 */ /* 0x000fe2000fffe0ff */
[----:B------:R-:W-:-:S04]  /*16e0*/  FMUL.FTZ R21, R20, R20 ;  /* 0x0000001414157220 */ /* 0x000fc80000410000 */
[----:B------:R-:W-:-:S05]  /*16f0*/  FFMA.FTZ R21, R23, 1.6276042515528388321e-05, -R21 ;  /* 0x3788888917157823 */ /* 0x000fca0000010815 */
[----:B------:R-:W-:Y:S01]  /*1700*/  FMNMX.FTZ R21, RZ, R21, !PT ;  /* 0x00000015ff157209 */ /* 0x000fe20007810000 */
[----:B0-----:R-:W-:-:S06]  /*1710*/  ULEA UR5, UR6, UR5, 0x18 ;  /* 0x0000000506057291 */ /* 0x001fcc000f8ec0ff */
[----:B------:R-:W-:-:S05]  /*1720*/  LEA.HI R22, R33, UR5, RZ, 0x1f ;  /* 0x0000000521167c11 */ /* 0x000fca000f8ff8ff */
[----:B------:R0:W-:Y:S02]  /*1730*/  STS.64 [R22], R20 ;  /* 0x0000001416007388 */ /* 0x0001e40000000a00 */
.L_x_405:
[----:B------:R-:W-:Y:S05]  /*1740*/  BSYNC.RECONVERGENT B0 ;  /* 0x0000000000007941 */ /* 0x000fea0003800200 */
.L_x_404:
[----:B------:R-:W-:Y:S06]  /*1750*/  BAR.SYNC.DEFER_BLOCKING 0x0 ;  /* 0x0000000000007b1d */ /* 0x000fec0000010000 */
[----:B------:R-:W-:Y:S04]  /*1760*/  BSSY.RECONVERGENT B0, `(.L_x_406) ;  /* 0x0000013000007945 */ /* 0x000fe80003800200 */
[----:B------:R-:W-:Y:S05]  /*1770*/  @P0 BRA `(.L_x_407) ;  /* 0x0000000000440947 */ /* 0x000fea0003800000 */
[----:B------:R-:W1:Y:S01]  /*1780*/  S2UR UR6, SR_CgaCtaId ;  /* 0x00000000000679c3 */ /* 0x000e620000008800 */
[----:B------:R-:W-:Y:S01]  /*1790*/  UMOV UR5, 0x400 ;  /* 0x0000040000057882 */ /* 0x000fe20000000000 */
[----:B------:R-:W2:Y:S01]  /*17a0*/  LDCU.64 UR10, c[0x0][0x3b0] ;  /* 0x00007600ff0a77ac */ /* 0x000ea20008000a00 */
[----:B------:R-:W-:-:S05]  /*17b0*/  UIADD3 UR5, UPT, UPT, UR5, 0x1680, URZ ;  /* 0x0000168005057890 */ /* 0x000fca000fffe0ff */
[----:B------:R-:W3:Y:S01]  /*17c0*/  S2UR UR7, SR_CTAID.Y ;  /* 0x00000000000779c3 */ /* 0x000ee20000002600 */
[----:B-1----:R-:W-:-:S06]  /*17d0*/  ULEA UR5, UR6, UR5, 0x18 ;  /* 0x0000000506057291 */ /* 0x002fcc000f8ec0ff */
[----:B0-----:R-:W-:Y:S01]  /*17e0*/  LEA R20, R33, UR5, 0x3 ;  /* 0x0000000521147c11 */ /* 0x001fe2000f8e18ff */
[----:B---3--:R-:W-:-:S05]  /*17f0*/  USHF.L.U32 UR7, UR7, 0x4, URZ ;  /* 0x0000000407077899 */ /* 0x008fca00080006ff */
[----:B------:R-:W0:Y:S01]  /*1800*/  LDS.64 R20, [R20] ;  /* 0x0000000014147984 */ /* 0x000e220000000a00 */
[----:B------:R-:W-:-:S06]  /*1810*/  ULOP3.LUT UR7, UR7, 0x10, URZ, 0xc0, !UPT ;  /* 0x0000001007077892 */ /* 0x000fcc000f8ec0ff */
[----:B------:R-:W-:-:S04]  /*1820*/  IADD3 R22, PT, PT, R33, UR7, RZ ;  /* 0x0000000721167c10 */ /* 0x000fc8000fffe0ff */
[----:B------:R-:W-:-:S04]  /*1830*/  SHF.L.U32 R22, R22, 0x1, RZ ;  /* 0x0000000116167819 */ /* 0x000fc800000006ff */
[----:B------:R-:W-:-:S04]  /*1840*/  LEA R23, P1, R5, R22, 0x6 ;  /* 0x0000001605177211 */ /* 0x000fc800078230ff */
[----:B------:R-:W-:Y:S02]  /*1850*/  LEA.HI.X R34, R5, RZ, R6, 0x6, P1 ;  /* 0x000000ff05227211 */ /* 0x000fe400008f3406 */
[----:B--2---:R-:W-:-:S04]  /*1860*/  LEA R22, P1, R23, UR10, 0x2 ;  /* 0x0000000a17167c11 */ /* 0x004fc8000f8210ff */
[----:B------:R-:W-:-:S05]  /*1870*/  LEA.HI.X R23, R23, UR11, R34, 0x2, P1 ;  /* 0x0000000b17177c11 */ /* 0x000fca00088f1422 */
[----:B0-----:R1:W-:Y:S04]  /*1880*/  STG.E.64 desc[UR8][R22.64], R20 ;  /* 0x0000001416007986 */ /* 0x0013e8000c101b08 */
.L_x_407:
[----:B------:R-:W-:Y:S05]  /*1890*/  BSYNC.RECONVERGENT B0 ;  /* 0x0000000000007941 */ /* 0x000fea0003800200 */
.L_x_406:
[----:B01----:R-:W0:Y:S01]  /*18a0*/  LDS.64 R20, [R4] ;  /* 0x0000000004147984 */ /* 0x003e220000000a00 */
[----:B------:R-:W0:Y:S01]  /*18b0*/  LDCU UR5, c[0x0][0x3a0] ;  /* 0x00007400ff0577ac */ /* 0x000e220008000800 */
[----:B------:R-:W-:Y:S02]  /*18c0*/  IADD3 R34, PT, PT, R2, R7, RZ ;  /* 0x0000000702227210 */ /* 0x000fe40007ffe0ff */
[----:B-----5:R-:W-:Y:S01]  /*18d0*/  PRMT R35, R17, 0x7632, R35 ;  /* 0x0000763211237816 */ /* 0x020fe20000000023 */
[----:B------:R-:W1:Y:S01]  /*18e0*/  LDCU.64 UR6, c[0x0][0x380] ;  /* 0x00007000ff0677ac */ /* 0x000e620008000a00 */
[----:B------:R-:W-:Y:S02]  /*18f0*/  PRMT R23, R15, 0x7632, R23 ;  /* 0x000076320f177816 */ /* 0x000fe40000000017 */
[----:B------:R-:W-:Y:S01]  /*1900*/  SHF.L.U32 R17, R17, 0x10, RZ ;  /* 0x0000001011117819 */ /* 0x000fe200000006ff */
[----:B------:R-:W-:Y:S01]  /*1910*/  ULOP3.LUT UR4, UR4, 0x1, URZ, 0x3c, !UPT ;  /* 0x0000000104047892 */ /* 0x000fe2000f8e3cff */
[----:B0-----:R-:W-:Y:S01]  /*1920*/  FADD.FTZ R22, R21, UR5 ;  /* 0x0000000515167e21 */ /* 0x001fe20008010000 */
[----:B------:R-:W-:-:S02]  /*1930*/  IMAD R21, R5, 0x1e0000, R3 ;  /* 0x001e000005157824 */ /* 0x000fc400078e0203 */
[--C-:B------:R-:W-:Y:S01]  /*1940*/  FADD.FTZ R37, R12, -R20.reuse ;  /* 0x800000140c257221 */ /* 0x100fe20000010000 */
[----:B------:R-:W-:Y:S01]  /*1950*/  SHF.L.U32 R12, R23, 0x10, RZ ;  /* 0x00000010170c7819 */ /* 0x000fe200000006ff */
[--C-:B------:R-:W-:Y:S01]  /*1960*/  FADD.FTZ R23, R13, -R20.reuse ;  /* 0x800000140d177221 */ /* 0x100fe20000010000 */
[----:B------:R-:W-:Y:S01]  /*1970*/  IMAD R21, R34, 0x780, R21 ;  /* 0x0000078022157824 */ /* 0x000fe200078e0215 */
[----:B------:R-:W0:Y:S01]  /*1980*/  MUFU.RSQ R22, R22 ;  /* 0x0000001600167308 */ /* 0x000e220000001400 */
[----:B------:R-:W-:Y:S01]  /*1990*/  SHF.L.U32 R34, R15, 0x10, RZ ;  /* 0x000000100f227819 */ /* 0x000fe200000006ff */
[--C-:B------:R-:W-:Y:S01]  /*19a0*/  FADD.FTZ R25, R25, -R20.reuse ;  /* 0x8000001419197221 */ /* 0x100fe20000010000 */
[----:B------:R-:W-:Y:S01]  /*19b0*/  SHF.L.U32 R15, R35, 0x10, RZ ;  /* 0x00000010230f7819 */ /* 0x000fe200000006ff */
[--C-:B------:R-:W-:Y:S01]  /*19c0*/  FADD.FTZ R35, R0, -R20.reuse ;  /* 0x8000001400237221 */ /* 0x100fe20000010000 */
[----:B------:R-:W-:Y:S01]  /*19d0*/  SHF.L.U32 R0, R14, 0x10, RZ ;  /* 0x000000100e007819 */ /* 0x000fe200000006ff */
[----:B------:R-:W-:Y:S01]  /*19e0*/  FADD.FTZ R29, R29, -R20 ;  /* 0x800000141d1d7221 */ /* 0x000fe20000010000 */
[----:B------:R-:W-:Y:S01]  /*19f0*/  PRMT R14, R16, 0x7632, R14 ;  /* 0x00007632100e7816 */ /* 0x000fe2000000000e */
[--C-:B------:R-:W-:Y:S01]  /*1a00*/  FADD.FTZ R19, R19, -R20.reuse ;  /* 0x8000001413137221 */ /* 0x100fe20000010000 */
[--C-:B------:R-:W-:Y:S01]  /*1a10*/  FADD.FTZ R27, R27, -R20.reuse ;  /* 0x800000141b1b7221 */ /* 0x100fe20000010000 */
[--C-:B------:R-:W-:Y:S01]  /*1a20*/  FADD.FTZ R31, R31, -R20.reuse ;  /* 0x800000141f1f7221 */ /* 0x100fe20000010000 */
[----:B------:R-:W-:Y:S01]  /*1a30*/  SHF.L.U32 R21, R21, 0x1, RZ ;  /* 0x0000000115157819 */ /* 0x000fe200000006ff */
[--C-:B------:R-:W-:Y:S01]  /*1a40*/  FADD.FTZ R11, R11, -R20.reuse ;  /* 0x800000140b0b7221 */ /* 0x100fe20000010000 */
[--C-:B------:R-:W-:Y:S01]  /*1a50*/  FADD.FTZ R24, R24, -R20.reuse ;  /* 0x8000001418187221 */ /* 0x100fe20000010000 */
[--C-:B------:R-:W-:Y:S01]  /*1a60*/  FADD.FTZ R28, R28, -R20.reuse ;  /* 0x800000141c1c7221 */ /* 0x100fe20000010000 */
[----:B------:R-:W-:Y:S01]  /*1a70*/  FADD.FTZ R32, R32, -R20 ;  /* 0x8000001420207221 */ /* 0x000fe20000010000 */
[C---:B0-----:R-:W-:Y:S01]  /*1a80*/  FMUL.FTZ R37, R22.reuse, R37 ;  /* 0x0000002516257220 */ /* 0x041fe20000410000 */
[----:B------:R-:W-:Y:S01]  /*1a90*/  FMUL.FTZ R13, R22, R35 ;  /* 0x00000023160d7220 */ /* 0x000fe20000410000 */
[----:B------:R-:W-:Y:S01]  /*1aa0*/  SHF.L.U32 R35, R16, 0x10, RZ ;  /* 0x0000001010237819 */ /* 0x000fe200000006ff */
[----:B------:R-:W-:Y:S01]  /*1ab0*/  FMUL.FTZ R23, R22, R23 ;  /* 0x0000001716177220 */ /* 0x000fe20000410000 */
[----:B------:R-:W-:Y:S01]  /*1ac0*/  FFMA.FTZ R36, R37, R15, R12 ;  /* 0x0000000f25247223 */ /* 0x000fe2000001000c */
[--C-:B------:R-:W-:Y:S01]  /*1ad0*/  FADD.FTZ R37, R26, -R20.reuse ;  /* 0x800000141a257221 */ /* 0x100fe20000010000 */
[----:B------:R-:W-:Y:S01]  /*1ae0*/  FADD.FTZ R26, R30, -R20 ;  /* 0x800000141e1a7221 */ /* 0x000fe20000010000 */
[--C-:B------:R-:W-:Y:S01]  /*1af0*/  FFMA.FTZ R23, R35, R23, R0.reuse ;  /* 0x0000001723177223 */ /* 0x100fe20000010000 */
[C---:B------:R-:W-:Y:S01]  /*1b00*/  FMUL.FTZ R16, R22.reuse, R25 ;  /* 0x0000001916107220 */ /* 0x040fe20000410000 */
[C---:B------:R-:W-:Y:S01]  /*1b10*/  FMUL.FTZ R30, R22.reuse, R37 ;  /* 0x00000025161e7220 */ /* 0x040fe20000410000 */
[C---:B------:R-:W-:Y:S01]  /*1b20*/  FMUL.FTZ R37, R22.reuse, R26 ;  /* 0x0000001a16257220 */ /* 0x040fe20000410000 */
[--C-:B------:R-:W-:Y:S01]  /*1b30*/  FFMA.FTZ R26, R13, R35, R0.reuse ;  /* 0x000000230d1a7223 */ /* 0x100fe20000010000 */
[----:B------:R-:W-:Y:S01]  /*1b40*/  FMUL.FTZ R29, R22, R29 ;  /* 0x0000001d161d7220 */ /* 0x000fe20000410000 */
[C-C-:B------:R-:W-:Y:S01]  /*1b50*/  FFMA.FTZ R13, R35.reuse, R30, R0.reuse ;  /* 0x0000001e230d7223 */ /* 0x140fe20000010000 */
[----:B------:R-:W-:Y:S01]  /*1b60*/  FFMA.FTZ R0, R35, R37, R0 ;  /* 0x0000002523007223 */ /* 0x000fe20000010000 */
[----:B------:R-:W-:Y:S01]  /*1b70*/  FADD.FTZ R35, R10, -R20 ;  /* 0x800000140a237221 */ /* 0x000fe20000010000 */
[----:B------:R-:W-:Y:S01]  /*1b80*/  PRMT R10, R14, 0x7632, R10 ;  /* 0x000076320e0a7816 */ /* 0x000fe2000000000a */
[----:B------:R-:W-:Y:S01]  /*1b90*/  FADD.FTZ R37, R18, -R20 ;  /* 0x8000001412257221 */ /* 0x000fe20000010000 */
[----:B------:R-:W-:Y:S01]  /*1ba0*/  SHF.L.U32 R14, R14, 0x10, RZ ;  /* 0x000000100e0e7819 */ /* 0x000fe200000006ff */
[----:B------:R-:W-:Y:S01]  /*1bb0*/  FMUL.FTZ R35, R22, R35 ;  /* 0x0000002316237220 */ /* 0x000fe20000410000 */
[----:B------:R-:W-:Y:S01]  /*1bc0*/  SHF.L.U32 R10, R10, 0x10, RZ ;  /* 0x000000100a0a7819 */ /* 0x000fe200000006ff */
[C---:B------:R-:W-:Y:S01]  /*1bd0*/  FMUL.FTZ R37, R22.reuse, R37 ;  /* 0x0000002516257220 */ /* 0x040fe20000410000 */
[C---:B------:R-:W-:Y:S01]  /*1be0*/  FMUL.FTZ R19, R22.reuse, R19 ;  /* 0x0000001316137220 */ /* 0x040fe20000410000 */
[C---:B------:R-:W-:Y:S01]  /*1bf0*/  FMUL.FTZ R27, R22.reuse, R27 ;  /* 0x0000001b161b7220 */ /* 0x040fe20000410000 */
[----:B------:R-:W-:Y:S01]  /*1c00*/  FMUL.FTZ R31, R22, R31 ;  /* 0x0000001f161f7220 */ /* 0x000fe20000410000 */
[--C-:B------:R-:W-:Y:S01]  /*1c10*/  FFMA.FTZ R35, R35, R14, R10.reuse ;  /* 0x0000000e23237223 */ /* 0x100fe2000001000a */
[C-C-:B------:R-:W-:Y:S01]  /*1c20*/  FFMA.FTZ R18, R14.reuse, R37, R10.reuse ;  /* 0x000000250e127223 */ /* 0x140fe2000001000a */
[C-C-:B------:R-:W-:Y:S01]  /*1c30*/  FFMA.FTZ R16, R14.reuse, R16, R10.reuse ;  /* 0x000000100e107223 */ /* 0x140fe2000001000a */
[----:B------:R-:W-:Y:S01]  /*1c40*/  FFMA.FTZ R29, R14, R29, R10 ;  /* 0x0000001d0e1d7223 */ /* 0x000fe2000001000a */
[----:B-1----:R-:W-:Y:S01]  /*1c50*/  IADD3 R14, P1, PT, R21, UR6, RZ ;  /* 0x00000006150e7c10 */ /* 0x002fe2000ff3e0ff */
[C-C-:B------:R-:W-:Y:S01]  /*1c60*/  FFMA.FTZ R19, R15.reuse, R19, R12.reuse ;  /* 0x000000130f137223 */ /* 0x140fe2000001000c */
[C-C-:B------:R-:W-:Y:S01]  /*1c70*/  FFMA.FTZ R20, R15.reuse, R27, R12.reuse ;  /* 0x0000001b0f147223 */ /* 0x140fe2000001000c */
[----:B------:R-:W-:Y:S01]  /*1c80*/  FFMA.FTZ R31, R15, R31, R12 ;  /* 0x0000001f0f1f7223 */ /* 0x000fe2000001000c */
[----:B------:R-:W-:Y:S01]  /*1c90*/  IADD3.X R15, PT, PT, R9, UR7, RZ, P1, !PT ;  /* 0x00000007090f7c10 */ /* 0x000fe20008ffe4ff */
[----:B------:R-:W0:Y:S01]  /*1ca0*/  LDCU.64 UR6, c[0x0][0x3a8] ;  /* 0x00007500ff0677ac */ /* 0x000e220008000a00 */
        /* <DEDUP_REMOVED lines=8> */
[----:B------:R-:W-:-:S02]  /*1d30*/  F2FP.BF16.F32.PACK_AB R10, R35, R26 ;  /* 0x0000001a230a723e */ /* 0x000fc400000010ff */
[----:B------:R-:W-:Y:S02]  /*1d40*/  F2FP.BF16.F32.PACK_AB R11, R36, R11 ;  /* 0x0000000b240b723e */ /* 0x000fe400000010ff */
        /* <DEDUP_REMOVED lines=9> */
[----:B------:R-:W-:-:S03]  /*1de0*/  IADD3 R5, P1, PT, R5, 0x1, RZ ;  /* 0x0000000105057810 */ /* 0x000fc60007f3e0ff */
[----:B------:R1:W-:Y:S01]  /*1df0*/  STG.E.64 desc[UR8][R14.64+0x5a00], R30 ;  /* 0x005a001e0e007986 */ /* 0x0003e2000c101b08 */
[----:B------:R-:W-:Y:S02]  /*1e00*/  IADD3.X R6, PT, PT, RZ, R6, RZ, P1, !PT ;  /* 0x00000006ff067210 */ /* 0x000fe40000ffe4ff */
[----:B0-----:R-:W-:-:S04]  /*1e10*/  ISETP.GE.U32.AND P1, PT, R5, UR6, PT ;  /* 0x0000000605007c0c */ /* 0x001fc8000bf26070 */
[----:B------:R-:W-:-:S13]  /*1e20*/  ISETP.GE.AND.EX P1, PT, R6, UR7, PT, P1 ;  /* 0x0000000706007c0c */ /* 0x000fda000bf26310 */
[----:B-1----:R-:W-:Y:S05]  /*1e30*/  @!P1 BRA `(.L_x_408) ;  /* 0xffffffe400209947 */ /* 0x002fea000383ffff */
[----:B------:R-:W-:Y:S05]  /*1e40*/  EXIT ;  /* 0x000000000000794d */ /* 0x000fea0003800000 */
.L_x_409:
        /* <DEDUP_REMOVED lines=11> */
.L_x_1091:


//--------------------- .text._ZN13group_norm_v214gn_cuda_kernelI13__nv_bfloat16Li480ELi1ELi32ELi60ELi1024ELb0ELi16ELi960ELi960ELi4ELb1ELi2ELb0ELb0ENS_16CompileConditionILi1000EEEEEvPT_PKS4_S7_S7_flPfS8_Pj --------------------------
	.section	.text._ZN13group_norm_v214gn_cuda_kernelI13__nv_bfloat16Li480ELi1ELi32ELi60ELi1024ELb0ELi16ELi960ELi960ELi4ELb1ELi2ELb0ELb0ENS_16CompileConditionILi1000EEEEEvPT_PKS4_S7_S7_flPfS8_Pj,"ax",@progbits
	.align	128
        .global         _ZN13group_norm_v214gn_cuda_kernelI13__nv_bfloat16Li480ELi1ELi32ELi60ELi1024ELb0ELi16ELi960ELi960ELi4ELb1ELi2ELb0ELb0ENS_16CompileConditionILi1000EEEEEvPT_PKS4_S7_S7_flPfS8_Pj
        .type           _ZN13group_norm_v214gn_cuda_kernelI13__nv_bfloat16Li480ELi1ELi32ELi60ELi1024ELb0ELi16ELi960ELi960ELi4ELb1ELi2ELb0ELb0ENS_16CompileConditionILi1000EEEEEvPT_PKS4_S7_S7_flPfS8_Pj,@function
        .size           _ZN13group_norm_v214gn_cuda_kernelI13__nv_bfloat16Li480ELi1ELi32ELi60ELi1024ELb0ELi16ELi960ELi960ELi4ELb1ELi2ELb0ELb0ENS_16CompileConditionILi1000EEEEEvPT_PKS4_S7_S7_flPfS8_Pj,(.L_x_1092 - _ZN13group_norm_v214gn_cuda_kernelI13__nv_bfloat16Li480ELi1ELi32ELi60ELi1024ELb0ELi16ELi960ELi960ELi4ELb1ELi2ELb0ELb0ENS_16CompileConditionILi1000EEEEEvPT_PKS4_S7_S7_flPfS8_Pj)
        .other          _ZN13group_norm_v214gn_cuda_kernelI13__nv_bfloat16Li480ELi1ELi32ELi60ELi1024ELb0ELi16ELi960ELi960ELi4ELb1ELi2ELb0ELb0ENS_16CompileConditionILi1000EEEEEvPT_PKS4_S7_S7_flPfS8_Pj,@"STO_CUDA_ENTRY STV_DEFAULT"
_ZN13group_norm_v214gn_cuda_kernelI13__nv_bfloat16Li480ELi1ELi32ELi60ELi1024ELb0ELi16ELi960ELi960ELi4ELb1ELi2ELb0ELb0ENS_16CompileConditionILi1000EEEEEvPT_PKS4_S7_S7_flPfS8_Pj:
.text._ZN13group_norm_v214gn_cuda_kernelI13__nv_bfloat16Li480ELi1ELi32ELi60ELi1024ELb0ELi16ELi960ELi960ELi4ELb1ELi2ELb0ELb0ENS_16CompileConditionILi1000EEEEEvPT_PKS4_S7_S7_flPfS8_Pj:
        /* <DEDUP_REMOVED lines=8> */
[----:B------:R-:W1:Y:S01]  /*0080*/  S2UR UR5, SR_CgaCtaId ;  /* 0x00000000000579c3 */ /* 0x000e620000008800 */
[C---:B------:R-:W-:Y:S01]  /*0090*/  SHF.L.U32 R2, R85.reuse, 0x4, RZ ;  /* 0x0000000455027819 */ /* 0x040fe200000006ff */
[----:B------:R-:W-:Y:S01]  /*00a0*/  UMOV UR4, 0x400 ;  /* 0x0000040000047882 */ /* 0x000fe20000000000 */
[----:B------:R-:W-:Y:S01]  /*00b0*/  LOP3.LUT R0, R85, 0x1, RZ, 0xc0, !PT ;  /* 0x0000000155007812 */ /* 0x000fe200078ec0ff */
[----:B------:R-:W2:Y:S01]  /*00c0*/  S2R R33, SR_CTAID.X ;  /* 0x0000000000217919 */ /* 0x000ea20000002500 */
[----:B------:R-:W-:Y:S01]  /*00d0*/  LOP3.LUT R2, R2, 0x10, RZ, 0xc0, !PT ;  /* 0x0000001002027812 */ /* 0x000fe200078ec0ff */
[----:B------:R-:W3:Y:S02]  /*00e0*/  LDCU UR8, c[0x0][0x374] ;  /* 0x00006e80ff0877ac */ /* 0x000ee40008000800 */
[----:B------:R-:W-:Y:S01]  /*00f0*/  IMAD R0, R0, 0x3c0, RZ ;  /* 0x000003c000007824 */ /* 0x000fe200078e02ff */
[----:B------:R-:W4:Y:S08]  /*0100*/  LDC.64 R18, c[0x0][0x3b0] ;  /* 0x0000ec00ff127b82 */ /* 0x000f300000000a00 */
[----:B------:R-:W5:Y:S01]  /*0110*/  LDC.64 R50, c[0x0][0x3c0] ;  /* 0x0000f000ff327b82 */ /* 0x000f620000000a00 */
[----:B-1----:R-:W-:-:S07]  /*0120*/  ULEA UR6, UR5, UR4, 0x18 ;  /* 0x0000000405067291 */ /* 0x002fce000f8ec0ff */
[----:B------:R-:W1:Y:S01]  /*0130*/  LDC.64 R52, c[0x0][0x390] ;  /* 0x0000e400ff347b82 */ /* 0x000e620000000a00 */
[----:B------:R-:W-:Y:S01]  /*0140*/  UIADD3 UR4, UPT, UPT, UR4, 0x1680, URZ ;  /* 0x0000168004047890 */ /* 0x000fe2000fffe0ff */
[----:B------:R-:W-:-:S03]  /*0150*/  MOV R35, UR6 ;  /* 0x0000000600237c02 */ /* 0x000fc60008000f00 */
[----:B------:R-:W-:Y:S01]  /*0160*/  ULEA UR4, UR5, UR4, 0x18 ;  /* 0x0000000405047291 */ /* 0x000fe2000f8ec0ff */
[C---:B0-----:R-:W-:Y:S02]  /*0170*/  LOP3.LUT R3, R84.reuse, 0xffff, RZ, 0xc0, !PT ;  /* 0x0000ffff54037812 */ /* 0x041fe400078ec0ff */
[----:B------:R-:W0:Y:S01]  /*0180*/  LDC.64 R54, c[0x0][0x398] ;  /* 0x0000e600ff367b82 */ /* 0x000e220000000a00 */
[----:B------:R-:W-:Y:S01]  /*0190*/  SHF.R.U32.HI R83, RZ, 0x1, R84 ;  /* 0x00000001ff537819 */ /* 0x000fe20000011654 */
[----:B------:R-:W0:Y:S01]  /*01a0*/  LDCU.64 UR6, c[0x0][0x358] ;  /* 0x00006b00ff0677ac */ /* 0x000e220008000a00 */
[----:B------:R-:W-:Y:S01]  /*01b0*/  SHF.L.U32 R82, R84, 0x3, RZ ;  /* 0x0000000354527819 */ /* 0x000fe200000006ff */
[----:B------:R-:W-:Y:S01]  /*01c0*/  IMAD R20, R3, 0x8889, RZ ;  /* 0x0000888903147824 */ /* 0x000fe200078e02ff */
[----:B------:R-:W-:Y:S02]  /*01d0*/  IADD3 R3, PT, PT, R2, R83, RZ ;  /* 0x0000005302037210 */ /* 0x000fe40007ffe0ff */
[----:B------:R-:W-:Y:S01]  /*01e0*/  LOP3.LUT R26, R82, 0x8, RZ, 0xc0, !PT ;  /* 0x00000008521a7812 */ /* 0x000fe200078ec0ff */
[----:B-----5:R-:W-:Y:S01]  /*01f0*/  IMAD.WIDE.U32 R50, R85, 0x4, R50 ;  /* 0x0000000455327825 */ /* 0x020fe200078e0032 */
[----:B------:R-:W-:-:S02]  /*0200*/  SHF.R.U32.HI R20, RZ, 0x17, R20 ;  /* 0x00000017ff147819 */ /* 0x000fc40000011614 */
[----:B--2---:R-:W-:Y:S01]  /*0210*/  SHF.L.U32 R4, R33, 0x4, RZ ;  /* 0x0000000421047819 */ /* 0x004fe200000006ff */
[----:B------:R-:W-:Y:S01]  /*0220*/  IMAD R3, R3, 0x3c, -R0 ;  /* 0x0000003c03037824 */ /* 0x000fe200078e0a00 */
[----:B------:R-:W-:Y:S02]  /*0230*/  PRMT R29, R20, 0x9910, RZ ;  /* 0x00009910141d7816 */ /* 0x000fe400000000ff */
[----:B----4-:R-:W-:Y:S01]  /*0240*/  ISETP.EQ.U32.AND P1, PT, R18, RZ, PT ;  /* 0x000000ff1200720c */ /* 0x010fe20003f22070 */
[----:B------:R-:W-:Y:S01]  /*0250*/  HFMA2 R18, -RZ, RZ, 0, 0 ;  /* 0x00000000ff127431 */ /* 0x000fe200000001ff */
        /* <DEDUP_REMOVED lines=13> */
[----:B------:R-:W-:Y:S02]  /*0330*/  SHF.R.U32.HI R5, RZ, 0x2, R3 ;  /* 0x00000002ff057819 */ /* 0x000fe40000011603 */
[----:B------:R-:W-:-:S02]  /*0340*/  IADD3 R3, PT, PT, R3, 0x38, RZ ;  /* 0x0000003803037810 */ /* 0x000fc40007ffe0ff */
[----:B------:R-:W-:Y:S01]  /*0350*/  SHF.R.U32.HI R6, RZ, 0x2, R6 ;  /* 0x00000002ff067819 */ /* 0x000fe20000011606 */
[----:B------:R-:W-:Y:S01]  /*0360*/  IMAD R5, R5, 0x18, R35 ;  /* 0x0000001805057824 */ /* 0x000fe200078e0223 */
[----:B------:R-:W-:Y:S01]  /*0370*/  SHF.R.U32.HI R30, RZ, 0x2, R3 ;  /* 0x00000002ff1e7819 */ /* 0x000fe20000011603 */
[----:B------:R-:W-:Y:S01]  /*0380*/  IMAD R3, R29, 0xf0, RZ ;  /* 0x000000f01d037824 */ /* 0x000fe200078e02ff */
[----:B------:R-:W-:Y:S01]  /*0390*/  SHF.R.U32.HI R8, RZ, 0x2, R7 ;  /* 0x00000002ff087819 */ /* 0x000fe20000011607 */
[----:B------:R-:W-:Y:S01]  /*03a0*/  IMAD R7, R6, 0x18, R35 ;  /* 0x0000001806077824 */ /* 0x000fe200078e0223 */
[----:B------:R-:W-:Y:S01]  /*03b0*/  SHF.R.U32.HI R24, RZ, 0x2, R23 ;  /* 0x00000002ff187819 */ /* 0x000fe20000011617 */
[--C-:B------:R-:W-:Y:S01]  /*03c0*/  IMAD R31, R30, 0x18, R35.reuse ;  /* 0x000000181e1f7824 */ /* 0x100fe200078e0223 */
[----:B------:R-:W-:Y:S01]  /*03d0*/  IADD3 R3, PT, PT, RZ, -R3, RZ ;  /* 0x80000003ff037210 */ /* 0x000fe20007ffe0ff */
[----:B------:R-:W-:Y:S01]  /*03e0*/  IMAD R47, R8, 0x18, R35 ;  /* 0x00000018082f7824 */ /* 0x000fe200078e0223 */
[----:B------:R-:W-:-:S02]  /*03f0*/  IADD3 R80, PT, PT, R26, R7, RZ ;  /* 0x000000071a507210 */ /* 0x000fc40007ffe0ff */
[----:B------:R-:W-:Y:S02]  /*0400*/  PRMT R3, R3, 0x7710, RZ ;  /* 0x0000771003037816 */ /* 0x000fe400000000ff */
[----:B------:R-:W-:Y:S02]  /*0410*/  SHF.R.U32.HI R22, RZ, 0x2, R22 ;  /* 0x00000002ff167819 */ /* 0x000fe40000011616 */
[----:B------:R-:W-:Y:S02]  /*0420*/  IADD3 R3, PT, PT, R3, R84, RZ ;  /* 0x0000005403037210 */ /* 0x000fe40007ffe0ff */
[----:B------:R-:W-:Y:S01]  /*0430*/  SHF.R.U32.HI R27, RZ, 0x2, R25 ;  /* 0x00000002ff1b7819 */ /* 0x000fe20000011619 */
[--C-:B------:R-:W-:Y:S01]  /*0440*/  IMAD R25, R24, 0x18, R35.reuse ;  /* 0x0000001818197824 */ /* 0x100fe200078e0223 */
[----:B------:R-:W-:Y:S01]  /*0450*/  LOP3.LUT R7, R3, 0xffff, RZ, 0xc0, !PT ;  /* 0x0000ffff03077812 */ /* 0x000fe200078ec0ff */
[--C-:B------:R-:W-:Y:S01]  /*0460*/  IMAD R23, R22, 0x18, R35.reuse ;  /* 0x0000001816177824 */ /* 0x100fe200078e0223 */
[----:B------:R-:W-:Y:S01]  /*0470*/  LOP3.LUT R3, R4, 0x3f0, RZ, 0xc0, !PT ;  /* 0x000003f004037812 */ /* 0x000fe200078ec0ff */
[----:B------:R-:W-:Y:S01]  /*0480*/  IMAD R27, R27, 0x18, R35 ;  /* 0x000000181b1b7824 */ /* 0x000fe200078e0223 */
[----:B------:R-:W-:-:S02]  /*0490*/  LEA R24, R7, R0, 0x2 ;  /* 0x0000000007187211 */ /* 0x000fc400078e10ff */
[----:B------:R-:W-:Y:S01]  /*04a0*/  IADD3 R81, PT, PT, R5, R26, RZ ;  /* 0x0000001a05517210 */ /* 0x000fe20007ffe0ff */
[----:B------:R-:W-:Y:S01]  /*04b0*/  IMAD R5, R7, 0x18, R35 ;  /* 0x0000001807057824 */ /* 0x000fe200078e0223 */
[----:B------:R-:W-:Y:S01]  /*04c0*/  IADD3 R22, PT, PT, R20, R3, RZ ;  /* 0x0000000314167210 */ /* 0x000fe20007ffe0ff */
[C---:B-1----:R-:W-:Y:S01]  /*04d0*/  IMAD.WIDE.U32 R52, R24.reuse, 0x2, R52 ;  /* 0x0000000218347825 */ /* 0x042fe200078e0034 */
[C---:B------:R-:W-:Y:S02]  /*04e0*/  LOP3.LUT R3, R24.reuse, 0xffff, RZ, 0xc0, !PT ;  /* 0x0000ffff18037812 */ /* 0x040fe400078ec0ff */
[----:B------:R-:W-:Y:S01]  /*04f0*/  SHF.R.U32.HI R9, RZ, 0x2, R9 ;  /* 0x00000002ff097819 */ /* 0x000fe20000011609 */
[----:B0-----:R-:W-:Y:S01]  /*0500*/  IMAD.WIDE.U32 R54, R24, 0x2, R54 ;  /* 0x0000000218367825 */ /* 0x001fe200078e0036 */
[----:B------:R-:W-:Y:S02]  /*0510*/  SHF.R.U32.HI R10, RZ, 0x2, R10 ;  /* 0x00000002ff0a7819 */ /* 0x000fe4000001160a */
        /* <DEDUP_REMOVED lines=12> */
[----:B------:R-:W-:Y:S01]  /*05e0*/  LEA R20, R20, R5, 0x3 ;  /* 0x0000000514147211 */ /* 0x000fe200078e18ff */
[----:B------:R-:W-:Y:S01]  /*05f0*/  IMAD R5, R3, 0x889, RZ ;  /* 0x0000088903057824 */ /* 0x000fe200078e02ff */
[----:B------:R-:W-:Y:S01]  /*0600*/  LOP3.LUT P0, RZ, R33, 0x3f, RZ, 0xc0, !PT ;  /* 0x0000003f21ff7812 */ /* 0x000fe2000780c0ff */
[--C-:B------:R-:W-:Y:S01]  /*0610*/  IMAD R21, R21, 0x18, R35.reuse ;  /* 0x0000001815157824 */ /* 0x100fe200078e0223 */
[----:B------:R-:W-:Y:S01]  /*0620*/  SHF.L.U32 R0, R33, 0x1, RZ ;  /* 0x0000000121007819 */ /* 0x000fe200000006ff */
[----:B------:R-:W-:Y:S01]  /*0630*/  IMAD R29, R28, 0x18, R35 ;  /* 0x000000181c1d7824 */ /* 0x000fe200078e0223 */
[----:B------:R-:W-:-:S02]  /*0640*/  ISETP.EQ.OR.EX P0, PT, R19, RZ, P0, P1 ;  /* 0x000000ff1300720c */ /* 0x000fc40000702710 */
[----:B------:R-:W-:Y:S02]  /*0650*/  MOV R12, 0x7fffffc1 ;  /* 0x7fffffc1000c7802 */ /* 0x000fe40000000f00 */
[----:B------:R-:W-:Y:S02]  /*0660*/  ISETP.NE.AND P1, PT, R33, RZ, PT ;  /* 0x000000ff2100720c */ /* 0x000fe40003f25270 */
[----:B------:R-:W-:Y:S02]  /*0670*/  SHF.L.U32 R10, R84, 0x2, RZ ;  /* 0x00000002540a7819 */ /* 0x000fe400000006ff */
[----:B------:R-:W-:Y:S02]  /*0680*/  LOP3.LUT R3, R0, 0x7e, RZ, 0xc0, !PT ;  /* 0x0000007e00037812 */ /* 0x000fe400078ec0ff */
[----:B------:R-:W-:Y:S02]  /*0690*/  LEA.HI R4, R5, -R2, RZ, 0xf ;  /* 0x8000000205047211 */ /* 0x000fe400078f78ff */
        /* <DEDUP_REMOVED lines=13> */
[----:B------:R-:W-:Y:S02]  /*0770*/  IADD3 R26, PT, PT, R26, R31, RZ ;  /* 0x0000001f1a1a7210 */ /* 0x000fe40007ffe0ff */
[----:B------:R-:W-:Y:S02]  /*0780*/  MOV R16, RZ ;  /* 0x000000ff00107202 */ /* 0x000fe40000000f00 */
[----:B------:R-:W-:Y:S02]  /*0790*/  LOP3.LUT R14, R84, 0xf, RZ, 0xc0, !PT ;  /* 0x0000000f540e7812 */ /* 0x000fe400078ec0ff */
[----:B------:R-:W-:Y:S02]  /*07a0*/  SEL R12, R12, 0x1, !P1 ;  /* 0x000000010c0c7807 */ /* 0x000fe40004800000 */
[----:B------:R-:W-:Y:S02]  /*07b0*/  ISETP.GT.U32.OR P0, PT, R84, 0xf, P0 ;  /* 0x0000000f5400780c */ /* 0x000fe40000704470 */
[----:B------:R-:W-:-:S02]  /*07c0*/  LOP3.LUT R10, R10, 0x3c0, RZ, 0xc0, !PT ;  /* 0x000003c00a0a7812 */ /* 0x000fc400078ec0ff */
[----:B------:R-:W-:Y:S02]  /*07d0*/  LEA R8, R84, R3, 0x6 ;  /* 0x0000000354087211 */ /* 0x000fe400078e30ff */
[----:B------:R-:W-:Y:S02]  /*07e0*/  SHF.L.U32 R6, R6, 0x1, RZ ;  /* 0x0000000106067819 */ /* 0x000fe400000006ff */
[----:B---3--:R-:W-:-:S07]  /*07f0*/  LEA R4, R4, UR4, 0x3 ;  /* 0x0000000404047c11 */ /* 0x008fce000f8e18ff */
.L_x_416:
[----:B------:R-:W0:Y:S01]  /*0800*/  LDCU.64 UR10, c[0x0][0x388] ;  /* 0x00007100ff0a77ac */ /* 0x000e220008000a00 */
[----:B------:R-:W-:Y:S01]  /*0810*/  MOV R25, RZ ;  /* 0x000000ff00197202 */ /* 0x000fe20000000f00 */
[----:B------:R-:W-:Y:S01]  /*0820*/  IMAD R7, R22, 0x780, RZ ;  /* 0x0000078016077824 */ /* 0x000fe200078e02ff */
[----:B------:R1:W5:Y:S01]  /*0830*/  LDG.E.64.CONSTANT R56, desc[UR6][R52.64] ;  /* 0x0000000634387981 */ /* 0x000362000c1e9b00 */
[----:B------:R-:W-:Y:S02]  /*0840*/  IMAD R5, R18, 0x1e0000, RZ ;  /* 0x001e000012057824 */ /* 0x000fe400078e02ff */
[----:B------:R-:W-:Y:S01]  /*0850*/  IMAD.WIDE.U32 R2, R43, 0x1e0000, R24 ;  /* 0x001e00002b027825 */ /* 0x000fe200078e0018 */
[----:B------:R1:W5:Y:S02]  /*0860*/  LDG.E.64.CONSTANT R58, desc[UR6][R54.64] ;  /* 0x00000006363a7981 */ /* 0x000364000c1e9b00 */
[----:B------:R-:W-:-:S04]  /*0870*/  IADD3 R0, P1, PT, R7, R2, RZ ;  /* 0x0000000207007210 */ /* 0x000fc80007f3e0ff */
[----:B------:R-:W-:Y:S02]  /*0880*/  IADD3.X R3, PT, PT, R3, R5, RZ, P1, !PT ;  /* 0x0000000503037210 */ /* 0x000fe40000ffe4ff */
[C---:B------:R-:W-:Y:S02]  /*0890*/  SHF.L.U32 R2, R0.reuse, 0x1, RZ ;  /* 0x0000000100027819 */ /* 0x040fe400000006ff */
[----:B------:R-:W-:Y:S02]  /*08a0*/  SHF.L.U64.HI R0, R0, 0x1, R3 ;  /* 0x0000000100007819 */ /* 0x000fe40000010203 */
[----:B0-----:R-:W-:-:S04]  /*08b0*/  IADD3 R72, P1, PT, R2, UR10, RZ ;  /* 0x0000000a02487c10 */ /* 0x001fc8000ff3e0ff */
[----:B------:R-:W-:-:S05]  /*08c0*/  IADD3.X R73, PT, PT, R0, UR11, RZ, P1, !PT ;  /* 0x0000000b00497c10 */ /* 0x000fca0008ffe4ff */
[----:B------:R-:W2:Y:S04]  /*08d0*/  LDG.E.64.CONSTANT R74, desc[UR6][R72.64] ;  /* 0x00000006484a7981 */ /* 0x000ea8000c1e9b00 */
[----:B------:R-:W3:Y:S04]  /*08e0*/  LDG.E.64.CONSTANT R70, desc[UR6][R72.64+0x1e00] ;  /* 0x001e000648467981 */ /* 0x000ee8000c1e9b00 */
[----:B------:R-:W4:Y:S04]  /*08f0*/  LDG.E.64.CONSTANT R68, desc[UR6][R72.64+0x3c00] ;  /* 0x003c000648447981 */ /* 0x000f28000c1e9b00 */
[----:B------:R-:W4:Y:S04]  /*0900*/  LDG.E.64.CONSTANT R66, desc[UR6][R72.64+0x5a00] ;  /* 0x005a000648427981 */ /* 0x000f28000c1e9b00 */
[----:B------:R-:W4:Y:S04]  /*0910*/  LDG.E.64.CONSTANT R64, desc[UR6][R72.64+0x7800] ;  /* 0x0078000648407981 */ /* 0x000f28000c1e9b00 */
[----:B------:R-:W4:Y:S04]  /*0920*/  LDG.E.64.CONSTANT R48, desc[UR6][R72.64+0x9600] ;  /* 0x0096000648307981 */ /* 0x000f28000c1e9b00 */
[----:B------:R-:W4:Y:S04]  /*0930*/  LDG.E.64.CONSTANT R60, desc[UR6][R72.64+0xb400] ;  /* 0x00b40006483c7981 */ /* 0x000f28000c1e9b00 */
[----:B------:R-:W4:Y:S01]  /*0940*/  LDG.E.64.CONSTANT R62, desc[UR6][R72.64+0xd200] ;  /* 0x00d20006483e7981 */ /* 0x000f22000c1e9b00 */
[----:B------:R-:W-:-:S02]  /*0950*/  LOP3.LUT P1, RZ, R84, 0x3e1, RZ, 0xc0, !PT ;  /* 0x000003e154ff7812 */ /* 0x000fc4000782c0ff */
[----:B------:R-:W-:-:S11]  /*0960*/  ISETP.GT.U32.AND P2, PT, R84, 0x1f, PT ;  /* 0x0000001f5400780c */ /* 0x000fd60003f44070 */
[----:B------:R-:W0:Y:S01]  /*0970*/  @!P1 LDC.64 R110, c[0x0][0x3b8] ;  /* 0x0000ee00ff6e9b82 */ /* 0x000e220000000a00 */
[----:B------:R-:W-:Y:S01]  /*0980*/  BSSY.RECONVERGENT B0, `(.L_x_410) ;  /* 0x00000a2000007945 */ /* 0x000fe20003800200 */
[C---:B--2---:R-:W-:Y:S02]  /*0990*/  PRMT R41, R74.reuse, 0x7632, R41 ;  /* 0x000076324a297816 */ /* 0x044fe40000000029 */
[----:B------:R-:W-:Y:S02]  /*09a0*/  SHF.L.U32 R3, R74, 0x10, RZ ;  /* 0x000000104a037819 */ /* 0x000fe400000006ff */
[----:B------:R-:W-:-:S03]  /*09b0*/  SHF.L.U32 R41, R41, 0x10, RZ ;  /* 0x0000001029297819 */ /* 0x000fc600000006ff */
[----:B------:R-:W-:Y:S01]  /*09c0*/  FADD.FTZ R74, RZ, R3 ;  /* 0x00000003ff4a7221 */ /* 0x000fe20000010000 */
[----:B------:R-:W-:Y:S01]  /*09d0*/  FFMA.FTZ R76, R3, R3, RZ ;  /* 0x00000003034c7223 */ /* 0x000fe200000100ff */
[C---:B------:R-:W-:Y:S02]  /*09e0*/  PRMT R37, R75.reuse, 0x7632, R37 ;  /* 0x000076324b257816 */ /* 0x040fe40000000025 */
[----:B------:R-:W-:Y:S01]  /*09f0*/  SHF.L.U32 R39, R75, 0x10, RZ ;  /* 0x000000104b277819 */ /* 0x000fe200000006ff */
[----:B------:R-:W-:Y:S01]  /*0a00*/  FADD.FTZ R74, R74, R41 ;  /* 0x000000294a4a7221 */ /* 0x000fe20000010000 */
[----:B------:R-:W-:Y:S01]  /*0a10*/  FFMA.FTZ R76, R41, R41, R76 ;  /* 0x00000029294c7223 */ /* 0x000fe2000001004c */
[----:B------:R-:W-:Y:S02]  /*0a20*/  SHF.L.U32 R37, R37, 0x10, RZ ;  /* 0x0000001025257819 */ /* 0x000fe400000006ff */
[----:B------:R-:W-:Y:S01]  /*0a30*/  FADD.FTZ R74, R74, R39 ;  /* 0x000000274a4a7221 */ /* 0x000fe20000010000 */
[----:B------:R-:W-:Y:S01]  /*0a40*/  FFMA.FTZ R76, R39, R39, R76 ;  /* 0x00000027274c7223 */ /* 0x000fe2000001004c */
[----:B---3--:R-:W-:-:S02]  /*0a50*/  PRMT R33, R70, 0x7632, R33 ;  /* 0x0000763246217816 */ /* 0x008fc40000000021 */
        /* <DEDUP_REMOVED lines=13> */
[C---:B----4-:R-:W-:Y:S02]  /*0b30*/  PRMT R25, R68.reuse, 0x7632, R25 ;  /* 0x0000763244197816 */ /* 0x050fe40000000019 */
        /* <DEDUP_REMOVED lines=82> */
[----:B------:R-:W-:-:S03]  /*1060*/  FFMA.FTZ R76, R107, R107, R76 ;  /* 0x0000006b6b4c7223 */ /* 0x000fc6000001004c */
[----:B------:R-:W-:Y:S01]  /*1070*/  FADD.FTZ R48, R48, R109 ;  /* 0x0000006d30307221 */ /* 0x000fe20000010000 */
[----:B------:R-:W-:Y:S01]  /*1080*/  FFMA.FTZ R49, R109, R109, R76 ;  /* 0x0000006d6d317223 */ /* 0x000fe2000001004c */
[----:B------:R-:W-:-:S04]  /*1090*/  CS2R R62, SRZ ;  /* 0x00000000003e7805 */ /* 0x000fc8000001ff00 */
[----:B------:R1:W-:Y:S01]  /*10a0*/  STS.64 [R20], R48 ;  /* 0x0000003014007388 */ /* 0x0003e20000000a00 */
[----:B------:R-:W-:Y:S06]  /*10b0*/  BAR.SYNC.DEFER_BLOCKING 0x0 ;  /* 0x0000000000007b1d */ /* 0x000fec0000010000 */
[----:B0-----:R-:W-:Y:S05]  /*10c0*/  @P2 BRA `(.L_x_411) ;  /* 0x0000000000b42947 */ /* 0x001fea0003800000 */
[----:B-1----:R-:W0:Y:S04]  /*10d0*/  LDS.64 R48, [R81] ;  /* 0x0000000051307984 */ /* 0x002e280000000a00 */
[----:B------:R-:W1:Y:S04]  /*10e0*/  LDS.64 R78, [R80] ;  /* 0x00000000504e7984 */ /* 0x000e680000000a00 */
[----:B------:R-:W2:Y:S04]  /*10f0*/  LDS.64 R60, [R47] ;  /* 0x000000002f3c7984 */ /* 0x000ea80000000a00 */
[----:B------:R-:W3:Y:S04]  /*1100*/  LDS.64 R62, [R46] ;  /* 0x000000002e3e7984 */ /* 0x000ee80000000a00 */
[----:B------:R-:W4:Y:S04]  /*1110*/  LDS.64 R64, [R45] ;  /* 0x000000002d407984 */ /* 0x000f280000000a00 */
[----:B------:R-:W4:Y:S04]  /*1120*/  LDS.64 R66, [R44] ;  /* 0x000000002c427984 */ /* 0x000f280000000a00 */
[----:B------:R-:W4:Y:S04]  /*1130*/  LDS.64 R68, [R42] ;  /* 0x000000002a447984 */ /* 0x000f280000000a00 */
[----:B------:R-:W4:Y:S04]  /*1140*/  LDS.64 R70, [R40] ;  /* 0x0000000028467984 */ /* 0x000f280000000a00 */
[----:B------:R-:W4:Y:S04]  /*1150*/  LDS.64 R72, [R38] ;  /* 0x0000000026487984 */ /* 0x000f280000000a00 */
[----:B------:R-:W4:Y:S01]  /*1160*/  LDS.64 R74, [R36] ;  /* 0x00000000244a7984 */ /* 0x000f220000000a00 */
[----:B0-----:R-:W-:-:S03]  /*1170*/  FADD.FTZ R113, RZ, R48 ;  /* 0x00000030ff717221 */ /* 0x001fc60000010000 */
[----:B------:R-:W0:Y:S01]  /*1180*/  LDS.64 R76, [R34] ;  /* 0x00000000224c7984 */ /* 0x000e220000000a00 */
[----:B------:R-:W-:Y:S01]  /*1190*/  FADD.FTZ R86, RZ, R49 ;  /* 0x00000031ff567221 */ /* 0x000fe20000010000 */
[----:B-1----:R-:W-:Y:S02]  /*11a0*/  FADD.FTZ R113, R113, R78 ;  /* 0x0000004e71717221 */ /* 0x002fe40000010000 */
[----:B------:R-:W1:Y:S01]  /*11b0*/  LDS.64 R48, [R32] ;  /* 0x0000000020307984 */ /* 0x000e620000000a00 */
[----:B------:R-:W-:Y:S01]  /*11c0*/  FADD.FTZ R86, R86, R79 ;  /* 0x0000004f56567221 */ /* 0x000fe20000010000 */
[----:B--2---:R-:W-:Y:S02]  /*11d0*/  FADD.FTZ R113, R113, R60 ;  /* 0x0000003c71717221 */ /* 0x004fe40000010000 */
[----:B------:R-:W2:Y:S01]  /*11e0*/  LDS.64 R78, [R30] ;  /* 0x000000001e4e7984 */ /* 0x000ea20000000a00 */
[----:B------:R-:W-:Y:S01]  /*11f0*/  FADD.FTZ R86, R86, R61 ;  /* 0x0000003d56567221 */ /* 0x000fe20000010000 */
[----:B---3--:R-:W-:-:S02]  /*1200*/  FADD.FTZ R113, R113, R62 ;  /* 0x0000003e71717221 */ /* 0x008fc40000010000 */
[----:B------:R-:W3:Y:S01]  /*1210*/  LDS.64 R60, [R28] ;  /* 0x000000001c3c7984 */ /* 0x000ee20000000a00 */
[----:B------:R-:W-:Y:S01]  /*1220*/  FADD.FTZ R86, R86, R63 ;  /* 0x0000003f56567221 */ /* 0x000fe20000010000 */
[----:B----4-:R-:W-:Y:S02]  /*1230*/  FADD.FTZ R113, R113, R64 ;  /* 0x0000004071717221 */ /* 0x010fe40000010000 */
[----:B------:R-:W4:Y:S01]  /*1240*/  LDS.64 R62, [R26] ;  /* 0x000000001a3e7984 */ /* 0x000f220000000a00 */
[----:B------:R-:W-:Y:S01]  /*1250*/  FADD.FTZ R86, R86, R65 ;  /* 0x0000004156567221 */ /* 0x000fe20000010000 */
        /* <DEDUP_REMOVED lines=10> */
[----:B0-----:R-:W-:-:S03]  /*1300*/  FADD.FTZ R113, R113, R76 ;  /* 0x0000004c71717221 */ /* 0x001fc60000010000 */
[----:B------:R-:W-:Y:S01]  /*1310*/  FADD.FTZ R86, R86, R77 ;  /* 0x0000004d56567221 */ /* 0x000fe20000010000 */
[----:B-1----:R-:W-:-:S03]  /*1320*/  FADD.FTZ R113, R113, R48 ;  /* 0x0000003071717221 */ /* 0x002fc60000010000 */
[----:B------:R-:W-:Y:S01]  /*1330*/  FADD.FTZ R86, R86, R49 ;  /* 0x0000003156567221 */ /* 0x000fe20000010000 */
[----:B--2---:R-:W-:-:S03]  /*1340*/  FADD.FTZ R113, R113, R78 ;  /* 0x0000004e71717221 */ /* 0x004fc60000010000 */
[----:B------:R-:W-:Y:S01]  /*1350*/  FADD.FTZ R86, R86, R79 ;  /* 0x0000004f56567221 */ /* 0x000fe20000010000 */
[----:B---3--:R-:W-:-:S03]  /*1360*/  FADD.FTZ R113, R113, R60 ;  /* 0x0000003c71717221 */ /* 0x008fc60000010000 */
[----:B------:R-:W-:Y:S01]  /*1370*/  FADD.FTZ R86, R86, R61 ;  /* 0x0000003d56567221 */ /* 0x000fe20000010000 */
[----:B----4-:R-:W-:-:S03]  /*1380*/  FADD.FTZ R62, R113, R62 ;  /* 0x0000003e713e7221 */ /* 0x010fc60000010000 */
[----:B------:R-:W-:-:S07]  /*1390*/  FADD.FTZ R63, R86, R63 ;  /* 0x0000003f563f7221 */ /* 0x000fce0000010000 */
.L_x_411:
[----:B------:R-:W-:Y:S05]  /*13a0*/  BSYNC.RECONVERGENT B0 ;  /* 0x0000000000007941 */ /* 0x000fea0003800200 */
.L_x_410:
[----:B-1----:R-:W0:Y:S01]  /*13b0*/  SHFL.BFLY PT, R49, R62, 0x1, 0x1f ;  /* 0x0c201f003e317f89 */ /* 0x002e2200000e0000 */
[----:B------:R-:W-:Y:S01]  /*13c0*/  @!P1 IMAD R61, R16, UR8, R85 ;  /* 0x00000008103d9c24 */ /* 0x000fe2000f8e0255 */
[----:B------:R-:W-:Y:S02]  /*13d0*/  ISETP.NE.AND P2, PT, R84, RZ, PT ;  /* 0x000000ff5400720c */ /* 0x000fe40003f45270 */
[----:B------:R-:W1:Y:S02]  /*13e0*/  SHFL.BFLY PT, R60, R63, 0x1, 0x1f ;  /* 0x0c201f003f3c7f89 */ /* 0x000e6400000e0000 */
[----:B------:R-:W-:-:S05]  /*13f0*/  @!P1 LEA R61, R61, R8, 0xb ;  /* 0x000000083d3d9211 */ /* 0x000fca00078e58ff */
[----:B------:R-:W-:-:S04]  /*1400*/  @!P1 IMAD.WIDE.U32 R110, R61, 0x4, R110 ;  /* 0x000000043d6e9825 */ /* 0x000fc800078e006e */
[----:B0-----:R-:W-:Y:S01]  /*1410*/  FADD.FTZ R48, R49, R62 ;  /* 0x0000003e31307221 */ /* 0x001fe20000010000 */
[----:B-1----:R-:W-:-:S05]  /*1420*/  FADD.FTZ R49, R60, R63 ;  /* 0x0000003f3c317221 */ /* 0x002fca0000010000 */
[----:B------:R0:W-:Y:S01]  /*1430*/  @!P1 STG.E.64 desc[UR6][R110.64], R48 ;  /* 0x000000306e009986 */ /* 0x0001e2000c101b06 */
[----:B------:R-:W-:Y:S06]  /*1440*/  BAR.SYNC.DEFER_BLOCKING 0x0 ;  /* 0x0000000000007b1d */ /* 0x000fec0000010000 */
[----:B------:R-:W-:Y:S05]  /*1450*/  @P2 BRA `(.L_x_412) ;  /* 0x0000000000282947 */ /* 0x000fea0003800000 */
[----:B------:R-:W-:Y:S06]  /*1460*/  MEMBAR.ALL.GPU ;  /* 0x0000000000007992 */ /* 0x000fec000000a000 */
[----:B------:R-:W-:-:S00]  /*1470*/  ERRBAR ;  /* 0x00000000000079ab */ /* 0x000fc00000000000 */
[----:B------:R-:W-:Y:S06]  /*1480*/  CGAERRBAR ;  /* 0x00000000000075ab */ /* 0x000fec0000000000 */
[----:B0-----:R0:W5:Y:S02]  /*1490*/  ATOM.E.ADD.STRONG.GPU PT, R48, desc[UR6][R50.64], R12 ;  /* 0x8000000c3230798a */ /* 0x00116400081ef106 */
.L_x_413:
[----:B------:R-:W2:Y:S04]  /*14a0*/  LD.E.STRONG.GPU R49, desc[UR6][R50.64] ;  /* 0x0000000632317980 */ /* 0x000ea8000c10f900 */
[----:B--2---:R-:W-:Y:S01]  /*14b0*/  CCTL.IVALL ;  /* 0x00000000ff00798f */ /* 0x004fe20002000000 */
[----:B------:R-:W-:Y:S05]  /*14c0*/  YIELD ;  /* 0x0000000000007946 */ /* 0x000fea0003800000 */
[----:B-----5:R-:W-:-:S04]  /*14d0*/  LOP3.LUT R49, R49, R48, RZ, 0x3c, !PT ;  /* 0x0000003031317212 */ /* 0x020fc800078e3cff */
[----:B------:R-:W-:-:S13]  /*14e0*/  ISETP.GT.AND P1, PT, R49, -0x1, PT ;  /* 0xffffffff3100780c */ /* 0x000fda0003f24270 */
[----:B------:R-:W-:Y:S05]  /*14f0*/  @P1 BRA `(.L_x_413) ;  /* 0xfffffffc00e81947 */ /* 0x000fea000383ffff */
.L_x_412:
[----:B------:R-:W-:Y:S01]  /*1500*/  ISETP.GT.U32.AND P1, PT, R84, 0xff, PT ;  /* 0x000000ff5400780c */ /* 0x000fe20003f24070 */
[----:B------:R-:W-:Y:S05]  /*1510*/  WARPSYNC.ALL ;  /* 0x0000000000007948 */ /* 0x000fea0003800000 */
[----:B------:R-:W-:Y:S01]  /*1520*/  BAR.SYNC.DEFER_BLOCKING 0x0 ;  /* 0x0000000000007b1d */ /* 0x000fe20000010000 */
[----:B------:R-:W-:Y:S02]  /*1530*/  IADD3 R67, P2, PT, R43, 0x1, RZ ;  /* 0x000000012b437810 */ /* 0x000fe40007f5e0ff */
[----:B0-----:R-:W-:Y:S02]  /*1540*/  CS2R R48, SRZ ;  /* 0x0000000000307805 */ /* 0x001fe4000001ff00 */
[----:B-----5:R-:W-:-:S02]  /*1550*/  PRMT R69, R56, 0x7632, R69 ;  /* 0x0000763238457816 */ /* 0x020fc40000000045 */
[----:B------:R-:W-:Y:S01]  /*1560*/  IADD3.X R66, PT, PT, RZ, R18, RZ, P2, !PT ;  /* 0x00000012ff427210 */ /* 0x000fe200017fe4ff */
[----:B------:R-:W-:Y:S01]  /*1570*/  BSSY.RECONVERGENT B0, `(.L_x_414) ;  /* 0x000001d000007945 */ /* 0x000fe20003800200 */
[----:B------:R-:W-:Y:S02]  /*1580*/  PRMT R70, R57, 0x7632, R70 ;  /* 0x0000763239467816 */ /* 0x000fe40000000046 */
[----:B------:R-:W-:Y:S02]  /*1590*/  PRMT R71, R58, 0x7632, R71 ;  /* 0x000076323a477816 */ /* 0x000fe40000000047 */
[----:B------:R-:W-:Y:S01]  /*15a0*/  PRMT R68, R59, 0x7632, R68 ;  /* 0x000076323b447816 */ /* 0x000fe20000000044 */
[----:B------:R-:W-:Y:S06]  /*15b0*/  @P1 BRA `(.L_x_415) ;  /* 0x0000000000601947 */ /* 0x000fec0003800000 */
[----:B------:R-:W0:Y:S01]  /*15c0*/  LDC.64 R64, c[0x0][0x3b8] ;  /* 0x0000ee00ff407b82 */ /* 0x000e220000000a00 */
[----:B------:R-:W-:-:S05]  /*15d0*/  IMAD R49, R16, UR8, R85 ;  /* 0x0000000810317c24 */ /* 0x000fca000f8e0255 */
[----:B------:R-:W-:-:S04]  /*15e0*/  LEA R49, R49, R10, 0xa ;  /* 0x0000000a31317211 */ /* 0x000fc800078e50ff */
[----:B------:R-:W-:-:S04]  /*15f0*/  IADD3 R49, PT, PT, R14, R49, RZ ;  /* 0x000000310e317210 */ /* 0x000fc80007ffe0ff */
[----:B------:R-:W-:-:S04]  /*1600*/  SHF.L.U32 R63, R49, 0x1, RZ ;  /* 0x00000001313f7819 */ /* 0x000fc800000006ff */
[C---:B------:R-:W-:Y:S02]  /*1610*/  IADD3 R61, PT, PT, R63.reuse, 0x20, RZ ;  /* 0x000000203f3d7810 */ /* 0x040fe40007ffe0ff */
[C---:B------:R-:W-:Y:S01]  /*1620*/  IADD3 R73, PT, PT, R63.reuse, 0x40, RZ ;  /* 0x000000403f497810 */ /* 0x040fe20007ffe0ff */
[C---:B0-----:R-:W-:Y:S01]  /*1630*/  IMAD.WIDE.U32 R48, R63.reuse, 0x4, R64 ;  /* 0x000000043f307825 */ /* 0x041fe200078e0040 */
[----:B------:R-:W-:-:S03]  /*1640*/  IADD3 R75, PT, PT, R63, 0x60, RZ ;  /* 0x000000603f4b7810 */ /* 0x000fc60007ffe0ff */
[--C-:B------:R-:W-:Y:S02]  /*1650*/  IMAD.WIDE.U32 R60, R61, 0x4, R64.reuse ;  /* 0x000000043d3c7825 */ /* 0x100fe400078e0040 */
        /* <DEDUP_REMOVED lines=14> */
.L_x_415:
[----:B------:R-:W-:Y:S05]  /*1740*/  BSYNC.RECONVERGENT B0 ;  /* 0x0000000000007941 */ /* 0x000fea0003800200 */
.L_x_414:
[----:B------:R-:W0:Y:S01]  /*1750*/  SHFL.BFLY PT, R60, R49, 0x8, 0x1f ;  /* 0x0d001f00313c7f89 */ /* 0x000e2200000e0000 */
[----:B------:R-:W-:Y:S01]  /*1760*/  LOP3.LUT P1, RZ, R84, 0x30f, RZ, 0xc0, !PT ;  /* 0x0000030f54ff7812 */ /* 0x000fe2000782c0ff */
[----:B------:R-:W1:Y:S01]  /*1770*/  LDCU UR5, c[0x0][0x3a0] ;  /* 0x00007400ff0577ac */ /* 0x000e620008000800 */
[----:B------:R-:W-:Y:S01]  /*1780*/  SHF.L.U32 R56, R56, 0x10, RZ ;  /* 0x0000001038387819 */ /* 0x000fe200000006ff */
[----:B------:R-:W2:Y:S01]  /*1790*/  SHFL.BFLY PT, R61, R48, 0x8, 0x1f ;  /* 0x0d001f00303d7f89 */ /* 0x000ea200000e0000 */
[----:B------:R-:W-:Y:S01]  /*17a0*/  SHF.L.U32 R71, R71, 0x10, RZ ;  /* 0x0000001047477819 */ /* 0x000fe200000006ff */
[----:B------:R-:W3:Y:S01]  /*17b0*/  LDCU.64 UR10, c[0x0][0x380] ;  /* 0x00007000ff0a77ac */ /* 0x000ee20008000a00 */
[----:B------:R-:W-:Y:S02]  /*17c0*/  SHF.L.U32 R70, R70, 0x10, RZ ;  /* 0x0000001046467819 */ /* 0x000fe400000006ff */
[----:B------:R-:W-:Y:S02]  /*17d0*/  SHF.L.U32 R68, R68, 0x10, RZ ;  /* 0x0000001044447819 */ /* 0x000fe400000006ff */
[----:B------:R-:W-:-:S02]  /*17e0*/  SHF.L.U32 R59, R59, 0x10, RZ ;  /* 0x000000103b3b7819 */ /* 0x000fc400000006ff */
[----:B------:R-:W-:Y:S01]  /*17f0*/  LOP3.LUT R16, R16, 0x1, RZ, 0x3c, !PT ;  /* 0x0000000110107812 */ /* 0x000fe200078e3cff */
[----:B0-----:R-:W-:Y:S01]  /*1800*/  FADD.FTZ R60, R60, R49 ;  /* 0x000000313c3c7221 */ /* 0x001fe20000010000 */
[----:B--2---:R-:W-:-:S04]  /*1810*/  FADD.FTZ R61, R61, R48 ;  /* 0x000000303d3d7221 */ /* 0x004fc80000010000 */
[----:B------:R-:W0:Y:S04]  /*1820*/  SHFL.BFLY PT, R63, R60, 0x4, 0x1f ;  /* 0x0c801f003c3f7f89 */ /* 0x000e2800000e0000 */
[----:B------:R-:W2:Y:S01]  /*1830*/  SHFL.BFLY PT, R62, R61, 0x4, 0x1f ;  /* 0x0c801f003d3e7f89 */ /* 0x000ea200000e0000 */
[----:B0-----:R-:W-:Y:S01]  /*1840*/  FADD.FTZ R63, R60, R63 ;  /* 0x0000003f3c3f7221 */ /* 0x001fe20000010000 */
[----:B--2---:R-:W-:-:S04]  /*1850*/  FADD.FTZ R62, R61, R62 ;  /* 0x0000003e3d3e7221 */ /* 0x004fc80000010000 */
[----:B------:R-:W0:Y:S04]  /*1860*/  SHFL.BFLY PT, R64, R63, 0x2, 0x1f ;  /* 0x0c401f003f407f89 */ /* 0x000e2800000e0000 */
[----:B------:R-:W2:Y:S01]  /*1870*/  SHFL.BFLY PT, R65, R62, 0x2, 0x1f ;  /* 0x0c401f003e417f89 */ /* 0x000ea200000e0000 */
[----:B0-----:R-:W-:Y:S01]  /*1880*/  FADD.FTZ R72, R63, R64 ;  /* 0x000000403f487221 */ /* 0x001fe20000010000 */
[----:B--2---:R-:W-:-:S04]  /*1890*/  FADD.FTZ R73, R62, R65 ;  /* 0x000000413e497221 */ /* 0x004fc80000010000 */
[----:B------:R-:W0:Y:S01]  /*18a0*/  SHFL.BFLY PT, R49, R72, 0x1, 0x1f ;  /* 0x0c201f0048317f89 */ /* 0x000e2200000e0000 */
[----:B------:R-:W2:Y:S03]  /*18b0*/  @!P0 LDC.64 R62, c[0x0][0x3b0] ;  /* 0x0000ec00ff3e8b82 */ /* 0x000ea60000000a00 */
[----:B------:R-:W4:Y:S01]  /*18c0*/  SHFL.BFLY PT, R48, R73, 0x1, 0x1f ;  /* 0x0c201f0049307f89 */ /* 0x000f2200000e0000 */
[----:B0-----:R-:W-:-:S04]  /*18d0*/  FADD.FTZ R49, R72, R49 ;  /* 0x0000003148317221 */ /* 0x001fc80000010000 */
[----:B------:R-:W-:Y:S01]  /*18e0*/  @!P1 FMUL.FTZ R64, R49, 1.6276042515528388321e-05 ;  /* 0x3788888931409820 */ /* 0x000fe20000410000 */
[----:B----4-:R-:W-:-:S03]  /*18f0*/  FADD.FTZ R49, R73, R48 ;  /* 0x0000003049317221 */ /* 0x010fc60000010000 */
[----:B------:R-:W-:-:S04]  /*1900*/  @!P1 FMUL.FTZ R48, R64, R64 ;  /* 0x0000004040309220 */ /* 0x000fc80000410000 */
[----:B------:R-:W-:-:S05]  /*1910*/  @!P1 FFMA.FTZ R48, R49, 1.6276042515528388321e-05, -R48 ;  /* 0x3788888931309823 */ /* 0x000fca0000010830 */
[----:B------:R-:W-:-:S05]  /*1920*/  @!P1 FMNMX.FTZ R65, RZ, R48, !PT ;  /* 0x00000030ff419209 */ /* 0x000fca0007810000 */
[----:B------:R-:W-:Y:S01]  /*1930*/  @!P1 STS.64 [R83+UR4], R64 ;  /* 0x0000004053009988 */ /* 0x000fe20008000a04 */
[----:B------:R-:W-:Y:S01]  /*1940*/  BAR.SYNC.DEFER_BLOCKING 0x0 ;  /* 0x0000000000007b1d */ /* 0x000fe20000010000 */
[----:B------:R-:W-:-:S04]  /*1950*/  @!P0 LEA R72, P1, R43, R6, 0x6 ;  /* 0x000000062b488211 */ /* 0x000fc800078230ff */
[----:B------:R-:W-:Y:S02]  /*1960*/  @!P0 LEA.HI.X R18, R43, RZ, R18, 0x6, P1 ;  /* 0x000000ff2b128211 */ /* 0x000fe400008f3412 */
[----:B--2---:R-:W-:-:S04]  /*1970*/  @!P0 LEA R62, P1, R72, R62, 0x2 ;  /* 0x0000003e483e8211 */ /* 0x004fc800078210ff */
[----:B------:R-:W-:Y:S02]  /*1980*/  @!P0 LEA.HI.X R63, R72, R63, R18, 0x2, P1 ;  /* 0x0000003f483f8211 */ /* 0x000fe400008f1412 */
[----:B---3--:R-:W-:Y:S01]  /*1990*/  IADD3 R2, P1, PT, R2, UR10, RZ ;  /* 0x0000000a02027c10 */ /* 0x008fe2000ff3e0ff */
[----:B------:R-:W1:Y:S04]  /*19a0*/  LDS.64 R60, [R4] ;  /* 0x00000000043c7984 */ /* 0x000e680000000a00 */
[----:B------:R-:W0:Y:S01]  /*19b0*/  @!P0 LDS.64 R48, [R82+UR4] ;  /* 0x0000000452308984 */ /* 0x000e220008000a00 */
[----:B-1----:R-:W-:Y:S01]  /*19c0*/  FADD.FTZ R18, R61, UR5 ;  /* 0x000000053d127e21 */ /* 0x002fe20008010000 */
[--C-:B------:R-:W-:Y:S01]  /*19d0*/  FADD.FTZ R3, R3, -R60.reuse ;  /* 0x8000003c03037221 */ /* 0x100fe20000010000 */
[--C-:B------:R-:W-:Y:S01]  /*19e0*/  FADD.FTZ R35, R35, -R60.reuse ;  /* 0x8000003c23237221 */ /* 0x100fe20000010000 */
[--C-:B------:R-:W-:Y:S01]  /*19f0*/  FADD.FTZ R27, R27, -R60.reuse ;  /* 0x8000003c1b1b7221 */ /* 0x100fe20000010000 */
[----:B0-----:R0:W-:Y:S01]  /*1a00*/  @!P0 STG.E.64 desc[UR6][R62.64], R48 ;  /* 0x000000303e008986 */ /* 0x0011e2000c101b06 */
[--C-:B------:R-:W-:Y:S01]  /*1a10*/  FADD.FTZ R61, R19, -R60.reuse ;  /* 0x8000003c133d7221 */ /* 0x100fe20000010000 */
[----:B------:R-:W1:Y:S01]  /*1a20*/  MUFU.RSQ R18, R18 ;  /* 0x0000001200127308 */ /* 0x000e620000001400 */
        /* <DEDUP_REMOVED lines=28> */
[----:B------:R-:W-:Y:S01]  /*1bf0*/  SHF.L.U32 R25, R58, 0x10, RZ ;  /* 0x000000103a197819 */ /* 0x000fe200000006ff */
[C---:B-1----:R-:W-:Y:S01]  /*1c00*/  FMUL.FTZ R23, R18.reuse, R3 ;  /* 0x0000000312177220 */ /* 0x042fe20000410000 */
[C---:B------:R-:W-:Y:S01]  /*1c10*/  FMUL.FTZ R35, R18.reuse, R35 ;  /* 0x0000002312237220 */ /* 0x040fe20000410000 */
[C---:B------:R-:W-:Y:S01]  /*1c20*/  FMUL.FTZ R58, R18.reuse, R27 ;  /* 0x0000001b123a7220 */ /* 0x040fe20000410000 */
[C---:B------:R-:W-:Y:S01]  /*1c30*/  FMUL.FTZ R62, R18.reuse, R61 ;  /* 0x0000003d123e7220 */ /* 0x040fe20000410000 */
[C---:B------:R-:W-:Y:S01]  /*1c40*/  FMUL.FTZ R74, R18.reuse, R65 ;  /* 0x00000041124a7220 */ /* 0x040fe20000410000 */
[C---:B------:R-:W-:Y:S01]  /*1c50*/  FMUL.FTZ R86, R18.reuse, R89 ;  /* 0x0000005912567220 */ /* 0x040fe20000410000 */
[C---:B------:R-:W-:Y:S01]  /*1c60*/  FMUL.FTZ R92, R18.reuse, R97 ;  /* 0x00000061125c7220 */ /* 0x040fe20000410000 */
[C---:B------:R-:W-:Y:S01]  /*1c70*/  FMUL.FTZ R98, R18.reuse, R105 ;  /* 0x0000006912627220 */ /* 0x040fe20000410000 */
[----:B------:R-:W-:Y:S01]  /*1c80*/  SHF.L.U32 R48, R69, 0x10, RZ ;  /* 0x0000001045307819 */ /* 0x000fe200000006ff */
        /* <DEDUP_REMOVED lines=24> */
[--C-:B------:R-:W-:Y:S01]  /*1e10*/  FFMA.FTZ R18, R23, R56, R25.reuse ;  /* 0x0000003817127223 */ /* 0x100fe20000010019 */
[C-C-:B------:R-:W-:Y:S01]  /*1e20*/  FFMA.FTZ R35, R56.reuse, R35, R25.reuse ;  /* 0x0000002338237223 */ /* 0x140fe20000010019 */
[C-C-:B------:R-:W-:Y:S01]  /*1e30*/  FFMA.FTZ R23, R56.reuse, R58, R25.reuse ;  /* 0x0000003a38177223 */ /* 0x140fe20000010019 */
[C-C-:B------:R-:W-:Y:S01]  /*1e40*/  FFMA.FTZ R27, R56.reuse, R62, R25.reuse ;  /* 0x0000003e381b7223 */ /* 0x140fe20000010019 */
[C-C-:B------:R-:W-:Y:S01]  /*1e50*/  FFMA.FTZ R74, R56.reuse, R74, R25.reuse ;  /* 0x0000004a384a7223 */ /* 0x140fe20000010019 */
[C-C-:B------:R-:W-:Y:S01]  /*1e60*/  FFMA.FTZ R86, R56.reuse, R86, R25.reuse ;  /* 0x0000005638567223 */ /* 0x140fe20000010019 */
[C-C-:B------:R-:W-:Y:S01]  /*1e70*/  FFMA.FTZ R92, R56.reuse, R92, R25.reuse ;  /* 0x0000005c385c7223 */ /* 0x140fe20000010019 */
[----:B------:R-:W-:Y:S01]  /*1e80*/  FFMA.FTZ R98, R56, R98, R25 ;  /* 0x0000006238627223 */ /* 0x000fe20000010019 */
        /* <DEDUP_REMOVED lines=9> */
[----:B------:R-:W-:Y:S01]  /*1f20*/  IADD3.X R3, PT, PT, R0, UR11, RZ, P1, !PT ;  /* 0x0000000b00037c10 */ /* 0x000fe20008ffe4ff */
[----:B------:R-:W0:Y:S01]  /*1f30*/  LDCU.64 UR10, c[0x0][0x3a8] ;  /* 0x00007500ff0a77ac */ /* 0x000e220008000a00 */
[----:B------:R-:W-:Y:S01]  /*1f40*/  SHF.L.U32 R56, R57, 0x10, RZ ;  /* 0x0000001039387819 */ /* 0x000fe200000006ff */
[C-C-:B------:R-:W-:Y:S01]  /*1f50*/  FFMA.FTZ R0, R70.reuse, R5, R68.reuse ;  /* 0x0000000546007223 */ /* 0x140fe20000010044 */
[C-C-:B------:R-:W-:Y:S01]  /*1f60*/  FFMA.FTZ R62, R70.reuse, R9, R68.reuse ;  /* 0x00000009463e7223 */ /* 0x140fe20000010044 */
[C-C-:B------:R-:W-:Y:S01]  /*1f70*/  FFMA.FTZ R7, R70.reuse, R7, R68.reuse ;  /* 0x0000000746077223 */ /* 0x140fe20000010044 */
[--C-:B------:R-:W-:Y:S01]  /*1f80*/  FFMA.FTZ R13, R70, R13, R68.reuse ;  /* 0x0000000d460d7223 */ /* 0x100fe20000010044 */
        /* <DEDUP_REMOVED lines=8> */
[C-C-:B------:R-:W-:Y:S01]  /*2010*/  FFMA.FTZ R15, R70.reuse, R15, R68.reuse ;  /* 0x0000000f460f7223 */ /* 0x140fe20000010044 */
[C-C-:B------:R-:W-:Y:S01]  /*2020*/  FFMA.FTZ R21, R70.reuse, R21, R68.reuse ;  /* 0x0000001546157223 */ /* 0x140fe20000010044 */
[----:B------:R-:W-:Y:S01]  /*2030*/  FFMA.FTZ R109, R70, R109, R68 ;  /* 0x0000006d466d7223 */ /* 0x000fe20000010044 */
[----:B------:R-:W-:-:S02]  /*2040*/  F2FP.BF16.F32.PACK_AB R19, R48, R11 ;  /* 0x0000000b3013723e */ /* 0x000fc400000010ff */
[----:B------:R-:W-:Y:S02]  /*2050*/  F2FP.BF16.F32.PACK_AB R48, R58, R35 ;  /* 0x000000233a30723e */ /* 0x000fe400000010ff */
[----:B------:R-:W-:Y:S02]  /*2060*/  F2FP.BF16.F32.PACK_AB R49, R0, R17 ;  /* 0x000000110031723e */ /* 0x000fe400000010ff */
[----:B------:R-:W-:Y:S02]  /*2070*/  F2FP.BF16.F32.PACK_AB R56, R60, R23 ;  /* 0x000000173c38723e */ /* 0x000fe400000010ff */
[----:B------:R-:W-:Y:S01]  /*2080*/  F2FP.BF16.F32.PACK_AB R57, R62, R57 ;  /* 0x000000393e39723e */ /* 0x000fe200000010ff */
[----:B------:R-:W-:Y:S01]  /*2090*/  STG.E.64 desc[UR6][R2.64+0x1e00], R48 ;  /* 0x001e003002007986 */ /* 0x000fe2000c101b06 */
[----:B------:R-:W-:Y:S02]  /*20a0*/  F2FP.BF16.F32.PACK_AB R64, R64, R27 ;  /* 0x0000001b4040723e */ /* 0x000fe400000010ff */
[----:B------:R-:W-:Y:S01]  /*20b0*/  F2FP.BF16.F32.PACK_AB R65, R7, R72 ;  /* 0x000000480741723e */ /* 0x000fe200000010ff */
[----:B------:R-:W-:Y:S01]  /*20c0*/  STG.E.64 desc[UR6][R2.64+0x3c00], R56 ;  /* 0x003c003802007986 */ /* 0x000fe2000c101b06 */
[----:B------:R-:W-:-:S02]  /*20d0*/  F2FP.BF16.F32.PACK_AB R74, R25, R74 ;  /* 0x0000004a194a723e */ /* 0x000fc400000010ff */
[----:B------:R-:W-:Y:S01]  /*20e0*/  F2FP.BF16.F32.PACK_AB R75, R13, R78 ;  /* 0x0000004e0d4b723e */ /* 0x000fe200000010ff */
[----:B------:R-:W-:Y:S01]  /*20f0*/  STG.E.64 desc[UR6][R2.64+0x5a00], R64 ;  /* 0x005a004002007986 */ /* 0x000fe2000c101b06 */
        /* <DEDUP_REMOVED lines=9> */
[----:B0-----:R-:W-:Y:S02]  /*2190*/  ISETP.GE.U32.AND P1, PT, R67, UR10, PT ;  /* 0x0000000a43007c0c */ /* 0x001fe4000bf26070 */
[----:B------:R-:W-:Y:S01]  /*21a0*/  F2FP.BF16.F32.PACK_AB R18, R41, R18 ;  /* 0x000000122912723e */ /* 0x000fe200000010ff */
[----:B------:R-:W-:Y:S01]  /*21b0*/  STG.E.64 desc[UR6][R2.64+0xd200], R98 ;  /* 0x00d2006202007986 */ /* 0x000fe2000c101b06 */
[----:B------:R-:W-:Y:S02]  /*21c0*/  ISETP.GE.AND.EX P1, PT, R66, UR11, PT, P1 ;  /* 0x0000000b42007c0c */ /* 0x000fe4000bf26310 */
[----:B------:R-:W-:Y:S01]  /*21d0*/  MOV R43, R67 ;  /* 0x00000043002b7202 */ /* 0x000fe20000000f00 */
[----:B------:R0:W-:Y:S02]  /*21e0*/  STG.E.64 desc[UR6][R2.64], R18 ;  /* 0x0000001202007986 */ /* 0x0001e4000c101b06 */
[----:B0-----:R-:W-:-:S08]  /*21f0*/  MOV R18, R66 ;  /* 0x0000004200127202 */ /* 0x001fd00000000f00 */
[----:B------:R-:W-:Y:S05]  /*2200*/  @!P1 BRA `(.L_x_416) ;  /* 0xffffffe4007c9947 */ /* 0x000fea000383ffff */
[----:B------:R-:W-:Y:S05]  /*2210*/  EXIT ;  /* 0x000000000000794d */ /* 0x000fea0003800000 */
.L_x_417:
        /* <DEDUP_REMOVED lines=14> */
.L_x_1092:


//--------------------- .text._ZN13group_norm_v214gn_cuda_kernelI13__nv_bfloat16Li480ELi3ELi32ELi60ELi1024ELb0ELi16ELi960ELi960ELi4ELb1ELi5ELb0ELb0ENS_16CompileConditionILi1000EEEEEvPT_PKS4_S7_S7_flPfS8_Pj --------------------------
	.section	.text._ZN13group_norm_v214gn_cuda_kernelI13__nv_bfloat16Li480ELi3ELi32ELi60ELi1024ELb0ELi16ELi960ELi960ELi4ELb1ELi5ELb0ELb0ENS_16CompileConditionILi1000EEEEEvPT_PKS4_S7_S7_flPfS8_Pj,"ax",@progbits
	.align	128
        .global         _ZN13group_norm_v214gn_cuda_kernelI13__nv_bfloat16Li480ELi3ELi32ELi60ELi1024ELb0ELi16ELi960ELi960ELi4ELb1ELi5ELb0ELb0ENS_16CompileConditionILi1000EEEEEvPT_PKS4_S7_S7_flPfS8_Pj
        .type           _ZN13group_norm_v214gn_cuda_kernelI13__nv_bfloat16Li480ELi3ELi32ELi60ELi1024ELb0ELi16ELi960ELi960ELi4ELb1ELi5ELb0ELb0ENS_16CompileConditionILi1000EEEEEvPT_PKS4_S7_S7_flPfS8_Pj,@function
        .size           _ZN13group_norm_v214gn_cuda_kernelI13__nv_bfloat16Li480ELi3ELi32ELi60ELi1024ELb0ELi16ELi960ELi960ELi4ELb1ELi5ELb0ELb0ENS_16CompileConditionILi1000EEEEEvPT_PKS4_S7_S7_flPfS8_Pj,(.L_x_1093 - _ZN13group_norm_v214gn_cuda_kernelI13__nv_bfloat16Li480ELi3ELi32ELi60ELi1024ELb0ELi16ELi960ELi960ELi4ELb1ELi5ELb0ELb0ENS_16CompileConditionILi1000EEEEEvPT_PKS4_S7_S7_flPfS8_Pj)
        .other          _ZN13group_norm_v214gn_cuda_kernelI13__nv_bfloat16Li480ELi3ELi32ELi60ELi1024ELb0ELi16ELi960ELi960ELi4ELb1ELi5ELb0ELb0ENS_16CompileConditionILi1000EEEEEvPT_PKS4_S7_S7_flPfS8_Pj,@"STO_CUDA_ENTRY STV_DEFAULT"
_ZN13group_norm_v214gn_cuda_kernelI13__nv_bfloat16Li480ELi3ELi32ELi60ELi1024ELb0ELi16ELi960ELi960ELi4ELb1ELi5ELb0ELb0ENS_16CompileConditionILi1000EEEEEvPT_PKS4_S7_S7_flPfS8_Pj:
.text._ZN13group_norm_v214gn_cuda_kernelI13__nv_bfloat16Li480ELi3ELi32ELi60ELi1024ELb0ELi16ELi960ELi960ELi4ELb1ELi5ELb0ELb0ENS_16CompileConditionILi1000EEEEEvPT_PKS4_S7_S7_flPfS8_Pj:
[----:B------:R-:W0:Y:S08]  /*0000*/  LDC R1, c[0x0][0x37c] ;  /* 0x0000df00ff017b82 */ /* 0x000e300000000800 */
[----:B------:R-:W1:Y:S01]  /*0010*/  LDC.64 R2, c[0x0][0x3a8] ;  /* 0x0000ea00ff027b82 */ /* 0x000e620000000a00 */
[----:B0-----:R-:W-:-:S07]  /*0020*/  IADD3 R1, PT, PT, R1, -0x40, RZ ;  /* 0xffffffc001017810 */ /* 0x001fce0007ffe0ff */
[----:B------:R-:W0:Y:S01]  /*0030*/  S2UR UR4, SR_CTAID.Y ;  /* 0x00000000000479c3 */ /* 0x000e220000002600 */
[C---:B-1----:R-:W-:Y:S02]  /*0040*/  SHF.L.U32 R4, R2.reuse, 0x1, RZ ;  /* 0x0000000102047819 */ /* 0x042fe400000006ff */
[----:B------:R-:W-:Y:S02]  /*0050*/  SHF.L.U64.HI R0, R2, 0x1, R3 ;  /* 0x0000000102007819 */ /* 0x000fe40000010203 */
[----:B0-----:R-:W-:-:S04]  /*0060*/  ISETP.GT.U32.AND P0, PT, R4, UR4, PT ;  /* 0x0000000404007c0c */ /* 0x001fc8000bf04070 */
[----:B------:R-:W-:-:S13]  /*0070*/  ISETP.GT.AND.EX P0, PT, R0, RZ, PT, P0 ;  /* 0x000000ff0000720c */ /* 0x000fda0003f04300 */
[----:B------:R-:W-:Y:S05]  /*0080*/  @!P0 EXIT ;  /* 0x000000000000894d */ /* 0x000fea0003800000 */
[----:B------:R-:W0:Y:S01]  /*0090*/  S2R R9, SR_TID.X ;  /* 0x0000000000097919 */ /* 0x000e220000002100 */
[----:B------:R-:W1:Y:S01]  /*00a0*/  LDC.64 R6, c[0x0][0x3b0] ;  /* 0x0000ec00ff067b82 */ /* 0x000e620000000a00 */
[----:B------:R-:W-:Y:S01]  /*00b0*/  UMOV UR8, UR4 ;  /* 0x0000000400087c82 */ /* 0x000fe20008000000 */
[----:B------:R-:W2:Y:S01]  /*00c0*/  LDCU.64 UR12, c[0x0][0x358] ;  /* 0x00006b00ff0c77ac */ /* 0x000ea20008000a00 */
[----:B------:R-:W3:Y:S01]  /*00d0*/  S2R R3, SR_CgaCtaId ;  /* 0x0000000000037919 */ /* 0x000ee20000008800 */
[----:B------:R-:W-:Y:S01]  /*00e0*/  UMOV UR5, URZ ;  /* 0x000000ff00057c82 */ /* 0x000fe20008000000 */
[----:B------:R-:W4:Y:S01]  /*00f0*/  S2R R5, SR_CTAID.X ;  /* 0x0000000000057919 */ /* 0x000f220000002500 */
[----:B------:R-:W-:Y:S01]  /*0100*/  UMOV UR4, URZ ;  /* 0x000000ff00047c82 */ /* 0x000fe20008000000 */
        /* <DEDUP_REMOVED lines=9> */
[----:B------:R-:W-:Y:S02]  /*01a0*/  IADD3 R4, PT, PT, RZ, -R2, RZ ;  /* 0x80000002ff047210 */ /* 0x000fe40007ffe0ff */
[----:B------:R-:W-:Y:S02]  /*01b0*/  MOV R2, 0x400 ;  /* 0x0000040000027802 */ /* 0x000fe40000000f00 */
[----:B------:R-:W-:Y:S02]  /*01c0*/  PRMT R4, R4, 0x7710, RZ ;  /* 0x0000771004047816 */ /* 0x000fe400000000ff */
[----:B---3--:R-:W-:Y:S02]  /*01d0*/  LEA R3, R3, R2, 0x18 ;  /* 0x0000000203037211 */ /* 0x008fe400078ec0ff */
[----:B------:R-:W-:Y:S02]  /*01e0*/  IADD3 R2, PT, PT, R4, R9, RZ ;  /* 0x0000000904027210 */ /* 0x000fe40007ffe0ff */
[----:B------:R-:W-:-:S02]  /*01f0*/  SHF.L.U32 R4, R5, 0x4, RZ ;  /* 0x0000000405047819 */ /* 0x000fc400000006ff */
[----:B------:R-:W-:Y:S02]  /*0200*/  LOP3.LUT R8, R2, 0xffff, RZ, 0xc0, !PT ;  /* 0x0000ffff02087812 */ /* 0x000fe400078ec0ff */
[----:B------:R-:W-:-:S03]  /*0210*/  LOP3.LUT R5, R4, 0x3f0, RZ, 0xc0, !PT ;  /* 0x000003f004057812 */ /* 0x000fc600078ec0ff */
[----:B------:R-:W-:Y:S01]  /*0220*/  IMAD R3, R8, 0x18, R3 ;  /* 0x0000001808037824 */ /* 0x000fe200078e0203 */
[C---:B------:R-:W-:Y:S01]  /*0230*/  IADD3 R2, PT, PT, R0.reuse, R5, RZ ;  /* 0x0000000500027210 */ /* 0x040fe20007ffe0ff */
[----:B------:R0:W-:Y:S03]  /*0240*/  STL [R1+0x30], R8 ;  /* 0x0000300801007387 */ /* 0x0001e60000100800 */
[----:B------:R-:W-:Y:S01]  /*0250*/  LEA R0, R0, R3, 0x3 ;  /* 0x0000000300007211 */ /* 0x000fe200078e18ff */
[----:B------:R0:W-:Y:S04]  /*0260*/  STL [R1+0x2c], R2 ;  /* 0x00002c0201007387 */ /* 0x0001e80000100800 */
[----:B--2---:R0:W-:Y:S02]  /*0270*/  STL [R1+0x34], R0 ;  /* 0x0000340001007387 */ /* 0x0041e40000100800 */
.L_x_430:
[----:B0-----:R-:W2:Y:S04]  /*0280*/  LDL R2, [R1+0x30] ;  /* 0x0000300001027983 */ /* 0x001ea80000100800 */
[----:B------:R-:W3:Y:S01]  /*0290*/  LDL R0, [R1+0x2c] ;  /* 0x00002c0001007983 */ /* 0x000ee20000100800 */
[----:B------:R-:W-:Y:S01]  /*02a0*/  ULOP3.LUT UR6, UR8, 0x1, URZ, 0xc0, !UPT ;  /* 0x0000000108067892 */ /* 0x000fe2000f8ec0ff */
[----:B------:R-:W-:Y:S01]  /*02b0*/  HFMA2 R13, -RZ, RZ, 0, 0 ;  /* 0x00000000ff0d7431 */ /* 0x000fe200000001ff */
[----:B------:R-:W-:Y:S01]  /*02c0*/  USHF.R.U64 UR14, UR8, 0x1, UR5 ;  /* 0x00000001080e7899 */ /* 0x000fe20008001205 */
[----:B-1----:R-:W0:Y:S01]  /*02d0*/  LDC.64 R14, c[0x0][0x390] ;  /* 0x0000e400ff0e7b82 */ /* 0x002e220000000a00 */
[----:B------:R-:W-:Y:S01]  /*02e0*/  UIMAD UR9, UR6, 0x3c0, URZ ;  /* 0x000003c0060978a4 */ /* 0x000fe2000f8e02ff */
[----:B------:R-:W1:Y:S03]  /*02f0*/  LDCU.64 UR10, c[0x0][0x388] ;  /* 0x00007100ff0a77ac */ /* 0x000e660008000a00 */
[----:B------:R-:W-:Y:S01]  /*0300*/  MOV R3, UR14 ;  /* 0x0000000e00037c02 */ /* 0x000fe20008000f00 */
[----:B------:R-:W-:-:S02]  /*0310*/  USHF.R.U32.HI UR15, URZ, 0x1, UR5 ;  /* 0x00000001ff0f7899 */ /* 0x000fc40008011605 */
[----:B------:R-:W4:Y:S02]  /*0320*/  LDC.64 R16, c[0x0][0x398] ;  /* 0x0000e600ff107b82 */ /* 0x000f240000000a00 */
[----:B------:R-:W-:Y:S01]  /*0330*/  UIMAD UR6, UR15, 0x1e0000, URZ ;  /* 0x001e00000f0678a4 */ /* 0x000fe2000f8e02ff */
[----:B--2---:R-:W-:Y:S01]  /*0340*/  LEA R12, R2, UR9, 0x2 ;  /* 0x00000009020c7c11 */ /* 0x004fe2000f8e10ff */
[----:B---3--:R-:W-:-:S04]  /*0350*/  IMAD R5, R0, 0x780, RZ ;  /* 0x0000078000057824 */ /* 0x008fc800078e02ff */
[----:B------:R-:W-:-:S03]  /*0360*/  IMAD.WIDE.U32 R2, R3, 0x1e0000, R12 ;  /* 0x001e000003027825 */ /* 0x000fc600078e000c */
[----:B------:R-:W-:-:S04]  /*0370*/  IADD3 R0, P1, PT, R5, R2, RZ ;  /* 0x0000000205007210 */ /* 0x000fc80007f3e0ff */
[----:B------:R-:W-:Y:S02]  /*0380*/  IADD3.X R3, PT, PT, R3, UR6, RZ, P1, !PT ;  /* 0x0000000603037c10 */ /* 0x000fe40008ffe4ff */
[C---:B------:R-:W-:Y:S02]  /*0390*/  SHF.L.U32 R6, R0.reuse, 0x1, RZ ;  /* 0x0000000100067819 */ /* 0x040fe400000006ff */
[----:B------:R-:W-:Y:S02]  /*03a0*/  SHF.L.U64.HI R4, R0, 0x1, R3 ;  /* 0x0000000100047819 */ /* 0x000fe40000010203 */
[----:B-1----:R-:W-:Y:S01]  /*03b0*/  IADD3 R22, P1, PT, R6, UR10, RZ ;  /* 0x0000000a06167c10 */ /* 0x002fe2000ff3e0ff */
[----:B------:R-:W-:Y:S03]  /*03c0*/  STL [R1+0x24], R6 ;  /* 0x0000240601007387 */ /* 0x000fe60000100800 */
[----:B------:R-:W-:Y:S01]  /*03d0*/  IADD3.X R23, PT, PT, R4, UR11, RZ, P1, !PT ;  /* 0x0000000b04177c10 */ /* 0x000fe20008ffe4ff */
[----:B------:R1:W-:Y:S04]  /*03e0*/  STL [R1+0x28], R4 ;  /* 0x0000280401007387 */ /* 0x0003e80000100800 */
[----:B------:R-:W2:Y:S04]  /*03f0*/  LDG.E.64.CONSTANT R30, desc[UR12][R22.64] ;  /* 0x0000000c161e7981 */ /* 0x000ea8000c1e9b00 */
[----:B------:R-:W3:Y:S04]  /*0400*/  LDG.E.64.CONSTANT R8, desc[UR12][R22.64+0x1e00] ;  /* 0x001e000c16087981 */ /* 0x000ee8000c1e9b00 */
[----:B-1----:R-:W3:Y:S04]  /*0410*/  LDG.E.64.CONSTANT R4, desc[UR12][R22.64+0x3c00] ;  /* 0x003c000c16047981 */ /* 0x002ee8000c1e9b00 */
[----:B------:R-:W3:Y:S04]  /*0420*/  LDG.E.64.CONSTANT R2, desc[UR12][R22.64+0x5a00] ;  /* 0x005a000c16027981 */ /* 0x000ee8000c1e9b00 */
[----:B------:R-:W3:Y:S04]  /*0430*/  LDG.E.64.CONSTANT R6, desc[UR12][R22.64+0x7800] ;  /* 0x0078000c16067981 */ /* 0x000ee8000c1e9b00 */
[----:B------:R-:W3:Y:S04]  /*0440*/  LDG.E.64.CONSTANT R10, desc[UR12][R22.64+0x9600] ;  /* 0x0096000c160a7981 */ /* 0x000ee8000c1e9b00 */
[----:B------:R-:W3:Y:S04]  /*0450*/  LDG.E.64.CONSTANT R20, desc[UR12][R22.64+0xb400] ;  /* 0x00b4000c16147981 */ /* 0x000ee8000c1e9b00 */
[----:B------:R1:W3:Y:S01]  /*0460*/  LDG.E.64.CONSTANT R18, desc[UR12][R22.64+0xd200] ;  /* 0x00d2000c16127981 */ /* 0x0002e2000c1e9b00 */
[----:B0-----:R-:W-:-:S04]  /*0470*/  IMAD.WIDE.U32 R14, R12, 0x2, R14 ;  /* 0x000000020c0e7825 */ /* 0x001fc800078e000e */
[----:B----4-:R-:W-:Y:S02]  /*0480*/  IMAD.WIDE.U32 R16, R12, 0x2, R16 ;  /* 0x000000020c107825 */ /* 0x010fe400078e0010 */
[----:B------:R-:W5:Y:S04]  /*0490*/  LDG.E.64.CONSTANT R14, desc[UR12][R14.64] ;  /* 0x0000000c0e0e7981 */ /* 0x000f68000c1e9b00 */
[----:B------:R-:W5:Y:S01]  /*04a0*/  LDG.E.64.CONSTANT R16, desc[UR12][R16.64] ;  /* 0x0000000c10107981 */ /* 0x000f62000c1e9b00 */
[C---:B--2---:R-:W-:Y:S02]  /*04b0*/  PRMT R32, R30.reuse, 0x7632, R32 ;  /* 0x000076321e207816 */ /* 0x044fe40000000020 */
[----:B------:R-:W-:Y:S02]  /*04c0*/  SHF.L.U32 R0, R30, 0x10, RZ ;  /* 0x000000101e007819 */ /* 0x000fe400000006ff */
[----:B------:R-:W-:-:S02]  /*04d0*/  SHF.L.U32 R32, R32, 0x10, RZ ;  /* 0x0000001020207819 */ /* 0x000fc400000006ff */
[C---:B------:R-:W-:Y:S01]  /*04e0*/  PRMT R30, R31.reuse, 0x7632, R30 ;  /* 0x000076321f1e7816 */ /* 0x040fe2000000001e */
[----:B------:R-:W-:Y:S01]  /*04f0*/  FADD.FTZ R25, RZ, R0 ;  /* 0x00000000ff197221 */ /* 0x000fe20000010000 */
[----:B-1----:R-:W-:Y:S01]  /*0500*/  FFMA.FTZ R23, R0, R0, RZ ;  /* 0x0000000000177223 */ /* 0x002fe200000100ff */
[----:B------:R-:W-:Y:S02]  /*0510*/  SHF.L.U32 R31, R31, 0x10, RZ ;  /* 0x000000101f1f7819 */ /* 0x000fe400000006ff */
        /* <DEDUP_REMOVED lines=12> */
[C---:B------:R-:W-:Y:S01]  /*05e0*/  SHF.L.U32 R22, R9.reuse, 0x10, RZ ;  /* 0x0000001009167819 */ /* 0x040fe200000006ff */
[----:B------:R-:W-:Y:S01]  /*05f0*/  STL [R1+0x8], R27 ;  /* 0x0000081b01007387 */ /* 0x000fe20000100800 */
[----:B------:R-:W-:Y:S01]  /*0600*/  PRMT R37, R9, 0x7632, R37 ;  /* 0x0000763209257816 */ /* 0x000fe20000000025 */
[----:B------:R-:W-:Y:S01]  /*0610*/  FADD.FTZ R23, R23, R26 ;  /* 0x0000001a17177221 */ /* 0x000fe20000010000 */
[----:B------:R-:W-:Y:S01]  /*0620*/  FFMA.FTZ R25, R26, R26, R25 ;  /* 0x0000001a1a197223 */ /* 0x000fe20000010019 */
[----:B------:R-:W-:Y:S01]  /*0630*/  STL [R1+0x4], R26 ;  /* 0x0000041a01007387 */ /* 0x000fe20000100800 */
[----:B------:R-:W-:Y:S01]  /*0640*/  SHF.L.U32 R37, R37, 0x10, RZ ;  /* 0x0000001025257819 */ /* 0x000fe200000006ff */
[----:B------:R-:W-:Y:S01]  /*0650*/  FADD.FTZ R8, R23, R22 ;  /* 0x0000001617087221 */ /* 0x000fe20000010000 */
[C---:B------:R-:W-:Y:S01]  /*0660*/  PRMT R35, R4.reuse, 0x7632, R35 ;  /* 0x0000763204237816 */ /* 0x040fe20000000023 */
[----:B------:R0:W-:Y:S01]  /*0670*/  STL [R1], R22 ;  /* 0x0000001601007387 */ /* 0x0001e20000100800 */
[----:B------:R-:W-:Y:S01]  /*0680*/  SHF.L.U32 R36, R4, 0x10, RZ ;  /* 0x0000001004247819 */ /* 0x000fe200000006ff */
[----:B------:R-:W-:Y:S01]  /*0690*/  FADD.FTZ R9, R8, R37 ;  /* 0x0000002508097221 */ /* 0x000fe20000010000 */
[----:B------:R-:W-:-:S02]  /*06a0*/  SHF.L.U32 R35, R35, 0x10, RZ ;  /* 0x0000001023237819 */ /* 0x000fc400000006ff */
[----:B------:R-:W-:Y:S01]  /*06b0*/  PRMT R33, R5, 0x7632, R33 ;  /* 0x0000763205217816 */ /* 0x000fe20000000021 */
[----:B------:R-:W-:Y:S01]  /*06c0*/  FADD.FTZ R8, R9, R36 ;  /* 0x0000002409087221 */ /* 0x000fe20000010000 */
[----:B------:R-:W-:Y:S02]  /*06d0*/  SHF.L.U32 R34, R5, 0x10, RZ ;  /* 0x0000001005227819 */ /* 0x000fe400000006ff */
[----:B------:R-:W-:Y:S01]  /*06e0*/  SHF.L.U32 R33, R33, 0x10, RZ ;  /* 0x0000001021217819 */ /* 0x000fe200000006ff */
[----:B0-----:R-:W-:Y:S01]  /*06f0*/  FFMA.FTZ R22, R22, R22, R25 ;  /* 0x0000001616167223 */ /* 0x001fe20000010019 */
[----:B------:R-:W-:Y:S01]  /*0700*/  FADD.FTZ R5, R8, R35 ;  /* 0x0000002308057221 */ /* 0x000fe20000010000 */
[C---:B------:R-:W-:Y:S02]  /*0710*/  PRMT R28, R2.reuse, 0x7632, R28 ;  /* 0x00007632021c7816 */ /* 0x040fe4000000001c */
[----:B------:R-:W-:Y:S01]  /*0720*/  FFMA.FTZ R23, R37, R37, R22 ;  /* 0x0000002525177223 */ /* 0x000fe20000010016 */
[----:B------:R-:W-:Y:S01]  /*0730*/  FADD.FTZ R24, R5, R34 ;  /* 0x0000002205187221 */ /* 0x000fe20000010000 */
[----:B------:R-:W-:-:S02]  /*0740*/  SHF.L.U32 R29, R2, 0x10, RZ ;  /* 0x00000010021d7819 */ /* 0x000fc400000006ff */
[----:B------:R-:W-:Y:S01]  /*0750*/  FFMA.FTZ R4, R36, R36, R23 ;  /* 0x0000002424047223 */ /* 0x000fe20000010017 */
[----:B------:R-:W-:Y:S01]  /*0760*/  FADD.FTZ R24, R24, R33 ;  /* 0x0000002118187221 */ /* 0x000fe20000010000 */
[----:B------:R-:W-:Y:S02]  /*0770*/  SHF.L.U32 R28, R28, 0x10, RZ ;  /* 0x000000101c1c7819 */ /* 0x000fe400000006ff */
[--C-:B------:R-:W-:Y:S01]  /*0780*/  FFMA.FTZ R23, R35, R35, R4.reuse ;  /* 0x0000002323177223 */ /* 0x100fe20000010004 */
[----:B------:R-:W-:Y:S01]  /*0790*/  FADD.FTZ R24, R24, R29 ;  /* 0x0000001d18187221 */ /* 0x000fe20000010000 */
[C---:B------:R-:W-:Y:S02]  /*07a0*/  PRMT R4, R3.reuse, 0x7632, R4 ;  /* 0x0000763203047816 */ /* 0x040fe40000000004 */
[----:B------:R-:W-:Y:S01]  /*07b0*/  FFMA.FTZ R23, R34, R34, R23 ;  /* 0x0000002222177223 */ /* 0x000fe20000010017 */
[----:B------:R-:W-:Y:S01]  /*07c0*/  SHF.L.U32 R2, R3, 0x10, RZ ;  /* 0x0000001003027819 */ /* 0x000fe200000006ff */
[----:B------:R-:W-:Y:S01]  /*07d0*/  FADD.FTZ R24, R24, R28 ;  /* 0x0000001c18187221 */ /* 0x000fe20000010000 */
[----:B------:R-:W-:Y:S01]  /*07e0*/  SHF.L.U32 R3, R4, 0x10, RZ ;  /* 0x0000001004037819 */ /* 0x000fe200000006ff */
[----:B------:R-:W-:Y:S01]  /*07f0*/  FFMA.FTZ R23, R33, R33, R23 ;  /* 0x0000002121177223 */ /* 0x000fe20000010017 */
[----:B------:R-:W-:Y:S01]  /*0800*/  PRMT R5, R6, 0x7632, R5 ;  /* 0x0000763206057816 */ /* 0x000fe20000000005 */
[----:B------:R-:W-:Y:S01]  /*0810*/  FADD.FTZ R24, R24, R2 ;  /* 0x0000000218187221 */ /* 0x000fe20000010000 */
[----:B------:R-:W-:Y:S01]  /*0820*/  SHF.L.U32 R4, R6, 0x10, RZ ;  /* 0x0000001006047819 */ /* 0x000fe200000006ff */
[----:B------:R-:W-:Y:S01]  /*0830*/  FFMA.FTZ R23, R29, R29, R23 ;  /* 0x0000001d1d177223 */ /* 0x000fe20000010017 */
[----:B------:R-:W-:Y:S01]  /*0840*/  SHF.L.U32 R5, R5, 0x10, RZ ;  /* 0x0000001005057819 */ /* 0x000fe200000006ff */
[----:B------:R-:W-:Y:S01]  /*0850*/  FADD.FTZ R24, R24, R3 ;  /* 0x0000000318187221 */ /* 0x000fe20000010000 */
[C---:B------:R-:W-:Y:S01]  /*0860*/  PRMT R8, R7.reuse, 0x7632, R8 ;  /* 0x0000763207087816 */ /* 0x040fe20000000008 */
        /* <DEDUP_REMOVED lines=21> */
[----:B------:R0:W-:Y:S01]  /*09c0*/  STL [R1+0x20], R26 ;  /* 0x0000201a01007387 */ /* 0x0001e20000100800 */
[----:B------:R-:W-:-:S02]  /*09d0*/  FADD.FTZ R24, R24, R9 ;  /* 0x0000000918187221 */ /* 0x000fc40000010000 */
[----:B------:R-:W-:Y:S02]  /*09e0*/  FFMA.FTZ R23, R7, R7, R23 ;  /* 0x0000000707177223 */ /* 0x000fe40000010017 */
[----:B------:R-:W-:Y:S02]  /*09f0*/  FADD.FTZ R24, R24, R10 ;  /* 0x0000000a18187221 */ /* 0x000fe40000010000 */
[----:B------:R-:W-:Y:S02]  /*0a00*/  FFMA.FTZ R23, R8, R8, R23 ;  /* 0x0000000808177223 */ /* 0x000fe40000010017 */
[----:B------:R-:W-:Y:S01]  /*0a10*/  FADD.FTZ R20, R24, R26 ;  /* 0x0000001a18147221 */ /* 0x000fe20000010000 */
[----:B------:R-:W-:Y:S01]  /*0a20*/  SHF.L.U32 R24, R22, 0x10, RZ ;  /* 0x0000001016187819 */ /* 0x000fe200000006ff */
[----:B------:R-:W-:Y:S02]  /*0a30*/  FFMA.FTZ R23, R9, R9, R23 ;  /* 0x0000000909177223 */ /* 0x000fe40000010017 */
[----:B------:R-:W-:Y:S01]  /*0a40*/  FADD.FTZ R22, R20, R11 ;  /* 0x0000000b14167221 */ /* 0x000fe20000010000 */
[----:B------:R-:W-:Y:S01]  /*0a50*/  PRMT R20, R21, 0x7632, R20 ;  /* 0x0000763215147816 */ /* 0x000fe20000000014 */
[----:B------:R-:W-:Y:S01]  /*0a60*/  FFMA.FTZ R23, R10, R10, R23 ;  /* 0x0000000a0a177223 */ /* 0x000fe20000010017 */
[----:B------:R1:W-:Y:S01]  /*0a70*/  STL [R1+0x1c], R24 ;  /* 0x00001c1801007387 */ /* 0x0003e20000100800 */
[----:B------:R-:W-:-:S02]  /*0a80*/  FADD.FTZ R22, R22, R24 ;  /* 0x0000001816167221 */ /* 0x000fc40000010000 */
[----:B------:R-:W-:Y:S01]  /*0a90*/  FFMA.FTZ R23, R26, R26, R23 ;  /* 0x0000001a1a177223 */ /* 0x000fe20000010017 */
[----:B0-----:R-:W-:-:S03]  /*0aa0*/  SHF.L.U32 R26, R21, 0x10, RZ ;  /* 0x00000010151a7819 */ /* 0x001fc600000006ff */
[----:B------:R-:W-:-:S04]  /*0ab0*/  FFMA.FTZ R23, R11, R11, R23 ;  /* 0x0000000b0b177223 */ /* 0x000fc80000010017 */
[----:B------:R-:W-:Y:S02]  /*0ac0*/  FFMA.FTZ R21, R24, R24, R23 ;  /* 0x0000001818157223 */ /* 0x000fe40000010017 */
[----:B-1----:R-:W2:Y:S01]  /*0ad0*/  LDL R24, [R1+0x34] ;  /* 0x0000340001187983 */ /* 0x002ea20000100800 */
[----:B------:R-:W-:Y:S01]  /*0ae0*/  SHF.L.U32 R25, R20, 0x10, RZ ;  /* 0x0000001014197819 */ /* 0x000fe200000006ff */
[----:B------:R-:W-:Y:S01]  /*0af0*/  FADD.FTZ R22, R22, R26 ;  /* 0x0000001a16167221 */ /* 0x000fe20000010000 */
[----:B------:R-:W-:Y:S01]  /*0b00*/  FFMA.FTZ R21, R26, R26, R21 ;  /* 0x0000001a1a157223 */ /* 0x000fe20000010015 */
[C---:B------:R-:W-:Y:S01]  /*0b10*/  PRMT R20, R18.reuse, 0x7632, R20 ;  /* 0x0000763212147816 */ /* 0x040fe20000000014 */
[----:B------:R-:W-:Y:S01]  /*0b20*/  UIADD3 UR7, UP0, UPT, UR8, 0x5, URZ ;  /* 0x0000000508077890 */ /* 0x000fe2000ff1e0ff */
[----:B------:R-:W-:Y:S01]  /*0b30*/  SHF.L.U32 R27, R18, 0x10, RZ ;  /* 0x00000010121b7819 */ /* 0x000fe200000006ff */
[----:B------:R0:W-:Y:S01]  /*0b40*/  STL [R1+0x18], R25 ;  /* 0x0000181901007387 */ /* 0x0001e20000100800 */
[----:B------:R-:W-:Y:S01]  /*0b50*/  FADD.FTZ R18, R22, R25 ;  /* 0x0000001916127221 */ /* 0x000fe20000010000 */
[----:B------:R-:W-:Y:S01]  /*0b60*/  FFMA.FTZ R21, R25, R25, R21 ;  /* 0x0000001919157223 */ /* 0x000fe20000010015 */
[----:B------:R-:W-:Y:S01]  /*0b70*/  SHF.L.U32 R23, R20, 0x10, RZ ;  /* 0x0000001014177819 */ /* 0x000fe200000006ff */
[----:B------:R-:W-:Y:S01]  /*0b80*/  USHF.L.U32 UR6, UR8, 0x4, URZ ;  /* 0x0000000408067899 */ /* 0x000fe200080006ff */
[C---:B------:R-:W-:Y:S01]  /*0b90*/  PRMT R20, R19.reuse, 0x7632, R20 ;  /* 0x0000763213147816 */ /* 0x040fe20000000014 */
[----:B------:R-:W-:Y:S01]  /*0ba0*/  FADD.FTZ R18, R18, R27 ;  /* 0x0000001b12127221 */ /* 0x000fe20000010000 */
[----:B------:R-:W-:Y:S01]  /*0bb0*/  SHF.L.U32 R22, R19, 0x10, RZ ;  /* 0x0000001013167819 */ /* 0x000fe200000006ff */
[----:B------:R-:W-:Y:S01]  /*0bc0*/  STL [R1+0x14], R23 ;  /* 0x0000141701007387 */ /* 0x000fe20000100800 */
[----:B------:R-:W-:Y:S01]  /*0bd0*/  SHF.L.U32 R20, R20, 0x10, RZ ;  /* 0x0000001014147819 */ /* 0x000fe200000006ff */
[----:B------:R-:W-:Y:S01]  /*0be0*/  FFMA.FTZ R21, R27, R27, R21 ;  /* 0x0000001b1b157223 */ /* 0x000fe20000010015 */
[----:B------:R-:W-:Y:S01]  /*0bf0*/  FADD.FTZ R18, R18, R23 ;  /* 0x0000001712127221 */ /* 0x000fe20000010000 */
[----:B0-----:R-:W0:Y:S01]  /*0c00*/  S2R R25, SR_TID.X ;  /* 0x0000000000197919 */ /* 0x001e220000002100 */
[----:B------:R-:W-:Y:S01]  /*0c10*/  UIADD3.X UR5, UPT, UPT, URZ, UR5, URZ, UP0, !UPT ;  /* 0x00000005ff057290 */ /* 0x000fe200087fe4ff */
[----:B------:R-:W-:Y:S01]  /*0c20*/  FFMA.FTZ R21, R23, R23, R21 ;  /* 0x0000001717157223 */ /* 0x000fe20000010015 */
[----:B------:R-:W-:Y:S01]  /*0c30*/  FADD.FTZ R18, R18, R22 ;  /* 0x0000001612127221 */ /* 0x000fe20000010000 */
[----:B------:R-:W-:Y:S01]  /*0c40*/  STL [R1+0xc], R22 ;  /* 0x00000c1601007387 */ /* 0x000fe20000100800 */
[----:B------:R-:W-:Y:S01]  /*0c50*/  ULOP3.LUT UR10, UR6, 0x10, URZ, 0xc0, !UPT ;  /* 0x00000010060a7892 */ /* 0x000fe2000f8ec0ff */
[----:B------:R-:W-:Y:S01]  /*0c60*/  FFMA.FTZ R19, R22, R22, R21 ;  /* 0x0000001616137223 */ /* 0x000fe20000010015 */
[----:B------:R-:W-:Y:S01]  /*0c70*/  FADD.FTZ R18, R18, R20 ;  /* 0x0000001412127221 */ /* 0x000fe20000010000 */
[----:B------:R-:W-:Y:S01]  /*0c80*/  STL [R1+0x10], R20 ;  /* 0x0000101401007387 */ /* 0x000fe20000100800 */
[----:B------:R-:W-:Y:S01]  /*0c90*/  UMOV UR8, UR7 ;  /* 0x0000000700087c82 */ /* 0x000fe20008000000 */
[----:B------:R-:W-:Y:S01]  /*0ca0*/  FFMA.FTZ R19, R20, R20, R19 ;  /* 0x0000001414137223 */ /* 0x000fe20000010013 */
[----:B------:R-:W-:Y:S01]  /*0cb0*/  BSSY.RECONVERGENT B0, `(.L_x_418) ;  /* 0x0000077000007945 */ /* 0x000fe20003800200 */
[----:B0-----:R-:W-:-:S03]  /*0cc0*/  ISETP.GT.U32.AND P1, PT, R25, 0x1f, PT ;  /* 0x0000001f1900780c */ /* 0x001fc60003f24070 */
[----:B--2---:R0:W-:Y:S02]  /*0cd0*/  STS.64 [R24], R18 ;  /* 0x0000001218007388 */ /* 0x0041e40000000a00 */
[----:B0-----:R-:W-:Y:S01]  /*0ce0*/  CS2R R18, SRZ ;  /* 0x0000000000127805 */ /* 0x001fe2000001ff00 */
[----:B------:R-:W-:Y:S07]  /*0cf0*/  BAR.SYNC.DEFER_BLOCKING 0x0 ;  /* 0x0000000000007b1d */ /* 0x000fee0000010000 */
[----:B------:R-:W-:Y:S05]  /*0d00*/  @P1 BRA `(.L_x_419) ;  /* 0x0000000400c41947 */ /* 0x000fea0003800000 */
[----:B------:R-:W0:Y:S01]  /*0d10*/  S2R R19, SR_TID.X ;  /* 0x0000000000137919 */ /* 0x000e220000002100 */
[----:B------:R-:W-:Y:S02]  /*0d20*/  MOV R18, 0x3c ;  /* 0x0000003c00127802 */ /* 0x000fe40000000f00 */
[----:B------:R-:W-:Y:S01]  /*0d30*/  MOV R23, 0x400 ;  /* 0x0000040000177802 */ /* 0x000fe20000000f00 */
[----:B------:R-:W1:Y:S01]  /*0d40*/  S2R R20, SR_CgaCtaId ;  /* 0x0000000000147919 */ /* 0x000e620000008800 */
[C---:B0-----:R-:W-:Y:S02]  /*0d50*/  LEA.HI R22, R19.reuse, UR10, RZ, 0x1f ;  /* 0x0000000a13167c11 */ /* 0x041fe4000f8ff8ff */
[----:B------:R-:W-:Y:S02]  /*0d60*/  SHF.L.U32 R24, R19, 0x3, RZ ;  /* 0x0000000313187819 */ /* 0x000fe400000006ff */
[----:B-1----:R-:W-:Y:S01]  /*0d70*/  LEA R23, R20, R23, 0x18 ;  /* 0x0000001714177211 */ /* 0x002fe200078ec0ff */
[----:B------:R-:W-:Y:S01]  /*0d80*/  IMAD R22, R22, R18, -UR9 ;  /* 0x8000000916167e24 */ /* 0x000fe2000f8e0212 */
[----:B------:R-:W-:-:S04]  /*0d90*/  LOP3.LUT R24, R24, 0x8, RZ, 0xc0, !PT ;  /* 0x0000000818187812 */ /* 0x000fc800078ec0ff */
[----:B------:R-:W-:Y:S02]  /*0da0*/  SHF.R.U32.HI R18, RZ, 0x2, R22 ;  /* 0x00000002ff127819 */ /* 0x000fe40000011616 */
        /* <DEDUP_REMOVED lines=103> */
.L_x_419:
[----:B------:R-:W-:Y:S05]  /*1420*/  BSYNC.RECONVERGENT B0 ;  /* 0x0000000000007941 */ /* 0x000fea0003800200 */
.L_x_418:
[----:B------:R-:W0:Y:S01]  /*1430*/  S2R R22, SR_TID.X ;  /* 0x0000000000167919 */ /* 0x000e220000002100 */
[----:B------:R-:W-:Y:S01]  /*1440*/  BSSY.RECONVERGENT B0, `(.L_x_420) ;  /* 0x0000014000007945 */ /* 0x000fe20003800200 */
[----:B------:R-:W1:Y:S04]  /*1450*/  SHFL.BFLY PT, R21, R18, 0x1, 0x1f ;  /* 0x0c201f0012157f89 */ /* 0x000e6800000e0000 */
[----:B------:R-:W2:Y:S01]  /*1460*/  SHFL.BFLY PT, R20, R19, 0x1, 0x1f ;  /* 0x0c201f0013147f89 */ /* 0x000ea200000e0000 */
[----:B-1----:R-:W-:Y:S01]  /*1470*/  FADD.FTZ R18, R21, R18 ;  /* 0x0000001215127221 */ /* 0x002fe20000010000 */
[----:B0-----:R-:W-:Y:S01]  /*1480*/  LOP3.LUT P2, RZ, R22, 0x3e1, RZ, 0xc0, !PT ;  /* 0x000003e116ff7812 */ /* 0x001fe2000784c0ff */
        /* <DEDUP_REMOVED lines=10> */
[----:B------:R-:W-:Y:S02]  /*1530*/  LEA R21, R22, UR6, 0x6 ;  /* 0x0000000616157c11 */ /* 0x000fe4000f8e30ff */
[----:B------:R-:W0:Y:S02]  /*1540*/  LDC.64 R22, c[0x0][0x3b8] ;  /* 0x0000ee00ff167b82 */ /* 0x000e240000000a00 */
[----:B------:R-:W-:-:S05]  /*1550*/  LEA R20, R20, R21, 0xb ;  /* 0x0000001514147211 */ /* 0x000fca00078e58ff */
[----:B0-----:R-:W-:-:S05]  /*1560*/  IMAD.WIDE.U32 R20, R20, 0x4, R22 ;  /* 0x0000000414147825 */ /* 0x001fca00078e0016 */
[----:B------:R0:W-:Y:S02]  /*1570*/  STG.E.64 desc[UR12][R20.64], R18 ;  /* 0x0000001214007986 */ /* 0x0001e4000c101b0c */
.L_x_421:
[----:B------:R-:W-:Y:S05]  /*1580*/  BSYNC.RECONVERGENT B0 ;  /* 0x0000000000007941 */ /* 0x000fea0003800200 */
.L_x_420:
[----:B------:R-:W-:Y:S06]  /*1590*/  BAR.SYNC.DEFER_BLOCKING 0x0 ;  /* 0x0000000000007b1d */ /* 0x000fec0000010000 */
[----:B------:R-:W-:Y:S05]  /*15a0*/  @P3 BRA `(.L_x_422) ;  /* 0x0000000000443947 */ /* 0x000fea0003800000 */
[----:B0-----:R-:W0:Y:S01]  /*15b0*/  S2R R20, SR_CTAID.Y ;  /* 0x0000000000147919 */ /* 0x001e220000002600 */
[----:B------:R-:W0:Y:S08]  /*15c0*/  LDC.64 R18, c[0x0][0x3c0] ;  /* 0x0000f000ff127b82 */ /* 0x000e300000000a00 */
[----:B------:R-:W1:Y:S01]  /*15d0*/  S2UR UR6, SR_CTAID.X ;  /* 0x00000000000679c3 */ /* 0x000e620000002500 */
[----:B0-----:R-:W-:Y:S01]  /*15e0*/  IMAD.WIDE.U32 R18, R20, 0x4, R18 ;  /* 0x0000000414127825 */ /* 0x001fe200078e0012 */
[----:B-1----:R-:W-:-:S02]  /*15f0*/  ISETP.NE.AND P2, PT, RZ, UR6, PT ;  /* 0x00000006ff007c0c */ /* 0x002fc4000bf45270 */
[----:B------:R-:W-:-:S04]  /*1600*/  MOV R20, 0x7fffffc1 ;  /* 0x7fffffc100147802 */ /* 0x000fc80000000f00 */
[----:B------:R-:W-:Y:S01]  /*1610*/  SEL R20, R20, 0x1, !P2 ;  /* 0x0000000114147807 */ /* 0x000fe20005000000 */
[----:B------:R-:W-:Y:S06]  /*1620*/  MEMBAR.ALL.GPU ;  /* 0x0000000000007992 */ /* 0x000fec000000a000 */
[----:B------:R-:W-:-:S00]  /*1630*/  ERRBAR ;  /* 0x00000000000079ab */ /* 0x000fc00000000000 */
[----:B------:R-:W-:Y:S06]  /*1640*/  CGAERRBAR ;  /* 0x00000000000075ab */ /* 0x000fec0000000000 */
[----:B------:R0:W5:Y:S02]  /*1650*/  ATOM.E.ADD.STRONG.GPU PT, R20, desc[UR12][R18.64], R20 ;  /* 0x800000141214798a */ /* 0x00016400081ef10c */
.L_x_423:
[----:B------:R-:W2:Y:S04]  /*1660*/  LD.E.STRONG.GPU R21, desc[UR12][R18.64] ;  /* 0x0000000c12157980 */ /* 0x000ea8000c10f900 */
[----:B--2---:R-:W-:Y:S01]  /*1670*/  CCTL.IVALL ;  /* 0x00000000ff00798f */ /* 0x004fe20002000000 */
[----:B------:R-:W-:Y:S05]  /*1680*/  YIELD ;  /* 0x0000000000007946 */ /* 0x000fea0003800000 */
[----:B-----5:R-:W-:-:S04]  /*1690*/  LOP3.LUT R21, R21, R20, RZ, 0x3c, !PT ;  /* 0x0000001415157212 */ /* 0x020fc800078e3cff */
[----:B------:R-:W-:-:S13]  /*16a0*/  ISETP.GT.AND P2, PT, R21, -0x1, PT ;  /* 0xffffffff1500780c */ /* 0x000fda0003f44270 */
[----:B------:R-:W-:Y:S05]  /*16b0*/  @P2 BRA `(.L_x_423) ;  /* 0xfffffffc00e82947 */ /* 0x000fea000383ffff */
.L_x_422:
[----:B------:R-:W-:Y:S05]  /*16c0*/  WARPSYNC.ALL ;  /* 0x0000000000007948 */ /* 0x000fea0003800000 */
[----:B------:R-:W-:Y:S01]  /*16d0*/  BAR.SYNC.DEFER_BLOCKING 0x0 ;  /* 0x0000000000007b1d */ /* 0x000fe20000010000 */
[----:B------:R-:W-:Y:S01]  /*16e0*/  HFMA2 R23, -RZ, RZ, 0, 0 ;  /* 0x00000000ff177431 */ /* 0x000fe200000001ff */
[----:B0-----:R-:W-:-:S04]  /*16f0*/  MOV R18, RZ ;  /* 0x000000ff00127202 */ /* 0x001fc80000000f00 */
[----:B------:R-:W-:Y:S04]  /*1700*/  BSSY.RECONVERGENT B0, `(.L_x_424) ;  /* 0x0000022000007945 */ /* 0x000fe80003800200 */
[----:B------:R-:W-:Y:S05]  /*1710*/  @P1 BRA `(.L_x_425) ;  /* 0x0000000000801947 */ /* 0x000fea0003800000 */
[----:B------:R-:W0:Y:S01]  /*1720*/  S2R R21, SR_TID.X ;  /* 0x0000000000157919 */ /* 0x000e220000002100 */
[----:B------:R-:W1:Y:S01]  /*1730*/  LDC R18, c[0x0][0x374] ;  /* 0x0000dd00ff127b82 */ /* 0x000e620000000800 */
[----:B------:R-:W1:Y:S01]  /*1740*/  S2R R20, SR_CTAID.Y ;  /* 0x0000000000147919 */ /* 0x000e620000002600 */
[----:B------:R2:W-:Y:S06]  /*1750*/  STL.64 [R1+0x38], R2 ;  /* 0x0000380201007387 */ /* 0x0005ec0000100a00 */
[----:B--2---:R-:W2:Y:S01]  /*1760*/  LDC.64 R2, c[0x0][0x3b8] ;  /* 0x0000ee00ff027b82 */ /* 0x004ea20000000a00 */
[----:B0-----:R-:W-:Y:S01]  /*1770*/  SHF.L.U32 R19, R21, 0x2, RZ ;  /* 0x0000000215137819 */ /* 0x001fe200000006ff */
[----:B-1----:R-:W-:-:S03]  /*1780*/  IMAD R18, R18, UR4, R20 ;  /* 0x0000000412127c24 */ /* 0x002fc6000f8e0214 */
[----:B------:R-:W-:-:S04]  /*1790*/  LOP3.LUT R19, R19, 0x3c0, RZ, 0xc0, !PT ;  /* 0x000003c013137812 */ /* 0x000fc800078ec0ff */
[----:B------:R-:W-:Y:S02]  /*17a0*/  LEA R18, R18, R19, 0xa ;  /* 0x0000001312127211 */ /* 0x000fe400078e50ff */
[----:B------:R-:W-:-:S04]  /*17b0*/  LOP3.LUT R19, R21, 0xf, RZ, 0xc0, !PT ;  /* 0x0000000f15137812 */ /* 0x000fc800078ec0ff */
[----:B------:R-:W-:-:S04]  /*17c0*/  IADD3 R18, PT, PT, R18, R19, RZ ;  /* 0x0000001312127210 */ /* 0x000fc80007ffe0ff */
[----:B------:R-:W-:-:S04]  /*17d0*/  SHF.L.U32 R22, R18, 0x1, RZ ;  /* 0x0000000112167819 */ /* 0x000fc800000006ff */
[C---:B------:R-:W-:Y:S01]  /*17e0*/  IADD3 R18, PT, PT, R22.reuse, 0x20, RZ ;  /* 0x0000002016127810 */ /* 0x040fe20007ffe0ff */
[C---:B--2---:R-:W-:Y:S01]  /*17f0*/  IMAD.WIDE.U32 R20, R22.reuse, 0x4, R2 ;  /* 0x0000000416147825 */ /* 0x044fe200078e0002 */
        /* <DEDUP_REMOVED lines=18> */
.L_x_425:
[----:B------:R-:W-:Y:S05]  /*1920*/  BSYNC.RECONVERGENT B0 ;  /* 0x0000000000007941 */ /* 0x000fea0003800200 */
.L_x_424:
[----:B------:R-:W0:Y:S01]  /*1930*/  SHFL.BFLY PT, R20, R18, 0x8, 0x1f ;  /* 0x0d001f0012147f89 */ /* 0x000e2200000e0000 */
[----:B------:R-:W-:Y:S03]  /*1940*/  BSSY.RECONVERGENT B0, `(.L_x_426) ;  /* 0x000001d000007945 */ /* 0x000fe60003800200 */
[----:B------:R-:W1:Y:S01]  /*1950*/  SHFL.BFLY PT, R19, R23, 0x8, 0x1f ;  /* 0x0d001f0017137f89 */ /* 0x000e6200000e0000 */
[----:B------:R-:W2:Y:S01]  /*1960*/  S2R R22, SR_TID.X ;  /* 0x0000000000167919 */ /* 0x000ea20000002100 */
[----:B0-----:R-:W-:Y:S01]  /*1970*/  FADD.FTZ R20, R20, R18 ;  /* 0x0000001214147221 */ /* 0x001fe20000010000 */
[----:B-1----:R-:W-:-:S04]  /*1980*/  FADD.FTZ R19, R19, R23 ;  /* 0x0000001713137221 */ /* 0x002fc80000010000 */
[----:B------:R-:W0:Y:S04]  /*1990*/  SHFL.BFLY PT, R21, R20, 0x4, 0x1f ;  /* 0x0c801f0014157f89 */ /* 0x000e2800000e0000 */
[----:B------:R-:W1:Y:S01]  /*19a0*/  SHFL.BFLY PT, R18, R19, 0x4, 0x1f ;  /* 0x0c801f0013127f89 */ /* 0x000e6200000e0000 */
[----:B--2---:R-:W-:Y:S01]  /*19b0*/  LOP3.LUT P1, RZ, R22, 0x30f, RZ, 0xc0, !PT ;  /* 0x0000030f16ff7812 */ /* 0x004fe2000782c0ff */
        /* <DEDUP_REMOVED lines=21> */
.L_x_427:
[----:B------:R-:W-:Y:S05]  /*1b10*/  BSYNC.RECONVERGENT B0 ;  /* 0x0000000000007941 */ /* 0x000fea0003800200 */
.L_x_426:
[----:B------:R-:W-:Y:S01]  /*1b20*/  BAR.SYNC.DEFER_BLOCKING 0x0 ;  /* 0x0000000000007b1d */ /* 0x000fe20000010000 */
[----:B-----5:R-:W-:Y:S02]  /*1b30*/  PRMT R24, R14, 0x7632, R24 ;  /* 0x000076320e187816 */ /* 0x020fe40000000018 */
[----:B------:R-:W-:Y:S02]  /*1b40*/  PRMT R22, R15, 0x7632, R22 ;  /* 0x000076320f167816 */ /* 0x000fe40000000016 */
[----:B------:R-:W-:Y:S01]  /*1b50*/  PRMT R25, R16, 0x7632, R25 ;  /* 0x0000763210197816 */ /* 0x000fe20000000019 */
[----:B------:R-:W-:Y:S01]  /*1b60*/  BSSY.RECONVERGENT B0, `(.L_x_428) ;  /* 0x0000015000007945 */ /* 0x000fe20003800200 */
[----:B------:R-:W-:-:S03]  /*1b70*/  PRMT R23, R17, 0x7632, R23 ;  /* 0x0000763211177816 */ /* 0x000fc60000000017 */
[----:B------:R-:W-:Y:S05]  /*1b80*/  @P0 BRA `(.L_x_429) ;  /* 0x0000000000480947 */ /* 0x000fea0003800000 */
[----:B------:R-:W1:Y:S01]  /*1b90*/  S2R R21, SR_TID.X ;  /* 0x0000000000157919 */ /* 0x000e620000002100 */
[----:B------:R-:W2:Y:S01]  /*1ba0*/  S2UR UR7, SR_CgaCtaId ;  /* 0x00000000000779c3 */ /* 0x000ea20000008800 */
[----:B------:R-:W3:Y:S01]  /*1bb0*/  LDCU.64 UR16, c[0x0][0x3b0] ;  /* 0x00007600ff1077ac */ /* 0x000ee20008000a00 */
[----:B0-----:R-:W-:Y:S02]  /*1bc0*/  MOV R18, UR14 ;  /* 0x0000000e00127c02 */ /* 0x001fe40008000f00 */
[----:B------:R-:W-:Y:S01]  /*1bd0*/  MOV R20, UR14 ;  /* 0x0000000e00147c02 */ /* 0x000fe20008000f00 */
[----:B------:R-:W-:Y:S02]  /*1be0*/  UMOV UR6, 0x400 ;  /* 0x0000040000067882 */ /* 0x000fe40000000000 */
[----:B------:R-:W-:-:S04]  /*1bf0*/  UIADD3 UR6, UPT, UPT, UR6, 0x1680, URZ ;  /* 0x0000168006067890 */ /* 0x000fc8000fffe0ff */
[----:B--2---:R-:W-:Y:S01]  /*1c00*/  ULEA UR6, UR7, UR6, 0x18 ;  /* 0x0000000607067291 */ /* 0x004fe2000f8ec0ff */
[----:B-1----:R-:W-:-:S04]  /*1c10*/  IADD3 R19, PT, PT, R21, UR10, RZ ;  /* 0x0000000a15137c10 */ /* 0x002fc8000fffe0ff */
[----:B------:R-:W-:-:S04]  /*1c20*/  SHF.L.U32 R19, R19, 0x1, RZ ;  /* 0x0000000113137819 */ /* 0x000fc800000006ff */
[----:B------:R-:W-:Y:S02]  /*1c30*/  LEA R19, P1, R18, R19, 0x6 ;  /* 0x0000001312137211 */ /* 0x000fe400078230ff */
[----:B------:R-:W-:-:S04]  /*1c40*/  MOV R18, UR15 ;  /* 0x0000000f00127c02 */ /* 0x000fc80008000f00 */
[----:B------:R-:W-:Y:S02]  /*1c50*/  LEA.HI.X R20, R20, RZ, R18, 0x6, P1 ;  /* 0x000000ff14147211 */ /* 0x000fe400008f3412 */
[----:B---3--:R-:W-:-:S04]  /*1c60*/  LEA R18, P1, R19, UR16, 0x2 ;  /* 0x0000001013127c11 */ /* 0x008fc8000f8210ff */
[----:B------:R-:W-:Y:S02]  /*1c70*/  LEA.HI.X R19, R19, UR17, R20, 0x2, P1 ;  /* 0x0000001113137c11 */ /* 0x000fe400088f1414 */
[----:B------:R-:W-:-:S06]  /*1c80*/  LEA R20, R21, UR6, 0x3 ;  /* 0x0000000615147c11 */ /* 0x000fcc000f8e18ff */
[----:B------:R-:W0:Y:S04]  /*1c90*/  LDS.64 R20, [R20] ;  /* 0x0000000014147984 */ /* 0x000e280000000a00 */
[----:B0-----:R1:W-:Y:S02]  /*1ca0*/  STG.E.64 desc[UR12][R18.64], R20 ;  /* 0x0000001412007986 */ /* 0x0013e4000c101b0c */
.L_x_429:
[----:B------:R-:W-:Y:S05]  /*1cb0*/  BSYNC.RECONVERGENT B0 ;  /* 0x0000000000007941 */ /* 0x000fea0003800200 */
.L_x_428:
[----:B------:R-:W2:Y:S01]  /*1cc0*/  S2UR UR7, SR_CgaCtaId ;  /* 0x00000000000779c3 */ /* 0x000ea20000008800 */
[----:B------:R-:W-:Y:S01]  /*1cd0*/  UMOV UR6, 0x400 ;  /* 0x0000040000067882 */ /* 0x000fe20000000000 */
[----:B------:R-:W-:Y:S01]  /*1ce0*/  IMAD.HI.U32 R12, R12, -0x77777777, RZ ;  /* 0x888888890c0c7827 */ /* 0x000fe200078e00ff */
[----:B------:R-:W-:Y:S01]  /*1cf0*/  UIADD3 UR6, UPT, UPT, UR6, 0x1680, URZ ;  /* 0x0000168006067890 */ /* 0x000fe2000fffe0ff */
[----:B-1----:R-:W3:Y:S01]  /*1d00*/  LDL.LU R21, [R1+0x24] ;  /* 0x0000240001157983 */ /* 0x002ee20000300800 */
[----:B------:R-:W-:Y:S02]  /*1d10*/  SHF.L.U32 R24, R24, 0x10, RZ ;  /* 0x0000001018187819 */ /* 0x000fe400000006ff */
[----:B------:R-:W-:Y:S02]  /*1d20*/  LEA.HI R12, R12, -UR10, RZ, 0x1b ;  /* 0x8000000a0c0c7c11 */ /* 0x000fe4000f8fd8ff */
[----:B------:R-:W-:Y:S02]  /*1d30*/  SHF.L.U32 R25, R25, 0x10, RZ ;  /* 0x0000001019197819 */ /* 0x000fe400000006ff */
[----:B0-----:R-:W-:-:S02]  /*1d40*/  SHF.L.U32 R18, R14, 0x10, RZ ;  /* 0x000000100e127819 */ /* 0x001fc400000006ff */
[----:B------:R-:W-:Y:S01]  /*1d50*/  SHF.L.U32 R19, R16, 0x10, RZ ;  /* 0x0000001010137819 */ /* 0x000fe200000006ff */
[----:B--2---:R-:W-:-:S06]  /*1d60*/  ULEA UR6, UR7, UR6, 0x18 ;  /* 0x0000000607067291 */ /* 0x004fcc000f8ec0ff */
[----:B------:R-:W-:-:S05]  /*1d70*/  LEA R12, R12, UR6, 0x3 ;  /* 0x000000060c0c7c11 */ /* 0x000fca000f8e18ff */
[----:B------:R-:W0:Y:S01]  /*1d80*/  LDCU UR6, c[0x0][0x3a0] ;  /* 0x00007400ff0677ac */ /* 0x000e220008000800 */
[----:B------:R-:W0:Y:S02]  /*1d90*/  LDS.64 R12, [R12] ;  /* 0x000000000c0c7984 */ /* 0x000e240000000a00 */
[----:B0-----:R-:W-:Y:S01]  /*1da0*/  FADD.FTZ R13, R13, UR6 ;  /* 0x000000060d0d7e21 */ /* 0x001fe20008010000 */
[--C-:B------:R-:W-:Y:S01]  /*1db0*/  FADD.FTZ R32, R32, -R12.reuse ;  /* 0x8000000c20207221 */ /* 0x100fe20000010000 */
[----:B------:R-:W-:Y:S01]  /*1dc0*/  FADD.FTZ R0, R0, -R12 ;  /* 0x8000000c00007221 */ /* 0x000fe20000010000 */
[----:B------:R-:W3:Y:S03]  /*1dd0*/  LDCU.64 UR6, c[0x0][0x380] ;  /* 0x00007000ff0677ac */ /* 0x000ee60008000a00 */
[----:B------:R-:W0:Y:S02]  /*1de0*/  MUFU.RSQ R13, R13 ;  /* 0x0000000d000d7308 */ /* 0x000e240000001400 */
[C---:B0-----:R-:W-:Y:S01]  /*1df0*/  FMUL.FTZ R32, R13.reuse, R32 ;  /* 0x000000200d207220 */ /* 0x041fe20000410000 */
[----:B------:R-:W-:-:S03]  /*1e00*/  FMUL.FTZ R0, R13, R0 ;  /* 0x000000000d007220 */ /* 0x000fc60000410000 */
[----:B------:R-:W-:Y:S01]  /*1e10*/  FFMA.FTZ R14, R32, R24, R25 ;  /* 0x00000018200e7223 */ /* 0x000fe20000010019 */
[----:B------:R-:W-:Y:S01]  /*1e20*/  FFMA.FTZ R0, R0, R18, R19 ;  /* 0x0000001200007223 */ /* 0x000fe20000010013 */
[----:B------:R-:W2:Y:S04]  /*1e30*/  LDL.LU R32, [R1+0x8] ;  /* 0x0000080001207983 */ /* 0x000ea80000300800 */
[----:B------:R0:W-:Y:S04]  /*1e40*/  STL [R1+0x38], R25 ;  /* 0x0000381901007387 */ /* 0x0001e80000100800 */
[----:B0-----:R-:W4:Y:S01]  /*1e50*/  LDL.LU R25, [R1+0x28] ;  /* 0x0000280001197983 */ /* 0x001f220000300800 */
[--C-:B------:R-:W-:Y:S01]  /*1e60*/  FADD.FTZ R31, R31, -R12.reuse ;  /* 0x8000000c1f1f7221 */ /* 0x100fe20000010000 */
[----:B------:R-:W-:Y:S01]  /*1e70*/  FADD.FTZ R30, R30, -R12 ;  /* 0x8000000c1e1e7221 */ /* 0x000fe20000010000 */
[----:B------:R-:W-:-:S02]  /*1e80*/  F2FP.BF16.F32.PACK_AB R14, R14, R0 ;  /* 0x000000000e0e723e */ /* 0x000fc400000010ff */
[----:B------:R-:W-:Y:S01]  /*1e90*/  SHF.L.U32 R0, R15, 0x10, RZ ;  /* 0x000000100f007819 */ /* 0x000fe200000006ff */
[----:B------:R-:W-:Y:S01]  /*1ea0*/  FMUL.FTZ R15, R13, R31 ;  /* 0x0000001f0d0f7220 */ /* 0x000fe20000410000 */
[----:B------:R-:W-:Y:S01]  /*1eb0*/  SHF.L.U32 R20, R17, 0x10, RZ ;  /* 0x0000001011147819 */ /* 0x000fe200000006ff */
[----:B------:R-:W-:Y:S01]  /*1ec0*/  FMUL.FTZ R17, R13, R30 ;  /* 0x0000001e0d117220 */ /* 0x000fe20000410000 */
[----:B------:R-:W-:Y:S02]  /*1ed0*/  SHF.L.U32 R22, R22, 0x10, RZ ;  /* 0x0000001016167819 */ /* 0x000fe400000006ff */
[----:B------:R-:W-:Y:S01]  /*1ee0*/  SHF.L.U32 R23, R23, 0x10, RZ ;  /* 0x0000001017177819 */ /* 0x000fe200000006ff */
[----:B------:R-:W-:-:S04]  /*1ef0*/  FFMA.FTZ R15, R15, R0, R20 ;  /* 0x000000000f0f7223 */ /* 0x000fc80000010014 */
[----:B------:R-:W-:-:S05]  /*1f00*/  FFMA.FTZ R17, R17, R22, R23 ;  /* 0x0000001611117223 */ /* 0x000fca0000010017 */
[----:B------:R-:W-:Y:S02]  /*1f10*/  F2FP.BF16.F32.PACK_AB R15, R17, R15 ;  /* 0x0000000f110f723e */ /* 0x000fe400000010ff */
[----:B---3--:R-:W-:Y:S02]  /*1f20*/  IADD3 R16, P1, PT, R21, UR6, RZ ;  /* 0x0000000615107c10 */ /* 0x008fe4000ff3e0ff */
[----:B------:R-:W3:Y:S02]  /*1f30*/  LDL.LU R21, [R1+0x4] ;  /* 0x0000040001157983 */ /* 0x000ee40000300800 */
[----:B----4-:R-:W-:Y:S01]  /*1f40*/  IADD3.X R17, PT, PT, R25, UR7, RZ, P1, !PT ;  /* 0x0000000719117c10 */ /* 0x010fe20008ffe4ff */
[--C-:B------:R-:W-:Y:S01]  /*1f50*/  FADD.FTZ R36, R36, -R12.reuse ;  /* 0x8000000c24247221 */ /* 0x100fe20000010000 */
[----:B------:R-:W4:Y:S01]  /*1f60*/  LDL.LU R25, [R1] ;  /* 0x0000000001197983 */ /* 0x000f220000300800 */
[--C-:B------:R-:W-:Y:S01]  /*1f70*/  FADD.FTZ R29, R29, -R12.reuse ;  /* 0x8000000c1d1d7221 */ /* 0x100fe20000010000 */
[--C-:B------:R-:W-:Y:S01]  /*1f80*/  FADD.FTZ R4, R4, -R12.reuse ;  /* 0x8000000c04047221 */ /* 0x100fe20000010000 */
[--C-:B------:R-:W-:Y:S01]  /*1f90*/  FADD.FTZ R8, R8, -R12.reuse ;  /* 0x8000000c08087221 */ /* 0x100fe20000010000 */
[----:B------:R2:W-:Y:S01]  /*1fa0*/  STG.E.64 desc[UR12][R16.64], R14 ;  /* 0x0000000e10007986 */ /* 0x0005e2000c101b0c */
[--C-:B------:R-:W-:Y:S01]  /*1fb0*/  FADD.FTZ R11, R11, -R12.reuse ;  /* 0x8000000c0b0b7221 */ /* 0x100fe20000010000 */
[--C-:B------:R-:W-:Y:S01]  /*1fc0*/  FADD.FTZ R27, R27, -R12.reuse ;  /* 0x8000000c1b1b7221 */ /* 0x100fe20000010000 */
[C---:B------:R-:W-:Y:S01]  /*1fd0*/  FMUL.FTZ R36, R13.reuse, R36 ;  /* 0x000000240d247220 */ /* 0x040fe20000410000 */
[C---:B------:R-:W-:Y:S01]  /*1fe0*/  FMUL.FTZ R29, R13.reuse, R29 ;  /* 0x0000001d0d1d7220 */ /* 0x040fe20000410000 */
[C---:B------:R-:W-:Y:S01]  /*1ff0*/  FMUL.FTZ R4, R13.reuse, R4 ;  /* 0x000000040d047220 */ /* 0x040fe20000410000 */
[C---:B------:R-:W-:Y:S01]  /*2000*/  FMUL.FTZ R8, R13.reuse, R8 ;  /* 0x000000080d087220 */ /* 0x040fe20000410000 */
[C---:B------:R-:W-:Y:S01]  /*2010*/  FMUL.FTZ R11, R13.reuse, R11 ;  /* 0x0000000b0d0b7220 */ /* 0x040fe20000410000 */
[----:B------:R-:W-:Y:S01]  /*2020*/  FMUL.FTZ R27, R13, R27 ;  /* 0x0000001b0d1b7220 */ /* 0x000fe20000410000 */
[C-C-:B------:R-:W-:Y:S01]  /*2030*/  FFMA.FTZ R36, R18.reuse, R36, R19.reuse ;  /* 0x0000002412247223 */ /* 0x140fe20000010013 */
[C-C-:B------:R-:W-:Y:S01]  /*2040*/  FFMA.FTZ R4, R18.reuse, R4, R19.reuse ;  /* 0x0000000412047223 */ /* 0x140fe20000010013 */
[C-C-:B------:R-:W-:Y:S01]  /*2050*/  FFMA.FTZ R8, R18.reuse, R8, R19.reuse ;  /* 0x0000000812087223 */ /* 0x140fe20000010013 */
[C-C-:B------:R-:W-:Y:S01]  /*2060*/  FFMA.FTZ R11, R18.reuse, R11, R19.reuse ;  /* 0x0000000b120b7223 */ /* 0x140fe20000010013 */
[--C-:B------:R-:W-:Y:S01]  /*2070*/  FFMA.FTZ R27, R18, R27, R19.reuse ;  /* 0x0000001b121b7223 */ /* 0x100fe20000010013 */
[--C-:B--2---:R-:W-:Y:S01]  /*2080*/  FADD.FTZ R14, R32, -R12.reuse ;  /* 0x8000000c200e7221 */ /* 0x104fe20000010000 */
[--C-:B------:R-:W-:Y:S01]  /*2090*/  FFMA.FTZ R32, R18, R29, R19.reuse ;  /* 0x0000001d12207223 */ /* 0x100fe20000010013 */
[--C-:B------:R-:W-:Y:S01]  /*20a0*/  FADD.FTZ R37, R37, -R12.reuse ;  /* 0x8000000c25257221 */ /* 0x100fe20000010000 */
[--C-:B------:R-:W-:Y:S01]  /*20b0*/  FADD.FTZ R35, R35, -R12.reuse ;  /* 0x8000000c23237221 */ /* 0x100fe20000010000 */
[----:B------:R-:W-:Y:S01]  /*20c0*/  FMUL.FTZ R14, R13, R14 ;  /* 0x0000000e0d0e7220 */ /* 0x000fe20000410000 */
[--C-:B------:R-:W-:Y:S01]  /*20d0*/  FADD.FTZ R34, R34, -R12.reuse ;  /* 0x8000000c22227221 */ /* 0x100fe20000010000 */
[--C-:B------:R-:W-:Y:S01]  /*20e0*/  FADD.FTZ R33, R33, -R12.reuse ;  /* 0x8000000c21217221 */ /* 0x100fe20000010000 */
[--C-:B------:R-:W-:Y:S01]  /*20f0*/  FADD.FTZ R28, R28, -R12.reuse ;  /* 0x8000000c1c1c7221 */ /* 0x100fe20000010000 */
[----:B------:R-:W-:Y:S01]  /*2100*/  FFMA.FTZ R14, R18, R14, R19 ;  /* 0x0000000e120e7223 */ /* 0x000fe20000010013 */
        /* <DEDUP_REMOVED lines=8> */
[----:B------:R-:W0:Y:S01]  /*2190*/  LDCU.64 UR6, c[0x0][0x3a8] ;  /* 0x00007500ff0677ac */ /* 0x000e220008000a00 */
[----:B---3--:R-:W-:-:S02]  /*21a0*/  FADD.FTZ R15, R21, -R12 ;  /* 0x8000000c150f7221 */ /* 0x008fc40000010000 */
[----:B------:R-:W2:Y:S04]  /*21b0*/  LDL.LU R21, [R1+0x20] ;  /* 0x0000200001157983 */ /* 0x000ea80000300800 */
[----:B------:R-:W3:Y:S04]  /*21c0*/  LDL.LU R19, [R1+0x1c] ;  /* 0x00001c0001137983 */ /* 0x000ee80000300800 */
[----:B------:R-:W5:Y:S04]  /*21d0*/  LDL.LU R30, [R1+0x18] ;  /* 0x00001800011e7983 */ /* 0x000f680000300800 */
[----:B------:R-:W5:Y:S01]  /*21e0*/  LDL.LU R31, [R1+0xc] ;  /* 0x00000c00011f7983 */ /* 0x000f620000300800 */
[----:B----4-:R-:W-:-:S03]  /*21f0*/  FADD.FTZ R18, R25, -R12 ;  /* 0x8000000c19127221 */ /* 0x010fc60000010000 */
[----:B------:R-:W4:Y:S04]  /*2200*/  LDL.LU R25, [R1+0x10] ;  /* 0x0000100001197983 */ /* 0x000f280000300800 */
[----:B------:R-:W4:Y:S01]  /*2210*/  LDL.LU R26, [R1+0x14] ;  /* 0x00001400011a7983 */ /* 0x000f220000300800 */
[--C-:B--2---:R-:W-:Y:S01]  /*2220*/  FADD.FTZ R21, R21, -R12.reuse ;  /* 0x8000000c15157221 */ /* 0x104fe20000010000 */
[--C-:B---3--:R-:W-:Y:S01]  /*2230*/  FADD.FTZ R19, R19, -R12.reuse ;  /* 0x8000000c13137221 */ /* 0x108fe20000010000 */
[--C-:B-----5:R-:W-:Y:S01]  /*2240*/  FADD.FTZ R30, R30, -R12.reuse ;  /* 0x8000000c1e1e7221 */ /* 0x120fe20000010000 */
[--C-:B------:R-:W-:Y:S01]  /*2250*/  FADD.FTZ R31, R31, -R12.reuse ;  /* 0x8000000c1f1f7221 */ /* 0x100fe20000010000 */
[--C-:B----4-:R-:W-:Y:S01]  /*2260*/  FADD.FTZ R26, R26, -R12.reuse ;  /* 0x8000000c1a1a7221 */ /* 0x110fe20000010000 */
[----:B------:R-:W-:-:S02]  /*2270*/  FADD.FTZ R12, R25, -R12 ;  /* 0x8000000c190c7221 */ /* 0x000fc40000010000 */
[----:B------:R-:W2:Y:S01]  /*2280*/  LDL.LU R25, [R1+0x38] ;  /* 0x0000380001197983 */ /* 0x000ea20000300800 */
        /* <DEDUP_REMOVED lines=22> */
[--C-:B------:R-:W-:Y:S01]  /*23f0*/  FFMA.FTZ R37, R22, R37, R23.reuse ;  /* 0x0000002516257223 */ /* 0x100fe20000010017 */
[--C-:B------:R-:W-:Y:S01]  /*2400*/  FFMA.FTZ R34, R0, R34, R20.reuse ;  /* 0x0000002200227223 */ /* 0x100fe20000010014 */
[--C-:B------:R-:W-:Y:S01]  /*2410*/  FFMA.FTZ R33, R22, R33, R23.reuse ;  /* 0x0000002116217223 */ /* 0x100fe20000010017 */
[C-C-:B------:R-:W-:Y:S01]  /*2420*/  FFMA.FTZ R2, R0.reuse, R2, R20.reuse ;  /* 0x0000000200027223 */ /* 0x140fe20000010014 */
[C-C-:B------:R-:W-:Y:S01]  /*2430*/  FFMA.FTZ R6, R0.reuse, R6, R20.reuse ;  /* 0x0000000600067223 */ /* 0x140fe20000010014 */
[C-C-:B------:R-:W-:Y:S01]  /*2440*/  FFMA.FTZ R10, R0.reuse, R10, R20.reuse ;  /* 0x0000000a000a7223 */ /* 0x140fe20000010014 */
[C-C-:B------:R-:W-:Y:S01]  /*2450*/  FFMA.FTZ R29, R0.reuse, R29, R20.reuse ;  /* 0x0000001d001d7223 */ /* 0x140fe20000010014 */
[----:B------:R-:W-:Y:S01]  /*2460*/  FFMA.FTZ R31, R0, R31, R20 ;  /* 0x0000001f001f7223 */ /* 0x000fe20000010014 */
[C-C-:B------:R-:W-:Y:S01]  /*2470*/  FFMA.FTZ R3, R22.reuse, R3, R23.reuse ;  /* 0x0000000316037223 */ /* 0x140fe20000010017 */
[C-C-:B------:R-:W-:Y:S01]  /*2480*/  FFMA.FTZ R7, R22.reuse, R7, R23.reuse ;  /* 0x0000000716077223 */ /* 0x140fe20000010017 */
[C-C-:B------:R-:W-:Y:S01]  /*2490*/  FFMA.FTZ R21, R22.reuse, R21, R23.reuse ;  /* 0x0000001516157223 */ /* 0x140fe20000010017 */
[C-C-:B------:R-:W-:Y:S01]  /*24a0*/  FFMA.FTZ R30, R22.reuse, R30, R23.reuse ;  /* 0x0000001e161e7223 */ /* 0x140fe20000010017 */
[----:B------:R-:W-:-:S04]  /*24b0*/  FFMA.FTZ R12, R22, R12, R23 ;  /* 0x0000000c160c7223 */ /* 0x000fc80000010017 */
[----:B------:R-:W-:Y:S01]  /*24c0*/  F2FP.BF16.F32.PACK_AB R29, R30, R29 ;  /* 0x0000001d1e1d723e */ /* 0x000fe200000010ff */
[----:B0-----:R-:W-:Y:S02]  /*24d0*/  USHF.L.U32 UR9, UR6, 0x1, URZ ;  /* 0x0000000106097899 */ /* 0x001fe400080006ff */
[----:B------:R-:W-:Y:S02]  /*24e0*/  USHF.L.U64.HI UR7, UR6, 0x1, UR7 ;  /* 0x0000000106077899 */ /* 0x000fe40008010207 */
[----:B------:R-:W-:-:S04]  /*24f0*/  UISETP.GE.U32.AND UP0, UPT, UR8, UR9, UPT ;  /* 0x000000090800728c */ /* 0x000fc8000bf06070 */
[----:B------:R-:W-:Y:S02]  /*2500*/  UISETP.GE.AND.EX UP0, UPT, UR5, UR7, UPT, UP0 ;  /* 0x000000070500728c */ /* 0x000fe4000bf06300 */
[----:B------:R-:W-:Y:S01]  /*2510*/  ULOP3.LUT UR4, UR4, 0x1, URZ, 0x3c, !UPT ;  /* 0x0000000104047892 */ /* 0x000fe2000f8e3cff */
[C-C-:B--2---:R-:W-:Y:S01]  /*2520*/  FFMA.FTZ R15, R24.reuse, R15, R25.reuse ;  /* 0x0000000f180f7223 */ /* 0x144fe20000010019 */
[C-C-:B------:R-:W-:Y:S01]  /*2530*/  FFMA.FTZ R28, R24.reuse, R28, R25.reuse ;  /* 0x0000001c181c7223 */ /* 0x140fe20000010019 */
[C-C-:B------:R-:W-:Y:S01]  /*2540*/  FFMA.FTZ R5, R24.reuse, R5, R25.reuse ;  /* 0x0000000518057223 */ /* 0x140fe20000010019 */
[C-C-:B------:R-:W-:Y:S01]  /*2550*/  FFMA.FTZ R9, R24.reuse, R9, R25.reuse ;  /* 0x0000000918097223 */ /* 0x140fe20000010019 */
[C-C-:B------:R-:W-:Y:S01]  /*2560*/  FFMA.FTZ R26, R24.reuse, R26, R25.reuse ;  /* 0x0000001a181a7223 */ /* 0x140fe20000010019 */
[C-C-:B------:R-:W-:Y:S01]  /*2570*/  FFMA.FTZ R35, R24.reuse, R35, R25.reuse ;  /* 0x0000002318237223 */ /* 0x140fe20000010019 */
[----:B------:R-:W-:Y:S01]  /*2580*/  FFMA.FTZ R19, R24, R19, R25 ;  /* 0x0000001318137223 */ /* 0x000fe20000010019 */
        /* <DEDUP_REMOVED lines=21> */
[----:B------:R-:W-:Y:S05]  /*26e0*/  EXIT ;  /* 0x000000000000794d */ /* 0x000fea0003800000 */
.L_x_431:
        /* <DEDUP_REMOVED lines=9> */
.L_x_1093:


//--------------------- .text._ZN13group_norm_v214gn_cuda_kernelI13__nv_bfloat16Li480ELi1ELi32ELi60ELi1024ELb0ELi32ELi960ELi960ELi4ELb1ELi4ELb0ELb0ENS_16CompileConditionILi1000EEEEEvPT_PKS4_S7_S7_flPfS8_Pj --------------------------
	.section	.text._ZN13group_norm_v214gn_cuda_kernelI13__nv_bfloat16Li480ELi1ELi32ELi60ELi1024ELb0ELi32ELi960ELi960ELi4ELb1ELi4ELb0ELb0ENS_16CompileConditionILi1000EEEEEvPT_PKS4_S7_S7_flPfS8_Pj,"ax",@progbits
	.align	128
        .global         _ZN13group_norm_v214gn_cuda_kernelI13__nv_bfloat16Li480ELi1ELi32ELi60ELi1024ELb0ELi32ELi960ELi960ELi4ELb1ELi4ELb0ELb0ENS_16CompileConditionILi1000EEEEEvPT_PKS4_S7_S7_flPfS8_Pj
        .type           _ZN13group_norm_v214gn_cuda_kernelI13__nv_bfloat16Li480ELi1ELi32ELi60ELi1024ELb0ELi32ELi960ELi960ELi4ELb1ELi4ELb0ELb0ENS_16CompileConditionILi1000EEEEEvPT_PKS4_S7_S7_flPfS8_Pj,@function
        .size           _ZN13group_norm_v214gn_cuda_kernelI13__nv_bfloat16Li480ELi1ELi32ELi60ELi1024ELb0ELi32ELi960ELi960ELi4ELb1ELi4ELb0ELb0ENS_16CompileConditionILi1000EEEEEvPT_PKS4_S7_S7_flPfS8_Pj,(.L_x_1094 - _ZN13group_norm_v214gn_cuda_kernelI13__nv_bfloat16Li480ELi1ELi32ELi60ELi1024ELb0ELi32ELi960ELi960ELi4ELb1ELi4ELb0ELb0ENS_16CompileConditionILi1000EEEEEvPT_PKS4_S7_S7_flPfS8_Pj)
        .other          _ZN13group_norm_v214gn_cuda_kernelI13__nv_bfloat16Li480ELi1ELi32ELi60ELi1024ELb0ELi32ELi960ELi960ELi4ELb1ELi4ELb0ELb0ENS_16CompileConditionILi1000EEEEEvPT_PKS4_S7_S7_flPfS8_Pj,@"STO_CUDA_ENTRY STV_DEFAULT"
_ZN13group_norm_v214gn_cuda_kernelI13__nv_bfloat16Li480ELi1ELi32ELi60ELi1024ELb0ELi32ELi960ELi960ELi4ELb1ELi4ELb0ELb0ENS_16CompileConditionILi1000EEEEEvPT_PKS4_S7_S7_flPfS8_Pj:
.text._ZN13group_norm_v214gn_cuda_kernelI13__nv_bfloat16Li480ELi1ELi32ELi60ELi1024ELb0ELi32ELi960ELi960ELi4ELb1ELi4ELb0ELb0ENS_16CompileConditionILi1000EEEEEvPT_PKS4_S7_S7_flPfS8_Pj:
[----:B------:R-:W-:Y:S08]  /*0000*/  LDC R1, c[0x0][0x37c] ;  /* 0x0000df00ff017b82 */ /* 0x000ff00000000800 */
[----:B------:R-:W0:Y:S01]  /*0010*/  S2UR UR13, SR_CTAID.Y ;  /* 0x00000000000d79c3 */ /* 0x000e220000002600 */
[----:B------:R-:W1:Y:S01]  /*0020*/  LDCU.64 UR6, c[0x0][0x3a8] ;  /* 0x00007500ff0677ac */ /* 0x000e620008000a00 */
[----:B0-----:R-:W-:-:S04]  /*0030*/  USHF.R.U32.HI UR4, URZ, 0x1, UR13 ;  /* 0x00000001ff047899 */ /* 0x001fc8000801160d */
[----:B-1----:R-:W-:-:S04]  /*0040*/  UISETP.GE.U32.AND UP0, UPT, UR4, UR6, UPT ;  /* 0x000000060400728c */ /* 0x002fc8000bf06070 */
[----:B------:R-:W-:-:S06]  /*0050*/  UISETP.GE.AND.EX UP0, UPT, URZ, UR7, UPT, UP0 ;  /* 0x00000007ff00728c */ /* 0x000fcc000bf06300 */
[----:B------:R-:W-:-:S13]  /*0060*/  PLOP3.LUT P0, PT, PT, PT, UP0, 0x80, 0x8 ;  /* 0x000000000008781c */ /* 0x000fda0003f0f008 */
[----:B------:R-:W-:Y:S05]  /*0070*/  @P0 EXIT ;  /* 0x000000000000094d */ /* 0x000fea0003800000 */
[----:B------:R-:W0:Y:S01]  /*0080*/  S2R R2, SR_TID.X ;  /* 0x0000000000027919 */ /* 0x000e220000002100 */
[----:B------:R-:W1:Y:S01]  /*0090*/  S2UR UR10, SR_CgaCtaId ;  /* 0x00000000000a79c3 */ /* 0x000e620000008800 */
[----:B------:R-:W-:Y:S02]  /*00a0*/  USHF.L.U32 UR6, UR13, 0x4, URZ ;  /* 0x000000040d067899 */ /* 0x000fe400080006ff */
[----:B------:R-:W-:Y:S01]  /*00b0*/  ULOP3.LUT UR5, UR13, 0x1, URZ, 0xc0, !UPT ;  /* 0x000000010d057892 */ /* 0x000fe2000f8ec0ff */
[----:B------:R-:W2:Y:S01]  /*00c0*/  S2R R38, SR_CTAID.X ;  /* 0x0000000000267919 */ /* 0x000ea20000002500 */
[----:B------:R-:W-:Y:S02]  /*00d0*/  ULOP3.LUT UR8, UR6, 0x10, URZ, 0xc0, !UPT ;  /* 0x0000001006087892 */ /* 0x000fe4000f8ec0ff */
[----:B------:R-:W-:Y:S01]  /*00e0*/  UIMAD UR5, UR5, 0x3c0, URZ ;  /* 0x000003c0050578a4 */ /* 0x000fe2000f8e02ff */
[----:B------:R-:W3:Y:S01]  /*00f0*/  LDC.64 R28, c[0x0][0x3b0] ;  /* 0x0000ec00ff1c7b82 */ /* 0x000ee20000000a00 */
[----:B------:R-:W-:Y:S01]  /*0100*/  UMOV UR9, 0x400 ;  /* 0x0000040000097882 */ /* 0x000fe20000000000 */
[----:B------:R-:W4:Y:S03]  /*0110*/  LDCU.64 UR14, c[0x0][0x358] ;  /* 0x00006b00ff0e77ac */ /* 0x000f260008000a00 */
[----:B------:R-:W-:Y:S01]  /*0120*/  MOV R5, UR5 ;  /* 0x0000000500057c02 */ /* 0x000fe20008000f00 */
[----:B------:R-:W5:Y:S02]  /*0130*/  LDCU.64 UR6, c[0x0][0x3c0] ;  /* 0x00007800ff0677ac */ /* 0x000f640008000a00 */
[----:B------:R-:W4:Y:S01]  /*0140*/  LDC.64 R118, c[0x0][0x390] ;  /* 0x0000e400ff767b82 */ /* 0x000f220000000a00 */
[----:B------:R-:W0:Y:S01]  /*0150*/  LDCU UR16, c[0x0][0x374] ;  /* 0x00006e80ff1077ac */ /* 0x000e220008000800 */
[----:B-1----:R-:W-:-:S06]  /*0160*/  ULEA UR11, UR10, UR9, 0x18 ;  /* 0x000000090a0b7291 */ /* 0x002fcc000f8ec0ff */
[----:B------:R-:W1:Y:S01]  /*0170*/  LDC.64 R116, c[0x0][0x398] ;  /* 0x0000e600ff747b82 */ /* 0x000e620000000a00 */
[----:B------:R-:W-:Y:S01]  /*0180*/  UIADD3 UR9, UPT, UPT, UR9, 0x1680, URZ ;  /* 0x0000168009097890 */ /* 0x000fe2000fffe0ff */
[----:B------:R-:W-:-:S03]  /*0190*/  MOV R39, UR11 ;  /* 0x0000000b00277c02 */ /* 0x000fc60008000f00 */
[----:B------:R-:W-:Y:S01]  /*01a0*/  ULEA UR9, UR10, UR9, 0x18 ;  /* 0x000000090a097291 */ /* 0x000fe2000f8ec0ff */
[----:B0-----:R-:W-:Y:S01]  /*01b0*/  SHF.R.U32.HI R3, RZ, 0x1, R2 ;  /* 0x00000001ff037819 */ /* 0x001fe20000011602 */
[----:B------:R-:W-:Y:S01]  /*01c0*/  UMOV UR11, UR4 ;  /* 0x00000004000b7c82 */ /* 0x000fe20008000000 */
[----:B------:R-:W-:Y:S01]  /*01d0*/  LOP3.LUT R4, R2, 0xffff, RZ, 0xc0, !PT ;  /* 0x0000ffff02047812 */ /* 0x000fe200078ec0ff */
[----:B-----5:R-:W-:Y:S01]  /*01e0*/  UIMAD.WIDE.U32 UR6, UR13, 0x4, UR6 ;  /* 0x000000040d0678a5 */ /* 0x020fe2000f8e0006 */
[----:B------:R-:W-:Y:S01]  /*01f0*/  IADD3 R0, PT, PT, R3, UR8, RZ ;  /* 0x0000000803007c10 */ /* 0x000fe2000fffe0ff */
[----:B------:R-:W-:Y:S01]  /*0200*/  UMOV UR4, URZ ;  /* 0x000000ff00047c82 */ /* 0x000fe20008000000 */
[----:B---3--:R-:W-:Y:S01]  /*0210*/  ISETP.EQ.U32.AND P1, PT, R28, RZ, PT ;  /* 0x000000ff1c00720c */ /* 0x008fe20003f22070 */
[----:B------:R-:W-:Y:S01]  /*0220*/  IMAD R21, R4, 0x8889, RZ ;  /* 0x0000888904157824 */ /* 0x000fe200078e02ff */
[----:B------:R-:W-:Y:S01]  /*0230*/  SHF.L.U32 R4, R2, 0x3, RZ ;  /* 0x0000000302047819 */ /* 0x000fe200000006ff */
[----:B------:R-:W-:Y:S01]  /*0240*/  IMAD R0, R0, 0x3c, -R5 ;  /* 0x0000003c00007824 */ /* 0x000fe200078e0a05 */
[----:B--2---:R-:W-:-:S02]  /*0250*/  LOP3.LUT P0, RZ, R38, 0x1f, RZ, 0xc0, !PT ;  /* 0x0000001f26ff7812 */ /* 0x004fc4000780c0ff */
[----:B------:R-:W-:Y:S02]  /*0260*/  SHF.R.U32.HI R21, RZ, 0x17, R21 ;  /* 0x00000017ff157819 */ /* 0x000fe40000011615 */
        /* <DEDUP_REMOVED lines=14> */
[----:B------:R-:W-:Y:S02]  /*0350*/  PRMT R35, R21, 0x9910, RZ ;  /* 0x0000991015237816 */ /* 0x000fe400000000ff */
[----:B------:R-:W-:Y:S01]  /*0360*/  IADD3 R0, PT, PT, R0, 0x38, RZ ;  /* 0x0000003800007810 */ /* 0x000fe20007ffe0ff */
[----:B------:R-:W-:Y:S01]  /*0370*/  IMAD R5, R5, 0x18, R39 ;  /* 0x0000001805057824 */ /* 0x000fe200078e0227 */
[----:B------:R-:W-:-:S02]  /*0380*/  SHF.R.U32.HI R18, RZ, 0x2, R17 ;  /* 0x00000002ff127819 */ /* 0x000fc40000011611 */
[----:B------:R-:W-:Y:S01]  /*0390*/  SHF.R.U32.HI R36, RZ, 0x2, R0 ;  /* 0x00000002ff247819 */ /* 0x000fe20000011600 */
[----:B------:R-:W-:Y:S01]  /*03a0*/  IMAD R0, R35, 0xf0, RZ ;  /* 0x000000f023007824 */ /* 0x000fe200078e02ff */
[----:B------:R-:W-:Y:S02]  /*03b0*/  SHF.R.U32.HI R12, RZ, 0x2, R11 ;  /* 0x00000002ff0c7819 */ /* 0x000fe4000001160b */
[----:B------:R-:W-:Y:S01]  /*03c0*/  SHF.R.U32.HI R22, RZ, 0x2, R19 ;  /* 0x00000002ff167819 */ /* 0x000fe20000011613 */
[--C-:B------:R-:W-:Y:S01]  /*03d0*/  IMAD R19, R18, 0x18, R39.reuse ;  /* 0x0000001812137824 */ /* 0x100fe200078e0227 */
[----:B------:R-:W-:Y:S01]  /*03e0*/  LOP3.LUT R20, R4, 0x8, RZ, 0xc0, !PT ;  /* 0x0000000804147812 */ /* 0x000fe200078ec0ff */
[----:B------:R-:W-:Y:S01]  /*03f0*/  IMAD R37, R36, 0x18, R39 ;  /* 0x0000001824257824 */ /* 0x000fe200078e0227 */
[----:B------:R-:W-:Y:S02]  /*0400*/  IADD3 R0, PT, PT, RZ, -R0, RZ ;  /* 0x80000000ff007210 */ /* 0x000fe40007ffe0ff */
[----:B------:R-:W-:Y:S01]  /*0410*/  SHF.R.U32.HI R14, RZ, 0x2, R13 ;  /* 0x00000002ff0e7819 */ /* 0x000fe2000001160d */
[----:B------:R-:W-:Y:S01]  /*0420*/  IMAD R13, R12, 0x18, R39 ;  /* 0x000000180c0d7824 */ /* 0x000fe200078e0227 */
[----:B------:R-:W-:-:S02]  /*0430*/  SHF.R.U32.HI R6, RZ, 0x2, R6 ;  /* 0x00000002ff067819 */ /* 0x000fc40000011606 */
[----:B------:R-:W-:Y:S02]  /*0440*/  IADD3 R12, PT, PT, R20, R19, RZ ;  /* 0x00000013140c7210 */ /* 0x000fe40007ffe0ff */
[----:B------:R-:W-:Y:S01]  /*0450*/  SHF.R.U32.HI R8, RZ, 0x2, R7 ;  /* 0x00000002ff087819 */ /* 0x000fe20000011607 */
[----:B------:R-:W-:Y:S01]  /*0460*/  IMAD R7, R6, 0x18, R39 ;  /* 0x0000001806077824 */ /* 0x000fe200078e0227 */
[----:B------:R-:W-:Y:S02]  /*0470*/  SHF.R.U32.HI R10, RZ, 0x2, R9 ;  /* 0x00000002ff0a7819 */ /* 0x000fe40000011609 */
[----:B------:R-:W-:Y:S01]  /*0480*/  PRMT R19, R0, 0x7710, RZ ;  /* 0x0000771000137816 */ /* 0x000fe200000000ff */
        /* <DEDUP_REMOVED lines=13> */
[----:B------:R-:W-:Y:S01]  /*0560*/  IADD3 R0, PT, PT, R19, R2, RZ ;  /* 0x0000000213007210 */ /* 0x000fe20007ffe0ff */
[--C-:B------:R-:W-:Y:S01]  /*0570*/  IMAD R31, R30, 0x18, R39.reuse ;  /* 0x000000181e1f7824 */ /* 0x100fe200078e0227 */
[----:B------:R-:W-:Y:S01]  /*0580*/  IADD3 R6, PT, PT, R20, R7, RZ ;  /* 0x0000000714067210 */ /* 0x000fe20007ffe0ff */
[--C-:B------:R-:W-:Y:S01]  /*0590*/  IMAD R33, R32, 0x18, R39.reuse ;  /* 0x0000001820217824 */ /* 0x100fe200078e0227 */
[----:B------:R-:W-:Y:S01]  /*05a0*/  LOP3.LUT R22, R0, 0xffff, RZ, 0xc0, !PT ;  /* 0x0000ffff00167812 */ /* 0x000fe200078ec0ff */
[--C-:B------:R-:W-:Y:S01]  /*05b0*/  IMAD R35, R34, 0x18, R39.reuse ;  /* 0x0000001822237824 */ /* 0x100fe200078e0227 */
[C---:B------:R-:W-:Y:S01]  /*05c0*/  IADD3 R7, PT, PT, R20.reuse, R9, RZ ;  /* 0x0000000914077210 */ /* 0x040fe20007ffe0ff */
[----:B------:R-:W-:Y:S01]  /*05d0*/  HFMA2 R24, -RZ, RZ, 0, 5.9604644775390625e-08 ;  /* 0x00000001ff187431 */ /* 0x000fe200000001ff */
[----:B------:R-:W-:Y:S01]  /*05e0*/  IADD3 R8, PT, PT, R20, R11, RZ ;  /* 0x0000000b14087210 */ /* 0x000fe20007ffe0ff */
[----:B------:R-:W-:Y:S01]  /*05f0*/  IMAD R0, R22, 0x18, R39 ;  /* 0x0000001816007824 */ /* 0x000fe200078e0227 */
[----:B------:R-:W-:-:S02]  /*0600*/  IADD3 R9, PT, PT, R20, R13, RZ ;  /* 0x0000000d14097210 */ /* 0x000fc40007ffe0ff */
[C---:B------:R-:W-:Y:S02]  /*0610*/  IADD3 R10, PT, PT, R20.reuse, R15, RZ ;  /* 0x0000000f140a7210 */ /* 0x040fe40007ffe0ff */
[C---:B------:R-:W-:Y:S02]  /*0620*/  IADD3 R11, PT, PT, R20.reuse, R17, RZ ;  /* 0x00000011140b7210 */ /* 0x040fe40007ffe0ff */
[----:B------:R-:W-:Y:S02]  /*0630*/  IADD3 R5, PT, PT, R5, R20, RZ ;  /* 0x0000001405057210 */ /* 0x000fe40007ffe0ff */
[C---:B------:R-:W-:Y:S02]  /*0640*/  IADD3 R13, PT, PT, R20.reuse, R23, RZ ;  /* 0x00000017140d7210 */ /* 0x040fe40007ffe0ff */
[C---:B------:R-:W-:Y:S02]  /*0650*/  IADD3 R14, PT, PT, R20.reuse, R25, RZ ;  /* 0x00000019140e7210 */ /* 0x040fe40007ffe0ff */
[----:B------:R-:W-:-:S02]  /*0660*/  IADD3 R15, PT, PT, R20, R27, RZ ;  /* 0x0000001b140f7210 */ /* 0x000fc40007ffe0ff */
[C---:B------:R-:W-:Y:S02]  /*0670*/  IADD3 R16, PT, PT, R20.reuse, R31, RZ ;  /* 0x0000001f14107210 */ /* 0x040fe40007ffe0ff */
[C---:B------:R-:W-:Y:S02]  /*0680*/  IADD3 R17, PT, PT, R20.reuse, R33, RZ ;  /* 0x0000002114117210 */ /* 0x040fe40007ffe0ff */
[C---:B------:R-:W-:Y:S02]  /*0690*/  IADD3 R18, PT, PT, R20.reuse, R35, RZ ;  /* 0x0000002314127210 */ /* 0x040fe40007ffe0ff */
[----:B------:R-:W-:Y:S02]  /*06a0*/  IADD3 R19, PT, PT, R20, R37, RZ ;  /* 0x0000002514137210 */ /* 0x000fe40007ffe0ff */
[----:B------:R-:W-:Y:S02]  /*06b0*/  SHF.L.U32 R20, R38, 0x5, RZ ;  /* 0x0000000526147819 */ /* 0x000fe400000006ff */
[----:B------:R-:W-:Y:S01]  /*06c0*/  LEA R22, R22, UR5, 0x2 ;  /* 0x0000000516167c11 */ /* 0x000fe2000f8e10ff */
[----:B------:R-:W-:Y:S01]  /*06d0*/  UMOV UR5, URZ ;  /* 0x000000ff00057c82 */ /* 0x000fe20008000000 */
[----:B------:R-:W-:-:S02]  /*06e0*/  LOP3.LUT R20, R20, 0x3e0, RZ, 0xc0, !PT ;  /* 0x000003e014147812 */ /* 0x000fc400078ec0ff */
[C---:B------:R-:W-:Y:S01]  /*06f0*/  LOP3.LUT R26, R22.reuse, 0xffff, RZ, 0xc0, !PT ;  /* 0x0000ffff161a7812 */ /* 0x040fe200078ec0ff */
[----:B----4-:R-:W-:Y:S01]  /*0700*/  IMAD.WIDE.U32 R118, R22, 0x2, R118 ;  /* 0x0000000216767825 */ /* 0x010fe200078e0076 */
[C---:B------:R-:W-:Y:S02]  /*0710*/  IADD3 R20, PT, PT, R21.reuse, R20, RZ ;  /* 0x0000001415147210 */ /* 0x040fe40007ffe0ff */
[----:B------:R-:W-:Y:S01]  /*0720*/  LEA R21, R21, R0, 0x3 ;  /* 0x0000000015157211 */ /* 0x000fe200078e18ff */
[----:B------:R-:W-:Y:S01]  /*0730*/  IMAD R28, R26, 0x889, RZ ;  /* 0x000008891a1c7824 */ /* 0x000fe200078e02ff */
[----:B------:R-:W-:Y:S01]  /*0740*/  SHF.L.U32 R0, R38, 0x1, RZ ;  /* 0x0000000126007819 */ /* 0x000fe200000006ff */
[----:B-1----:R-:W-:Y:S01]  /*0750*/  IMAD.WIDE.U32 R116, R22, 0x2, R116 ;  /* 0x0000000216747825 */ /* 0x002fe200078e0074 */
[----:B------:R-:W-:Y:S02]  /*0760*/  ISETP.EQ.OR.EX P0, PT, R29, RZ, P0, P1 ;  /* 0x000000ff1d00720c */ /* 0x000fe40000702710 */
[----:B------:R-:W-:-:S02]  /*0770*/  LOP3.LUT R27, R0, 0x3e, RZ, 0xc0, !PT ;  /* 0x0000003e001b7812 */ /* 0x000fc400078ec0ff */
[----:B------:R-:W-:Y:S02]  /*0780*/  ISETP.NE.AND P1, PT, R38, RZ, PT ;  /* 0x000000ff2600720c */ /* 0x000fe40003f25270 */
[C---:B------:R-:W-:Y:S02]  /*0790*/  SHF.L.U32 R25, R2.reuse, 0x1, RZ ;  /* 0x0000000102197819 */ /* 0x040fe400000006ff */
[----:B------:R-:W-:Y:S02]  /*07a0*/  IADD3 R0, PT, PT, R2, UR8, RZ ;  /* 0x0000000802007c10 */ /* 0x000fe4000fffe0ff */
[----:B------:R-:W-:Y:S02]  /*07b0*/  LEA.HI R28, R28, -UR8, RZ, 0xf ;  /* 0x800000081c1c7c11 */ /* 0x000fe4000f8f78ff */
[C---:B------:R-:W-:Y:S02]  /*07c0*/  LEA R26, R2.reuse, R27, 0x5 ;  /* 0x0000001b021a7211 */ /* 0x040fe400078e28ff */
[----:B------:R-:W-:-:S02]  /*07d0*/  LOP3.LUT R23, R2, 0xf, RZ, 0xc0, !PT ;  /* 0x0000000f02177812 */ /* 0x000fc400078ec0ff */
[----:B------:R-:W-:Y:S02]  /*07e0*/  SEL R24, R24, 0x7fffffe1, P1 ;  /* 0x7fffffe118187807 */ /* 0x000fe40000800000 */
[----:B------:R-:W-:Y:S02]  /*07f0*/  LOP3.LUT R25, R25, 0x1e0, RZ, 0xc0, !PT ;  /* 0x000001e019197812 */ /* 0x000fe400078ec0ff */
[----:B------:R-:W-:Y:S02]  /*0800*/  ISETP.GT.U32.OR P0, PT, R2, 0xf, P0 ;  /* 0x0000000f0200780c */ /* 0x000fe40000704470 */
[----:B------:R-:W-:Y:S02]  /*0810*/  SHF.L.U32 R27, R0, 0x1, RZ ;  /* 0x00000001001b7819 */ /* 0x000fe400000006ff */
[----:B------:R-:W-:-:S09]  /*0820*/  LEA R28, R28, UR9, 0x3 ;  /* 0x000000091c1c7c11 */ /* 0x000fd2000f8e18ff */
.L_x_438:
[----:B0-----:R-:W-:Y:S01]  /*0830*/  MOV R33, UR11 ;  /* 0x0000000b00217c02 */ /* 0x001fe20008000f00 */
[----:B------:R-:W0:Y:S01]  /*0840*/  LDCU.64 UR18, c[0x0][0x388] ;  /* 0x00007100ff1277ac */ /* 0x000e220008000a00 */
[----:B------:R-:W-:Y:S01]  /*0850*/  MOV R30, R22 ;  /* 0x00000016001e7202 */ /* 0x000fe20000000f00 */
[----:B------:R-:W-:Y:S01]  /*0860*/  IMAD R29, R20, 0x780, RZ ;  /* 0x00000780141d7824 */ /* 0x000fe200078e02ff */
[----:B------:R-:W-:Y:S01]  /*0870*/  MOV R31, RZ ;  /* 0x000000ff001f7202 */ /* 0x000fe20000000f00 */
[----:B------:R-:W-:Y:S01]  /*0880*/  UIMAD UR8, UR5, 0x1e0000, URZ ;  /* 0x001e0000050878a4 */ /* 0x000fe2000f8e02ff */
[----:B------:R-:W5:Y:S01]  /*0890*/  LDG.E.64.CONSTANT R52, desc[UR14][R118.64] ;  /* 0x0000000e76347981 */ /* 0x000f62000c1e9b00 */
[----:B------:R-:W-:-:S03]  /*08a0*/  IMAD.WIDE.U32 R30, R33, 0x1e0000, R30 ;  /* 0x001e0000211e7825 */ /* 0x000fc600078e001e */
[----:B------:R-:W5:Y:S01]  /*08b0*/  LDG.E.64.CONSTANT R50, desc[UR14][R116.64] ;  /* 0x0000000e74327981 */ /* 0x000f62000c1e9b00 */
[----:B------:R-:W-:-:S04]  /*08c0*/  IADD3 R30, P1, PT, R29, R30, RZ ;  /* 0x0000001e1d1e7210 */ /* 0x000fc80007f3e0ff */
[----:B------:R-:W-:Y:S02]  /*08d0*/  IADD3.X R31, PT, PT, R31, UR8, RZ, P1, !PT ;  /* 0x000000081f1f7c10 */ /* 0x000fe40008ffe4ff */
        /* <DEDUP_REMOVED lines=20> */
[----:B------:R-:W-:-:S02]  /*0a20*/  LOP3.LUT P1, RZ, R2, 0x3e1, RZ, 0xc0, !PT ;  /* 0x000003e102ff7812 */ /* 0x000fc4000782c0ff */
[----:B------:R-:W-:-:S11]  /*0a30*/  ISETP.GT.U32.AND P2, PT, R2, 0x1f, PT ;  /* 0x0000001f0200780c */ /* 0x000fd60003f44070 */
[----:B------:R-:W1:Y:S01]  /*0a40*/  @!P1 LDC.64 R120, c[0x0][0x3b8] ;  /* 0x0000ee00ff789b82 */ /* 0x000e620000000a00 */
        /* <DEDUP_REMOVED lines=8> */
[----:B0-----:R-:W-:Y:S01]  /*0ad0*/  FFMA.FTZ R35, R31, R31, R42 ;  /* 0x0000001f1f237223 */ /* 0x001fe2000001002a */
[----:B------:R-:W-:Y:S02]  /*0ae0*/  SHF.L.U32 R33, R33, 0x10, RZ ;  /* 0x0000001021217819 */ /* 0x000fe400000006ff */
[----:B------:R-:W-:Y:S01]  /*0af0*/  FADD.FTZ R38, R39, R32 ;  /* 0x0000002027267221 */ /* 0x000fe20000010000 */
[--C-:B------:R-:W-:Y:S01]  /*0b00*/  FFMA.FTZ R42, R32, R32, R35.reuse ;  /* 0x00000020202a7223 */ /* 0x100fe20000010023 */
        /* <DEDUP_REMOVED lines=83> */
[--C-:B------:R-:W-:Y:S01]  /*1040*/  FFMA.FTZ R85, R81, R81, R82.reuse ;  /* 0x0000005151557223 */ /* 0x100fe20000010052 */
        /* <DEDUP_REMOVED lines=126> */
[----:B------:R-:W-:-:S02]  /*1830*/  UIADD3 UR8, UP0, UPT, UR11, 0x2, URZ ;  /* 0x000000020b087890 */ /* 0x000fc4000ff1e0ff */
[----:B------:R-:W-:Y:S01]  /*1840*/  FADD.FTZ R56, R56, R75 ;  /* 0x0000004b38387221 */ /* 0x000fe20000010000 */
[----:B------:R-:W-:Y:S01]  /*1850*/  FFMA.FTZ R57, R75, R75, R58 ;  /* 0x0000004b4b397223 */ /* 0x000fe2000001003a */
[----:B------:R-:W-:Y:S01]  /*1860*/  UIADD3.X UR10, UPT, UPT, URZ, UR5, URZ, UP0, !UPT ;  /* 0x00000005ff0a7290 */ /* 0x000fe200087fe4ff */
[----:B------:R-:W-:Y:S03]  /*1870*/  BSSY.RECONVERGENT B0, `(.L_x_432) ;  /* 0x0000032000007945 */ /* 0x000fe60003800200 */
[----:B------:R0:W-:Y:S01]  /*1880*/  STS.64 [R21], R56 ;  /* 0x0000003815007388 */ /* 0x0001e20000000a00 */
[----:B------:R-:W-:Y:S01]  /*1890*/  CS2R R72, SRZ ;  /* 0x0000000000487805 */ /* 0x000fe2000001ff00 */
[----:B------:R-:W-:Y:S06]  /*18a0*/  BAR.SYNC.DEFER_BLOCKING 0x0 ;  /* 0x0000000000007b1d */ /* 0x000fec0000010000 */
[----:B-1----:R-:W-:Y:S05]  /*18b0*/  @P2 BRA `(.L_x_433) ;  /* 0x0000000000b42947 */ /* 0x002fea0003800000 */
[----:B------:R-:W1:Y:S04]  /*18c0*/  LDS.64 R58, [R5] ;  /* 0x00000000053a7984 */ /* 0x000e680000000a00 */
[----:B------:R-:W2:Y:S04]  /*18d0*/  LDS.64 R66, [R6] ;  /* 0x0000000006427984 */ /* 0x000ea80000000a00 */
[----:B------:R-:W3:Y:S04]  /*18e0*/  LDS.64 R68, [R7] ;  /* 0x0000000007447984 */ /* 0x000ee80000000a00 */
[----:B------:R-:W4:Y:S04]  /*18f0*/  LDS.64 R60, [R8] ;  /* 0x00000000083c7984 */ /* 0x000f280000000a00 */
[----:B------:R-:W4:Y:S04]  /*1900*/  LDS.64 R62, [R9] ;  /* 0x00000000093e7984 */ /* 0x000f280000000a00 */
[----:B------:R-:W4:Y:S04]  /*1910*/  LDS.64 R64, [R10] ;  /* 0x000000000a407984 */ /* 0x000f280000000a00 */
[----:B0-----:R-:W0:Y:S04]  /*1920*/  LDS.64 R56, [R11] ;  /* 0x000000000b387984 */ /* 0x001e280000000a00 */
[----:B------:R-:W-:Y:S01]  /*1930*/  LDS.64 R72, [R19] ;  /* 0x0000000013487984 */ /* 0x000fe20000000a00 */
[----:B-1----:R-:W-:Y:S01]  /*1940*/  FADD.FTZ R71, RZ, R58 ;  /* 0x0000003aff477221 */ /* 0x002fe20000010000 */
[----:B------:R-:W-:-:S03]  /*1950*/  FADD.FTZ R58, RZ, R59 ;  /* 0x0000003bff3a7221 */ /* 0x000fc60000010000 */
[----:B--2---:R-:W-:Y:S01]  /*1960*/  FADD.FTZ R71, R71, R66 ;  /* 0x0000004247477221 */ /* 0x004fe20000010000 */
[----:B------:R-:W-:-:S03]  /*1970*/  FADD.FTZ R58, R58, R67 ;  /* 0x000000433a3a7221 */ /* 0x000fc60000010000 */
[----:B---3--:R-:W-:Y:S01]  /*1980*/  FADD.FTZ R71, R71, R68 ;  /* 0x0000004447477221 */ /* 0x008fe20000010000 */
[----:B------:R-:W-:Y:S02]  /*1990*/  FADD.FTZ R66, R58, R69 ;  /* 0x000000453a427221 */ /* 0x000fe40000010000 */
[----:B------:R-:W1:Y:S01]  /*19a0*/  LDS.64 R58, [R12] ;  /* 0x000000000c3a7984 */ /* 0x000e620000000a00 */
[----:B----4-:R-:W-:Y:S01]  /*19b0*/  FADD.FTZ R71, R71, R60 ;  /* 0x0000003c47477221 */ /* 0x010fe20000010000 */
[----:B------:R-:W-:Y:S02]  /*19c0*/  FADD.FTZ R66, R66, R61 ;  /* 0x0000003d42427221 */ /* 0x000fe40000010000 */
[----:B------:R-:W2:Y:S01]  /*19d0*/  LDS.64 R60, [R13] ;  /* 0x000000000d3c7984 */ /* 0x000ea20000000a00 */
[----:B------:R-:W-:Y:S01]  /*19e0*/  FADD.FTZ R71, R71, R62 ;  /* 0x0000003e47477221 */ /* 0x000fe20000010000 */
[----:B------:R-:W-:Y:S02]  /*19f0*/  FADD.FTZ R66, R66, R63 ;  /* 0x0000003f42427221 */ /* 0x000fe40000010000 */
[----:B------:R-:W3:Y:S01]  /*1a00*/  LDS.64 R62, [R14] ;  /* 0x000000000e3e7984 */ /* 0x000ee20000000a00 */
[----:B------:R-:W-:Y:S01]  /*1a10*/  FADD.FTZ R71, R71, R64 ;  /* 0x0000004047477221 */ /* 0x000fe20000010000 */
[----:B------:R-:W-:-:S02]  /*1a20*/  FADD.FTZ R122, R66, R65 ;  /* 0x00000041427a7221 */ /* 0x000fc40000010000 */
[----:B------:R-:W4:Y:S01]  /*1a30*/  LDS.64 R64, [R15] ;  /* 0x000000000f407984 */ /* 0x000f220000000a00 */
[----:B0-----:R-:W-:Y:S01]  /*1a40*/  FADD.FTZ R123, R71, R56 ;  /* 0x00000038477b7221 */ /* 0x001fe20000010000 */
[----:B------:R-:W-:Y:S02]  /*1a50*/  FADD.FTZ R122, R122, R57 ;  /* 0x000000397a7a7221 */ /* 0x000fe40000010000 */
[----:B------:R-:W0:Y:S04]  /*1a60*/  LDS.64 R66, [R16] ;  /* 0x0000000010427984 */ /* 0x000e280000000a00 */
[----:B------:R-:W0:Y:S04]  /*1a70*/  LDS.64 R68, [R17] ;  /* 0x0000000011447984 */ /* 0x000e280000000a00 */
[----:B------:R-:W0:Y:S01]  /*1a80*/  LDS.64 R70, [R18] ;  /* 0x0000000012467984 */ /* 0x000e220000000a00 */
        /* <DEDUP_REMOVED lines=8> */
[----:B0-----:R-:W-:Y:S01]  /*1b10*/  FADD.FTZ R123, R123, R66 ;  /* 0x000000427b7b7221 */ /* 0x001fe20000010000 */
[----:B------:R-:W-:-:S03]  /*1b20*/  FADD.FTZ R122, R122, R67 ;  /* 0x000000437a7a7221 */ /* 0x000fc60000010000 */
[----:B------:R-:W-:Y:S01]  /*1b30*/  FADD.FTZ R123, R123, R68 ;  /* 0x000000447b7b7221 */ /* 0x000fe20000010000 */
[----:B------:R-:W-:-:S03]  /*1b40*/  FADD.FTZ R122, R122, R69 ;  /* 0x000000457a7a7221 */ /* 0x000fc60000010000 */
[----:B------:R-:W-:Y:S01]  /*1b50*/  FADD.FTZ R123, R123, R70 ;  /* 0x000000467b7b7221 */ /* 0x000fe20000010000 */
[----:B------:R-:W-:-:S03]  /*1b60*/  FADD.FTZ R122, R122, R71 ;  /* 0x000000477a7a7221 */ /* 0x000fc60000010000 */
[----:B------:R-:W-:Y:S01]  /*1b70*/  FADD.FTZ R72, R123, R72 ;  /* 0x000000487b487221 */ /* 0x000fe20000010000 */
[----:B------:R-:W-:-:S07]  /*1b80*/  FADD.FTZ R73, R122, R73 ;  /* 0x000000497a497221 */ /* 0x000fce0000010000 */
.L_x_433:
[----:B------:R-:W-:Y:S05]  /*1b90*/  BSYNC.RECONVERGENT B0 ;  /* 0x0000000000007941 */ /* 0x000fea0003800200 */
.L_x_432:
[----:B0-----:R-:W0:Y:S01]  /*1ba0*/  SHFL.BFLY PT, R57, R72, 0x1, 0x1f ;  /* 0x0c201f0048397f89 */ /* 0x001e2200000e0000 */
[----:B------:R-:W-:Y:S01]  /*1bb0*/  VOTEU.ALL UP0, P1 ;  /* 0x0000000000ff7886 */ /* 0x000fe20000800000 */
[----:B------:R-:W-:Y:S02]  /*1bc0*/  ISETP.NE.AND P2, PT, R2, RZ, PT ;  /* 0x000000ff0200720c */ /* 0x000fe40003f45270 */
[----:B------:R-:W1:Y:S02]  /*1bd0*/  SHFL.BFLY PT, R58, R73, 0x1, 0x1f ;  /* 0x0c201f00493a7f89 */ /* 0x000e6400000e0000 */
[----:B------:R-:W-:-:S06]  /*1be0*/  @!UP0 UIMAD UR12, UR16, UR4, UR13 ;  /* 0x00000004100c82a4 */ /* 0x000fcc000f8e020d */
[----:B------:R-:W-:-:S04]  /*1bf0*/  MOV R59, UR12 ;  /* 0x0000000c003b7c02 */ /* 0x000fc80008000f00 */
[----:B------:R-:W-:-:S05]  /*1c00*/  @!P1 LEA R59, R59, R26, 0xa ;  /* 0x0000001a3b3b9211 */ /* 0x000fca00078e50ff */
[----:B------:R-:W-:-:S04]  /*1c10*/  @!P1 IMAD.WIDE.U32 R120, R59, 0x4, R120 ;  /* 0x000000043b789825 */ /* 0x000fc800078e0078 */
[----:B0-----:R-:W-:Y:S01]  /*1c20*/  FADD.FTZ R56, R57, R72 ;  /* 0x0000004839387221 */ /* 0x001fe20000010000 */
[----:B-1----:R-:W-:-:S05]  /*1c30*/  FADD.FTZ R57, R58, R73 ;  /* 0x000000493a397221 */ /* 0x002fca0000010000 */
[----:B------:R0:W-:Y:S01]  /*1c40*/  @!P1 STG.E.64 desc[UR14][R120.64], R56 ;  /* 0x0000003878009986 */ /* 0x0001e2000c101b0e */
[----:B------:R-:W-:Y:S06]  /*1c50*/  BAR.SYNC.DEFER_BLOCKING 0x0 ;  /* 0x0000000000007b1d */ /* 0x000fec0000010000 */
[----:B------:R-:W-:Y:S05]  /*1c60*/  @P2 BRA `(.L_x_434) ;  /* 0x0000000000382947 */ /* 0x000fea0003800000 */
[----:B0-----:R-:W-:Y:S02]  /*1c70*/  MOV R56, UR6 ;  /* 0x0000000600387c02 */ /* 0x001fe40008000f00 */
[----:B------:R-:W-:Y:S01]  /*1c80*/  MOV R57, UR7 ;  /* 0x0000000700397c02 */ /* 0x000fe20008000f00 */
[----:B------:R-:W-:Y:S06]  /*1c90*/  MEMBAR.ALL.GPU ;  /* 0x0000000000007992 */ /* 0x000fec000000a000 */
[----:B------:R-:W-:-:S00]  /*1ca0*/  ERRBAR ;  /* 0x00000000000079ab */ /* 0x000fc00000000000 */
[----:B------:R-:W-:Y:S06]  /*1cb0*/  CGAERRBAR ;  /* 0x00000000000075ab */ /* 0x000fec0000000000 */
[----:B------:R0:W5:Y:S02]  /*1cc0*/  ATOM.E.ADD.STRONG.GPU PT, R58, desc[UR14][R56.64], R24 ;  /* 0x80000018383a798a */ /* 0x00016400081ef10e */
.L_x_435:
        /* <DEDUP_REMOVED lines=8> */
.L_x_434:
[----:B------:R-:W-:Y:S01]  /*1d50*/  ISETP.GT.U32.AND P1, PT, R2, 0xff, PT ;  /* 0x000000ff0200780c */ /* 0x000fe20003f24070 */
[----:B------:R-:W-:Y:S05]  /*1d60*/  WARPSYNC.ALL ;  /* 0x0000000000007948 */ /* 0x000fea0003800000 */
[----:B------:R-:W-:Y:S01]  /*1d70*/  BAR.SYNC.DEFER_BLOCKING 0x0 ;  /* 0x0000000000007b1d */ /* 0x000fe20000010000 */
[----:B------:R-:W-:Y:S02]  /*1d80*/  CS2R R60, SRZ ;  /* 0x00000000003c7805 */ /* 0x000fe4000001ff00 */
[----:B-----5:R-:W-:Y:S02]  /*1d90*/  PRMT R64, R52, 0x7632, R64 ;  /* 0x0000763234407816 */ /* 0x020fe40000000040 */
[----:B------:R-:W-:Y:S01]  /*1da0*/  PRMT R62, R53, 0x7632, R62 ;  /* 0x00007632353e7816 */ /* 0x000fe2000000003e */
[----:B------:R-:W-:Y:S01]  /*1db0*/  BSSY.RECONVERGENT B0, `(.L_x_436) ;  /* 0x0000013000007945 */ /* 0x000fe20003800200 */
[----:B------:R-:W-:-:S02]  /*1dc0*/  PRMT R65, R50, 0x7632, R65 ;  /* 0x0000763232417816 */ /* 0x000fc40000000041 */
[----:B------:R-:W-:Y:S01]  /*1dd0*/  PRMT R63, R51, 0x7632, R63 ;  /* 0x00007632333f7816 */ /* 0x000fe2000000003f */
[----:B------:R-:W-:Y:S06]  /*1de0*/  @P1 BRA `(.L_x_437) ;  /* 0x00000000003c1947 */ /* 0x000fec0003800000 */
[----:B------:R-:W1:Y:S01]  /*1df0*/  LDC.64 R58, c[0x0][0x3b8] ;  /* 0x0000ee00ff3a7b82 */ /* 0x000e620000000a00 */
[----:B------:R-:W-:-:S06]  /*1e00*/  UIMAD UR12, UR16, UR4, UR13 ;  /* 0x00000004100c72a4 */ /* 0x000fcc000f8e020d */
[----:B0-----:R-:W-:-:S04]  /*1e10*/  MOV R56, UR12 ;  /* 0x0000000c00387c02 */ /* 0x001fc80008000f00 */
[----:B------:R-:W-:-:S04]  /*1e20*/  LEA R56, R56, R25, 0x9 ;  /* 0x0000001938387211 */ /* 0x000fc800078e48ff */
        /* <DEDUP_REMOVED lines=10> */
[----:B------:R-:W-:-:S07]  /*1ed0*/  FADD.FTZ R60, R59, R60 ;  /* 0x0000003c3b3c7221 */ /* 0x000fce0000010000 */
.L_x_437:
[----:B------:R-:W-:Y:S05]  /*1ee0*/  BSYNC.RECONVERGENT B0 ;  /* 0x0000000000007941 */ /* 0x000fea0003800200 */
.L_x_436:
[----:B0-----:R-:W0:Y:S01]  /*1ef0*/  SHFL.BFLY PT, R56, R61, 0x8, 0x1f ;  /* 0x0d001f003d387f89 */ /* 0x001e2200000e0000 */
[----:B------:R-:W-:Y:S01]  /*1f00*/  LOP3.LUT P1, RZ, R2, 0x30f, RZ, 0xc0, !PT ;  /* 0x0000030f02ff7812 */ /* 0x000fe2000782c0ff */
[----:B------:R-:W1:Y:S01]  /*1f10*/  LDCU UR12, c[0x0][0x3a0] ;  /* 0x00007400ff0c77ac */ /* 0x000e620008000800 */
[----:B------:R-:W-:Y:S01]  /*1f20*/  MOV R68, UR5 ;  /* 0x0000000500447c02 */ /* 0x000fe20008000f00 */
[----:B------:R-:W2:Y:S01]  /*1f30*/  SHFL.BFLY PT, R57, R60, 0x8, 0x1f ;  /* 0x0d001f003c397f89 */ /* 0x000ea200000e0000 */
[----:B------:R-:W-:Y:S01]  /*1f40*/  SHF.L.U32 R52, R52, 0x10, RZ ;  /* 0x0000001034347819 */ /* 0x000fe200000006ff */
[----:B------:R-:W3:Y:S01]  /*1f50*/  LDCU.64 UR18, c[0x0][0x380] ;  /* 0x00007000ff1277ac */ /* 0x000ee20008000a00 */
[----:B------:R-:W-:Y:S01]  /*1f60*/  SHF.L.U32 R53, R53, 0x10, RZ ;  /* 0x0000001035357819 */ /* 0x000fe200000006ff */
[----:B------:R-:W-:Y:S01]  /*1f70*/  ULOP3.LUT UR4, UR4, 0x1, URZ, 0x3c, !UPT ;  /* 0x0000000104047892 */ /* 0x000fe2000f8e3cff */
[----:B------:R-:W-:Y:S01]  /*1f80*/  UMOV UR5, UR10 ;  /* 0x0000000a00057c82 */ /* 0x000fe20008000000 */
        /* <DEDUP_REMOVED lines=13> */
[----:B------:R-:W-:-:S03]  /*2060*/  MOV R66, UR11 ;  /* 0x0000000b00427c02 */ /* 0x000fc60008000f00 */
[----:B------:R-:W-:Y:S01]  /*2070*/  @!P1 FMUL.FTZ R56, R56, 1.6276042515528388321e-05 ;  /* 0x3788888938389820 */ /* 0x000fe20000410000 */
[----:B--2---:R-:W-:Y:S01]  /*2080*/  FADD.FTZ R60, R67, R60 ;  /* 0x0000003c433c7221 */ /* 0x004fe20000010000 */
[----:B------:R-:W-:Y:S01]  /*2090*/  MOV R67, UR11 ;  /* 0x0000000b00437c02 */ /* 0x000fe20008000f00 */
[----:B------:R-:W-:Y:S01]  /*20a0*/  UMOV UR11, UR8 ;  /* 0x00000008000b7c82 */ /* 0x000fe20008000000 */
[----:B------:R-:W-:-:S04]  /*20b0*/  @!P1 FMUL.FTZ R57, R56, R56 ;  /* 0x0000003838399220 */ /* 0x000fc80000410000 */
[----:B------:R-:W-:Y:S02]  /*20c0*/  @!P1 FFMA.FTZ R57, R60, 1.6276042515528388321e-05, -R57 ;  /* 0x378888893c399823 */ /* 0x000fe40000010839 */
[----:B------:R-:W0:Y:S03]  /*20d0*/  @!P0 LDC.64 R60, c[0x0][0x3b0] ;  /* 0x0000ec00ff3c8b82 */ /* 0x000e260000000a00 */
[----:B------:R-:W-:-:S05]  /*20e0*/  @!P1 FMNMX.FTZ R57, RZ, R57, !PT ;  /* 0x00000039ff399209 */ /* 0x000fca0007810000 */
[----:B------:R-:W-:Y:S01]  /*20f0*/  @!P1 STS.64 [R3+UR9], R56 ;  /* 0x0000003803009988 */ /* 0x000fe20008000a09 */
[----:B------:R-:W-:Y:S01]  /*2100*/  BAR.SYNC.DEFER_BLOCKING 0x0 ;  /* 0x0000000000007b1d */ /* 0x000fe20000010000 */
[----:B------:R-:W-:-:S04]  /*2110*/  @!P0 LEA R66, P1, R66, R27, 0x6 ;  /* 0x0000001b42428211 */ /* 0x000fc800078230ff */
[----:B------:R-:W-:Y:S02]  /*2120*/  @!P0 LEA.HI.X R67, R67, RZ, R68, 0x6, P1 ;  /* 0x000000ff43438211 */ /* 0x000fe400008f3444 */
[----:B0-----:R-:W-:-:S04]  /*2130*/  @!P0 LEA R60, P1, R66, R60, 0x2 ;  /* 0x0000003c423c8211 */ /* 0x001fc800078210ff */
[----:B------:R-:W-:Y:S01]  /*2140*/  @!P0 LEA.HI.X R61, R66, R61, R67, 0x2, P1 ;  /* 0x0000003d423d8211 */ /* 0x000fe200008f1443 */
        /* <DEDUP_REMOVED lines=136> */
[----:B------:R-:W-:Y:S01]  /*29d0*/  SHF.L.U32 R75, R64, 0x10, RZ ;  /* 0x00000010404b7819 */ /* 0x000fe200000006ff */
[C-C-:B------:R-:W-:Y:S01]  /*29e0*/  FFMA.FTZ R38, R52.reuse, R38, R57.reuse ;  /* 0x0000002634267223 */ /* 0x140fe20000010039 */
[----:B------:R-:W-:Y:S01]  /*29f0*/  SHF.L.U32 R34, R65, 0x10, RZ ;  /* 0x0000001041227819 */ /* 0x000fe200000006ff */
[C-C-:B------:R-:W-:Y:S01]  /*2a00*/  FFMA.FTZ R42, R52.reuse, R42, R57.reuse ;  /* 0x0000002a342a7223 */ /* 0x140fe20000010039 */
        /* <DEDUP_REMOVED lines=11> */
[----:B------:R-:W-:Y:S01]  /*2ac0*/  FFMA.FTZ R52, R52, R114, R57 ;  /* 0x0000007234347223 */ /* 0x000fe20000010039 */
[----:B------:R-:W-:Y:S01]  /*2ad0*/  SHF.L.U32 R61, R62, 0x10, RZ ;  /* 0x000000103e3d7819 */ /* 0x000fe200000006ff */
[--C-:B------:R-:W-:Y:S01]  /*2ae0*/  FFMA.FTZ R65, R75, R43, R34.reuse ;  /* 0x0000002b4b417223 */ /* 0x100fe20000010022 */
[----:B------:R-:W-:Y:S01]  /*2af0*/  SHF.L.U32 R64, R51, 0x10, RZ ;  /* 0x0000001033407819 */ /* 0x000fe200000006ff */
[--C-:B------:R-:W-:Y:S01]  /*2b00*/  FFMA.FTZ R57, R75, R47, R34.reuse ;  /* 0x0000002f4b397223 */ /* 0x100fe20000010022 */
[----:B------:R-:W-:Y:S01]  /*2b10*/  SHF.L.U32 R62, R63, 0x10, RZ ;  /* 0x000000103f3e7819 */ /* 0x000fe200000006ff */
[--C-:B------:R-:W-:Y:S01]  /*2b20*/  FFMA.FTZ R114, R31, R75, R34.reuse ;  /* 0x0000004b1f727223 */ /* 0x100fe20000010022 */
        /* <DEDUP_REMOVED lines=13> */
[----:B---3--:R-:W-:Y:S01]  /*2c00*/  IADD3 R34, P1, PT, R29, UR18, RZ ;  /* 0x000000121d227c10 */ /* 0x008fe2000ff3e0ff */
[----:B------:R-:W-:Y:S01]  /*2c10*/  FFMA.FTZ R31, R32, R53, R64 ;  /* 0x00000035201f7223 */ /* 0x000fe20000010040 */
[----:B------:R-:W-:Y:S01]  /*2c20*/  FFMA.FTZ R32, R33, R61, R62 ;  /* 0x0000003d21207223 */ /* 0x000fe2000001003e */
[----:B------:R-:W-:Y:S01]  /*2c30*/  FFMA.FTZ R33, R53, R36, R64 ;  /* 0x0000002435217223 */ /* 0x000fe20000010040 */
[----:B------:R-:W-:Y:S01]  /*2c40*/  IADD3.X R35, PT, PT, R30, UR19, RZ, P1, !PT ;  /* 0x000000131e237c10 */ /* 0x000fe20008ffe4ff */
[----:B------:R-:W-:Y:S01]  /*2c50*/  FFMA.FTZ R36, R61, R37, R62 ;  /* 0x000000253d247223 */ /* 0x000fe2000001003e */
[----:B------:R-:W0:Y:S01]  /*2c60*/  LDCU.64 UR18, c[0x0][0x3a8] ;  /* 0x00007500ff1277ac */ /* 0x000e220008000a00 */
        /* <DEDUP_REMOVED lines=28> */
[----:B------:R-:W-:Y:S01]  /*2e30*/  F2FP.BF16.F32.PACK_AB R31, R32, R31 ;  /* 0x0000001f201f723e */ /* 0x000fe200000010ff */
[----:B0-----:R-:W-:Y:S01]  /*2e40*/  UISETP.GE.U32.AND UP0, UPT, UR8, UR18, UPT ;  /* 0x000000120800728c */ /* 0x001fe2000bf06070 */
[----:B------:R-:W-:-:S02]  /*2e50*/  F2FP.BF16.F32.PACK_AB R32, R69, R0 ;  /* 0x000000004520723e */ /* 0x000fc400000010ff */
[----:B------:R-:W-:Y:S01]  /*2e60*/  F2FP.BF16.F32.PACK_AB R38, R39, R38 ;  /* 0x000000262726723e */ /* 0x000fe200000010ff */
[----:B------:R-:W-:Y:S01]  /*2e70*/  UISETP.GE.AND.EX UP0, UPT, UR10, UR19, UPT, UP0 ;  /* 0x000000130a00728c */ /* 0x000fe2000bf06300 */
        /* <DEDUP_REMOVED lines=8> */
[----:B------:R-:W-:Y:S02]  /*2f00*/  F2FP.BF16.F32.PACK_AB R69, R53, R70 ;  /* 0x000000463545723e */ /* 0x000fe400000010ff */
        /* <DEDUP_REMOVED lines=31> */
[----:B------:R-:W-:-:S03]  /*3100*/  F2FP.BF16.F32.PACK_AB R53, R61, R72 ;  /* 0x000000483d35723e */ /* 0x000fc600000010ff */
[----:B------:R0:W-:Y:S04]  /*3110*/  STG.E.64 desc[UR14][R34.64+0x16800], R102 ;  /* 0x0168006622007986 */ /* 0x0001e8000c101b0e */
[----:B------:R0:W-:Y:S04]  /*3120*/  STG.E.64 desc[UR14][R34.64+0x18600], R44 ;  /* 0x0186002c22007986 */ /* 0x0001e8000c101b0e */
[----:B------:R0:W-:Y:S04]  /*3130*/  STG.E.64 desc[UR14][R34.64+0x1a400], R68 ;  /* 0x01a4004422007986 */ /* 0x0001e8000c101b0e */
[----:B------:R0:W-:Y:S01]  /*3140*/  STG.E.64 desc[UR14][R34.64+0x1c200], R52 ;  /* 0x01c2003422007986 */ /* 0x0001e2000c101b0e */
[----:B------:R-:W-:Y:S05]  /*3150*/  BRA.U !UP0, `(.L_x_438) ;  /* 0xffffffd508b47547 */ /* 0x000fea000b83ffff */
[----:B------:R-:W-:Y:S05]  /*3160*/  EXIT ;  /* 0x000000000000794d */ /* 0x000fea0003800000 */
.L_x_439:
        /* <DEDUP_REMOVED lines=9> */
.L_x_1094:


//--------------------- .text._ZN13group_norm_v214gn_cuda_kernelI13__nv_bfloat16Li480ELi1ELi32ELi60ELi1024ELb0ELi64ELi960ELi960ELi4ELb1ELi9ELb0ELb0ENS_16CompileConditionILi1000EEEEEvPT_PKS4_S7_S7_flPfS8_Pj --------------------------
	.section	.text._ZN13group_norm_v214gn_cuda_kernelI13__nv_bfloat16Li480ELi1ELi32ELi60ELi1024ELb0ELi64ELi960ELi960ELi4ELb1ELi9ELb0ELb0ENS_16CompileConditionILi1000EEEEEvPT_PKS4_S7_S7_flPfS8_Pj,"ax",@progbits
	.align	128
        .global         _ZN13group_norm_v214gn_cuda_kernelI13__nv_bfloat16Li480ELi1ELi32ELi60ELi1024ELb0ELi64ELi960ELi960ELi4ELb1ELi9ELb0ELb0ENS_16CompileConditionILi1000EEEEEvPT_PKS4_S7_S7_flPfS8_Pj
        .type           _ZN13group_norm_v214gn_cuda_kernelI13__nv_bfloat16Li480ELi1ELi32ELi60ELi1024ELb0ELi64ELi960ELi960ELi4ELb1ELi9ELb0ELb0ENS_16CompileConditionILi1000EEEEEvPT_PKS4_S7_S7_flPfS8_Pj,@function
        .size           _ZN13group_norm_v214gn_cuda_kernelI13__nv_bfloat16Li480ELi1ELi32ELi60ELi1024ELb0ELi64ELi960ELi960ELi4ELb1ELi9ELb0ELb0ENS_16CompileConditionILi1000EEEEEvPT_PKS4_S7_S7_flPfS8_Pj,(.L_x_1095 - _ZN13group_norm_v214gn_cuda_kernelI13__nv_bfloat16Li480ELi1ELi32ELi60ELi1024ELb0ELi64ELi960ELi960ELi4ELb1ELi9ELb0ELb0ENS_16CompileConditionILi1000EEEEEvPT_PKS4_S7_S7_flPfS8_Pj)
        .other          _ZN13group_norm_v214gn_cuda_kernelI13__nv_bfloat16Li480ELi1ELi32ELi60ELi1024ELb0ELi64ELi960ELi960ELi4ELb1ELi9ELb0ELb0ENS_16CompileConditionILi1000EEEEEvPT_PKS4_S7_S7_flPfS8_Pj,@"STO_CUDA_ENTRY STV_DEFAULT"
_ZN13group_norm_v214gn_cuda_kernelI13__nv_bfloat16Li480ELi1ELi32ELi60ELi1024ELb0ELi64ELi960ELi960ELi4ELb1ELi9ELb0ELb0ENS_16CompileConditionILi1000EEEEEvPT_PKS4_S7_S7_flPfS8_Pj:
.text._ZN13group_norm_v214gn_cuda_kernelI13__nv_bfloat16Li480ELi1ELi32ELi60ELi1024ELb0ELi64ELi960ELi960ELi4ELb1ELi9ELb0ELb0ENS_16CompileConditionILi1000EEEEEvPT_PKS4_S7_S7_flPfS8_Pj:
        /* <DEDUP_REMOVED lines=40> */
.L_x_448:
[----:B01----:R-:W2:Y:S04]  /*0280*/  LDL R2, [R1+0x7c] ;  /* 0x00007c0001027983 */ /* 0x003ea80000100800 */
[----:B------:R-:W3:Y:S01]  /*0290*/  LDL R0, [R1+0x78] ;  /* 0x0000780001007983 */ /* 0x000ee20000100800 */
[----:B------:R-:W-:Y:S01]  /*02a0*/  ULOP3.LUT UR6, UR8, 0x1, URZ, 0xc0, !UPT ;  /* 0x0000000108067892 */ /* 0x000fe2000f8ec0ff */
[----:B------:R-:W-:Y:S01]  /*02b0*/  HFMA2 R59, -RZ, RZ, 0, 0 ;  /* 0x00000000ff3b7431 */ /* 0x000fe200000001ff */
[----:B------:R-:W-:Y:S02]  /*02c0*/  USHF.R.U64 UR14, UR8, 0x1, UR5 ;  /* 0x00000001080e7899 */ /* 0x000fe40008001205 */
[----:B------:R-:W-:Y:S01]  /*02d0*/  UIMAD UR9, UR6, 0x3c0, URZ ;  /* 0x000003c0060978a4 */ /* 0x000fe2000f8e02ff */
[----:B------:R-:W0:Y:S03]  /*02e0*/  LDCU.64 UR10, c[0x0][0x388] ;  /* 0x00007100ff0a77ac */ /* 0x000e260008000a00 */
[----:B------:R-:W-:Y:S01]  /*02f0*/  MOV R3, UR14 ;  /* 0x0000000e00037c02 */ /* 0x000fe20008000f00 */
[----:B------:R-:W-:-:S04]  /*0300*/  USHF.R.U32.HI UR15, URZ, 0x1, UR5 ;  /* 0x00000001ff0f7899 */ /* 0x000fc80008011605 */
        /* <DEDUP_REMOVED lines=8> */
[----:B0-----:R-:W-:Y:S01]  /*0390*/  IADD3 R62, P1, PT, R6, UR10, RZ ;  /* 0x0000000a063e7c10 */ /* 0x001fe2000ff3e0ff */
[----:B------:R0:W-:Y:S03]  /*03a0*/  STL [R1+0x44], R6 ;  /* 0x0000440601007387 */ /* 0x0001e60000100800 */
[----:B------:R-:W-:Y:S01]  /*03b0*/  IADD3.X R63, PT, PT, R4, UR11, RZ, P1, !PT ;  /* 0x0000000b043f7c10 */ /* 0x000fe20008ffe4ff */
[----:B------:R1:W-:Y:S04]  /*03c0*/  STL [R1+0x48], R4 ;  /* 0x0000480401007387 */ /* 0x0003e80000100800 */
[----:B------:R-:W2:Y:S04]  /*03d0*/  LDG.E.64.CONSTANT R30, desc[UR12][R62.64] ;  /* 0x0000000c3e1e7981 */ /* 0x000ea8000c1e9b00 */
[----:B------:R-:W3:Y:S04]  /*03e0*/  LDG.E.64.CONSTANT R36, desc[UR12][R62.64+0x1e00] ;  /* 0x001e000c3e247981 */ /* 0x000ee8000c1e9b00 */
[----:B------:R-:W4:Y:S04]  /*03f0*/  LDG.E.64.CONSTANT R26, desc[UR12][R62.64+0x3c00] ;  /* 0x003c000c3e1a7981 */ /* 0x000f28000c1e9b00 */
[----:B------:R-:W5:Y:S04]  /*0400*/  LDG.E.64.CONSTANT R22, desc[UR12][R62.64+0x5a00] ;  /* 0x005a000c3e167981 */ /* 0x000f68000c1e9b00 */
[----:B------:R-:W5:Y:S04]  /*0410*/  LDG.E.64.CONSTANT R18, desc[UR12][R62.64+0x7800] ;  /* 0x0078000c3e127981 */ /* 0x000f68000c1e9b00 */
[----:B------:R-:W5:Y:S04]  /*0420*/  LDG.E.64.CONSTANT R14, desc[UR12][R62.64+0x9600] ;  /* 0x0096000c3e0e7981 */ /* 0x000f68000c1e9b00 */
[----:B------:R-:W5:Y:S04]  /*0430*/  LDG.E.64.CONSTANT R10, desc[UR12][R62.64+0xb400] ;  /* 0x00b4000c3e0a7981 */ /* 0x000f68000c1e9b00 */
[----:B0-----:R-:W5:Y:S04]  /*0440*/  LDG.E.64.CONSTANT R6, desc[UR12][R62.64+0xd200] ;  /* 0x00d2000c3e067981 */ /* 0x001f68000c1e9b00 */
[----:B------:R-:W5:Y:S04]  /*0450*/  LDG.E.64.CONSTANT R2, desc[UR12][R62.64+0xf000] ;  /* 0x00f0000c3e027981 */ /* 0x000f68000c1e9b00 */
[----:B------:R-:W5:Y:S04]  /*0460*/  LDG.E.64.CONSTANT R28, desc[UR12][R62.64+0x10e00] ;  /* 0x010e000c3e1c7981 */ /* 0x000f68000c1e9b00 */
[----:B------:R-:W5:Y:S04]  /*0470*/  LDG.E.64.CONSTANT R24, desc[UR12][R62.64+0x12c00] ;  /* 0x012c000c3e187981 */ /* 0x000f68000c1e9b00 */
[----:B------:R-:W5:Y:S04]  /*0480*/  LDG.E.64.CONSTANT R20, desc[UR12][R62.64+0x14a00] ;  /* 0x014a000c3e147981 */ /* 0x000f68000c1e9b00 */
[----:B------:R-:W5:Y:S04]  /*0490*/  LDG.E.64.CONSTANT R16, desc[UR12][R62.64+0x16800] ;  /* 0x0168000c3e107981 */ /* 0x000f68000c1e9b00 */
[----:B------:R-:W5:Y:S04]  /*04a0*/  LDG.E.64.CONSTANT R12, desc[UR12][R62.64+0x18600] ;  /* 0x0186000c3e0c7981 */ /* 0x000f68000c1e9b00 */
[----:B------:R-:W5:Y:S04]  /*04b0*/  LDG.E.64.CONSTANT R8, desc[UR12][R62.64+0x1a400] ;  /* 0x01a4000c3e087981 */ /* 0x000f68000c1e9b00 */
[----:B-1----:R-:W5:Y:S04]  /*04c0*/  LDG.E.64.CONSTANT R4, desc[UR12][R62.64+0x1c200] ;  /* 0x01c2000c3e047981 */ /* 0x002f68000c1e9b00 */
[----:B------:R-:W5:Y:S04]  /*04d0*/  LDG.E.64.CONSTANT R50, desc[UR12][R62.64+0x1e000] ;  /* 0x01e0000c3e327981 */ /* 0x000f68000c1e9b00 */
[----:B------:R-:W5:Y:S04]  /*04e0*/  LDG.E.64.CONSTANT R46, desc[UR12][R62.64+0x1fe00] ;  /* 0x01fe000c3e2e7981 */ /* 0x000f68000c1e9b00 */
[----:B------:R-:W5:Y:S04]  /*04f0*/  LDG.E.64.CONSTANT R42, desc[UR12][R62.64+0x21c00] ;  /* 0x021c000c3e2a7981 */ /* 0x000f68000c1e9b00 */
[----:B------:R-:W5:Y:S04]  /*0500*/  LDG.E.64.CONSTANT R38, desc[UR12][R62.64+0x23a00] ;  /* 0x023a000c3e267981 */ /* 0x000f68000c1e9b00 */
[----:B------:R-:W5:Y:S04]  /*0510*/  LDG.E.64.CONSTANT R56, desc[UR12][R62.64+0x36600] ;  /* 0x0366000c3e387981 */ /* 0x000f68000c1e9b00 */
[----:B------:R-:W5:Y:S01]  /*0520*/  LDG.E.64.CONSTANT R60, desc[UR12][R62.64+0x38400] ;  /* 0x0384000c3e3c7981 */ /* 0x000f62000c1e9b00 */
[----:B--2---:R-:W-:-:S02]  /*0530*/  PRMT R75, R30, 0x7632, R75 ;  /* 0x000076321e4b7816 */ /* 0x004fc4000000004b */
        /* <DEDUP_REMOVED lines=15> */
[----:B------:R-:W-:Y:S01]  /*0630*/  SHF.L.U32 R41, R30, 0x10, RZ ;  /* 0x000000101e297819 */ /* 0x000fe200000006ff */
[----:B------:R-:W2:Y:S01]  /*0640*/  LDG.E.64.CONSTANT R34, desc[UR12][R62.64+0x25800] ;  /* 0x0258000c3e227981 */ /* 0x000ea2000c1e9b00 */
[----:B------:R-:W-:Y:S01]  /*0650*/  FADD.FTZ R32, R32, R45 ;  /* 0x0000002d20207221 */ /* 0x000fe20000010000 */
[----:B------:R-:W-:Y:S01]  /*0660*/  FFMA.FTZ R31, R45, R45, R31 ;  /* 0x0000002d2d1f7223 */ /* 0x000fe2000001001f */
[C---:B------:R-:W-:Y:S02]  /*0670*/  PRMT R30, R37.reuse, 0x7632, R30 ;  /* 0x00007632251e7816 */ /* 0x040fe4000000001e */
[----:B------:R-:W-:Y:S01]  /*0680*/  SHF.L.U32 R36, R37, 0x10, RZ ;  /* 0x0000001025247819 */ /* 0x000fe200000006ff */
[----:B------:R-:W-:Y:S01]  /*0690*/  FADD.FTZ R32, R32, R41 ;  /* 0x0000002920207221 */ /* 0x000fe20000010000 */
[----:B------:R-:W-:Y:S01]  /*06a0*/  FFMA.FTZ R31, R41, R41, R31 ;  /* 0x00000029291f7223 */ /* 0x000fe2000001001f */
[----:B------:R-:W-:Y:S01]  /*06b0*/  SHF.L.U32 R33, R30, 0x10, RZ ;  /* 0x000000101e217819 */ /* 0x000fe200000006ff */
[----:B------:R-:W-:Y:S01]  /*06c0*/  STL [R1+0xc], R45 ;  /* 0x00000c2d01007387 */ /* 0x000fe20000100800 */
[----:B------:R-:W-:Y:S01]  /*06d0*/  FADD.FTZ R30, R32, R36 ;  /* 0x00000024201e7221 */ /* 0x000fe20000010000 */
[----:B------:R-:W-:-:S02]  /*06e0*/  FFMA.FTZ R31, R36, R36, R31 ;  /* 0x00000024241f7223 */ /* 0x000fc4000001001f */
[----:B------:R-:W-:Y:S01]  /*06f0*/  STL [R1+0x40], R41 ;  /* 0x0000402901007387 */ /* 0x000fe20000100800 */
[----:B----4-:R-:W-:-:S03]  /*0700*/  PRMT R32, R26, 0x7632, R32 ;  /* 0x000076321a207816 */ /* 0x010fc60000000020 */
[----:B------:R0:W-:Y:S01]  /*0710*/  STL [R1+0x3c], R36 ;  /* 0x00003c2401007387 */ /* 0x0001e20000100800 */
[----:B------:R-:W-:-:S03]  /*0720*/  SHF.L.U32 R37, R32, 0x10, RZ ;  /* 0x0000001020257819 */ /* 0x000fc600000006ff */
[----:B------:R1:W-:Y:S01]  /*0730*/  STL [R1+0x38], R33 ;  /* 0x0000382101007387 */ /* 0x0003e20000100800 */
[----:B0-----:R-:W-:Y:S01]  /*0740*/  SHF.L.U32 R36, R26, 0x10, RZ ;  /* 0x000000101a247819 */ /* 0x001fe200000006ff */
[----:B------:R-:W-:Y:S01]  /*0750*/  FADD.FTZ R26, R30, R33 ;  /* 0x000000211e1a7221 */ /* 0x000fe20000010000 */
[----:B-1----:R-:W-:-:S03]  /*0760*/  FFMA.FTZ R33, R33, R33, R31 ;  /* 0x0000002121217223 */ /* 0x002fc6000001001f */
[----:B------:R-:W-:Y:S01]  /*0770*/  FADD.FTZ R32, R26, R36 ;  /* 0x000000241a207221 */ /* 0x000fe20000010000 */
[----:B------:R-:W3:Y:S01]  /*0780*/  LDG.E.64.CONSTANT R30, desc[UR12][R62.64+0x27600] ;  /* 0x0276000c3e1e7981 */ /* 0x000ee2000c1e9b00 */
[----:B------:R-:W-:Y:S01]  /*0790*/  PRMT R26, R27, 0x7632, R26 ;  /* 0x000076321b1a7816 */ /* 0x000fe2000000001a */
[----:B------:R-:W-:Y:S02]  /*07a0*/  FFMA.FTZ R33, R36, R36, R33 ;  /* 0x0000002424217223 */ /* 0x000fe40000010021 */
[----:B------:R0:W-:Y:S01]  /*07b0*/  STL [R1], R36 ;  /* 0x0000002401007387 */ /* 0x0001e20000100800 */
[----:B------:R-:W-:Y:S01]  /*07c0*/  FADD.FTZ R32, R32, R37 ;  /* 0x0000002520207221 */ /* 0x000fe20000010000 */
[----:B------:R-:W-:Y:S01]  /*07d0*/  FFMA.FTZ R33, R37, R37, R33 ;  /* 0x0000002525217223 */ /* 0x000fe20000010021 */
[----:B0-----:R-:W-:Y:S02]  /*07e0*/  SHF.L.U32 R36, R27, 0x10, RZ ;  /* 0x000000101b247819 */ /* 0x001fe400000006ff */
[----:B------:R-:W-:-:S03]  /*07f0*/  SHF.L.U32 R27, R26, 0x10, RZ ;  /* 0x000000101a1b7819 */ /* 0x000fc600000006ff */
[----:B------:R-:W-:Y:S01]  /*0800*/  FADD.FTZ R26, R32, R36 ;  /* 0x00000024201a7221 */ /* 0x000fe20000010000 */
[----:B------:R-:W-:Y:S01]  /*0810*/  FFMA.FTZ R33, R36, R36, R33 ;  /* 0x0000002424217223 */ /* 0x000fe20000010021 */
[C---:B-----5:R-:W-:Y:S01]  /*0820*/  PRMT R32, R22.reuse, 0x7632, R32 ;  /* 0x0000763216207816 */ /* 0x060fe20000000020 */
[----:B------:R-:W-:Y:S01]  /*0830*/  STL [R1+0x34], R37 ;  /* 0x0000342501007387 */ /* 0x000fe20000100800 */
[----:B------:R-:W-:Y:S01]  /*0840*/  SHF.L.U32 R125, R22, 0x10, RZ ;  /* 0x00000010167d7819 */ /* 0x000fe200000006ff */
[----:B------:R-:W-:Y:S02]  /*0850*/  FADD.FTZ R22, R26, R27 ;  /* 0x0000001b1a167221 */ /* 0x000fe40000010000 */
[----:B------:R0:W-:Y:S01]  /*0860*/  STL [R1+0x30], R36 ;  /* 0x0000302401007387 */ /* 0x0001e20000100800 */
[----:B------:R-:W-:Y:S01]  /*0870*/  SHF.L.U32 R41, R32, 0x10, RZ ;  /* 0x0000001020297819 */ /* 0x000fe200000006ff */
[----:B------:R-:W-:Y:S02]  /*0880*/  FADD.FTZ R32, R22, R125 ;  /* 0x0000007d16207221 */ /* 0x000fe40000010000 */
[----:B------:R1:W-:Y:S01]  /*0890*/  STL [R1+0x2c], R27 ;  /* 0x00002c1b01007387 */ /* 0x0003e20000100800 */
[----:B------:R-:W-:Y:S01]  /*08a0*/  PRMT R22, R23, 0x7632, R22 ;  /* 0x0000763217167816 */ /* 0x000fe20000000016 */
[----:B0-----:R-:W-:-:S02]  /*08b0*/  FFMA.FTZ R36, R27, R27, R33 ;  /* 0x0000001b1b247223 */ /* 0x001fc40000010021 */
[----:B-1----:R-:W4:Y:S02]  /*08c0*/  LDG.E.64.CONSTANT R26, desc[UR12][R62.64+0x29400] ;  /* 0x0294000c3e1a7981 */ /* 0x002f24000c1e9b00 */
[----:B------:R-:W-:Y:S01]  /*08d0*/  FFMA.FTZ R36, R125, R125, R36 ;  /* 0x0000007d7d247223 */ /* 0x000fe20000010024 */
[----:B------:R-:W-:Y:S01]  /*08e0*/  SHF.L.U32 R37, R23, 0x10, RZ ;  /* 0x0000001017257819 */ /* 0x000fe200000006ff */
[----:B------:R-:W-:Y:S01]  /*08f0*/  FADD.FTZ R32, R32, R41 ;  /* 0x0000002920207221 */ /* 0x000fe20000010000 */
[----:B------:R-:W-:Y:S01]  /*0900*/  SHF.L.U32 R23, R22, 0x10, RZ ;  /* 0x0000001016177819 */ /* 0x000fe200000006ff */
[----:B------:R-:W-:Y:S02]  /*0910*/  FFMA.FTZ R36, R41, R41, R36 ;  /* 0x0000002929247223 */ /* 0x000fe40000010024 */
[----:B------:R-:W-:Y:S01]  /*0920*/  FADD.FTZ R22, R32, R37 ;  /* 0x0000002520167221 */ /* 0x000fe20000010000 */
[C---:B------:R-:W-:Y:S01]  /*0930*/  PRMT R32, R18.reuse, 0x7632, R32 ;  /* 0x0000763212207816 */ /* 0x040fe20000000020 */
[----:B------:R-:W-:Y:S01]  /*0940*/  FFMA.FTZ R36, R37, R37, R36 ;  /* 0x0000002525247223 */ /* 0x000fe20000010024 */
[----:B------:R-:W-:Y:S01]  /*0950*/  SHF.L.U32 R124, R18, 0x10, RZ ;  /* 0x00000010127c7819 */ /* 0x000fe200000006ff */
[----:B------:R-:W-:Y:S01]  /*0960*/  STL [R1+0x28], R41 ;  /* 0x0000282901007387 */ /* 0x000fe20000100800 */
[----:B------:R-:W-:Y:S01]  /*0970*/  FADD.FTZ R33, R22, R23 ;  /* 0x0000001716217221 */ /* 0x000fe20000010000 */
[----:B------:R-:W-:-:S02]  /*0980*/  SHF.L.U32 R18, R32, 0x10, RZ ;  /* 0x0000001020127819 */ /* 0x000fc400000006ff */
[----:B------:R0:W-:Y:S01]  /*0990*/  STL [R1+0x24], R37 ;  /* 0x0000242501007387 */ /* 0x0001e20000100800 */
[----:B------:R-:W-:-:S03]  /*09a0*/  FADD.FTZ R33, R33, R124 ;  /* 0x0000007c21217221 */ /* 0x000fc60000010000 */
[----:B------:R1:W-:Y:S01]  /*09b0*/  STL [R1+0x20], R23 ;  /* 0x0000201701007387 */ /* 0x0003e20000100800 */
[----:B------:R-:W-:Y:S01]  /*09c0*/  PRMT R123, R19, 0x7632, R123 ;  /* 0x00007632137b7816 */ /* 0x000fe2000000007b */
[----:B0-----:R-:W-:Y:S02]  /*09d0*/  FFMA.FTZ R37, R23, R23, R36 ;  /* 0x0000001717257223 */ /* 0x001fe40000010024 */
[----:B-1----:R-:W5:Y:S02]  /*09e0*/  LDG.E.64.CONSTANT R22, desc[UR12][R62.64+0x2b200] ;  /* 0x02b2000c3e167981 */ /* 0x002f64000c1e9b00 */
[----:B------:R-:W-:Y:S01]  /*09f0*/  FFMA.FTZ R37, R124, R124, R37 ;  /* 0x0000007c7c257223 */ /* 0x000fe20000010025 */
[----:B------:R-:W-:Y:S01]  /*0a00*/  SHF.L.U32 R41, R19, 0x10, RZ ;  /* 0x0000001013297819 */ /* 0x000fe200000006ff */
[----:B------:R-:W-:Y:S01]  /*0a10*/  FADD.FTZ R33, R33, R18 ;  /* 0x0000001221217221 */ /* 0x000fe20000010000 */
[----:B------:R0:W-:Y:S01]  /*0a20*/  STL [R1+0x1c], R18 ;  /* 0x00001c1201007387 */ /* 0x0001e20000100800 */
[----:B------:R-:W-:Y:S01]  /*0a30*/  FFMA.FTZ R37, R18, R18, R37 ;  /* 0x0000001212257223 */ /* 0x000fe20000010025 */
[----:B------:R-:W-:-:S02]  /*0a40*/  SHF.L.U32 R123, R123, 0x10, RZ ;  /* 0x000000107b7b7819 */ /* 0x000fc400000006ff */
[C---:B------:R-:W-:Y:S01]  /*0a50*/  PRMT R121, R14.reuse, 0x7632, R121 ;  /* 0x000076320e797816 */ /* 0x040fe20000000079 */
[----:B------:R-:W-:Y:S01]  /*0a60*/  FFMA.FTZ R32, R41, R41, R37 ;  /* 0x0000002929207223 */ /* 0x000fe20000010025 */
[----:B------:R-:W-:Y:S01]  /*0a70*/  SHF.L.U32 R122, R14, 0x10, RZ ;  /* 0x000000100e7a7819 */ /* 0x000fe200000006ff */
[----:B0-----:R-:W-:Y:S02]  /*0a80*/  FADD.FTZ R18, R33, R41 ;  /* 0x0000002921127221 */ /* 0x001fe40000010000 */
[----:B------:R-:W-:Y:S02]  /*0a90*/  FFMA.FTZ R37, R123, R123, R32 ;  /* 0x0000007b7b257223 */ /* 0x000fe40000010020 */
[----:B------:R-:W-:Y:S01]  /*0aa0*/  FADD.FTZ R33, R18, R123 ;  /* 0x0000007b12217221 */ /* 0x000fe20000010000 */
[----:B------:R-:W-:Y:S01]  /*0ab0*/  SHF.L.U32 R121, R121, 0x10, RZ ;  /* 0x0000001079797819 */ /* 0x000fe200000006ff */
[----:B------:R-:W5:Y:S02]  /*0ac0*/  LDG.E.64.CONSTANT R18, desc[UR12][R62.64+0x2d000] ;  /* 0x02d0000c3e127981 */ /* 0x000f64000c1e9b00 */
        /* <DEDUP_REMOVED lines=13> */
[----:B------:R-:W5:Y:S01]  /*0ba0*/  LDG.E.64.CONSTANT R14, desc[UR12][R62.64+0x2ee00] ;  /* 0x02ee000c3e0e7981 */ /* 0x000f62000c1e9b00 */
[----:B------:R-:W-:Y:S01]  /*0bb0*/  SHF.L.U32 R117, R117, 0x10, RZ ;  /* 0x0000001075757819 */ /* 0x000fe200000006ff */
        /* <DEDUP_REMOVED lines=52> */
[----:B------:R-:W-:Y:S01]  /*0f00*/  PRMT R101, R24, 0x7632, R101 ;  /* 0x0000763218657816 */ /* 0x000fe20000000065 */
[----:B------:R-:W-:Y:S01]  /*0f10*/  FADD.FTZ R28, R29, R104 ;  /* 0x000000681d1c7221 */ /* 0x000fe20000010000 */
[----:B------:R-:W-:Y:S01]  /*0f20*/  FFMA.FTZ R32, R104, R104, R33 ;  /* 0x0000006868207223 */ /* 0x000fe20000010021 */
[----:B------:R-:W-:Y:S02]  /*0f30*/  SHF.L.U32 R102, R24, 0x10, RZ ;  /* 0x0000001018667819 */ /* 0x000fe400000006ff */
[----:B------:R-:W-:Y:S01]  /*0f40*/  PRMT R99, R25, 0x7632, R99 ;  /* 0x0000763219637816 */ /* 0x000fe20000000063 */
[----:B------:R-:W-:Y:S01]  /*0f50*/  FADD.FTZ R29, R28, R103 ;  /* 0x000000671c1d7221 */ /* 0x000fe20000010000 */
[----:B------:R-:W-:Y:S01]  /*0f60*/  FFMA.FTZ R33, R103, R103, R32 ;  /* 0x0000006767217223 */ /* 0x000fe20000010020 */
[----:B------:R-:W-:-:S02]  /*0f70*/  SHF.L.U32 R101, R101, 0x10, RZ ;  /* 0x0000001065657819 */ /* 0x000fc400000006ff */
[----:B------:R-:W-:Y:S01]  /*0f80*/  SHF.L.U32 R100, R25, 0x10, RZ ;  /* 0x0000001019647819 */ /* 0x000fe200000006ff */
[----:B------:R-:W-:Y:S01]  /*0f90*/  FADD.FTZ R24, R29, R102 ;  /* 0x000000661d187221 */ /* 0x000fe20000010000 */
[----:B------:R-:W-:Y:S01]  /*0fa0*/  FFMA.FTZ R28, R102, R102, R33 ;  /* 0x00000066661c7223 */ /* 0x000fe20000010021 */
[C---:B------:R-:W-:Y:S02]  /*0fb0*/  PRMT R97, R20.reuse, 0x7632, R97 ;  /* 0x0000763214617816 */ /* 0x040fe40000000061 */
[----:B------:R-:W-:Y:S01]  /*0fc0*/  SHF.L.U32 R98, R20, 0x10, RZ ;  /* 0x0000001014627819 */ /* 0x000fe200000006ff */
[----:B------:R-:W-:Y:S01]  /*0fd0*/  FADD.FTZ R25, R24, R101 ;  /* 0x0000006518197221 */ /* 0x000fe20000010000 */
[----:B------:R-:W-:Y:S01]  /*0fe0*/  FFMA.FTZ R29, R101, R101, R28 ;  /* 0x00000065651d7223 */ /* 0x000fe2000001001c */
[----:B------:R-:W-:Y:S02]  /*0ff0*/  SHF.L.U32 R99, R99, 0x10, RZ ;  /* 0x0000001063637819 */ /* 0x000fe400000006ff */
[----:B------:R-:W-:Y:S01]  /*1000*/  PRMT R95, R21, 0x7632, R95 ;  /* 0x00007632155f7816 */ /* 0x000fe2000000005f */
[----:B------:R-:W-:Y:S01]  /*1010*/  FADD.FTZ R24, R25, R100 ;  /* 0x0000006419187221 */ /* 0x000fe20000010000 */
[----:B------:R-:W-:Y:S01]  /*1020*/  FFMA.FTZ R28, R100, R100, R29 ;  /* 0x00000064641c7223 */ /* 0x000fe2000001001d */
[----:B------:R-:W-:-:S02]  /*1030*/  SHF.L.U32 R96, R21, 0x10, RZ ;  /* 0x0000001015607819 */ /* 0x000fc400000006ff */
[----:B------:R-:W-:Y:S01]  /*1040*/  PRMT R93, R16, 0x7632, R93 ;  /* 0x00007632105d7816 */ /* 0x000fe2000000005d */
[----:B------:R-:W-:Y:S01]  /*1050*/  FADD.FTZ R25, R24, R99 ;  /* 0x0000006318197221 */ /* 0x000fe20000010000 */
[----:B------:R-:W-:Y:S01]  /*1060*/  FFMA.FTZ R29, R99, R99, R28 ;  /* 0x00000063631d7223 */ /* 0x000fe2000001001c */
[----:B------:R-:W-:Y:S02]  /*1070*/  SHF.L.U32 R97, R97, 0x10, RZ ;  /* 0x0000001061617819 */ /* 0x000fe400000006ff */
[----:B------:R-:W-:Y:S01]  /*1080*/  SHF.L.U32 R94, R16, 0x10, RZ ;  /* 0x00000010105e7819 */ /* 0x000fe200000006ff */
[----:B------:R-:W-:Y:S01]  /*1090*/  FADD.FTZ R20, R25, R98 ;  /* 0x0000006219147221 */ /* 0x000fe20000010000 */
[----:B------:R-:W-:Y:S01]  /*10a0*/  FFMA.FTZ R24, R98, R98, R29 ;  /* 0x0000006262187223 */ /* 0x000fe2000001001d */
[C---:B------:R-:W-:Y:S02]  /*10b0*/  PRMT R91, R17.reuse, 0x7632, R91 ;  /* 0x00007632115b7816 */ /* 0x040fe4000000005b */
[----:B------:R-:W-:Y:S01]  /*10c0*/  SHF.L.U32 R92, R17, 0x10, RZ ;  /* 0x00000010115c7819 */ /* 0x000fe200000006ff */
[----:B------:R-:W-:Y:S01]  /*10d0*/  FADD.FTZ R21, R20, R97 ;  /* 0x0000006114157221 */ /* 0x000fe20000010000 */
[----:B------:R-:W-:Y:S01]  /*10e0*/  FFMA.FTZ R25, R97, R97, R24 ;  /* 0x0000006161197223 */ /* 0x000fe20000010018 */
[----:B------:R-:W-:-:S02]  /*10f0*/  SHF.L.U32 R95, R95, 0x10, RZ ;  /* 0x000000105f5f7819 */ /* 0x000fc400000006ff */
[----:B------:R-:W-:Y:S01]  /*1100*/  PRMT R89, R12, 0x7632, R89 ;  /* 0x000076320c597816 */ /* 0x000fe20000000059 */
[----:B------:R-:W-:Y:S01]  /*1110*/  FADD.FTZ R20, R21, R96 ;  /* 0x0000006015147221 */ /* 0x000fe20000010000 */
[----:B------:R-:W-:Y:S01]  /*1120*/  FFMA.FTZ R24, R96, R96, R25 ;  /* 0x0000006060187223 */ /* 0x000fe20000010019 */
[----:B------:R-:W-:Y:S02]  /*1130*/  SHF.L.U32 R90, R12, 0x10, RZ ;  /* 0x000000100c5a7819 */ /* 0x000fe400000006ff */
[----:B------:R-:W-:Y:S01]  /*1140*/  PRMT R87, R13, 0x7632, R87 ;  /* 0x000076320d577816 */ /* 0x000fe20000000057 */
[----:B------:R-:W-:Y:S01]  /*1150*/  FADD.FTZ R21, R20, R95 ;  /* 0x0000005f14157221 */ /* 0x000fe20000010000 */
[----:B------:R-:W-:Y:S01]  /*1160*/  FFMA.FTZ R25, R95, R95, R24 ;  /* 0x0000005f5f197223 */ /* 0x000fe20000010018 */
[----:B------:R-:W-:Y:S02]  /*1170*/  SHF.L.U32 R93, R93, 0x10, RZ ;  /* 0x000000105d5d7819 */ /* 0x000fe400000006ff */
        /* <DEDUP_REMOVED lines=39> */
[----:B------:R-:W-:Y:S01]  /*13f0*/  SHF.L.U32 R83, R83, 0x10, RZ ;  /* 0x0000001053537819 */ /* 0x000fe200000006ff */
[----:B------:R0:W-:Y:S01]  /*1400*/  STL [R1+0x18], R41 ;  /* 0x0000182901007387 */ /* 0x0001e20000100800 */
[----:B------:R-:W-:Y:S01]  /*1410*/  FADD.FTZ R8, R9, R84 ;  /* 0x0000005409087221 */ /* 0x000fe20000010000 */
[----:B------:R-:W-:Y:S01]  /*1420*/  FFMA.FTZ R12, R84, R84, R13 ;  /* 0x00000054540c7223 */ /* 0x000fe2000001000d */
[----:B------:R-:W-:Y:S01]  /*1430*/  PRMT R40, R38, 0x7632, R40 ;  /* 0x0000763226287816 */ /* 0x000fe20000000028 */
[----:B------:R-:W5:Y:S01]  /*1440*/  LDG.E.64.CONSTANT R62, desc[UR12][R62.64+0x3a200] ;  /* 0x03a2000c3e3e7981 */ /* 0x000f62000c1e9b00 */
[----:B------:R-:W-:Y:S01]  /*1450*/  FADD.FTZ R9, R8, R83 ;  /* 0x0000005308097221 */ /* 0x000fe20000010000 */
[----:B------:R-:W-:Y:S01]  /*1460*/  FFMA.FTZ R13, R83, R83, R12 ;  /* 0x00000053530d7223 */ /* 0x000fe2000001000c */
[----:B------:R-:W-:-:S02]  /*1470*/  SHF.L.U32 R81, R81, 0x10, RZ ;  /* 0x0000001051517819 */ /* 0x000fc400000006ff */
[----:B------:R-:W-:Y:S01]  /*1480*/  FADD.FTZ R4, R9, R82 ;  /* 0x0000005209047221 */ /* 0x000fe20000010000 */
[----:B------:R-:W-:-:S03]  /*1490*/  FFMA.FTZ R8, R82, R82, R13 ;  /* 0x0000005252087223 */ /* 0x000fc6000001000d */
[----:B------:R-:W-:Y:S01]  /*14a0*/  FADD.FTZ R5, R4, R81 ;  /* 0x0000005104057221 */ /* 0x000fe20000010000 */
[----:B------:R-:W-:Y:S01]  /*14b0*/  FFMA.FTZ R9, R81, R81, R8 ;  /* 0x0000005151097223 */ /* 0x000fe20000010008 */
[----:B------:R-:W-:Y:S02]  /*14c0*/  SHF.L.U32 R54, R54, 0x10, RZ ;  /* 0x0000001036367819 */ /* 0x000fe400000006ff */
[----:B------:R-:W-:Y:S01]  /*14d0*/  FADD.FTZ R5, R5, R80 ;  /* 0x0000005005057221 */ /* 0x000fe20000010000 */
[----:B------:R-:W-:-:S03]  /*14e0*/  FFMA.FTZ R9, R80, R80, R9 ;  /* 0x0000005050097223 */ /* 0x000fc60000010009 */
[----:B------:R-:W-:Y:S01]  /*14f0*/  FADD.FTZ R4, R5, R54 ;  /* 0x0000003605047221 */ /* 0x000fe20000010000 */
[----:B------:R-:W-:Y:S01]  /*1500*/  FFMA.FTZ R8, R54, R54, R9 ;  /* 0x0000003636087223 */ /* 0x000fe20000010009 */
[----:B------:R-:W-:Y:S02]  /*1510*/  SHF.L.U32 R52, R52, 0x10, RZ ;  /* 0x0000001034347819 */ /* 0x000fe400000006ff */
[----:B------:R-:W-:Y:S01]  /*1520*/  FADD.FTZ R5, R4, R53 ;  /* 0x0000003504057221 */ /* 0x000fe20000010000 */
[----:B------:R-:W-:Y:S01]  /*1530*/  PRMT R50, R51, 0x7632, R50 ;  /* 0x0000763233327816 */ /* 0x000fe20000000032 */
[----:B------:R-:W-:Y:S01]  /*1540*/  FFMA.FTZ R9, R53, R53, R8 ;  /* 0x0000003535097223 */ /* 0x000fe20000010008 */
[----:B------:R-:W-:Y:S01]  /*1550*/  SHF.L.U32 R51, R51, 0x10, RZ ;  /* 0x0000001033337819 */ /* 0x000fe200000006ff */
[----:B------:R-:W-:Y:S01]  /*1560*/  FADD.FTZ R4, R5, R52 ;  /* 0x0000003405047221 */ /* 0x000fe20000010000 */
[----:B------:R-:W-:Y:S01]  /*1570*/  SHF.L.U32 R50, R50, 0x10, RZ ;  /* 0x0000001032327819 */ /* 0x000fe200000006ff */
[----:B------:R-:W-:-:S02]  /*1580*/  FFMA.FTZ R8, R52, R52, R9 ;  /* 0x0000003434087223 */ /* 0x000fc40000010009 */
        /* <DEDUP_REMOVED lines=24> */
[----:B------:R-:W-:Y:S01]  /*1710*/  FADD.FTZ R5, R4, R43 ;  /* 0x0000002b04057221 */ /* 0x000fe20000010000 */
[----:B0-----:R-:W-:Y:S01]  /*1720*/  SHF.L.U32 R41, R38, 0x10, RZ ;  /* 0x0000001026297819 */ /* 0x001fe200000006ff */
        /* <DEDUP_REMOVED lines=12> */
[C---:B--2---:R-:W-:Y:S01]  /*17f0*/  PRMT R36, R34.reuse, 0x7632, R36 ;  /* 0x0000763222247816 */ /* 0x044fe20000000024 */
[----:B------:R-:W-:Y:S01]  /*1800*/  FFMA.FTZ R9, R39, R39, R8 ;  /* 0x0000002727097223 */ /* 0x000fe20000010008 */
[----:B------:R-:W-:Y:S01]  /*1810*/  SHF.L.U32 R37, R34, 0x10, RZ ;  /* 0x0000001022257819 */ /* 0x000fe200000006ff */
        /* <DEDUP_REMOVED lines=11> */
[C---:B---3--:R-:W-:Y:S01]  /*18d0*/  PRMT R32, R30.reuse, 0x7632, R32 ;  /* 0x000076321e207816 */ /* 0x048fe20000000020 */
        /* <DEDUP_REMOVED lines=13> */
[C---:B----4-:R-:W-:Y:S01]  /*19b0*/  PRMT R28, R26.reuse, 0x7632, R28 ;  /* 0x000076321a1c7816 */ /* 0x050fe2000000001c */
        /* <DEDUP_REMOVED lines=13> */
[C---:B-----5:R-:W-:Y:S01]  /*1a90*/  PRMT R24, R22.reuse, 0x7632, R24 ;  /* 0x0000763216187816 */ /* 0x060fe20000000018 */
        /* <DEDUP_REMOVED lines=13> */
[C---:B------:R-:W-:Y:S01]  /*1b70*/  PRMT R20, R18.reuse, 0x7632, R20 ;  /* 0x0000763212147816 */ /* 0x040fe20000000014 */
[----:B------:R-:W-:Y:S01]  /*1b80*/  FFMA.FTZ R9, R23, R23, R8 ;  /* 0x0000001717097223 */ /* 0x000fe20000010008 */
[----:B------:R-:W-:Y:S01]  /*1b90*/  SHF.L.U32 R21, R18, 0x10, RZ ;  /* 0x0000001012157819 */ /* 0x000fe200000006ff */
[----:B------:R-:W-:Y:S01]  /*1ba0*/  FADD.FTZ R4, R5, R22 ;  /* 0x0000001605047221 */ /* 0x000fe20000010000 */
[----:B------:R-:W-:Y:S01]  /*1bb0*/  SHF.L.U32 R20, R20, 0x10, RZ ;  /* 0x0000001014147819 */ /* 0x000fe200000006ff */
[----:B------:R-:W-:Y:S02]  /*1bc0*/  FFMA.FTZ R8, R22, R22, R9 ;  /* 0x0000001616087223 */ /* 0x000fe40000010009 */
[----:B------:R-:W-:Y:S01]  /*1bd0*/  FADD.FTZ R9, R4, R21 ;  /* 0x0000001504097221 */ /* 0x000fe20000010000 */
[C---:B------:R-:W-:Y:S02]  /*1be0*/  PRMT R18, R19.reuse, 0x7632, R18 ;  /* 0x0000763213127816 */ /* 0x040fe40000000012 */
[----:B------:R-:W-:Y:S01]  /*1bf0*/  SHF.L.U32 R19, R19, 0x10, RZ ;  /* 0x0000001013137819 */ /* 0x000fe200000006ff */
[----:B------:R-:W-:Y:S01]  /*1c00*/  FADD.FTZ R66, R9, R20 ;  /* 0x0000001409427221 */ /* 0x000fe20000010000 */
[----:B------:R-:W-:-:S03]  /*1c10*/  SHF.L.U32 R18, R18, 0x10, RZ ;  /* 0x0000001012127819 */ /* 0x000fc600000006ff */
        /* <DEDUP_REMOVED lines=19> */
[----:B------:R-:W-:Y:S01]  /*1d50*/  SHF.L.U32 R10, R10, 0x10, RZ ;  /* 0x000000100a0a7819 */ /* 0x000fe200000006ff */
[--C-:B------:R-:W-:Y:S02]  /*1d60*/  FFMA.FTZ R5, R21, R21, R8.reuse ;  /* 0x0000001515057223 */ /* 0x100fe40000010008 */
        /* <DEDUP_REMOVED lines=31> */
[----:B------:R-:W-:Y:S02]  /*1f60*/  FADD.FTZ R65, R66, R68 ;  /* 0x0000004442417221 */ /* 0x000fe40000010000 */
[----:B------:R-:W2:Y:S01]  /*1f70*/  LDL R66, [R1+0x80] ;  /* 0x0000800001427983 */ /* 0x000ea20000100800 */
[----:B------:R-:W-:-:S04]  /*1f80*/  FFMA.FTZ R64, R19, R19, R64 ;  /* 0x0000001313407223 */ /* 0x000fc80000010040 */
        /* <DEDUP_REMOVED lines=17> */
[----:B------:R-:W-:Y:S01]  /*20a0*/  FFMA.FTZ R64, R55, R55, R64 ;  /* 0x0000003737407223 */ /* 0x000fe20000010040 */
[----:B------:R-:W0:Y:S03]  /*20b0*/  S2R R67, SR_TID.X ;  /* 0x0000000000437919 */ /* 0x000e260000002100 */
[----:B------:R-:W-:Y:S01]  /*20c0*/  FFMA.FTZ R64, R56, R56, R64 ;  /* 0x0000003838407223 */ /* 0x000fe20000010040 */
[----:B------:R-:W-:-:S03]  /*20d0*/  PRMT R69, R60, 0x7632, R69 ;  /* 0x000076323c457816 */ /* 0x000fc60000000045 */
[----:B------:R-:W-:Y:S01]  /*20e0*/  FFMA.FTZ R64, R68, R68, R64 ;  /* 0x0000004444407223 */ /* 0x000fe20000010040 */
[----:B------:R-:W-:Y:S01]  /*20f0*/  SHF.L.U32 R70, R60, 0x10, RZ ;  /* 0x000000103c467819 */ /* 0x000fe200000006ff */
[----:B------:R-:W-:Y:S02]  /*2100*/  FADD.FTZ R60, R65, R57 ;  /* 0x00000039413c7221 */ /* 0x000fe40000010000 */
[----:B------:R-:W-:Y:S01]  /*2110*/  FFMA.FTZ R64, R57, R57, R64 ;  /* 0x0000003939407223 */ /* 0x000fe20000010040 */
[----:B------:R-:W-:Y:S01]  /*2120*/  SHF.L.U32 R69, R69, 0x10, RZ ;  /* 0x0000001045457819 */ /* 0x000fe200000006ff */
[----:B------:R-:W-:Y:S02]  /*2130*/  FADD.FTZ R60, R60, R70 ;  /* 0x000000463c3c7221 */ /* 0x000fe40000010000 */
[----:B------:R-:W-:Y:S01]  /*2140*/  FFMA.FTZ R64, R70, R70, R64 ;  /* 0x0000004646407223 */ /* 0x000fe20000010040 */
[C---:B------:R-:W-:Y:S01]  /*2150*/  PRMT R71, R61.reuse, 0x7632, R71 ;  /* 0x000076323d477816 */ /* 0x040fe20000000047 */
[----:B------:R-:W-:Y:S01]  /*2160*/  FADD.FTZ R60, R60, R69 ;  /* 0x000000453c3c7221 */ /* 0x000fe20000010000 */
[----:B------:R-:W-:Y:S01]  /*2170*/  SHF.L.U32 R72, R61, 0x10, RZ ;  /* 0x000000103d487819 */ /* 0x000fe200000006ff */
[----:B------:R-:W-:Y:S01]  /*2180*/  FFMA.FTZ R61, R69, R69, R64 ;  /* 0x00000045453d7223 */ /* 0x000fe20000010040 */
[----:B------:R-:W-:-:S03]  /*2190*/  SHF.L.U32 R71, R71, 0x10, RZ ;  /* 0x0000001047477819 */ /* 0x000fc600000006ff */
        /* <DEDUP_REMOVED lines=13> */
[----:B0-----:R-:W-:Y:S02]  /*2270*/  ISETP.GT.U32.AND P1, PT, R67, 0x1f, PT ;  /* 0x0000001f4300780c */ /* 0x001fe40003f24070 */
[----:B------:R-:W-:Y:S01]  /*2280*/  SHF.L.U32 R79, R79, 0x10, RZ ;  /* 0x000000104f4f7819 */ /* 0x000fe200000006ff */
[----:B------:R-:W-:Y:S01]  /*2290*/  FADD.FTZ R60, R60, R78 ;  /* 0x0000004e3c3c7221 */ /* 0x000fe20000010000 */
[----:B------:R-:W-:Y:S01]  /*22a0*/  FFMA.FTZ R61, R78, R78, R61 ;  /* 0x0000004e4e3d7223 */ /* 0x000fe2000001003d */
[----:B------:R-:W-:Y:S02]  /*22b0*/  UIADD3 UR7, UP0, UPT, UR8, 0x9, URZ ;  /* 0x0000000908077890 */ /* 0x000fe4000ff1e0ff */
[----:B------:R-:W-:Y:S01]  /*22c0*/  FADD.FTZ R60, R60, R79 ;  /* 0x0000004f3c3c7221 */ /* 0x000fe20000010000 */
[----:B------:R-:W-:Y:S01]  /*22d0*/  FFMA.FTZ R61, R79, R79, R61 ;  /* 0x0000004f4f3d7223 */ /* 0x000fe2000001003d */
[----:B------:R-:W-:Y:S01]  /*22e0*/  USHF.L.U32 UR6, UR8, 0x4, URZ ;  /* 0x0000000408067899 */ /* 0x000fe200080006ff */
[----:B------:R-:W-:Y:S01]  /*22f0*/  BSSY.RECONVERGENT B0, `(.L_x_440) ;  /* 0x0000079000007945 */ /* 0x000fe20003800200 */
[----:B------:R-:W-:-:S02]  /*2300*/  UIADD3.X UR5, UPT, UPT, URZ, UR5, URZ, UP0, !UPT ;  /* 0x00000005ff057290 */ /* 0x000fc400087fe4ff */
[----:B------:R-:W-:Y:S01]  /*2310*/  ULOP3.LUT UR10, UR6, 0x10, URZ, 0xc0, !UPT ;  /* 0x00000010060a7892 */ /* 0x000fe2000f8ec0ff */
[----:B------:R-:W-:Y:S01]  /*2320*/  UMOV UR8, UR7 ;  /* 0x0000000700087c82 */ /* 0x000fe20008000000 */
[----:B--2---:R0:W-:Y:S02]  /*2330*/  STS.64 [R66], R60 ;  /* 0x0000003c42007388 */ /* 0x0041e40000000a00 */
[----:B0-----:R-:W-:Y:S01]  /*2340*/  CS2R R60, SRZ ;  /* 0x00000000003c7805 */ /* 0x001fe2000001ff00 */
[----:B------:R-:W-:Y:S06]  /*2350*/  BAR.SYNC.DEFER_BLOCKING 0x0 ;  /* 0x0000000000007b1d */ /* 0x000fec0000010000 */
        /* <DEDUP_REMOVED lines=114> */
.L_x_441:
[----:B------:R-:W-:Y:S05]  /*2a80*/  BSYNC.RECONVERGENT B0 ;  /* 0x0000000000007941 */ /* 0x000fea0003800200 */
.L_x_440:
[----:B------:R-:W0:Y:S01]  /*2a90*/  S2R R66, SR_TID.X ;  /* 0x0000000000427919 */ /* 0x000e220000002100 */
[----:B------:R-:W-:Y:S01]  /*2aa0*/  BSSY.RECONVERGENT B0, `(.L_x_442) ;  /* 0x0000013000007945 */ /* 0x000fe20003800200 */
[----:B------:R-:W1:Y:S04]  /*2ab0*/  SHFL.BFLY PT, R63, R60, 0x1, 0x1f ;  /* 0x0c201f003c3f7f89 */ /* 0x000e6800000e0000 */
[----:B------:R-:W2:Y:S01]  /*2ac0*/  SHFL.BFLY PT, R62, R61, 0x1, 0x1f ;  /* 0x0c201f003d3e7f89 */ /* 0x000ea200000e0000 */
[----:B-1----:R-:W-:Y:S01]  /*2ad0*/  FADD.FTZ R60, R63, R60 ;  /* 0x0000003c3f3c7221 */ /* 0x002fe20000010000 */
[----:B0-----:R-:W-:Y:S01]  /*2ae0*/  LOP3.LUT P2, RZ, R66, 0x3e1, RZ, 0xc0, !PT ;  /* 0x000003e142ff7812 */ /* 0x001fe2000784c0ff */
[----:B--2---:R-:W-:Y:S01]  /*2af0*/  FADD.FTZ R61, R62, R61 ;  /* 0x0000003d3e3d7221 */ /* 0x004fe20000010000 */
[----:B------:R-:W-:-:S11]  /*2b00*/  ISETP.GT.U32.AND P1, PT, R66, 0xff, PT ;  /* 0x000000ff4200780c */ /* 0x000fd60003f24070 */
[----:B------:R-:W-:Y:S05]  /*2b10*/  @P2 BRA `(.L_x_443) ;  /* 0x00000000002c2947 */ /* 0x000fea0003800000 */
[----:B------:R-:W0:Y:S01]  /*2b20*/  S2UR UR6, SR_CTAID.X ;  /* 0x00000000000679c3 */ /* 0x000e220000002500 */
[----:B------:R-:W1:Y:S07]  /*2b30*/  S2R R63, SR_CTAID.Y ;  /* 0x00000000003f7919 */ /* 0x000e6e0000002600 */
[----:B------:R-:W1:Y:S08]  /*2b40*/  LDC R62, c[0x0][0x374] ;  /* 0x0000dd00ff3e7b82 */ /* 0x000e700000000800 */
[----:B------:R-:W2:Y:S01]  /*2b50*/  LDC.64 R64, c[0x0][0x3b8] ;  /* 0x0000ee00ff407b82 */ /* 0x000ea20000000a00 */
[----:B0-----:R-:W-:-:S04]  /*2b60*/  USHF.L.U32 UR6, UR6, 0x1, URZ ;  /* 0x0000000106067899 */ /* 0x001fc800080006ff */
[----:B------:R-:W-:Y:S01]  /*2b70*/  ULOP3.LUT UR6, UR6, 0x1e, URZ, 0xc0, !UPT ;  /* 0x0000001e06067892 */ /* 0x000fe2000f8ec0ff */
[----:B-1----:R-:W-:-:S05]  /*2b80*/  IMAD R62, R62, UR4, R63 ;  /* 0x000000043e3e7c24 */ /* 0x002fca000f8e023f */
[----:B------:R-:W-:-:S04]  /*2b90*/  LEA R63, R66, UR6, 0x4 ;  /* 0x00000006423f7c11 */ /* 0x000fc8000f8e20ff */
[----:B------:R-:W-:-:S05]  /*2ba0*/  LEA R62, R62, R63, 0x9 ;  /* 0x0000003f3e3e7211 */ /* 0x000fca00078e48ff */
[----:B--2---:R-:W-:-:S05]  /*2bb0*/  IMAD.WIDE.U32 R62, R62, 0x4, R64 ;  /* 0x000000043e3e7825 */ /* 0x004fca00078e0040 */
[----:B------:R0:W-:Y:S02]  /*2bc0*/  STG.E.64 desc[UR12][R62.64], R60 ;  /* 0x0000003c3e007986 */ /* 0x0001e4000c101b0c */
.L_x_443:
[----:B------:R-:W-:Y:S05]  /*2bd0*/  BSYNC.RECONVERGENT B0 ;  /* 0x0000000000007941 */ /* 0x000fea0003800200 */
.L_x_442:
[----:B0-----:R-:W0:Y:S01]  /*2be0*/  @!P1 S2R R61, SR_CTAID.Y ;  /* 0x00000000003d9919 */ /* 0x001e220000002600 */
[----:B------:R-:W0:Y:S08]  /*2bf0*/  @!P1 LDC R60, c[0x0][0x374] ;  /* 0x0000dd00ff3c9b82 */ /* 0x000e300000000800 */
[----:B------:R-:W-:Y:S01]  /*2c00*/  BAR.SYNC.DEFER_BLOCKING 0x0 ;  /* 0x0000000000007b1d */ /* 0x000fe20000010000 */
[----:B------:R-:W-:-:S07]  /*2c10*/  ISETP.NE.AND P2, PT, R66, RZ, PT ;  /* 0x000000ff4200720c */ /* 0x000fce0003f45270 */
[----:B------:R-:W1:Y:S01]  /*2c20*/  @!P1 LDC.64 R64, c[0x0][0x3b8] ;  /* 0x0000ee00ff409b82 */ /* 0x000e620000000a00 */
[----:B0-----:R-:W-:Y:S01]  /*2c30*/  @!P1 IMAD R60, R60, UR4, R61 ;  /* 0x000000043c3c9c24 */ /* 0x001fe2000f8e023d */
[----:B------:R-:W-:-:S04]  /*2c40*/  @!P1 SHF.L.U32 R61, R66, 0x1, RZ ;  /* 0x00000001423d9819 */ /* 0x000fc800000006ff */
[----:B------:R-:W-:-:S04]  /*2c50*/  @!P1 LOP3.LUT R61, R61, 0x1fe, RZ, 0xc0, !PT ;  /* 0x000001fe3d3d9812 */ /* 0x000fc800078ec0ff */
[----:B------:R-:W-:-:S05]  /*2c60*/  @!P1 LEA R60, R60, R61, 0x9 ;  /* 0x0000003d3c3c9211 */ /* 0x000fca00078e48ff */
[----:B-1----:R-:W-:Y:S01]  /*2c70*/  @!P1 IMAD.WIDE.U32 R64, R60, 0x4, R64 ;  /* 0x000000043c409825 */ /* 0x002fe200078e0040 */
[----:B------:R-:W-:Y:S06]  /*2c80*/  @P2 BRA `(.L_x_444) ;  /* 0x0000000000442947 */ /* 0x000fec0003800000 */
[----:B------:R-:W0:Y:S01]  /*2c90*/  S2R R62, SR_CTAID.Y ;  /* 0x00000000003e7919 */ /* 0x000e220000002600 */
        /* <DEDUP_REMOVED lines=10> */
.L_x_445:
[----:B------:R-:W2:Y:S04]  /*2d40*/  LD.E.STRONG.GPU R63, desc[UR12][R60.64] ;  /* 0x0000000c3c3f7980 */ /* 0x000ea8000c10f900 */
[----:B--2---:R-:W-:Y:S01]  /*2d50*/  CCTL.IVALL ;  /* 0x00000000ff00798f */ /* 0x004fe20002000000 */
[----:B------:R-:W-:Y:S05]  /*2d60*/  YIELD ;  /* 0x0000000000007946 */ /* 0x000fea0003800000 */
[----:B-----5:R-:W-:-:S04]  /*2d70*/  LOP3.LUT R63, R63, R62, RZ, 0x3c, !PT ;  /* 0x0000003e3f3f7212 */ /* 0x020fc800078e3cff */
[----:B------:R-:W-:-:S13]  /*2d80*/  ISETP.GT.AND P2, PT, R63, -0x1, PT ;  /* 0xffffffff3f00780c */ /* 0x000fda0003f44270 */
[----:B------:R-:W-:Y:S05]  /*2d90*/  @P2 BRA `(.L_x_445) ;  /* 0xfffffffc00e82947 */ /* 0x000fea000383ffff */
.L_x_444:
[----:B------:R-:W-:Y:S05]  /*2da0*/  WARPSYNC.ALL ;  /* 0x0000000000007948 */ /* 0x000fea0003800000 */
[----:B------:R-:W-:Y:S08]  /*2db0*/  BAR.SYNC.DEFER_BLOCKING 0x0 ;  /* 0x0000000000007b1d */ /* 0x000ff00000010000 */
[----:B0-----:R-:W0:Y:S01]  /*2dc0*/  LDC.64 R60, c[0x0][0x390] ;  /* 0x0000e400ff3c7b82 */ /* 0x001e220000000a00 */
[----:B------:R-:W-:Y:S07]  /*2dd0*/  STL [R1+0x84], R0 ;  /* 0x0000840001007387 */ /* 0x000fee0000100800 */
[----:B------:R-:W1:Y:S01]  /*2de0*/  LDC.64 R62, c[0x0][0x398] ;  /* 0x0000e600ff3e7b82 */ /* 0x000e620000000a00 */
[----:B------:R-:W2:Y:S01]  /*2df0*/  @!P1 LDG.E.64 R64, desc[UR12][R64.64] ;  /* 0x0000000c40409981 */ /* 0x000ea2000c1e1b00 */
[----:B0-----:R-:W-:-:S06]  /*2e00*/  IMAD.WIDE.U32 R60, R58, 0x2, R60 ;  /* 0x000000023a3c7825 */ /* 0x001fcc00078e003c */
[----:B------:R-:W3:Y:S01]  /*2e10*/  LDG.E.64.CONSTANT R60, desc[UR12][R60.64] ;  /* 0x0000000c3c3c7981 */ /* 0x000ee2000c1e9b00 */
[----:B-1----:R-:W-:-:S06]  /*2e20*/  IMAD.WIDE.U32 R62, R58, 0x2, R62 ;  /* 0x000000023a3e7825 */ /* 0x002fcc00078e003e */
[----:B------:R-:W4:Y:S01]  /*2e30*/  LDG.E.64.CONSTANT R62, desc[UR12][R62.64] ;  /* 0x0000000c3e3e7981 */ /* 0x000f22000c1e9b00 */
[----:B------:R-:W-:Y:S01]  /*2e40*/  HFMA2 R66, -RZ, RZ, 0, 0 ;  /* 0x00000000ff427431 */ /* 0x000fe200000001ff */
[----:B------:R-:W-:Y:S01]  /*2e50*/  BSSY.RECONVERGENT B0, `(.L_x_446) ;  /* 0x000003f000007945 */ /* 0x000fe20003800200 */
[----:B--2---:R-:W-:-:S05]  /*2e60*/  @!P1 FADD.FTZ R66, RZ, R64 ;  /* 0x00000040ff429221 */ /* 0x004fca0000010000 */
[----:B------:R-:W0:Y:S01]  /*2e70*/  SHFL.BFLY PT, R67, R66, 0x8, 0x1f ;  /* 0x0d001f0042437f89 */ /* 0x000e2200000e0000 */
[----:B------:R-:W-:Y:S01]  /*2e80*/  MOV R64, RZ ;  /* 0x000000ff00407202 */ /* 0x000fe20000000f00 */
[----:B------:R-:W-:-:S05]  /*2e90*/  @!P1 FADD.FTZ R64, RZ, R65 ;  /* 0x00000041ff409221 */ /* 0x000fca0000010000 */
[----:B------:R-:W1:Y:S01]  /*2ea0*/  SHFL.BFLY PT, R65, R64, 0x8, 0x1f ;  /* 0x0d001f0040417f89 */ /* 0x000e6200000e0000 */
[----:B0-----:R-:W-:-:S05]  /*2eb0*/  FADD.FTZ R66, R67, R66 ;  /* 0x0000004243427221 */ /* 0x001fca0000010000 */
[----:B------:R-:W0:Y:S01]  /*2ec0*/  SHFL.BFLY PT, R67, R66, 0x4, 0x1f ;  /* 0x0c801f0042437f89 */ /* 0x000e2200000e0000 */
[----:B-1----:R-:W-:-:S05]  /*2ed0*/  FADD.FTZ R65, R65, R64 ;  /* 0x0000004041417221 */ /* 0x002fca0000010000 */
[----:B------:R-:W1:Y:S01]  /*2ee0*/  SHFL.BFLY PT, R0, R65, 0x4, 0x1f ;  /* 0x0c801f0041007f89 */ /* 0x000e6200000e0000 */
[----:B0-----:R-:W-:-:S05]  /*2ef0*/  FADD.FTZ R64, R66, R67 ;  /* 0x0000004342407221 */ /* 0x001fca0000010000 */
[----:B------:R-:W0:Y:S01]  /*2f00*/  SHFL.BFLY PT, R66, R64, 0x2, 0x1f ;  /* 0x0c401f0040427f89 */ /* 0x000e2200000e0000 */
[----:B-1----:R-:W-:Y:S02]  /*2f10*/  MOV R67, R0 ;  /* 0x0000000000437202 */ /* 0x002fe40000000f00 */
[----:B------:R-:W1:Y:S03]  /*2f20*/  S2R R0, SR_TID.X ;  /* 0x0000000000007919 */ /* 0x000e660000002100 */
[----:B------:R-:W-:-:S05]  /*2f30*/  FADD.FTZ R65, R65, R67 ;  /* 0x0000004341417221 */ /* 0x000fca0000010000 */
[----:B------:R-:W2:Y:S01]  /*2f40*/  SHFL.BFLY PT, R67, R65, 0x2, 0x1f ;  /* 0x0c401f0041437f89 */ /* 0x000ea200000e0000 */
[----:B0-----:R-:W-:-:S05]  /*2f50*/  FADD.FTZ R64, R64, R66 ;  /* 0x0000004240407221 */ /* 0x001fca0000010000 */
[----:B------:R-:W0:Y:S01]  /*2f60*/  SHFL.BFLY PT, R66, R64, 0x1, 0x1f ;  /* 0x0c201f0040427f89 */ /* 0x000e2200000e0000 */
[----:B-1----:R-:W-:Y:S01]  /*2f70*/  LOP3.LUT P1, RZ, R0, 0x30f, RZ, 0xc0, !PT ;  /* 0x0000030f00ff7812 */ /* 0x002fe2000782c0ff */
[----:B--2---:R-:W-:-:S05]  /*2f80*/  FADD.FTZ R65, R65, R67 ;  /* 0x0000004341417221 */ /* 0x004fca0000010000 */
[----:B------:R-:W1:Y:S01]  /*2f90*/  SHFL.BFLY PT, R0, R65, 0x1, 0x1f ;  /* 0x0c201f0041007f89 */ /* 0x000e6200000e0000 */
[----:B0-----:R-:W-:-:S06]  /*2fa0*/  FADD.FTZ R64, R64, R66 ;  /* 0x0000004240407221 */ /* 0x001fcc0000010000 */
[----:B------:R-:W0:Y:S01]  /*2fb0*/  @!P1 S2R R66, SR_CgaCtaId ;  /* 0x0000000000429919 */ /* 0x000e220000008800 */
[----:B------:R-:W-:Y:S01]  /*2fc0*/  @!P1 MOV R67, 0x400 ;  /* 0x0000040000439802 */ /* 0x000fe20000000f00 */
[----:B------:R-:W-:-:S03]  /*2fd0*/  @!P1 FMUL.FTZ R64, R64, 1.6276042515528388321e-05 ;  /* 0x3788888940409820 */ /* 0x000fc60000410000 */
[----:B------:R-:W-:Y:S01]  /*2fe0*/  @!P1 IADD3 R67, PT, PT, R67, 0x1680, RZ ;  /* 0x0000168043439810 */ /* 0x000fe20007ffe0ff */
[----:B-1----:R-:W-:Y:S02]  /*2ff0*/  FADD.FTZ R65, R65, R0 ;  /* 0x0000000041417221 */ /* 0x002fe40000010000 */
[----:B------:R1:W5:Y:S01]  /*3000*/  LDL.LU R0, [R1+0x84] ;  /* 0x0000840001007983 */ /* 0x0003620000300800 */
[----:B0-----:R-:W-:Y:S01]  /*3010*/  @!P1 LEA R67, R66, R67, 0x18 ;  /* 0x0000004342439211 */ /* 0x001fe200078ec0ff */
[----:B------:R-:W-:-:S04]  /*3020*/  @!P1 FMUL.FTZ R66, R64, R64 ;  /* 0x0000004040429220 */ /* 0x000fc80000410000 */
[----:B------:R-:W-:Y:S02]  /*3030*/  @!P1 FFMA.FTZ R65, R65, 1.6276042515528388321e-05, -R66 ;  /* 0x3788888941419823 */ /* 0x000fe40000010842 */
[----:B------:R-:W0:Y:S03]  /*3040*/  S2R R66, SR_TID.X ;  /* 0x0000000000427919 */ /* 0x000e260000002100 */
[----:B------:R-:W-:Y:S02]  /*3050*/  @!P1 FMNMX.FTZ R65, RZ, R65, !PT ;  /* 0x00000041ff419209 */ /* 0x000fe40007810000 */
[----:B0-----:R-:W-:Y:S02]  /*3060*/  @!P1 LEA.HI R66, R66, R67, RZ, 0x1f ;  /* 0x0000004342429211 */ /* 0x001fe400078ff8ff */
[----:B---3--:R-:W-:-:S03]  /*3070*/  PRMT R67, R60, 0x7632, R67 ;  /* 0x000076323c437816 */ /* 0x008fc60000000043 */
[----:B------:R0:W-:Y:S04]  /*3080*/  @!P1 STS.64 [R66], R64 ;  /* 0x0000004042009388 */ /* 0x0001e80000000a00 */
[----:B------:R1:W-:Y:S01]  /*3090*/  STL.S16 [R1+0x4], R67 ;  /* 0x0000044301007387 */ /* 0x0003e20000100600 */
[----:B0-----:R-:W-:Y:S02]  /*30a0*/  PRMT R66, R61, 0x7632, R66 ;  /* 0x000076323d427816 */ /* 0x001fe40000000042 */
[----:B----4-:R-:W-:Y:S02]  /*30b0*/  PRMT R64, R63, 0x7632, R64 ;  /* 0x000076323f407816 */ /* 0x010fe40000000040 */
[----:B------:R-:W-:Y:S01]  /*30c0*/  PRMT R65, R62, 0x7632, R65 ;  /* 0x000076323e417816 */ /* 0x000fe20000000041 */
[----:B------:R1:W-:Y:S04]  /*30d0*/  STL.S16 [R1+0x10], R66 ;  /* 0x0000104201007387 */ /* 0x0003e80000100600 */
[----:B------:R1:W-:Y:S04]  /*30e0*/  STL.S16 [R1+0x14], R64 ;  /* 0x0000144001007387 */ /* 0x0003e80000100600 */
[----:B------:R1:W-:Y:S01]  /*30f0*/  STL.S16 [R1+0x8], R65 ;  /* 0x0000084101007387 */ /* 0x0003e20000100600 */
[----:B------:R-:W-:Y:S06]  /*3100*/  BAR.SYNC.DEFER_BLOCKING 0x0 ;  /* 0x0000000000007b1d */ /* 0x000fec0000010000 */
[----:B------:R-:W-:Y:S05]  /*3110*/  @P0 BRA `(.L_x_447) ;  /* 0x0000000000480947 */ /* 0x000fea0003800000 */
[----:B-1----:R-:W0:Y:S01]  /*3120*/  S2R R67, SR_TID.X ;  /* 0x0000000000437919 */ /* 0x002e220000002100 */
[----:B------:R-:W1:Y:S01]  /*3130*/  S2UR UR7, SR_CgaCtaId ;  /* 0x00000000000779c3 */ /* 0x000e620000008800 */
[----:B------:R-:W2:Y:S01]  /*3140*/  LDCU.64 UR16, c[0x0][0x3b0] ;  /* 0x00007600ff1077ac */ /* 0x000ea20008000a00 */
[----:B------:R-:W-:Y:S02]  /*3150*/  MOV R64, UR14 ;  /* 0x0000000e00407c02 */ /* 0x000fe40008000f00 */
[----:B------:R-:W-:Y:S01]  /*3160*/  MOV R66, UR14 ;  /* 0x0000000e00427c02 */ /* 0x000fe20008000f00 */
[----:B------:R-:W-:Y:S02]  /*3170*/  UMOV UR6, 0x400 ;  /* 0x0000040000067882 */ /* 0x000fe40000000000 */
[----:B------:R-:W-:-:S04]  /*3180*/  UIADD3 UR6, UPT, UPT, UR6, 0x1680, URZ ;  /* 0x0000168006067890 */ /* 0x000fc8000fffe0ff */
[----:B-1----:R-:W-:Y:S01]  /*3190*/  ULEA UR6, UR7, UR6, 0x18 ;  /* 0x0000000607067291 */ /* 0x002fe2000f8ec0ff */
[----:B0-----:R-:W-:-:S04]  /*31a0*/  IADD3 R65, PT, PT, R67, UR10, RZ ;  /* 0x0000000a43417c10 */ /* 0x001fc8000fffe0ff */
[----:B------:R-:W-:-:S04]  /*31b0*/  SHF.L.U32 R65, R65, 0x1, RZ ;  /* 0x0000000141417819 */ /* 0x000fc800000006ff */
[----:B------:R-:W-:Y:S02]  /*31c0*/  LEA R65, P1, R64, R65, 0x6 ;  /* 0x0000004140417211 */ /* 0x000fe400078230ff */
[----:B------:R-:W-:-:S04]  /*31d0*/  MOV R64, UR15 ;  /* 0x0000000f00407c02 */ /* 0x000fc80008000f00 */
[----:B------:R-:W-:Y:S02]  /*31e0*/  LEA.HI.X R66, R66, RZ, R64, 0x6, P1 ;  /* 0x000000ff42427211 */ /* 0x000fe400008f3440 */
[----:B--2---:R-:W-:-:S04]  /*31f0*/  LEA R64, P1, R65, UR16, 0x2 ;  /* 0x0000001041407c11 */ /* 0x004fc8000f8210ff */
[----:B------:R-:W-:Y:S02]  /*3200*/  LEA.HI.X R65, R65, UR17, R66, 0x2, P1 ;  /* 0x0000001141417c11 */ /* 0x000fe400088f1442 */
[----:B------:R-:W-:-:S06]  /*3210*/  LEA R66, R67, UR6, 0x3 ;  /* 0x0000000643427c11 */ /* 0x000fcc000f8e18ff */
[----:B------:R-:W0:Y:S04]  /*3220*/  LDS.64 R66, [R66] ;  /* 0x0000000042427984 */ /* 0x000e280000000a00 */
[----:B0-----:R0:W-:Y:S02]  /*3230*/  STG.E.64 desc[UR12][R64.64], R66 ;  /* 0x0000004240007986 */ /* 0x0011e4000c101b0c */
.L_x_447:
[----:B------:R-:W-:Y:S05]  /*3240*/  BSYNC.RECONVERGENT B0 ;  /* 0x0000000000007941 */ /* 0x000fea0003800200 */
.L_x_446:
[----:B01----:R-:W2:Y:S04]  /*3250*/  LDL.LU R66, [R1+0x4] ;  /* 0x0000040001427983 */ /* 0x003ea80000300800 */
[----:B------:R-:W3:Y:S01]  /*3260*/  LDL.LU R67, [R1+0x8] ;  /* 0x0000080001437983 */ /* 0x000ee20000300800 */
[----:B------:R-:W0:Y:S01]  /*3270*/  S2UR UR7, SR_CgaCtaId ;  /* 0x00000000000779c3 */ /* 0x000e220000008800 */
[----:B------:R-:W-:Y:S01]  /*3280*/  UMOV UR6, 0x400 ;  /* 0x0000040000067882 */ /* 0x000fe20000000000 */
[----:B------:R-:W-:Y:S01]  /*3290*/  IMAD.HI.U32 R58, R58, -0x77777777, RZ ;  /* 0x888888893a3a7827 */ /* 0x000fe200078e00ff */
[----:B------:R-:W-:Y:S01]  /*32a0*/  UIADD3 UR6, UPT, UPT, UR6, 0x1680, URZ ;  /* 0x0000168006067890 */ /* 0x000fe2000fffe0ff */
[----:B------:R-:W-:Y:S02]  /*32b0*/  SHF.L.U32 R64, R60, 0x10, RZ ;  /* 0x000000103c407819 */ /* 0x000fe400000006ff */
[----:B------:R-:W-:-:S02]  /*32c0*/  SHF.L.U32 R65, R62, 0x10, RZ ;  /* 0x000000103e417819 */ /* 0x000fc400000006ff */
[----:B------:R-:W-:Y:S01]  /*32d0*/  LEA.HI R58, R58, -UR10, RZ, 0x1b ;  /* 0x8000000a3a3a7c11 */ /* 0x000fe2000f8fd8ff */
[----:B0-----:R-:W-:-:S06]  /*32e0*/  ULEA UR6, UR7, UR6, 0x18 ;  /* 0x0000000607067291 */ /* 0x001fcc000f8ec0ff */
[----:B------:R-:W-:-:S05]  /*32f0*/  LEA R58, R58, UR6, 0x3 ;  /* 0x000000063a3a7c11 */ /* 0x000fca000f8e18ff */
[----:B------:R-:W0:Y:S01]  /*3300*/  LDCU UR6, c[0x0][0x3a0] ;  /* 0x00007400ff0677ac */ /* 0x000e220008000800 */
[----:B------:R-:W0:Y:S02]  /*3310*/  LDS.64 R58, [R58] ;  /* 0x000000003a3a7984 */ /* 0x000e240000000a00 */
[----:B0-----:R-:W-:Y:S01]  /*3320*/  FADD.FTZ R59, R59, UR6 ;  /* 0x000000063b3b7e21 */ /* 0x001fe20008010000 */
[--C-:B-----5:R-:W-:Y:S01]  /*3330*/  FADD.FTZ R60, R0, -R58.reuse ;  /* 0x8000003a003c7221 */ /* 0x120fe20000010000 */
[----:B------:R-:W-:Y:S01]  /*3340*/  FADD.FTZ R75, R75, -R58 ;  /* 0x8000003a4b4b7221 */ /* 0x000fe20000010000 */
[----:B------:R-:W0:Y:S03]  /*3350*/  LDCU.64 UR6, c[0x0][0x380] ;  /* 0x00007000ff0677ac */ /* 0x000e260008000a00 */
[----:B------:R-:W1:Y:S02]  /*3360*/  MUFU.RSQ R59, R59 ;  /* 0x0000003b003b7308 */ /* 0x000e640000001400 */
[C---:B-1----:R-:W-:Y:S01]  /*3370*/  FMUL.FTZ R62, R59.reuse, R60 ;  /* 0x0000003c3b3e7220 */ /* 0x042fe20000410000 */
[----:B------:R-:W-:Y:S01]  /*3380*/  FMUL.FTZ R60, R59, R75 ;  /* 0x0000004b3b3c7220 */ /* 0x000fe20000410000 */
[----:B------:R-:W-:-:S02]  /*3390*/  SHF.L.U32 R75, R63, 0x10, RZ ;  /* 0x000000103f4b7819 */ /* 0x000fc400000006ff */
[----:B------:R-:W-:Y:S01]  /*33a0*/  FFMA.FTZ R62, R62, R64, R65 ;  /* 0x000000403e3e7223 */ /* 0x000fe20000010041 */
[----:B------:R-:W4:Y:S01]  /*33b0*/  LDL.LU R63, [R1+0x14] ;  /* 0x00001400013f7983 */ /* 0x000f220000300800 */
[----:B--2---:R-:W-:Y:S02]  /*33c0*/  SHF.L.U32 R66, R66, 0x10, RZ ;  /* 0x0000001042427819 */ /* 0x004fe400000006ff */
[----:B---3--:R-:W-:Y:S02]  /*33d0*/  SHF.L.U32 R0, R67, 0x10, RZ ;  /* 0x0000001043007819 */ /* 0x008fe400000006ff */
[----:B------:R-:W-:-:S03]  /*33e0*/  SHF.L.U32 R67, R61, 0x10, RZ ;  /* 0x000000103d437819 */ /* 0x000fc600000006ff */
[----:B------:R-:W-:-:S05]  /*33f0*/  FFMA.FTZ R60, R60, R66, R0 ;  /* 0x000000423c3c7223 */ /* 0x000fca0000010000 */
[----:B------:R-:W-:Y:S01]  /*3400*/  F2FP.BF16.F32.PACK_AB R62, R60, R62 ;  /* 0x0000003e3c3e723e */ /* 0x000fe200000010ff */
[--C-:B------:R-:W-:Y:S02]  /*3410*/  FADD.FTZ R60, R74, -R58.reuse ;  /* 0x8000003a4a3c7221 */ /* 0x100fe40000010000 */
[----:B------:R-:W2:Y:S01]  /*3420*/  LDL.LU R74, [R1+0x10] ;  /* 0x00001000014a7983 */ /* 0x000ea20000300800 */
[----:B------:R-:W-:Y:S01]  /*3430*/  FADD.FTZ R61, R73, -R58 ;  /* 0x8000003a493d7221 */ /* 0x000fe20000010000 */
[----:B------:R-:W-:-:S03]  /*3440*/  FMUL.FTZ R60, R59, R60 ;  /* 0x0000003c3b3c7220 */ /* 0x000fc60000410000 */
[----:B------:R-:W-:Y:S01]  /*3450*/  FMUL.FTZ R61, R59, R61 ;  /* 0x0000003d3b3d7220 */ /* 0x000fe20000410000 */
[----:B--2---:R-:W-:Y:S02]  /*3460*/  SHF.L.U32 R73, R74, 0x10, RZ ;  /* 0x000000104a497819 */ /* 0x004fe400000006ff */
[----:B----4-:R-:W-:Y:S01]  /*3470*/  SHF.L.U32 R74, R63, 0x10, RZ ;  /* 0x000000103f4a7819 */ /* 0x010fe200000006ff */
[----:B------:R-:W-:Y:S02]  /*3480*/  FFMA.FTZ R63, R60, R67, R75 ;  /* 0x000000433c3f7223 */ /* 0x000fe4000001004b */
[----:B------:R-:W0:Y:S02]  /*3490*/  LDL.LU R60, [R1+0x44] ;  /* 0x00004400013c7983 */ /* 0x000e240000300800 */
[----:B------:R-:W-:-:S05]  /*34a0*/  FFMA.FTZ R61, R61, R73, R74 ;  /* 0x000000493d3d7223 */ /* 0x000fca000001004a */
[----:B------:R-:W-:Y:S02]  /*34b0*/  F2FP.BF16.F32.PACK_AB R63, R61, R63 ;  /* 0x0000003f3d3f723e */ /* 0x000fe400000010ff */
[----:B------:R-:W2:Y:S01]  /*34c0*/  LDL.LU R61, [R1+0x48] ;  /* 0x00004800013d7983 */ /* 0x000ea20000300800 */
[----:B0-----:R-:W-:-:S04]  /*34d0*/  IADD3 R60, P1, PT, R60, UR6, RZ ;  /* 0x000000063c3c7c10 */ /* 0x001fc8000ff3e0ff */
[----:B--2---:R-:W-:Y:S01]  /*34e0*/  IADD3.X R61, PT, PT, R61, UR7, RZ, P1, !PT ;  /* 0x000000073d3d7c10 */ /* 0x004fe20008ffe4ff */
[--C-:B------:R-:W-:Y:S01]  /*34f0*/  FADD.FTZ R114, R114, -R58.reuse ;  /* 0x8000003a72727221 */ /* 0x100fe20000010000 */
[--C-:B------:R-:W-:Y:S01]  /*3500*/  FADD.FTZ R110, R110, -R58.reuse ;  /* 0x8000003a6e6e7221 */ /* 0x100fe20000010000 */
[--C-:B------:R-:W-:Y:S01]  /*3510*/  FADD.FTZ R106, R106, -R58.reuse ;  /* 0x8000003a6a6a7221 */ /* 0x100fe20000010000 */
[--C-:B------:R-:W-:Y:S01]  /*3520*/  FADD.FTZ R102, R102, -R58.reuse ;  /* 0x8000003a66667221 */ /* 0x100fe20000010000 */
[----:B------:R0:W-:Y:S01]  /*3530*/  STG.E.64 desc[UR12][R60.64], R62 ;  /* 0x0000003e3c007986 */ /* 0x0001e2000c101b0c */
        /* <DEDUP_REMOVED lines=13> */
[----:B0-----:R-:W2:Y:S01]  /*3610*/  LDL.LU R62, [R1+0xc] ;  /* 0x00000c00013e7983 */ /* 0x001ea20000300800 */
[--C-:B------:R-:W-:Y:S01]  /*3620*/  FADD.FTZ R21, R21, -R58.reuse ;  /* 0x8000003a15157221 */ /* 0x100fe20000010000 */
[--C-:B------:R-:W-:Y:S01]  /*3630*/  FADD.FTZ R17, R17, -R58.reuse ;  /* 0x8000003a11117221 */ /* 0x100fe20000010000 */
[--C-:B------:R-:W-:Y:S01]  /*3640*/  FADD.FTZ R13, R13, -R58.reuse ;  /* 0x8000003a0d0d7221 */ /* 0x100fe20000010000 */
[----:B------:R-:W3:Y:S01]  /*3650*/  LDL.LU R63, [R1] ;  /* 0x00000000013f7983 */ /* 0x000ee20000300800 */
[C---:B------:R-:W-:Y:S01]  /*3660*/  FMUL.FTZ R114, R59.reuse, R114 ;  /* 0x000000723b727220 */ /* 0x040fe20000410000 */
[C---:B------:R-:W-:Y:S01]  /*3670*/  FMUL.FTZ R110, R59.reuse, R110 ;  /* 0x0000006e3b6e7220 */ /* 0x040fe20000410000 */
[----:B------:R-:W-:Y:S01]  /*3680*/  FMUL.FTZ R106, R59, R106 ;  /* 0x0000006a3b6a7220 */ /* 0x000fe20000410000 */
[--C-:B------:R-:W-:Y:S01]  /*3690*/  FADD.FTZ R121, R121, -R58.reuse ;  /* 0x8000003a79797221 */ /* 0x100fe20000010000 */
[C-C-:B------:R-:W-:Y:S01]  /*36a0*/  FFMA.FTZ R114, R64.reuse, R114, R65.reuse ;  /* 0x0000007240727223 */ /* 0x140fe20000010041 */
[C-C-:B------:R-:W-:Y:S01]  /*36b0*/  FFMA.FTZ R110, R64.reuse, R110, R65.reuse ;  /* 0x0000006e406e7223 */ /* 0x140fe20000010041 */
        /* <DEDUP_REMOVED lines=8> */
[C---:B------:R-:W-:Y:S01]  /*3740*/  FMUL.FTZ R82, R59.reuse, R82 ;  /* 0x000000523b527220 */ /* 0x040fe20000410000 */
[C---:B------:R-:W-:Y:S01]  /*3750*/  FMUL.FTZ R53, R59.reuse, R53 ;  /* 0x000000353b357220 */ /* 0x040fe20000410000 */
[C-C-:B------:R-:W-:Y:S01]  /*3760*/  FFMA.FTZ R90, R64.reuse, R90, R65.reuse ;  /* 0x0000005a405a7223 */ /* 0x140fe20000010041 */
[C---:B------:R-:W-:Y:S01]  /*3770*/  FMUL.FTZ R49, R59.reuse, R49 ;  /* 0x000000313b317220 */ /* 0x040fe20000410000 */
[C-C-:B------:R-:W-:Y:S01]  /*3780*/  FFMA.FTZ R86, R64.reuse, R86, R65.reuse ;  /* 0x0000005640567223 */ /* 0x140fe20000010041 */
[----:B------:R-:W-:Y:S01]  /*3790*/  FMUL.FTZ R45, R59, R45 ;  /* 0x0000002d3b2d7220 */ /* 0x000fe20000410000 */
[C-C-:B------:R-:W-:Y:S01]  /*37a0*/  FFMA.FTZ R53, R64.reuse, R53, R65.reuse ;  /* 0x0000003540357223 */ /* 0x140fe20000010041 */
[C-C-:B------:R-:W-:Y:S01]  /*37b0*/  FFMA.FTZ R49, R64.reuse, R49, R65.reuse ;  /* 0x0000003140317223 */ /* 0x140fe20000010041 */
        /* <DEDUP_REMOVED lines=90> */
[----:B---3--:R-:W-:-:S04]  /*3d60*/  FADD.FTZ R63, R63, -R58 ;  /* 0x8000003a3f3f7221 */ /* 0x008fc80000010000 */
[----:B------:R-:W-:-:S04]  /*3d70*/  FMUL.FTZ R63, R59, R63 ;  /* 0x0000003f3b3f7220 */ /* 0x000fc80000410000 */
[----:B------:R-:W-:-:S05]  /*3d80*/  FFMA.FTZ R63, R64, R63, R65 ;  /* 0x0000003f403f7223 */ /* 0x000fca0000010041 */
[----:B------:R1:W-:Y:S04]  /*3d90*/  STL [R1], R63 ;  /* 0x0000003f01007387 */ /* 0x0003e80000100800 */
[----:B------:R-:W-:Y:S01]  /*3da0*/  STL [R1+0x4], R114 ;  /* 0x0000047201007387 */ /* 0x000fe20000100800 */
[----:B-1----:R-:W-:-:S03]  /*3db0*/  FFMA.FTZ R63, R64, R106, R65 ;  /* 0x0000006a403f7223 */ /* 0x002fc60000010041 */
[----:B------:R-:W-:Y:S04]  /*3dc0*/  STL [R1+0xc], R110 ;  /* 0x00000c6e01007387 */ /* 0x000fe80000100800 */
[----:B------:R1:W-:Y:S04]  /*3dd0*/  STL [R1+0x14], R63 ;  /* 0x0000143f01007387 */ /* 0x0003e80000100800 */
[----:B------:R-:W-:Y:S01]  /*3de0*/  STL [R1+0x44], R102 ;  /* 0x0000446601007387 */ /* 0x000fe20000100800 */
[----:B-1----:R-:W-:-:S03]  /*3df0*/  FFMA.FTZ R63, R64, R94, R65 ;  /* 0x0000005e403f7223 */ /* 0x002fc60000010041 */
[----:B------:R-:W-:Y:S04]  /*3e00*/  STL [R1+0x48], R98 ;  /* 0x0000486201007387 */ /* 0x000fe80000100800 */
[----:B------:R1:W-:Y:S04]  /*3e10*/  STL [R1+0x50], R63 ;  /* 0x0000503f01007387 */ /* 0x0003e80000100800 */
[----:B------:R-:W-:Y:S01]  /*3e20*/  STL [R1+0x58], R90 ;  /* 0x0000585a01007387 */ /* 0x000fe20000100800 */
[----:B-1----:R-:W-:-:S03]  /*3e30*/  FFMA.FTZ R63, R64, R82, R65 ;  /* 0x00000052403f7223 */ /* 0x002fc60000010041 */
[----:B------:R1:W-:Y:S04]  /*3e40*/  STL [R1+0x60], R86 ;  /* 0x0000605601007387 */ /* 0x0003e80000100800 */
[----:B------:R3:W-:Y:S04]  /*3e50*/  STL [R1+0x68], R63 ;  /* 0x0000683f01007387 */ /* 0x0007e80000100800 */
[----:B------:R-:W-:Y:S04]  /*3e60*/  STL [R1+0x70], R53 ;  /* 0x0000703501007387 */ /* 0x000fe80000100800 */
[----:B-1----:R-:W4:Y:S04]  /*3e70*/  LDL.LU R86, [R1+0x40] ;  /* 0x0000400001567983 */ /* 0x002f280000300800 */
[----:B------:R1:W-:Y:S04]  /*3e80*/  STL [R1+0x74], R49 ;  /* 0x0000743101007387 */ /* 0x0003e80000100800 */
[----:B------:R-:W2:Y:S04]  /*3e90*/  LDL.LU R82, [R1+0x34] ;  /* 0x0000340001527983 */ /* 0x000ea80000300800 */
[----:B------:R-:W-:Y:S04]  /*3ea0*/  STL [R1+0x6c], R45 ;  /* 0x00006c2d01007387 */ /* 0x000fe80000100800 */
[----:B---3--:R-:W3:Y:S04]  /*3eb0*/  LDL.LU R63, [R1+0x28] ;  /* 0x00002800013f7983 */ /* 0x008ee80000300800 */
[----:B-1----:R-:W4:Y:S01]  /*3ec0*/  LDL.LU R49, [R1+0x1c] ;  /* 0x00001c0001317983 */ /* 0x002f220000300800 */
[C---:B------:R-:W-:Y:S01]  /*3ed0*/  FMUL.FTZ R41, R59.reuse, R41 ;  /* 0x000000293b297220 */ /* 0x040fe20000410000 */
[C---:B------:R-:W-:Y:S01]  /*3ee0*/  FMUL.FTZ R37, R59.reuse, R37 ;  /* 0x000000253b257220 */ /* 0x040fe20000410000 */
[C---:B------:R-:W-:Y:S01]  /*3ef0*/  FMUL.FTZ R33, R59.reuse, R33 ;  /* 0x000000213b217220 */ /* 0x040fe20000410000 */
[C---:B------:R-:W-:Y:S01]  /*3f00*/  FMUL.FTZ R29, R59.reuse, R29 ;  /* 0x0000001d3b1d7220 */ /* 0x040fe20000410000 */
[C---:B------:R-:W-:Y:S01]  /*3f10*/  FMUL.FTZ R25, R59.reuse, R25 ;  /* 0x000000193b197220 */ /* 0x040fe20000410000 */
[C-C-:B------:R-:W-:Y:S01]  /*3f20*/  FFMA.FTZ R41, R64.reuse, R41, R65.reuse ;  /* 0x0000002940297223 */ /* 0x140fe20000010041 */
[----:B------:R-:W-:Y:S01]  /*3f30*/  FMUL.FTZ R21, R59, R21 ;  /* 0x000000153b157220 */ /* 0x000fe20000410000 */
[C-C-:B------:R-:W-:Y:S01]  /*3f40*/  FFMA.FTZ R37, R64.reuse, R37, R65.reuse ;  /* 0x0000002540257223 */ /* 0x140fe20000010041 */
[C-C-:B------:R-:W-:Y:S01]  /*3f50*/  FFMA.FTZ R33, R64.reuse, R33, R65.reuse ;  /* 0x0000002140217223 */ /* 0x140fe20000010041 */
[C-C-:B------:R-:W-:Y:S01]  /*3f60*/  FFMA.FTZ R29, R64.reuse, R29, R65.reuse ;  /* 0x0000001d401d7223 */ /* 0x140fe20000010041 */
[C-C-:B------:R-:W-:Y:S01]  /*3f70*/  FFMA.FTZ R25, R64.reuse, R25, R65.reuse ;  /* 0x0000001940197223 */ /* 0x140fe20000010041 */
[----:B------:R1:W-:Y:S01]  /*3f80*/  STL [R1+0x64], R41 ;  /* 0x0000642901007387 */ /* 0x0003e20000100800 */
[----:B------:R-:W-:-:S03]  /*3f90*/  FFMA.FTZ R21, R64, R21, R65 ;  /* 0x0000001540157223 */ /* 0x000fc60000010041 */
[----:B------:R-:W-:Y:S04]  /*3fa0*/  STL [R1+0x5c], R37 ;  /* 0x00005c2501007387 */ /* 0x000fe80000100800 */
[----:B------:R-:W-:Y:S04]  /*3fb0*/  STL [R1+0x54], R33 ;  /* 0x0000542101007387 */ /* 0x000fe80000100800 */
[----:B------:R0:W-:Y:S04]  /*3fc0*/  STL [R1+0x4c], R29 ;  /* 0x00004c1d01007387 */ /* 0x0001e80000100800 */
[----:B------:R-:W-:Y:S04]  /*3fd0*/  STL [R1+0x10], R25 ;  /* 0x0000101901007387 */ /* 0x000fe80000100800 */
[----:B------:R3:W-:Y:S04]  /*3fe0*/  STL [R1+0x8], R21 ;  /* 0x0000081501007387 */ /* 0x0007e80000100800 */
[----:B-1----:R-:W2:Y:S04]  /*3ff0*/  LDL.LU R41, [R1+0x3c] ;  /* 0x00003c0001297983 */ /* 0x002ea80000300800 */
[----:B0-----:R-:W2:Y:S04]  /*4000*/  LDL.LU R29, [R1+0x30] ;  /* 0x00003000011d7983 */ /* 0x001ea80000300800 */
[----:B------:R-:W2:Y:S04]  /*4010*/  LDL.LU R33, [R1+0x24] ;  /* 0x0000240001217983 */ /* 0x000ea80000300800 */
[----:B------:R-:W2:Y:S01]  /*4020*/  LDL.LU R37, [R1+0x18] ;  /* 0x0000180001257983 */ /* 0x000ea20000300800 */
[----:B---3--:R-:W-:-:S03]  /*4030*/  FADD.FTZ R21, R63, -R58 ;  /* 0x8000003a3f157221 */ /* 0x008fc60000010000 */
[----:B------:R-:W3:Y:S01]  /*4040*/  LDL.LU R63, [R1+0x38] ;  /* 0x00003800013f7983 */ /* 0x000ee20000300800 */
[----:B----4-:R-:W-:-:S03]  /*4050*/  FADD.FTZ R25, R49, -R58 ;  /* 0x8000003a31197221 */ /* 0x010fc60000010000 */
[----:B------:R-:W4:Y:S04]  /*4060*/  LDL.LU R45, [R1+0x2c] ;  /* 0x00002c00012d7983 */ /* 0x000f280000300800 */
[----:B------:R-:W4:Y:S04]  /*4070*/  LDL.LU R49, [R1+0x20] ;  /* 0x0000200001317983 */ /* 0x000f280000300800 */
[----:B------:R-:W4:Y:S01]  /*4080*/  LDL.LU R90, [R1] ;  /* 0x00000000015a7983 */ /* 0x000f220000300800 */
[C---:B------:R-:W-:Y:S01]  /*4090*/  FMUL.FTZ R17, R59.reuse, R17 ;  /* 0x000000113b117220 */ /* 0x040fe20000410000 */
[C---:B------:R-:W-:Y:S01]  /*40a0*/  FMUL.FTZ R13, R59.reuse, R13 ;  /* 0x0000000d3b0d7220 */ /* 0x040fe20000410000 */
[C---:B------:R-:W-:Y:S01]  /*40b0*/  FMUL.FTZ R21, R59.reuse, R21 ;  /* 0x000000153b157220 */ /* 0x040fe20000410000 */
[C---:B------:R-:W-:Y:S01]  /*40c0*/  FMUL.FTZ R25, R59.reuse, R25 ;  /* 0x000000193b197220 */ /* 0x040fe20000410000 */
[C-C-:B------:R-:W-:Y:S01]  /*40d0*/  FFMA.FTZ R114, R64.reuse, R17, R65.reuse ;  /* 0x0000001140727223 */ /* 0x140fe20000010041 */
[----:B------:R-:W-:Y:S01]  /*40e0*/  FFMA.FTZ R53, R64, R13, R65 ;  /* 0x0000000d40357223 */ /* 0x000fe20000010041 */
[--C-:B------:R-:W-:Y:S01]  /*40f0*/  FADD.FTZ R13, R86, -R58.reuse ;  /* 0x8000003a560d7221 */ /* 0x100fe20000010000 */
[----:B--2---:R-:W-:Y:S01]  /*4100*/  FADD.FTZ R17, R82, -R58 ;  /* 0x8000003a52117221 */ /* 0x004fe20000010000 */
        /* <DEDUP_REMOVED lines=61> */
[--C-:B------:R-:W-:Y:S01]  /*44e0*/  FADD.FTZ R0, R41, -R58.reuse ;  /* 0x8000003a29007221 */ /* 0x100fe20000010000 */
[--C-:B------:R-:W-:Y:S01]  /*44f0*/  FFMA.FTZ R41, R67, R3, R75.reuse ;  /* 0x0000000343297223 */ /* 0x100fe2000001004b */
[--C-:B------:R-:W-:Y:S01]  /*4500*/  FADD.FTZ R29, R29, -R58.reuse ;  /* 0x8000003a1d1d7221 */ /* 0x100fe20000010000 */
[--C-:B------:R-:W-:Y:S01]  /*4510*/  FADD.FTZ R62, R62, -R58.reuse ;  /* 0x8000003a3e3e7221 */ /* 0x100fe20000010000 */
[----:B------:R-:W-:Y:S01]  /*4520*/  FMUL.FTZ R0, R59, R0 ;  /* 0x000000003b007220 */ /* 0x000fe20000410000 */
[--C-:B------:R-:W-:Y:S01]  /*4530*/  FADD.FTZ R33, R33, -R58.reuse ;  /* 0x8000003a21217221 */ /* 0x100fe20000010000 */
[----:B------:R-:W-:Y:S01]  /*4540*/  FADD.FTZ R37, R37, -R58 ;  /* 0x8000003a25257221 */ /* 0x000fe20000010000 */
[----:B------:R-:W-:Y:S01]  /*4550*/  FMUL.FTZ R125, R59, R125 ;  /* 0x0000007d3b7d7220 */ /* 0x000fe20000410000 */
[----:B------:R-:W-:Y:S01]  /*4560*/  FFMA.FTZ R0, R67, R0, R75 ;  /* 0x0000000043007223 */ /* 0x000fe2000001004b */
        /* <DEDUP_REMOVED lines=39> */
[----:B------:R-:W2:Y:S01]  /*47e0*/  LDL.LU R110, [R1+0x4] ;  /* 0x00000400016e7983 */ /* 0x000ea20000300800 */
[C---:B------:R-:W-:Y:S01]  /*47f0*/  FMUL.FTZ R123, R59.reuse, R123 ;  /* 0x0000007b3b7b7220 */ /* 0x040fe20000410000 */
[C---:B------:R-:W-:Y:S01]  /*4800*/  FMUL.FTZ R119, R59.reuse, R119 ;  /* 0x000000773b777220 */ /* 0x040fe20000410000 */
[C---:B------:R-:W-:Y:S01]  /*4810*/  FMUL.FTZ R115, R59.reuse, R115 ;  /* 0x000000733b737220 */ /* 0x040fe20000410000 */
        /* <DEDUP_REMOVED lines=24> */
[C---:B------:R-:W-:Y:S01]  /*49a0*/  FFMA.FTZ R125, R64.reuse, R125, R65 ;  /* 0x0000007d407d7223 */ /* 0x040fe20000010041 */
[----:B------:R-:W2:Y:S01]  /*49b0*/  LDL.LU R102, [R1+0x14] ;  /* 0x0000140001667983 */ /* 0x000ea20000300800 */
[C---:B------:R-:W-:Y:S01]  /*49c0*/  FFMA.FTZ R29, R67.reuse, R29, R75 ;  /* 0x0000001d431d7223 */ /* 0x040fe2000001004b */
[C-C-:B------:R-:W-:Y:S01]  /*49d0*/  FFMA.FTZ R62, R64.reuse, R62, R65.reuse ;  /* 0x0000003e403e7223 */ /* 0x140fe20000010041 */
[C-C-:B------:R-:W-:Y:S01]  /*49e0*/  FFMA.FTZ R124, R64.reuse, R124, R65.reuse ;  /* 0x0000007c407c7223 */ /* 0x140fe20000010041 */
[----:B------:R-:W2:Y:S01]  /*49f0*/  LDL.LU R98, [R1+0x44] ;  /* 0x0000440001627983 */ /* 0x000ea20000300800 */
        /* <DEDUP_REMOVED lines=35> */
[----:B------:R-:W2:Y:S01]  /*4c30*/  LDL.LU R94, [R1+0x48] ;  /* 0x00004800015e7983 */ /* 0x000ea20000300800 */
        /* <DEDUP_REMOVED lines=27> */
[----:B---3--:R-:W-:-:S04]  /*4df0*/  FADD.FTZ R3, R63, -R58 ;  /* 0x8000003a3f037221 */ /* 0x008fc80000010000 */
[----:B------:R-:W-:Y:S01]  /*4e00*/  FMUL.FTZ R3, R59, R3 ;  /* 0x000000033b037220 */ /* 0x000fe20000410000 */
[--C-:B----4-:R-:W-:Y:S01]  /*4e10*/  FADD.FTZ R45, R45, -R58.reuse ;  /* 0x8000003a2d2d7221 */ /* 0x110fe20000010000 */
[----:B------:R-:W-:Y:S02]  /*4e20*/  FADD.FTZ R49, R49, -R58 ;  /* 0x8000003a31317221 */ /* 0x000fe40000010000 */
[----:B------:R-:W-:Y:S01]  /*4e30*/  FFMA.FTZ R3, R73, R3, R74 ;  /* 0x0000000349037223 */ /* 0x000fe2000001004a */
[----:B------:R-:W-:Y:S01]  /*4e40*/  FADD.FTZ R58, R79, -R58 ;  /* 0x8000003a4f3a7221 */ /* 0x000fe20000010000 */
[C---:B------:R-:W-:Y:S01]  /*4e50*/  FMUL.FTZ R45, R59.reuse, R45 ;  /* 0x0000002d3b2d7220 */ /* 0x040fe20000410000 */
[C---:B------:R-:W-:Y:S02]  /*4e60*/  FMUL.FTZ R49, R59.reuse, R49 ;  /* 0x000000313b317220 */ /* 0x040fe40000410000 */
[----:B------:R-:W-:Y:S01]  /*4e70*/  FMUL.FTZ R58, R59, R58 ;  /* 0x0000003a3b3a7220 */ /* 0x000fe20000410000 */
[----:B------:R-:W-:Y:S01]  /*4e80*/  F2FP.BF16.F32.PACK_AB R63, R3, R0 ;  /* 0x00000000033f723e */ /* 0x000fe200000010ff */
[C-C-:B------:R-:W-:Y:S01]  /*4e90*/  FFMA.FTZ R3, R73.reuse, R45, R74.reuse ;  /* 0x0000002d49037223 */ /* 0x140fe2000001004a */
[--C-:B------:R-:W-:Y:S01]  /*4ea0*/  FFMA.FTZ R0, R73, R2, R74.reuse ;  /* 0x0000000249007223 */ /* 0x100fe2000001004a */
[----:B------:R-:W-:Y:S01]  /*4eb0*/  F2FP.BF16.F32.PACK_AB R2, R17, R90 ;  /* 0x0000005a1102723e */ /* 0x000fe200000010ff */
[C-C-:B------:R-:W-:Y:S01]  /*4ec0*/  FFMA.FTZ R49, R73.reuse, R49, R74.reuse ;  /* 0x0000003149317223 */ /* 0x140fe2000001004a */
[----:B------:R-:W3:Y:S01]  /*4ed0*/  LDL.LU R90, [R1+0x50] ;  /* 0x00005000015a7983 */ /* 0x000ee20000300800 */
[----:B------:R-:W-:Y:S01]  /*4ee0*/  FFMA.FTZ R73, R73, R58, R74 ;  /* 0x0000003a49497223 */ /* 0x000fe2000001004a */
[----:B------:R-:W-:-:S02]  /*4ef0*/  F2FP.BF16.F32.PACK_AB R58, R21, R125 ;  /* 0x0000007d153a723e */ /* 0x000fc400000010ff */
[----:B------:R-:W4:Y:S01]  /*4f00*/  LDL.LU R86, [R1+0x58] ;  /* 0x0000580001567983 */ /* 0x000f220000300800 */
[----:B------:R-:W-:-:S03]  /*4f10*/  F2FP.BF16.F32.PACK_AB R3, R3, R29 ;  /* 0x0000001d0303723e */ /* 0x000fc600000010ff */
        /* <DEDUP_REMOVED lines=11> */
[----:B------:R-:W-:-:S02]  /*4fd0*/  F2FP.BF16.F32.PACK_AB R59, R49, R33 ;  /* 0x00000021313b723e */ /* 0x000fc400000010ff */
[----:B------:R-:W-:Y:S01]  /*4fe0*/  F2FP.BF16.F32.PACK_AB R8, R8, R9 ;  /* 0x000000090808723e */ /* 0x000fe200000010ff */
[----:B------:R0:W-:Y:S01]  /*4ff0*/  STG.E.64 desc[UR12][R60.64+0x1e00], R62 ;  /* 0x001e003e3c007986 */ /* 0x0001e2000c101b0c */
[----:B------:R-:W-:Y:S02]  /*5000*/  F2FP.BF16.F32.PACK_AB R4, R4, R5 ;  /* 0x000000050404723e */ /* 0x000fe400000010ff */
[----:B------:R-:W-:Y:S01]  /*5010*/  F2FP.BF16.F32.PACK_AB R71, R71, R72 ;  /* 0x000000484747723e */ /* 0x000fe200000010ff */
[----:B------:R1:W-:Y:S01]  /*5020*/  STG.E.64 desc[UR12][R60.64+0x3c00], R2 ;  /* 0x003c00023c007986 */ /* 0x0003e2000c101b0c */
[----:B------:R-:W-:-:S03]  /*5030*/  F2FP.BF16.F32.PACK_AB R64, R121, R122 ;  /* 0x0000007a7940723e */ /* 0x000fc600000010ff */
[----:B------:R1:W-:Y:S01]  /*5040*/  STG.E.64 desc[UR12][R60.64+0x5a00], R58 ;  /* 0x005a003a3c007986 */ /* 0x0003e2000c101b0c */
[----:B------:R-:W-:Y:S02]  /*5050*/  F2FP.BF16.F32.PACK_AB R65, R65, R120 ;  /* 0x000000784141723e */ /* 0x000fe400000010ff */
[----:B------:R-:W-:Y:S02]  /*5060*/  F2FP.BF16.F32.PACK_AB R66, R117, R118 ;  /* 0x000000767542723e */ /* 0x000fe400000010ff */
[----:B------:R-:W-:Y:S02]  /*5070*/  F2FP.BF16.F32.PACK_AB R67, R67, R116 ;  /* 0x000000744343723e */ /* 0x000fe400000010ff */
[----:B0-----:R-:W-:Y:S02]  /*5080*/  F2FP.BF16.F32.PACK_AB R62, R25, R124 ;  /* 0x0000007c193e723e */ /* 0x001fe400000010ff */
        /* <DEDUP_REMOVED lines=9> */
[----:B-1----:R-:W-:Y:S02]  /*5120*/  F2FP.BF16.F32.PACK_AB R3, R54, R80 ;  /* 0x000000503603723e */ /* 0x002fe400000010ff */
        /* <DEDUP_REMOVED lines=11> */
[----:B--2---:R-:W-:Y:S02]  /*51e0*/  F2FP.BF16.F32.PACK_AB R110, R113, R110 ;  /* 0x0000006e716e723e */ /* 0x004fe400000010ff */
[----:B------:R-:W-:Y:S02]  /*51f0*/  F2FP.BF16.F32.PACK_AB R70, R69, R70 ;  /* 0x000000464546723e */ /* 0x000fe400000010ff */
[----:B------:R-:W-:Y:S02]  /*5200*/  F2FP.BF16.F32.PACK_AB R106, R109, R106 ;  /* 0x0000006a6d6a723e */ /* 0x000fe400000010ff */
[----:B------:R-:W-:Y:S02]  /*5210*/  F2FP.BF16.F32.PACK_AB R72, R76, R77 ;  /* 0x0000004d4c48723e */ /* 0x000fe400000010ff */
[----:B------:R-:W-:Y:S01]  /*5220*/  F2FP.BF16.F32.PACK_AB R73, R73, R78 ;  /* 0x0000004e4949723e */ /* 0x000fe200000010ff */
[----:B------:R1:W-:Y:S01]  /*5230*/  STG.E.64 desc[UR12][R60.64+0x7800], R62 ;  /* 0x0078003e3c007986 */ /* 0x0003e2000c101b0c */
[----:B------:R-:W-:-:S03]  /*5240*/  USHF.L.U32 UR9, UR6, 0x1, URZ ;  /* 0x0000000106097899 */ /* 0x000fc600080006ff */
[----:B------:R1:W-:Y:S04]  /*5250*/  STG.E.64 desc[UR12][R60.64+0x9600], R64 ;  /* 0x009600403c007986 */ /* 0x0003e8000c101b0c */
[----:B------:R1:W-:Y:S04]  /*5260*/  STG.E.64 desc[UR12][R60.64+0xb400], R66 ;  /* 0x00b400423c007986 */ /* 0x0003e8000c101b0c */
[----:B------:R1:W-:Y:S01]  /*5270*/  STG.E.64 desc[UR12][R60.64+0xd200], R110 ;  /* 0x00d2006e3c007986 */ /* 0x0003e2000c101b0c */
        /* <DEDUP_REMOVED lines=10> */
[----:B------:R-:W-:-:S05]  /*5320*/  F2FP.BF16.F32.PACK_AB R94, R97, R94 ;  /* 0x0000005e615e723e */ /* 0x000fca00000010ff */
[----:B------:R1:W-:Y:S01]  /*5330*/  STG.E.64 desc[UR12][R60.64+0x14a00], R94 ;  /* 0x014a005e3c007986 */ /* 0x0003e2000c101b0c */
[----:B------:R-:W-:Y:S02]  /*5340*/  USHF.L.U64.HI UR7, UR6, 0x1, UR7 ;  /* 0x0000000106077899 */ /* 0x000fe40008010207 */
[----:B------:R-:W-:-:S04]  /*5350*/  UISETP.GE.U32.AND UP0, UPT, UR8, UR9, UPT ;  /* 0x000000090800728c */ /* 0x000fc8000bf06070 */
[----:B------:R-:W-:Y:S02]  /*5360*/  UISETP.GE.AND.EX UP0, UPT, UR5, UR7, UPT, UP0 ;  /* 0x000000070500728c */ /* 0x000fe4000bf06300 */
[----:B------:R-:W-:Y:S01]  /*5370*/  ULOP3.LUT UR4, UR4, 0x1, URZ, 0x3c, !UPT ;  /* 0x0000000104047892 */ /* 0x000fe2000f8e3cff */
[----:B---3--:R-:W-:Y:S02]  /*5380*/  F2FP.BF16.F32.PACK_AB R90, R93, R90 ;  /* 0x0000005a5d5a723e */ /* 0x008fe400000010ff */
[----:B----4-:R-:W-:Y:S02]  /*5390*/  F2FP.BF16.F32.PACK_AB R86, R89, R86 ;  /* 0x000000565956723e */ /* 0x010fe400000010ff */
        /* <DEDUP_REMOVED lines=34> */
.L_x_449:
        /* <DEDUP_REMOVED lines=12> */
.L_x_1095:


//--------------------- .text._ZN13group_norm_v214gn_cuda_kernelI13__nv_bfloat16Li480ELi2ELi32ELi60ELi1024ELb0ELi32ELi960ELi960ELi4ELb1ELi7ELb0ELb0ENS_16CompileConditionILi1000EEEEEvPT_PKS4_S7_S7_flPfS8_Pj --------------------------
	.section	.text._ZN13group_norm_v214gn_cuda_kernelI13__nv_bfloat16Li480ELi2ELi32ELi60ELi1024ELb0ELi32ELi960ELi960ELi4ELb1ELi7ELb0ELb0ENS_16CompileConditionILi1000EEEEEvPT_PKS4_S7_S7_flPfS8_Pj,"ax",@progbits
	.align	128
        .global         _ZN13group_norm_v214gn_cuda_kernelI13__nv_bfloat16Li480ELi2ELi32ELi60ELi1024ELb0ELi32ELi960ELi960ELi4ELb1ELi7ELb0ELb0ENS_16CompileConditionILi1000EEEEEvPT_PKS4_S7_S7_flPfS8_Pj
        .type           _ZN13group_norm_v214gn_cuda_kernelI13__nv_bfloat16Li480ELi2ELi32ELi60ELi1024ELb0ELi32ELi960ELi960ELi4ELb1ELi7ELb0ELb0ENS_16CompileConditionILi1000EEEEEvPT_PKS4_S7_S7_flPfS8_Pj,@function
        .size           _ZN13group_norm_v214gn_cuda_kernelI13__nv_bfloat16Li480ELi2ELi32ELi60ELi1024ELb0ELi32ELi960ELi960ELi4ELb1ELi7ELb0ELb0ENS_16CompileConditionILi1000EEEEEvPT_PKS4_S7_S7_flPfS8_Pj,(.L_x_1096 - _ZN13group_norm_v214gn_cuda_kernelI13__nv_bfloat16Li480ELi2ELi32ELi60ELi1024ELb0ELi32ELi960ELi960ELi4ELb1ELi7ELb0ELb0ENS_16CompileConditionILi1000EEEEEvPT_PKS4_S7_S7_flPfS8_Pj)
        .other          _ZN13group_norm_v214gn_cuda_kernelI13__nv_bfloat16Li480ELi2ELi32ELi60ELi1024ELb0ELi32ELi960ELi960ELi4ELb1ELi7ELb0ELb0ENS_16CompileConditionILi1000EEEEEvPT_PKS4_S7_S7_flPfS8_Pj,@"STO_CUDA_ENTRY STV_DEFAULT"
_ZN13group_norm_v214gn_cuda_kernelI13__nv_bfloat16Li480ELi2ELi32ELi60ELi1024ELb0ELi32ELi960ELi960ELi4ELb1ELi7ELb0ELb0ENS_16CompileConditionILi1000EEEEEvPT_PKS4_S7_S7_flPfS8_Pj:
.text._ZN13group_norm_v214gn_cuda_kernelI13__nv_bfloat16Li480ELi2ELi32ELi60ELi1024ELb0ELi32ELi960ELi960ELi4ELb1ELi7ELb0ELb0ENS_16CompileConditionILi1000EEEEEvPT_PKS4_S7_S7_flPfS8_Pj:
        /* <DEDUP_REMOVED lines=40> */
.L_x_458:
        /* <DEDUP_REMOVED lines=18> */
[----:B------:R-:W-:Y:S03]  /*03a0*/  STL [R1+0x44], R6 ;  /* 0x0000440601007387 */ /* 0x000fe60000100800 */
        /* <DEDUP_REMOVED lines=17> */
[----:B------:R0:W5:Y:S01]  /*04c0*/  LDG.E.64.CONSTANT R36, desc[UR12][R34.64+0x1c200] ;  /* 0x01c2000c22247981 */ /* 0x000162000c1e9b00 */
[----:B--2---:R-:W-:-:S02]  /*04d0*/  PRMT R40, R38, 0x7632, R40 ;  /* 0x0000763226287816 */ /* 0x004fc40000000028 */
[----:B------:R-:W-:Y:S02]  /*04e0*/  SHF.L.U32 R0, R38, 0x10, RZ ;  /* 0x0000001026007819 */ /* 0x000fe400000006ff */
[----:B------:R-:W-:Y:S02]  /*04f0*/  SHF.L.U32 R40, R40, 0x10, RZ ;  /* 0x0000001028287819 */ /* 0x000fe400000006ff */
[C---:B------:R-:W-:Y:S01]  /*0500*/  PRMT R2, R39.reuse, 0x7632, R2 ;  /* 0x0000763227027816 */ /* 0x040fe20000000002 */
[----:B------:R-:W-:Y:S01]  /*0510*/  FADD.FTZ R3, RZ, R0 ;  /* 0x00000000ff037221 */ /* 0x000fe20000010000 */
[----:B------:R-:W-:Y:S01]  /*0520*/  FFMA.FTZ R41, R0, R0, RZ ;  /* 0x0000000000297223 */ /* 0x000fe200000100ff */
[----:B------:R-:W-:Y:S02]  /*0530*/  SHF.L.U32 R39, R39, 0x10, RZ ;  /* 0x0000001027277819 */ /* 0x000fe400000006ff */
[----:B------:R-:W-:Y:S01]  /*0540*/  FADD.FTZ R38, R3, R40 ;  /* 0x0000002803267221 */ /* 0x000fe20000010000 */
[----:B------:R-:W-:Y:S01]  /*0550*/  FFMA.FTZ R42, R40, R40, R41 ;  /* 0x00000028282a7223 */ /* 0x000fe20000010029 */
[----:B------:R-:W-:-:S02]  /*0560*/  SHF.L.U32 R2, R2, 0x10, RZ ;  /* 0x0000001002027819 */ /* 0x000fc400000006ff */
[----:B0-----:R-:W-:Y:S01]  /*0570*/  FADD.FTZ R35, R38, R39 ;  /* 0x0000002726237221 */ /* 0x001fe20000010000 */
[----:B------:R-:W-:Y:S01]  /*0580*/  FFMA.FTZ R41, R39, R39, R42 ;  /* 0x0000002727297223 */ /* 0x000fe2000001002a */
[C---:B---3--:R-:W-:Y:S02]  /*0590*/  PRMT R3, R32.reuse, 0x7632, R3 ;  /* 0x0000763220037816 */ /* 0x048fe40000000003 */
[----:B------:R-:W-:Y:S01]  /*05a0*/  SHF.L.U32 R46, R32, 0x10, RZ ;  /* 0x00000010202e7819 */ /* 0x000fe200000006ff */
[----:B------:R-:W-:Y:S01]  /*05b0*/  FADD.FTZ R35, R35, R2 ;  /* 0x0000000223237221 */ /* 0x000fe20000010000 */
[----:B------:R-:W-:Y:S01]  /*05c0*/  FFMA.FTZ R41, R2, R2, R41 ;  /* 0x0000000202297223 */ /* 0x000fe20000010029 */
[----:B------:R-:W-:Y:S02]  /*05d0*/  SHF.L.U32 R44, R3, 0x10, RZ ;  /* 0x00000010032c7819 */ /* 0x000fe400000006ff */
[----:B------:R-:W-:Y:S01]  /*05e0*/  FADD.FTZ R35, R35, R46 ;  /* 0x0000002e23237221 */ /* 0x000fe20000010000 */
[----:B------:R-:W-:Y:S01]  /*05f0*/  FFMA.FTZ R41, R46, R46, R41 ;  /* 0x0000002e2e297223 */ /* 0x000fe20000010029 */
[C---:B------:R-:W-:Y:S01]  /*0600*/  PRMT R3, R33.reuse, 0x7632, R3 ;  /* 0x0000763221037816 */ /* 0x040fe20000000003 */
[----:B------:R-:W-:Y:S01]  /*0610*/  STL [R1+0x14], R46 ;  /* 0x0000142e01007387 */ /* 0x000fe20000100800 */
[----:B------:R-:W-:Y:S01]  /*0620*/  SHF.L.U32 R32, R33, 0x10, RZ ;  /* 0x0000001021207819 */ /* 0x000fe200000006ff */
[----:B------:R-:W-:Y:S01]  /*0630*/  FADD.FTZ R35, R35, R44 ;  /* 0x0000002c23237221 */ /* 0x000fe20000010000 */
[----:B------:R-:W-:Y:S01]  /*0640*/  FFMA.FTZ R41, R44, R44, R41 ;  /* 0x0000002c2c297223 */ /* 0x000fe20000010029 */
[----:B------:R-:W-:Y:S01]  /*0650*/  SHF.L.U32 R33, R3, 0x10, RZ ;  /* 0x0000001003217819 */ /* 0x000fe200000006ff */
[----:B------:R-:W-:Y:S01]  /*0660*/  STL [R1+0x40], R44 ;  /* 0x0000402c01007387 */ /* 0x000fe20000100800 */
[----:B------:R-:W-:Y:S01]  /*0670*/  FADD.FTZ R35, R35, R32 ;  /* 0x0000002023237221 */ /* 0x000fe20000010000 */
[----:B------:R-:W-:Y:S01]  /*0680*/  FFMA.FTZ R41, R32, R32, R41 ;  /* 0x0000002020297223 */ /* 0x000fe20000010029 */
[----:B----4-:R-:W-:Y:S01]  /*0690*/  PRMT R3, R30, 0x7632, R3 ;  /* 0x000076321e037816 */ /* 0x010fe20000000003 */
[----:B------:R0:W-:Y:S01]  /*06a0*/  STL [R1+0x3c], R32 ;  /* 0x00003c2001007387 */ /* 0x0001e20000100800 */
[----:B------:R-:W-:Y:S01]  /*06b0*/  FADD.FTZ R35, R35, R33 ;  /* 0x0000002123237221 */ /* 0x000fe20000010000 */
[----:B------:R-:W-:Y:S01]  /*06c0*/  FFMA.FTZ R41, R33, R33, R41 ;  /* 0x0000002121297223 */ /* 0x000fe20000010029 */
[----:B-----5:R-:W-:Y:S01]  /*06d0*/  PRMT R61, R25, 0x7632, R61 ;  /* 0x00007632193d7816 */ /* 0x020fe2000000003d */
[----:B------:R-:W-:Y:S03]  /*06e0*/  STL [R1+0x38], R33 ;  /* 0x0000382101007387 */ /* 0x000fe60000100800 */
[----:B------:R-:W-:-:S02]  /*06f0*/  SHF.L.U32 R61, R61, 0x10, RZ ;  /* 0x000000103d3d7819 */ /* 0x000fc400000006ff */
[----:B0-----:R-:W-:Y:S02]  /*0700*/  SHF.L.U32 R32, R30, 0x10, RZ ;  /* 0x000000101e207819 */ /* 0x001fe400000006ff */
[----:B------:R-:W-:Y:S02]  /*0710*/  SHF.L.U32 R30, R3, 0x10, RZ ;  /* 0x00000010031e7819 */ /* 0x000fe400000006ff */
[----:B------:R-:W-:Y:S01]  /*0720*/  PRMT R3, R31, 0x7632, R3 ;  /* 0x000076321f037816 */ /* 0x000fe20000000003 */
[----:B------:R-:W-:Y:S01]  /*0730*/  FADD.FTZ R35, R35, R32 ;  /* 0x0000002023237221 */ /* 0x000fe20000010000 */
[----:B------:R-:W-:Y:S01]  /*0740*/  FFMA.FTZ R41, R32, R32, R41 ;  /* 0x0000002020297223 */ /* 0x000fe20000010029 */
[----:B------:R0:W-:Y:S02]  /*0750*/  STL [R1+0x10], R32 ;  /* 0x0000102001007387 */ /* 0x0001e40000100800 */
[----:B------:R-:W-:Y:S01]  /*0760*/  FADD.FTZ R35, R35, R30 ;  /* 0x0000001e23237221 */ /* 0x000fe20000010000 */
[----:B------:R-:W-:Y:S01]  /*0770*/  FFMA.FTZ R41, R30, R30, R41 ;  /* 0x0000001e1e297223 */ /* 0x000fe20000010029 */
[----:B------:R1:W-:Y:S01]  /*0780*/  STL [R1+0x34], R30 ;  /* 0x0000341e01007387 */ /* 0x0003e20000100800 */
[----:B0-----:R-:W-:-:S02]  /*0790*/  SHF.L.U32 R32, R31, 0x10, RZ ;  /* 0x000000101f207819 */ /* 0x001fc400000006ff */
[----:B------:R-:W-:Y:S02]  /*07a0*/  SHF.L.U32 R31, R26, 0x10, RZ ;  /* 0x000000101a1f7819 */ /* 0x000fe400000006ff */
[----:B-1----:R-:W-:Y:S01]  /*07b0*/  SHF.L.U32 R30, R3, 0x10, RZ ;  /* 0x00000010031e7819 */ /* 0x002fe200000006ff */
[----:B------:R-:W-:Y:S01]  /*07c0*/  FADD.FTZ R35, R35, R32 ;  /* 0x0000002023237221 */ /* 0x000fe20000010000 */
[----:B------:R-:W-:Y:S01]  /*07d0*/  FFMA.FTZ R41, R32, R32, R41 ;  /* 0x0000002020297223 */ /* 0x000fe20000010029 */
[----:B------:R-:W-:Y:S01]  /*07e0*/  PRMT R3, R26, 0x7632, R3 ;  /* 0x000076321a037816 */ /* 0x000fe20000000003 */
[----:B------:R-:W-:Y:S01]  /*07f0*/  STL [R1+0x30], R32 ;  /* 0x0000302001007387 */ /* 0x000fe20000100800 */
[----:B------:R-:W-:Y:S01]  /*0800*/  FADD.FTZ R35, R35, R30 ;  /* 0x0000001e23237221 */ /* 0x000fe20000010000 */
[----:B------:R-:W-:Y:S01]  /*0810*/  FFMA.FTZ R41, R30, R30, R41 ;  /* 0x0000001e1e297223 */ /* 0x000fe20000010029 */
[----:B------:R-:W-:Y:S01]  /*0820*/  SHF.L.U32 R26, R27, 0x10, RZ ;  /* 0x000000101b1a7819 */ /* 0x000fe200000006ff */
[----:B------:R0:W-:Y:S01]  /*0830*/  STL [R1+0x2c], R30 ;  /* 0x00002c1e01007387 */ /* 0x0001e20000100800 */
[----:B------:R-:W-:Y:S01]  /*0840*/  FADD.FTZ R35, R35, R31 ;  /* 0x0000001f23237221 */ /* 0x000fe20000010000 */
[----:B------:R-:W-:-:S02]  /*0850*/  FFMA.FTZ R41, R31, R31, R41 ;  /* 0x0000001f1f297223 */ /* 0x000fc40000010029 */
[----:B------:R-:W-:Y:S01]  /*0860*/  STL [R1+0xc], R31 ;  /* 0x00000c1f01007387 */ /* 0x000fe20000100800 */
[----:B0-----:R-:W-:Y:S02]  /*0870*/  SHF.L.U32 R30, R3, 0x10, RZ ;  /* 0x00000010031e7819 */ /* 0x001fe400000006ff */
[----:B------:R-:W-:-:S03]  /*0880*/  PRMT R3, R27, 0x7632, R3 ;  /* 0x000076321b037816 */ /* 0x000fc60000000003 */
[----:B------:R-:W-:Y:S01]  /*0890*/  FADD.FTZ R35, R35, R30 ;  /* 0x0000001e23237221 */ /* 0x000fe20000010000 */
[----:B------:R-:W-:Y:S01]  /*08a0*/  FFMA.FTZ R41, R30, R30, R41 ;  /* 0x0000001e1e297223 */ /* 0x000fe20000010029 */
[----:B------:R-:W-:Y:S01]  /*08b0*/  SHF.L.U32 R27, R3, 0x10, RZ ;  /* 0x00000010031b7819 */ /* 0x000fe200000006ff */
[----:B------:R-:W-:Y:S01]  /*08c0*/  STL [R1+0x28], R30 ;  /* 0x0000281e01007387 */ /* 0x000fe20000100800 */
[----:B------:R-:W-:Y:S01]  /*08d0*/  PRMT R3, R24, 0x7632, R3 ;  /* 0x0000763218037816 */ /* 0x000fe20000000003 */
[----:B------:R-:W-:Y:S01]  /*08e0*/  FADD.FTZ R35, R35, R26 ;  /* 0x0000001a23237221 */ /* 0x000fe20000010000 */
[----:B------:R-:W-:Y:S01]  /*08f0*/  FFMA.FTZ R41, R26, R26, R41 ;  /* 0x0000001a1a297223 */ /* 0x000fe20000010029 */
[----:B------:R0:W-:Y:S02]  /*0900*/  STL [R1+0x24], R26 ;  /* 0x0000241a01007387 */ /* 0x0001e40000100800 */
[----:B------:R-:W-:Y:S01]  /*0910*/  FADD.FTZ R35, R35, R27 ;  /* 0x0000001b23237221 */ /* 0x000fe20000010000 */
[----:B------:R-:W-:Y:S01]  /*0920*/  FFMA.FTZ R41, R27, R27, R41 ;  /* 0x0000001b1b297223 */ /* 0x000fe20000010029 */
[----:B------:R-:W-:Y:S01]  /*0930*/  STL [R1+0x20], R27 ;  /* 0x0000201b01007387 */ /* 0x000fe20000100800 */
[----:B0-----:R-:W-:-:S02]  /*0940*/  SHF.L.U32 R26, R24, 0x10, RZ ;  /* 0x00000010181a7819 */ /* 0x001fc400000006ff */
[----:B------:R-:W-:Y:S02]  /*0950*/  SHF.L.U32 R24, R3, 0x10, RZ ;  /* 0x0000001003187819 */ /* 0x000fe400000006ff */
[----:B------:R-:W-:Y:S01]  /*0960*/  SHF.L.U32 R3, R25, 0x10, RZ ;  /* 0x0000001019037819 */ /* 0x000fe200000006ff */
[----:B------:R0:W-:Y:S01]  /*0970*/  STL [R1], R26 ;  /* 0x0000001a01007387 */ /* 0x0001e20000100800 */
[----:B------:R-:W-:Y:S01]  /*0980*/  FADD.FTZ R35, R35, R26 ;  /* 0x0000001a23237221 */ /* 0x000fe20000010000 */
[----:B------:R-:W-:Y:S02]  /*0990*/  FFMA.FTZ R41, R26, R26, R41 ;  /* 0x0000001a1a297223 */ /* 0x000fe40000010029 */
[----:B------:R1:W-:Y:S01]  /*09a0*/  STL [R1+0x1c], R24 ;  /* 0x00001c1801007387 */ /* 0x0003e20000100800 */
[----:B------:R-:W-:Y:S01]  /*09b0*/  FADD.FTZ R35, R35, R24 ;  /* 0x0000001823237221 */ /* 0x000fe20000010000 */
[----:B------:R-:W-:Y:S02]  /*09c0*/  FFMA.FTZ R41, R24, R24, R41 ;  /* 0x0000001818297223 */ /* 0x000fe40000010029 */
[----:B------:R2:W-:Y:S02]  /*09d0*/  STL [R1+0x18], R3 ;  /* 0x0000180301007387 */ /* 0x0005e40000100800 */
[----:B0-----:R-:W-:-:S02]  /*09e0*/  FFMA.FTZ R26, R3, R3, R41 ;  /* 0x00000003031a7223 */ /* 0x001fc40000010029 */
[----:B------:R-:W3:Y:S01]  /*09f0*/  LDL R31, [R1+0x64] ;  /* 0x00006400011f7983 */ /* 0x000ee20000100800 */
[----:B-1----:R-:W-:Y:S01]  /*0a00*/  FADD.FTZ R24, R35, R3 ;  /* 0x0000000323187221 */ /* 0x002fe20000010000 */
[C---:B------:R-:W-:Y:S01]  /*0a10*/  PRMT R57, R20.reuse, 0x7632, R57 ;  /* 0x0000763214397816 */ /* 0x040fe20000000039 */
[----:B------:R-:W-:Y:S01]  /*0a20*/  FFMA.FTZ R25, R61, R61, R26 ;  /* 0x0000003d3d197223 */ /* 0x000fe2000001001a */
[----:B------:R-:W-:Y:S01]  /*0a30*/  SHF.L.U32 R60, R20, 0x10, RZ ;  /* 0x00000010143c7819 */ /* 0x000fe200000006ff */
[----:B--2---:R-:W-:Y:S01]  /*0a40*/  FADD.FTZ R3, R24, R61 ;  /* 0x0000003d18037221 */ /* 0x004fe20000010000 */
        /* <DEDUP_REMOVED lines=119> */
[----:B------:R-:W0:Y:S01]  /*11c0*/  S2R R32, SR_TID.X ;  /* 0x0000000000207919 */ /* 0x000e220000002100 */
        /* <DEDUP_REMOVED lines=28> */
[----:B0-----:R-:W-:-:S02]  /*1390*/  ISETP.GT.U32.AND P1, PT, R32, 0x1f, PT ;  /* 0x0000001f2000780c */ /* 0x001fc40003f24070 */
        /* <DEDUP_REMOVED lines=8> */
[----:B------:R-:W-:Y:S02]  /*1420*/  UIADD3.X UR5, UPT, UPT, URZ, UR5, URZ, UP0, !UPT ;  /* 0x00000005ff057290 */ /* 0x000fe400087fe4ff */
[----:B------:R-:W-:Y:S01]  /*1430*/  ULOP3.LUT UR10, UR6, 0x10, URZ, 0xc0, !UPT ;  /* 0x00000010060a7892 */ /* 0x000fe2000f8ec0ff */
[----:B------:R-:W-:Y:S01]  /*1440*/  UMOV UR8, UR7 ;  /* 0x0000000700087c82 */ /* 0x000fe20008000000 */
[----:B---3--:R0:W-:Y:S02]  /*1450*/  STS.64 [R31], R26 ;  /* 0x0000001a1f007388 */ /* 0x0081e40000000a00 */
        /* <DEDUP_REMOVED lines=116> */
.L_x_451:
[----:B------:R-:W-:Y:S05]  /*1ba0*/  BSYNC.RECONVERGENT B0 ;  /* 0x0000000000007941 */ /* 0x000fea0003800200 */
.L_x_450:
        /* <DEDUP_REMOVED lines=20> */
.L_x_453:
[----:B------:R-:W-:Y:S05]  /*1cf0*/  BSYNC.RECONVERGENT B0 ;  /* 0x0000000000007941 */ /* 0x000fea0003800200 */
.L_x_452:
[----:B0-----:R-:W0:Y:S01]  /*1d00*/  @!P1 S2R R30, SR_CTAID.Y ;  /* 0x00000000001e9919 */ /* 0x001e220000002600 */
[----:B------:R-:W0:Y:S01]  /*1d10*/  @!P1 LDC R26, c[0x0][0x374] ;  /* 0x0000dd00ff1a9b82 */ /* 0x000e220000000800 */
[----:B------:R-:W-:-:S07]  /*1d20*/  @!P1 SHF.L.U32 R27, R58, 0x1, RZ ;  /* 0x000000013a1b9819 */ /* 0x000fce00000006ff */
[----:B------:R-:W-:Y:S01]  /*1d30*/  BAR.SYNC.DEFER_BLOCKING 0x0 ;  /* 0x0000000000007b1d */ /* 0x000fe20000010000 */
[----:B------:R-:W-:Y:S02]  /*1d40*/  ISETP.NE.AND P2, PT, R58, RZ, PT ;  /* 0x000000ff3a00720c */ /* 0x000fe40003f45270 */
[----:B------:R-:W-:-:S05]  /*1d50*/  @!P1 LOP3.LUT R27, R27, 0x1e0, RZ, 0xc0, !PT ;  /* 0x000001e01b1b9812 */ /* 0x000fca00078ec0ff */
[----:B------:R-:W1:Y:S01]  /*1d60*/  @!P1 LDC.64 R34, c[0x0][0x3b8] ;  /* 0x0000ee00ff229b82 */ /* 0x000e620000000a00 */
[----:B0-----:R-:W-:Y:S01]  /*1d70*/  @!P1 IMAD R26, R26, UR4, R30 ;  /* 0x000000041a1a9c24 */ /* 0x001fe2000f8e021e */
[----:B------:R-:W-:-:S04]  /*1d80*/  @!P1 LOP3.LUT R30, R58, 0xf, RZ, 0xc0, !PT ;  /* 0x0000000f3a1e9812 */ /* 0x000fc800078ec0ff */
[----:B------:R-:W-:-:S04]  /*1d90*/  @!P1 LEA R26, R26, R27, 0x9 ;  /* 0x0000001b1a1a9211 */ /* 0x000fc800078e48ff */
[----:B------:R-:W-:-:S04]  /*1da0*/  @!P1 IADD3 R30, PT, PT, R26, R30, RZ ;  /* 0x0000001e1a1e9210 */ /* 0x000fc80007ffe0ff */
[----:B------:R-:W-:Y:S01]  /*1db0*/  @!P1 SHF.L.U32 R30, R30, 0x1, RZ ;  /* 0x000000011e1e9819 */ /* 0x000fe200000006ff */
[----:B------:R-:W-:Y:S06]  /*1dc0*/  @P2 BRA `(.L_x_454) ;  /* 0x0000000000442947 */ /* 0x000fec0003800000 */
[----:B------:R-:W0:Y:S01]  /*1dd0*/  S2R R31, SR_CTAID.Y ;  /* 0x00000000001f7919 */ /* 0x000e220000002600 */
[----:B------:R-:W0:Y:S08]  /*1de0*/  LDC.64 R26, c[0x0][0x3c0] ;  /* 0x0000f000ff1a7b82 */ /* 0x000e300000000a00 */
[----:B------:R-:W2:Y:S01]  /*1df0*/  S2UR UR6, SR_CTAID.X ;  /* 0x00000000000679c3 */ /* 0x000ea20000002500 */
[----:B0-----:R-:W-:Y:S01]  /*1e00*/  IMAD.WIDE.U32 R26, R31, 0x4, R26 ;  /* 0x000000041f1a7825 */ /* 0x001fe200078e001a */
[----:B--2---:R-:W-:-:S02]  /*1e10*/  ISETP.NE.AND P2, PT, RZ, UR6, PT ;  /* 0x00000006ff007c0c */ /* 0x004fc4000bf45270 */
[----:B------:R-:W-:-:S04]  /*1e20*/  MOV R31, 0x7fffffe1 ;  /* 0x7fffffe1001f7802 */ /* 0x000fc80000000f00 */
[----:B------:R-:W-:Y:S01]  /*1e30*/  SEL R31, R31, 0x1, !P2 ;  /* 0x000000011f1f7807 */ /* 0x000fe20005000000 */
[----:B------:R-:W-:Y:S06]  /*1e40*/  MEMBAR.ALL.GPU ;  /* 0x0000000000007992 */ /* 0x000fec000000a000 */
[----:B------:R-:W-:-:S00]  /*1e50*/  ERRBAR ;  /* 0x00000000000079ab */ /* 0x000fc00000000000 */
[----:B------:R-:W-:Y:S06]  /*1e60*/  CGAERRBAR ;  /* 0x00000000000075ab */ /* 0x000fec0000000000 */
[----:B------:R0:W5:Y:S02]  /*1e70*/  ATOM.E.ADD.STRONG.GPU PT, R31, desc[UR12][R26.64], R31 ;  /* 0x8000001f1a1f798a */ /* 0x00016400081ef10c */
.L_x_455:
[----:B------:R-:W2:Y:S04]  /*1e80*/  LD.E.STRONG.GPU R32, desc[UR12][R26.64] ;  /* 0x0000000c1a207980 */ /* 0x000ea8000c10f900 */
[----:B--2---:R-:W-:Y:S01]  /*1e90*/  CCTL.IVALL ;  /* 0x00000000ff00798f */ /* 0x004fe20002000000 */
[----:B------:R-:W-:Y:S05]  /*1ea0*/  YIELD ;  /* 0x0000000000007946 */ /* 0x000fea0003800000 */
[----:B-----5:R-:W-:-:S04]  /*1eb0*/  LOP3.LUT R32, R32, R31, RZ, 0x3c, !PT ;  /* 0x0000001f20207212 */ /* 0x020fc800078e3cff */
[----:B------:R-:W-:-:S13]  /*1ec0*/  ISETP.GT.AND P2, PT, R32, -0x1, PT ;  /* 0xffffffff2000780c */ /* 0x000fda0003f44270 */
[----:B------:R-:W-:Y:S05]  /*1ed0*/  @P2 BRA `(.L_x_455) ;  /* 0xfffffffc00e82947 */ /* 0x000fea000383ffff */
.L_x_454:
[----:B------:R-:W-:Y:S05]  /*1ee0*/  WARPSYNC.ALL ;  /* 0x0000000000007948 */ /* 0x000fea0003800000 */
[----:B------:R-:W-:Y:S01]  /*1ef0*/  BAR.SYNC.DEFER_BLOCKING 0x0 ;  /* 0x0000000000007b1d */ /* 0x000fe20000010000 */
[C---:B------:R-:W-:Y:S01]  /*1f00*/  @!P1 IADD3 R32, PT, PT, R30.reuse, 0x20, RZ ;  /* 0x000000201e209810 */ /* 0x040fe20007ffe0ff */
[----:B-1----:R-:W-:-:S04]  /*1f10*/  @!P1 IMAD.WIDE.U32 R30, R30, 0x4, R34 ;  /* 0x000000041e1e9825 */ /* 0x002fc800078e0022 */
[----:B------:R-:W-:Y:S02]  /*1f20*/  @!P1 IMAD.WIDE.U32 R32, R32, 0x4, R34 ;  /* 0x0000000420209825 */ /* 0x000fe400078e0022 */
[----:B0-----:R-:W0:Y:S08]  /*1f30*/  LDC.64 R26, c[0x0][0x390] ;  /* 0x0000e400ff1a7b82 */ /* 0x001e300000000a00 */
[----:B------:R-:W1:Y:S01]  /*1f40*/  LDC.64 R34, c[0x0][0x398] ;  /* 0x0000e600ff227b82 */ /* 0x000e620000000a00 */
[----:B------:R-:W2:Y:S04]  /*1f50*/  @!P1 LDG.E.64 R30, desc[UR12][R30.64] ;  /* 0x0000000c1e1e9981 */ /* 0x000ea8000c1e1b00 */
[----:B------:R-:W3:Y:S01]  /*1f60*/  @!P1 LDG.E.64 R32, desc[UR12][R32.64] ;  /* 0x0000000c20209981 */ /* 0x000ee2000c1e1b00 */
[----:B0-----:R-:W-:-:S06]  /*1f70*/  IMAD.WIDE.U32 R26, R28, 0x2, R26 ;  /* 0x000000021c1a7825 */ /* 0x001fcc00078e001a */
[----:B------:R-:W4:Y:S01]  /*1f80*/  LDG.E.64.CONSTANT R26, desc[UR12][R26.64] ;  /* 0x0000000c1a1a7981 */ /* 0x000f22000c1e9b00 */
[----:B-1----:R-:W-:-:S06]  /*1f90*/  IMAD.WIDE.U32 R34, R28, 0x2, R34 ;  /* 0x000000021c227825 */ /* 0x002fcc00078e0022 */
[----:B------:R-:W5:Y:S01]  /*1fa0*/  LDG.E.64.CONSTANT R34, desc[UR12][R34.64] ;  /* 0x0000000c22227981 */ /* 0x000f62000c1e9b00 */
[----:B------:R-:W-:Y:S01]  /*1fb0*/  BSSY.RECONVERGENT B0, `(.L_x_456) ;  /* 0x000003e000007945 */ /* 0x000fe20003800200 */
[----:B--2---:R-:W-:Y:S01]  /*1fc0*/  @!P1 FADD.FTZ R58, RZ, R30 ;  /* 0x0000001eff3a9221 */ /* 0x004fe20000010000 */
[----:B------:R-:W-:-:S03]  /*1fd0*/  HFMA2 R30, -RZ, RZ, 0, 0 ;  /* 0x00000000ff1e7431 */ /* 0x000fc600000001ff */
[----:B---3--:R-:W-:Y:S01]  /*1fe0*/  @!P1 FADD.FTZ R30, R32, R58 ;  /* 0x0000003a201e9221 */ /* 0x008fe20000010000 */
[----:B------:R-:W-:Y:S01]  /*1ff0*/  @!P1 FADD.FTZ R32, RZ, R31 ;  /* 0x0000001fff209221 */ /* 0x000fe20000010000 */
[----:B------:R-:W-:-:S03]  /*2000*/  MOV R31, RZ ;  /* 0x000000ff001f7202 */ /* 0x000fc60000000f00 */
[----:B------:R-:W-:Y:S02]  /*2010*/  @!P1 FADD.FTZ R31, R33, R32 ;  /* 0x00000020211f9221 */ /* 0x000fe40000010000 */
[----:B------:R-:W0:Y:S04]  /*2020*/  SHFL.BFLY PT, R33, R30, 0x8, 0x1f ;  /* 0x0d001f001e217f89 */ /* 0x000e2800000e0000 */
[----:B------:R-:W1:Y:S01]  /*2030*/  SHFL.BFLY PT, R32, R31, 0x8, 0x1f ;  /* 0x0d001f001f207f89 */ /* 0x000e6200000e0000 */
[----:B0-----:R-:W-:-:S05]  /*2040*/  FADD.FTZ R33, R33, R30 ;  /* 0x0000001e21217221 */ /* 0x001fca0000010000 */
[----:B------:R-:W0:Y:S01]  /*2050*/  SHFL.BFLY PT, R30, R33, 0x4, 0x1f ;  /* 0x0c801f00211e7f89 */ /* 0x000e2200000e0000 */
[----:B-1----:R-:W-:-:S05]  /*2060*/  FADD.FTZ R32, R32, R31 ;  /* 0x0000001f20207221 */ /* 0x002fca0000010000 */
[----:B------:R-:W1:Y:S01]  /*2070*/  SHFL.BFLY PT, R31, R32, 0x4, 0x1f ;  /* 0x0c801f00201f7f89 */ /* 0x000e6200000e0000 */
[----:B0-----:R-:W-:-:S05]  /*2080*/  FADD.FTZ R33, R33, R30 ;  /* 0x0000001e21217221 */ /* 0x001fca0000010000 */
[----:B------:R-:W0:Y:S01]  /*2090*/  SHFL.BFLY PT, R30, R33, 0x2, 0x1f ;  /* 0x0c401f00211e7f89 */ /* 0x000e2200000e0000 */
[----:B-1----:R-:W-:-:S05]  /*20a0*/  FADD.FTZ R32, R32, R31 ;  /* 0x0000001f20207221 */ /* 0x002fca0000010000 */
[----:B------:R-:W1:Y:S01]  /*20b0*/  SHFL.BFLY PT, R31, R32, 0x2, 0x1f ;  /* 0x0c401f00201f7f89 */ /* 0x000e6200000e0000 */
[----:B------:R-:W2:Y:S01]  /*20c0*/  S2R R58, SR_TID.X ;  /* 0x00000000003a7919 */ /* 0x000ea20000002100 */
[----:B0-----:R-:W-:-:S05]  /*20d0*/  FADD.FTZ R30, R33, R30 ;  /* 0x0000001e211e7221 */ /* 0x001fca0000010000 */
[----:B------:R-:W0:Y:S01]  /*20e0*/  SHFL.BFLY PT, R33, R30, 0x1, 0x1f ;  /* 0x0c201f001e217f89 */ /* 0x000e2200000e0000 */
[----:B-1----:R-:W-:-:S05]  /*20f0*/  FADD.FTZ R31, R32, R31 ;  /* 0x0000001f201f7221 */ /* 0x002fca0000010000 */
[----:B------:R-:W1:Y:S01]  /*2100*/  SHFL.BFLY PT, R32, R31, 0x1, 0x1f ;  /* 0x0c201f001f207f89 */ /* 0x000e6200000e0000 */
[----:B--2---:R-:W-:Y:S01]  /*2110*/  LOP3.LUT P1, RZ, R58, 0x30f, RZ, 0xc0, !PT ;  /* 0x0000030f3aff7812 */ /* 0x004fe2000782c0ff */
[----:B0-----:R-:W-:-:S12]  /*2120*/  FADD.FTZ R30, R30, R33 ;  /* 0x000000211e1e7221 */ /* 0x001fd80000010000 */
[----:B------:R-:W-:Y:S01]  /*2130*/  @!P1 FMUL.FTZ R30, R30, 1.6276042515528388321e-05 ;  /* 0x378888891e1e9820 */ /* 0x000fe20000410000 */
[----:B-1----:R-:W-:Y:S01]  /*2140*/  FADD.FTZ R32, R31, R32 ;  /* 0x000000201f207221 */ /* 0x002fe20000010000 */
[----:B------:R-:W0:Y:S02]  /*2150*/  @!P1 S2R R58, SR_CgaCtaId ;  /* 0x00000000003a9919 */ /* 0x000e240000008800 */
[----:B------:R-:W-:-:S04]  /*2160*/  @!P1 FMUL.FTZ R31, R30, R30 ;  /* 0x0000001e1e1f9220 */ /* 0x000fc80000410000 */
[----:B------:R-:W-:Y:S02]  /*2170*/  @!P1 FFMA.FTZ R31, R32, 1.6276042515528388321e-05, -R31 ;  /* 0x37888889201f9823 */ /* 0x000fe4000001081f */
[----:B------:R-:W1:Y:S01]  /*2180*/  S2R R32, SR_TID.X ;  /* 0x0000000000207919 */ /* 0x000e620000002100 */
[----:B------:R-:W-:-:S04]  /*2190*/  @!P1 MOV R33, 0x400 ;  /* 0x0000040000219802 */ /* 0x000fc80000000f00 */
[----:B------:R-:W-:Y:S02]  /*21a0*/  @!P1 IADD3 R33, PT, PT, R33, 0x1680, RZ ;  /* 0x0000168021219810 */ /* 0x000fe40007ffe0ff */
[----:B------:R-:W-:Y:S02]  /*21b0*/  @!P1 FMNMX.FTZ R31, RZ, R31, !PT ;  /* 0x0000001fff1f9209 */ /* 0x000fe40007810000 */
[----:B0-----:R-:W-:-:S04]  /*21c0*/  @!P1 LEA R33, R58, R33, 0x18 ;  /* 0x000000213a219211 */ /* 0x001fc800078ec0ff */
[----:B-1----:R-:W-:-:S05]  /*21d0*/  @!P1 LEA.HI R33, R32, R33, RZ, 0x1f ;  /* 0x0000002120219211 */ /* 0x002fca00078ff8ff */
[----:B------:R4:W-:Y:S02]  /*21e0*/  @!P1 STS.64 [R33], R30 ;  /* 0x0000001e21009388 */ /* 0x0009e40000000a00 */
[----:B----4-:R-:W-:Y:S02]  /*21f0*/  PRMT R31, R27, 0x7632, R31 ;  /* 0x000076321b1f7816 */ /* 0x010fe4000000001f */
[----:B-----5:R-:W-:-:S03]  /*2200*/  PRMT R30, R35, 0x7632, R30 ;  /* 0x00007632231e7816 */ /* 0x020fc6000000001e */
[----:B------:R0:W-:Y:S04]  /*2210*/  STL.S16 [R1+0x8], R31 ;  /* 0x0000081f01007387 */ /* 0x0001e80000100600 */
[----:B------:R0:W-:Y:S01]  /*2220*/  STL.S16 [R1+0x4], R30 ;  /* 0x0000041e01007387 */ /* 0x0001e20000100600 */
[----:B------:R-:W-:Y:S02]  /*2230*/  PRMT R58, R26, 0x7632, R58 ;  /* 0x000076321a3a7816 */ /* 0x000fe4000000003a */
[----:B------:R-:W-:Y:S01]  /*2240*/  PRMT R59, R34, 0x7632, R59 ;  /* 0x00007632223b7816 */ /* 0x000fe2000000003b */
[----:B------:R-:W-:Y:S06]  /*2250*/  BAR.SYNC.DEFER_BLOCKING 0x0 ;  /* 0x0000000000007b1d */ /* 0x000fec0000010000 */
        /* <DEDUP_REMOVED lines=19> */
.L_x_457:
[----:B------:R-:W-:Y:S05]  /*2390*/  BSYNC.RECONVERGENT B0 ;  /* 0x0000000000007941 */ /* 0x000fea0003800200 */
.L_x_456:
[----:B-1----:R-:W2:Y:S04]  /*23a0*/  LDL.LU R33, [R1+0x8] ;  /* 0x0000080001217983 */ /* 0x002ea80000300800 */
[----:B0-----:R-:W3:Y:S01]  /*23b0*/  LDL.LU R31, [R1+0x4] ;  /* 0x00000400011f7983 */ /* 0x001ee20000300800 */
[----:B------:R-:W0:Y:S01]  /*23c0*/  S2UR UR7, SR_CgaCtaId ;  /* 0x00000000000779c3 */ /* 0x000e220000008800 */
[----:B------:R-:W-:Y:S01]  /*23d0*/  UMOV UR6, 0x400 ;  /* 0x0000040000067882 */ /* 0x000fe20000000000 */
[----:B------:R-:W-:Y:S01]  /*23e0*/  IMAD.HI.U32 R28, R28, -0x77777777, RZ ;  /* 0x888888891c1c7827 */ /* 0x000fe200078e00ff */
[----:B------:R-:W-:Y:S01]  /*23f0*/  UIADD3 UR6, UPT, UPT, UR6, 0x1680, URZ ;  /* 0x0000168006067890 */ /* 0x000fe2000fffe0ff */
[----:B------:R-:W-:Y:S01]  /*2400*/  SHF.L.U32 R32, R26, 0x10, RZ ;  /* 0x000000101a207819 */ /* 0x000fe200000006ff */
[----:B------:R-:W4:Y:S01]  /*2410*/  LDL.LU R30, [R1+0x44] ;  /* 0x00004400011e7983 */ /* 0x000f220000300800 */
[----:B------:R-:W-:-:S02]  /*2420*/  SHF.L.U32 R34, R34, 0x10, RZ ;  /* 0x0000001022227819 */ /* 0x000fc400000006ff */
[----:B------:R-:W-:Y:S02]  /*2430*/  LEA.HI R28, R28, -UR10, RZ, 0x1b ;  /* 0x8000000a1c1c7c11 */ /* 0x000fe4000f8fd8ff */
[----:B------:R-:W-:Y:S02]  /*2440*/  SHF.L.U32 R58, R58, 0x10, RZ ;  /* 0x000000103a3a7819 */ /* 0x000fe400000006ff */
[----:B------:R-:W-:Y:S01]  /*2450*/  SHF.L.U32 R59, R59, 0x10, RZ ;  /* 0x000000103b3b7819 */ /* 0x000fe200000006ff */
[----:B0-----:R-:W-:-:S06]  /*2460*/  ULEA UR6, UR7, UR6, 0x18 ;  /* 0x0000000607067291 */ /* 0x001fcc000f8ec0ff */
[----:B------:R-:W-:-:S05]  /*2470*/  LEA R28, R28, UR6, 0x3 ;  /* 0x000000061c1c7c11 */ /* 0x000fca000f8e18ff */
[----:B------:R-:W0:Y:S01]  /*2480*/  LDCU UR6, c[0x0][0x3a0] ;  /* 0x00007400ff0677ac */ /* 0x000e220008000800 */
[----:B------:R-:W0:Y:S01]  /*2490*/  LDS.64 R28, [R28] ;  /* 0x000000001c1c7984 */ /* 0x000e220000000a00 */
[----:B------:R-:W-:Y:S01]  /*24a0*/  SHF.L.U32 R35, R35, 0x10, RZ ;  /* 0x0000001023237819 */ /* 0x000fe200000006ff */
[----:B0-----:R-:W-:Y:S01]  /*24b0*/  FADD.FTZ R29, R29, UR6 ;  /* 0x000000061d1d7e21 */ /* 0x001fe20008010000 */
[--C-:B------:R-:W-:Y:S01]  /*24c0*/  FADD.FTZ R0, R0, -R28.reuse ;  /* 0x8000001c00007221 */ /* 0x100fe20000010000 */
[--C-:B------:R-:W-:Y:S01]  /*24d0*/  FADD.FTZ R40, R40, -R28.reuse ;  /* 0x8000001c28287221 */ /* 0x100fe20000010000 */
[----:B------:R-:W-:Y:S01]  /*24e0*/  FADD.FTZ R39, R39, -R28 ;  /* 0x8000001c27277221 */ /* 0x000fe20000010000 */
[----:B------:R-:W4:Y:S02]  /*24f0*/  LDCU.64 UR6, c[0x0][0x380] ;  /* 0x00007000ff0677ac */ /* 0x000f240008000a00 */
[----:B------:R-:W0:Y:S02]  /*2500*/  MUFU.RSQ R29, R29 ;  /* 0x0000001d001d7308 */ /* 0x000e240000001400 */
[C---:B0-----:R-:W-:Y:S01]  /*2510*/  FMUL.FTZ R26, R29.reuse, R0 ;  /* 0x000000001d1a7220 */ /* 0x041fe20000410000 */
[C---:B------:R-:W-:Y:S01]  /*2520*/  FMUL.FTZ R0, R29.reuse, R40 ;  /* 0x000000281d007220 */ /* 0x040fe20000410000 */
[----:B------:R-:W-:Y:S01]  /*2530*/  FMUL.FTZ R39, R29, R39 ;  /* 0x000000271d277220 */ /* 0x000fe20000410000 */
[----:B------:R-:W5:Y:S01]  /*2540*/  LDL.LU R40, [R1] ;  /* 0x0000000001287983 */ /* 0x000f620000300800 */
[----:B------:R-:W-:Y:S01]  /*2550*/  FFMA.FTZ R26, R26, R32, R34 ;  /* 0x000000201a1a7223 */ /* 0x000fe20000010022 */
[----:B------:R-:W-:-:S05]  /*2560*/  FFMA.FTZ R0, R0, R58, R59 ;  /* 0x0000003a00007223 */ /* 0x000fca000001003b */
[----:B------:R-:W-:Y:S02]  /*2570*/  F2FP.BF16.F32.PACK_AB R26, R0, R26 ;  /* 0x0000001a001a723e */ /* 0x000fe400000010ff */
[----:B------:R-:W-:Y:S01]  /*2580*/  SHF.L.U32 R0, R27, 0x10, RZ ;  /* 0x000000101b007819 */ /* 0x000fe200000006ff */
[----:B------:R-:W-:Y:S01]  /*2590*/  FADD.FTZ R27, R2, -R28 ;  /* 0x8000001c021b7221 */ /* 0x000fe20000010000 */
[----:B--2---:R-:W-:Y:S02]  /*25a0*/  SHF.L.U32 R2, R33, 0x10, RZ ;  /* 0x0000001021027819 */ /* 0x004fe400000006ff */
[----:B---3--:R-:W-:Y:S01]  /*25b0*/  SHF.L.U32 R33, R31, 0x10, RZ ;  /* 0x000000101f217819 */ /* 0x008fe200000006ff */
[----:B------:R-:W-:Y:S01]  /*25c0*/  FMUL.FTZ R31, R29, R27 ;  /* 0x0000001b1d1f7220 */ /* 0x000fe20000410000 */
[----:B------:R-:W-:Y:S02]  /*25d0*/  FFMA.FTZ R27, R39, R0, R35 ;  /* 0x00000000271b7223 */ /* 0x000fe40000010023 */
[----:B------:R-:W2:Y:S01]  /*25e0*/  LDL.LU R39, [R1+0xc] ;  /* 0x00000c0001277983 */ /* 0x000ea20000300800 */
[----:B------:R-:W-:Y:S01]  /*25f0*/  FFMA.FTZ R31, R31, R2, R33 ;  /* 0x000000021f1f7223 */ /* 0x000fe20000010021 */
[----:B----4-:R-:W-:-:S04]  /*2600*/  IADD3 R30, P1, PT, R30, UR6, RZ ;  /* 0x000000061e1e7c10 */ /* 0x010fc8000ff3e0ff */
[----:B------:R-:W-:Y:S02]  /*2610*/  F2FP.BF16.F32.PACK_AB R27, R31, R27 ;  /* 0x0000001b1f1b723e */ /* 0x000fe400000010ff */
[----:B------:R-:W3:Y:S02]  /*2620*/  LDL.LU R31, [R1+0x48] ;  /* 0x00004800011f7983 */ /* 0x000ee40000300800 */
[----:B---3--:R-:W-:Y:S01]  /*2630*/  IADD3.X R31, PT, PT, R31, UR7, RZ, P1, !PT ;  /* 0x000000071f1f7c10 */ /* 0x008fe20008ffe4ff */
[--C-:B--2---:R-:W-:Y:S01]  /*2640*/  FADD.FTZ R39, R39, -R28.reuse ;  /* 0x8000001c27277221 */ /* 0x104fe20000010000 */
[--C-:B-----5:R-:W-:Y:S01]  /*2650*/  FADD.FTZ R40, R40, -R28.reuse ;  /* 0x8000001c28287221 */ /* 0x120fe20000010000 */
        /* <DEDUP_REMOVED lines=19> */
[----:B------:R-:W-:Y:S01]  /*2790*/  FADD.FTZ R10, R10, -R28 ;  /* 0x8000001c0a0a7221 */ /* 0x000fe20000010000 */
[----:B------:R-:W3:Y:S01]  /*27a0*/  LDL.LU R27, [R1+0x10] ;  /* 0x00001000011b7983 */ /* 0x000ee20000300800 */
[C---:B------:R-:W-:Y:S01]  /*27b0*/  FMUL.FTZ R39, R29.reuse, R39 ;  /* 0x000000271d277220 */ /* 0x040fe20000410000 */
[C---:B------:R-:W-:Y:S01]  /*27c0*/  FMUL.FTZ R40, R29.reuse, R40 ;  /* 0x000000281d287220 */ /* 0x040fe20000410000 */
[C---:B------:R-:W-:Y:S01]  /*27d0*/  FMUL.FTZ R60, R29.reuse, R60 ;  /* 0x0000003c1d3c7220 */ /* 0x040fe20000410000 */
[----:B------:R0:W-:Y:S01]  /*27e0*/  STL [R1+0x68], R31 ;  /* 0x0000681f01007387 */ /* 0x0001e20000100800 */
[C-C-:B------:R-:W-:Y:S01]  /*27f0*/  FFMA.FTZ R39, R32.reuse, R39, R34.reuse ;  /* 0x0000002720277223 */ /* 0x140fe20000010022 */
        /* <DEDUP_REMOVED lines=37> */
[----:B------:R-:W1:Y:S01]  /*2a50*/  LDCU.64 UR6, c[0x0][0x3a8] ;  /* 0x00007500ff0677ac */ /* 0x000e620008000a00 */
[--C-:B--2---:R-:W-:Y:S01]  /*2a60*/  FADD.FTZ R26, R26, -R28.reuse ;  /* 0x8000001c1a1a7221 */ /* 0x104fe20000010000 */
[----:B---3--:R-:W-:-:S03]  /*2a70*/  FADD.FTZ R27, R27, -R28 ;  /* 0x8000001c1b1b7221 */ /* 0x008fc60000010000 */
[C---:B------:R-:W-:Y:S01]  /*2a80*/  FMUL.FTZ R26, R29.reuse, R26 ;  /* 0x0000001a1d1a7220 */ /* 0x040fe20000410000 */
[----:B------:R-:W-:-:S03]  /*2a90*/  FMUL.FTZ R27, R29, R27 ;  /* 0x0000001b1d1b7220 */ /* 0x000fc60000410000 */
[C-C-:B0-----:R-:W-:Y:S01]  /*2aa0*/  FFMA.FTZ R31, R32.reuse, R26, R34.reuse ;  /* 0x0000001a201f7223 */ /* 0x141fe20000010022 */
[C-C-:B------:R-:W-:Y:S02]  /*2ab0*/  FFMA.FTZ R26, R32.reuse, R27, R34.reuse ;  /* 0x0000001b201a7223 */ /* 0x140fe40000010022 */
[----:B------:R-:W2:Y:S04]  /*2ac0*/  LDL.LU R27, [R1+0x28] ;  /* 0x00002800011b7983 */ /* 0x000ea80000300800 */
[----:B------:R0:W-:Y:S04]  /*2ad0*/  STL [R1+0x4], R26 ;  /* 0x0000041a01007387 */ /* 0x0001e80000100800 */
[----:B0-----:R-:W3:Y:S04]  /*2ae0*/  LDL.LU R26, [R1+0x1c] ;  /* 0x00001c00011a7983 */ /* 0x001ee80000300800 */
[----:B------:R0:W-:Y:S04]  /*2af0*/  STL [R1+0x8], R39 ;  /* 0x0000082701007387 */ /* 0x0001e80000100800 */
[----:B0-----:R-:W4:Y:S04]  /*2b00*/  LDL.LU R39, [R1+0x34] ;  /* 0x0000340001277983 */ /* 0x001f280000300800 */
[----:B------:R0:W-:Y:S02]  /*2b10*/  STL [R1+0xc], R40 ;  /* 0x00000c2801007387 */ /* 0x0001e40000100800 */
[C-C-:B0-----:R-:W-:Y:S01]  /*2b20*/  FFMA.FTZ R40, R32.reuse, R60, R34.reuse ;  /* 0x0000003c20287223 */ /* 0x141fe20000010022 */
[----:B------:R-:W-:-:S02]  /*2b30*/  FFMA.FTZ R60, R32, R54, R34 ;  /* 0x00000036203c7223 */ /* 0x000fc40000010022 */
[----:B------:R-:W5:Y:S01]  /*2b40*/  LDL.LU R54, [R1+0x40] ;  /* 0x0000400001367983 */ /* 0x000f620000300800 */
[C-C-:B------:R-:W-:Y:S01]  /*2b50*/  FFMA.FTZ R46, R32.reuse, R46, R34.reuse ;  /* 0x0000002e202e7223 */ /* 0x140fe20000010022 */
[C-C-:B------:R-:W-:Y:S01]  /*2b60*/  FFMA.FTZ R42, R32.reuse, R42, R34.reuse ;  /* 0x0000002a202a7223 */ /* 0x140fe20000010022 */
[C-C-:B------:R-:W-:Y:S01]  /*2b70*/  FFMA.FTZ R9, R32.reuse, R9, R34.reuse ;  /* 0x0000000920097223 */ /* 0x140fe20000010022 */
[----:B------:R0:W-:Y:S04]  /*2b80*/  STL [R1+0x10], R40 ;  /* 0x0000102801007387 */ /* 0x0001e80000100800 */
[----:B------:R1:W-:Y:S01]  /*2b90*/  STL [R1+0x44], R60 ;  /* 0x0000443c01007387 */ /* 0x0003e20000100800 */
[C-C-:B0-----:R-:W-:Y:S01]  /*2ba0*/  FFMA.FTZ R40, R32.reuse, R50, R34.reuse ;  /* 0x0000003220287223 */ /* 0x141fe20000010022 */
[----:B-1----:R-:W-:-:S04]  /*2bb0*/  FFMA.FTZ R60, R32, R17, R34 ;  /* 0x00000011203c7223 */ /* 0x002fc80000010022 */
[----:B------:R0:W-:Y:S04]  /*2bc0*/  STL [R1+0x4c], R40 ;  /* 0x00004c2801007387 */ /* 0x0001e80000100800 */
[----:B------:R-:W-:Y:S04]  /*2bd0*/  STL [R1+0x50], R46 ;  /* 0x0000502e01007387 */ /* 0x000fe80000100800 */
[----:B------:R1:W-:Y:S01]  /*2be0*/  STL [R1+0x54], R42 ;  /* 0x0000542a01007387 */ /* 0x0003e20000100800 */
[C-C-:B0-----:R-:W-:Y:S01]  /*2bf0*/  FFMA.FTZ R40, R32.reuse, R5, R34.reuse ;  /* 0x0000000520287223 */ /* 0x141fe20000010022 */
[----:B------:R-:W-:-:S04]  /*2c00*/  FFMA.FTZ R5, R32, R13, R34 ;  /* 0x0000000d20057223 */ /* 0x000fc80000010022 */
[----:B------:R0:W-:Y:S01]  /*2c10*/  STL [R1+0x58], R40 ;  /* 0x0000582801007387 */ /* 0x0001e20000100800 */
[----:B-1----:R-:W-:-:S03]  /*2c20*/  FFMA.FTZ R42, R32, R21, R34 ;  /* 0x00000015202a7223 */ /* 0x002fc60000010022 */
[----:B------:R4:W-:Y:S04]  /*2c30*/  STL [R1+0x48], R9 ;  /* 0x0000480901007387 */ /* 0x0009e80000100800 */
[----:B------:R5:W-:Y:S01]  /*2c40*/  STL [R1+0x14], R5 ;  /* 0x0000140501007387 */ /* 0x000be20000100800 */
[----:B0-----:R-:W-:-:S03]  /*2c50*/  FFMA.FTZ R40, R32, R25, R34 ;  /* 0x0000001920287223 */ /* 0x001fc60000010022 */
[----:B------:R-:W5:Y:S04]  /*2c60*/  LDL.LU R21, [R1+0x3c] ;  /* 0x00003c0001157983 */ /* 0x000f680000300800 */
[----:B------:R-:W5:Y:S01]  /*2c70*/  LDL.LU R25, [R1+0x38] ;  /* 0x0000380001197983 */ /* 0x000f620000300800 */
        /* <DEDUP_REMOVED lines=22> */
[--C-:B--2---:R-:W-:Y:S01]  /*2de0*/  FADD.FTZ R13, R27, -R28.reuse ;  /* 0x8000001c1b0d7221 */ /* 0x104fe20000010000 */
[----:B---3--:R-:W-:-:S02]  /*2df0*/  FADD.FTZ R17, R26, -R28 ;  /* 0x8000001c1a117221 */ /* 0x008fc40000010000 */
[----:B------:R-:W2:Y:S04]  /*2e00*/  LDL.LU R26, [R1+0x30] ;  /* 0x00003000011a7983 */ /* 0x000ea80000300800 */
[----:B------:R-:W3:Y:S04]  /*2e10*/  LDL.LU R27, [R1+0x2c] ;  /* 0x00002c00011b7983 */ /* 0x000ee80000300800 */
[----:B------:R-:W3:Y:S01]  /*2e20*/  LDL.LU R32, [R1+0x24] ;  /* 0x0000240001207983 */ /* 0x000ee20000300800 */
[----:B----4-:R-:W-:-:S03]  /*2e30*/  FADD.FTZ R9, R39, -R28 ;  /* 0x8000001c27097221 */ /* 0x010fc60000010000 */
[----:B------:R-:W4:Y:S04]  /*2e40*/  LDL.LU R34, [R1+0x20] ;  /* 0x0000200001227983 */ /* 0x000f280000300800 */
[----:B------:R-:W4:Y:S01]  /*2e50*/  LDL.LU R39, [R1+0x18] ;  /* 0x0000180001277983 */ /* 0x000f220000300800 */
[C---:B------:R-:W-:Y:S01]  /*2e60*/  FMUL.FTZ R9, R29.reuse, R9 ;  /* 0x000000091d097220 */ /* 0x040fe20000410000 */
[C---:B------:R-:W-:Y:S01]  /*2e70*/  FMUL.FTZ R13, R29.reuse, R13 ;  /* 0x0000000d1d0d7220 */ /* 0x040fe20000410000 */
[----:B------:R-:W-:Y:S01]  /*2e80*/  FMUL.FTZ R17, R29, R17 ;  /* 0x000000111d117220 */ /* 0x000fe20000410000 */
[----:B-----5:R-:W-:-:S04]  /*2e90*/  FADD.FTZ R5, R54, -R28 ;  /* 0x8000001c36057221 */ /* 0x020fc80000010000 */
[C---:B------:R-:W-:Y:S01]  /*2ea0*/  FMUL.FTZ R5, R29.reuse, R5 ;  /* 0x000000051d057220 */ /* 0x040fe20000410000 */
[C-C-:B------:R-:W-:Y:S01]  /*2eb0*/  FFMA.FTZ R9, R58.reuse, R9, R59.reuse ;  /* 0x000000093a097223 */ /* 0x140fe2000001003b */
[C-C-:B------:R-:W-:Y:S01]  /*2ec0*/  FFMA.FTZ R13, R58.reuse, R13, R59.reuse ;  /* 0x0000000d3a0d7223 */ /* 0x140fe2000001003b */
[C-C-:B------:R-:W-:Y:S01]  /*2ed0*/  FFMA.FTZ R17, R58.reuse, R17, R59.reuse ;  /* 0x000000113a117223 */ /* 0x140fe2000001003b */
[----:B------:R-:W-:Y:S02]  /*2ee0*/  FFMA.FTZ R5, R58, R5, R59 ;  /* 0x000000053a057223 */ /* 0x000fe4000001003b */
        /* <DEDUP_REMOVED lines=24> */
[----:B------:R-:W5:Y:S01]  /*3070*/  LDL.LU R50, [R1+0x44] ;  /* 0x0000440001327983 */ /* 0x000f620000300800 */
[C-C-:B------:R-:W-:Y:S01]  /*3080*/  FFMA.FTZ R56, R0.reuse, R56, R35.reuse ;  /* 0x0000003800387223 */ /* 0x140fe20000010023 */
[C-C-:B------:R-:W-:Y:S01]  /*3090*/  FFMA.FTZ R52, R0.reuse, R52, R35.reuse ;  /* 0x0000003400347223 */ /* 0x140fe20000010023 */
[----:B------:R-:W-:Y:S01]  /*30a0*/  FFMA.FTZ R48, R0, R48, R35 ;  /* 0x0000003000307223 */ /* 0x000fe20000010023 */
[----:B------:R-:W5:Y:S01]  /*30b0*/  LDL.LU R46, [R1+0x4c] ;  /* 0x00004c00012e7983 */ /* 0x000f620000300800 */
[--C-:B------:R-:W-:Y:S01]  /*30c0*/  FADD.FTZ R21, R21, -R28.reuse ;  /* 0x8000001c15157221 */ /* 0x100fe20000010000 */
[----:B------:R-:W-:-:S03]  /*30d0*/  FADD.FTZ R25, R25, -R28 ;  /* 0x8000001c19197221 */ /* 0x000fc60000010000 */
[C---:B------:R-:W-:Y:S01]  /*30e0*/  FMUL.FTZ R21, R29.reuse, R21 ;  /* 0x000000151d157220 */ /* 0x040fe20000410000 */
[----:B------:R-:W-:-:S03]  /*30f0*/  FMUL.FTZ R25, R29, R25 ;  /* 0x000000191d197220 */ /* 0x000fc60000410000 */
        /* <DEDUP_REMOVED lines=18> */
[--C-:B---3--:R-:W-:Y:S01]  /*3220*/  FADD.FTZ R27, R27, -R28.reuse ;  /* 0x8000001c1b1b7221 */ /* 0x108fe20000010000 */
[----:B------:R-:W-:-:S02]  /*3230*/  FADD.FTZ R32, R32, -R28 ;  /* 0x8000001c20207221 */ /* 0x000fc40000010000 */
[----:B------:R-:W-:Y:S01]  /*3240*/  FMUL.FTZ R26, R29, R26 ;  /* 0x0000001a1d1a7220 */ /* 0x000fe20000410000 */
[--C-:B----4-:R-:W-:Y:S01]  /*3250*/  FADD.FTZ R34, R34, -R28.reuse ;  /* 0x8000001c22227221 */ /* 0x110fe20000010000 */
[--C-:B------:R-:W-:Y:S01]  /*3260*/  FADD.FTZ R39, R39, -R28.reuse ;  /* 0x8000001c27277221 */ /* 0x100fe20000010000 */
[----:B------:R-:W-:Y:S01]  /*3270*/  FADD.FTZ R28, R38, -R28 ;  /* 0x8000001c261c7221 */ /* 0x000fe20000010000 */
[C---:B------:R-:W-:Y:S01]  /*3280*/  FMUL.FTZ R32, R29.reuse, R32 ;  /* 0x000000201d207220 */ /* 0x040fe20000410000 */
[C---:B------:R-:W-:Y:S01]  /*3290*/  FMUL.FTZ R27, R29.reuse, R27 ;  /* 0x0000001b1d1b7220 */ /* 0x040fe20000410000 */
[C---:B------:R-:W-:Y:S01]  /*32a0*/  FMUL.FTZ R39, R29.reuse, R39 ;  /* 0x000000271d277220 */ /* 0x040fe20000410000 */
[C---:B------:R-:W-:Y:S01]  /*32b0*/  FMUL.FTZ R34, R29.reuse, R34 ;  /* 0x000000221d227220 */ /* 0x040fe20000410000 */
[----:B------:R-:W-:Y:S01]  /*32c0*/  FMUL.FTZ R28, R29, R28 ;  /* 0x0000001c1d1c7220 */ /* 0x000fe20000410000 */
[----:B------:R-:W-:Y:S01]  /*32d0*/  FFMA.FTZ R29, R2, R25, R33 ;  /* 0x00000019021d7223 */ /* 0x000fe20000010021 */
[----:B------:R-:W2:Y:S01]  /*32e0*/  LDL.LU R38, [R1+0xc] ;  /* 0x00000c0001267983 */ /* 0x000ea20000300800 */
[C-C-:B------:R-:W-:Y:S01]  /*32f0*/  FFMA.FTZ R26, R0.reuse, R26, R35.reuse ;  /* 0x0000001a001a7223 */ /* 0x140fe20000010023 */
[C-C-:B------:R-:W-:Y:S01]  /*3300*/  FFMA.FTZ R32, R0.reuse, R32, R35.reuse ;  /* 0x0000002000207223 */ /* 0x140fe20000010023 */
[----:B------:R-:W-:Y:S01]  /*3310*/  FFMA.FTZ R39, R0, R39, R35 ;  /* 0x0000002700277223 */ /* 0x000fe20000010023 */
[C-C-:B------:R-:W-:Y:S01]  /*3320*/  FFMA.FTZ R25, R2.reuse, R8, R33.reuse ;  /* 0x0000000802197223 */ /* 0x140fe20000010021 */
[C-C-:B------:R-:W-:Y:S01]  /*3330*/  FFMA.FTZ R27, R2.reuse, R27, R33.reuse ;  /* 0x0000001b021b7223 */ /* 0x140fe20000010021 */
[C-C-:B------:R-:W-:Y:S01]  /*3340*/  FFMA.FTZ R34, R2.reuse, R34, R33.reuse ;  /* 0x0000002202227223 */ /* 0x140fe20000010021 */
[C-C-:B------:R-:W-:Y:S01]  /*3350*/  FFMA.FTZ R0, R2.reuse, R4, R33.reuse ;  /* 0x0000000402007223 */ /* 0x140fe20000010021 */
[----:B------:R-:W3:Y:S01]  /*3360*/  LDL.LU R8, [R1+0x8] ;  /* 0x0000080001087983 */ /* 0x000ee20000300800 */
[C-C-:B------:R-:W-:Y:S01]  /*3370*/  FFMA.FTZ R35, R2.reuse, R20, R33.reuse ;  /* 0x0000001402237223 */ /* 0x140fe20000010021 */
[----:B------:R-:W-:Y:S01]  /*3380*/  FFMA.FTZ R28, R2, R28, R33 ;  /* 0x0000001c021c7223 */ /* 0x000fe20000010021 */
[----:B------:R-:W-:Y:S01]  /*3390*/  F2FP.BF16.F32.PACK_AB R20, R5, R31 ;  /* 0x0000001f0514723e */ /* 0x000fe200000010ff */
[----:B------:R-:W4:Y:S01]  /*33a0*/  LDL.LU R2, [R1+0x54] ;  /* 0x0000540001027983 */ /* 0x000f220000300800 */
[----:B------:R-:W-:-:S03]  /*33b0*/  F2FP.BF16.F32.PACK_AB R21, R29, R21 ;  /* 0x000000151d15723e */ /* 0x000fc600000010ff */
[----:B------:R-:W4:Y:S01]  /*33c0*/  LDL.LU R33, [R1+0x58] ;  /* 0x0000580001217983 */ /* 0x000f220000300800 */
[----:B-----5:R-:W-:-:S03]  /*33d0*/  F2FP.BF16.F32.PACK_AB R4, R9, R59 ;  /* 0x0000003b0904723e */ /* 0x020fc600000010ff */
[----:B------:R-:W5:Y:S04]  /*33e0*/  LDL.LU R31, [R1+0x68] ;  /* 0x00006800011f7983 */ /* 0x000f680000300800 */
[----:B------:R-:W5:Y:S04]  /*33f0*/  LDL.LU R58, [R1+0x48] ;  /* 0x00004800013a7983 */ /* 0x000f680000300800 */
[----:B------:R-:W5:Y:S04]  /*3400*/  LDL.LU R29, [R1+0x50] ;  /* 0x00005000011d7983 */ /* 0x000f680000300800 */
[----:B------:R-:W5:Y:S01]  /*3410*/  LDL.LU R59, [R1+0x14] ;  /* 0x00001400013b7983 */ /* 0x000f620000300800 */
        /* <DEDUP_REMOVED lines=19> */
[----:B------:R-:W-:-:S02]  /*3550*/  USHF.L.U32 UR9, UR6, 0x1, URZ ;  /* 0x0000000106097899 */ /* 0x000fc400080006ff */
[----:B------:R-:W-:Y:S02]  /*3560*/  USHF.L.U64.HI UR7, UR6, 0x1, UR7 ;  /* 0x0000000106077899 */ /* 0x000fe40008010207 */
[----:B------:R-:W-:-:S04]  /*3570*/  UISETP.GE.U32.AND UP0, UPT, UR8, UR9, UPT ;  /* 0x000000090800728c */ /* 0x000fc8000bf06070 */
[----:B------:R-:W-:Y:S02]  /*3580*/  UISETP.GE.AND.EX UP0, UPT, UR5, UR7, UPT, UP0 ;  /* 0x000000070500728c */ /* 0x000fe4000bf06300 */
[----:B------:R-:W-:Y:S01]  /*3590*/  ULOP3.LUT UR4, UR4, 0x1, URZ, 0x3c, !UPT ;  /* 0x0000000104047892 */ /* 0x000fe2000f8e3cff */
[----:B--2---:R-:W-:Y:S02]  /*35a0*/  F2FP.BF16.F32.PACK_AB R38, R17, R38 ;  /* 0x000000261126723e */ /* 0x004fe400000010ff */
[----:B---3--:R-:W-:Y:S02]  /*35b0*/  F2FP.BF16.F32.PACK_AB R8, R13, R8 ;  /* 0x000000080d08723e */ /* 0x008fe400000010ff */
[----:B----4-:R-:W-:Y:S02]  /*35c0*/  F2FP.BF16.F32.PACK_AB R2, R41, R2 ;  /* 0x000000022902723e */ /* 0x010fe400000010ff */
[----:B------:R-:W-:Y:S01]  /*35d0*/  F2FP.BF16.F32.PACK_AB R6, R6, R33 ;  /* 0x000000210606723e */ /* 0x000fe200000010ff */
[----:B-----5:R0:W-:Y:S01]  /*35e0*/  STG.E.64 desc[UR12][R30.64+0x3c00], R4 ;  /* 0x003c00041e007986 */ /* 0x0201e2000c101b0c */
[----:B------:R-:W-:-:S03]  /*35f0*/  F2FP.BF16.F32.PACK_AB R10, R10, R58 ;  /* 0x0000003a0a0a723e */ /* 0x000fc600000010ff */
[----:B------:R1:W-:Y:S01]  /*3600*/  STG.E.64 desc[UR12][R30.64+0x1e00], R20 ;  /* 0x001e00141e007986 */ /* 0x0003e2000c101b0c */
[----:B------:R-:W-:Y:S02]  /*3610*/  F2FP.BF16.F32.PACK_AB R14, R14, R59 ;  /* 0x0000003b0e0e723e */ /* 0x000fe400000010ff */
[----:B0-----:R-:W-:Y:S02]  /*3620*/  F2FP.BF16.F32.PACK_AB R4, R45, R29 ;  /* 0x0000001d2d04723e */ /* 0x001fe400000010ff */
        /* <DEDUP_REMOVED lines=16> */
.L_x_459:
        /* <DEDUP_REMOVED lines=13> */
.L_x_1096:


//--------------------- .text._ZN13group_norm_v214gn_cuda_kernelI13__nv_bfloat16Li480ELi2ELi32ELi60ELi1024ELb0ELi32ELi960ELi960ELi4ELb1ELi9ELb0ELb0ENS_16CompileConditionILi1000EEEEEvPT_PKS4_S7_S7_flPfS8_Pj --------------------------
	.section	.text._ZN13group_norm_v214gn_cuda_kernelI13__nv_bfloat16Li480ELi2ELi32ELi60ELi1024ELb0ELi32ELi960ELi960ELi4ELb1ELi9ELb0ELb0ENS_16CompileConditionILi1000EEEEEvPT_PKS4_S7_S7_flPfS8_Pj,"ax",@progbits
	.align	128
        .global         _ZN13group_norm_v214gn_cuda_kernelI13__nv_bfloat16Li480ELi2ELi32ELi60ELi1024ELb0ELi32ELi960ELi960ELi4ELb1ELi9ELb0ELb0ENS_16CompileConditionILi1000EEEEEvPT_PKS4_S7_S7_flPfS8_Pj
        .type           _ZN13group_norm_v214gn_cuda_kernelI13__nv_bfloat16Li480ELi2ELi32ELi60ELi1024ELb0ELi32ELi960ELi960ELi4ELb1ELi9ELb0ELb0ENS_16CompileConditionILi1000EEEEEvPT_PKS4_S7_S7_flPfS8_Pj,@function
        .size           _ZN13group_norm_v214gn_cuda_kernelI13__nv_bfloat16Li480ELi2ELi32ELi60ELi1024ELb0ELi32ELi960ELi960ELi4ELb1ELi9ELb0ELb0ENS_16CompileConditionILi1000EEEEEvPT_PKS4_S7_S7_flPfS8_Pj,(.L_x_1097 - _ZN13group_norm_v214gn_cuda_kernelI13__nv_bfloat16Li480ELi2ELi32ELi60ELi1024ELb0ELi32ELi960ELi960ELi4ELb1ELi9ELb0ELb0ENS_16CompileConditionILi1000EEEEEvPT_PKS4_S7_S7_flPfS8_Pj)
        .other          _ZN13group_norm_v214gn_cuda_kernelI13__nv_bfloat16Li480ELi2ELi32ELi60ELi1024ELb0ELi32ELi960ELi960ELi4ELb1ELi9ELb0ELb0ENS_16CompileConditionILi1000EEEEEvPT_PKS4_S7_S7_flPfS8_Pj,@"STO_CUDA_ENTRY STV_DEFAULT"
_ZN13group_norm_v214gn_cuda_kernelI13__nv_bfloat16Li480ELi2ELi32ELi60ELi1024ELb0ELi32ELi960ELi960ELi4ELb1ELi9ELb0ELb0ENS_16CompileConditionILi1000EEEEEvPT_PKS4_S7_S7_flPfS8_Pj:
.text._ZN13group_norm_v214gn_cuda_kernelI13__nv_bfloat16Li480ELi2ELi32ELi60ELi1024ELb0ELi32ELi960ELi960ELi4ELb1ELi9ELb0ELb0ENS_16CompileConditionILi1000EEEEEvPT_PKS4_S7_S7_flPfS8_Pj:
        /* <DEDUP_REMOVED lines=40> */
.L_x_468:
        /* <DEDUP_REMOVED lines=402> */
.L_x_461:
[----:B------:R-:W-:Y:S05]  /*1ba0*/  BSYNC.RECONVERGENT B0 ;  /* 0x0000000000007941 */ /* 0x000fea0003800200 */
.L_x_460:
        /* <DEDUP_REMOVED lines=20> */
.L_x_463:
[----:B------:R-:W-:Y:S05]  /*1cf0*/  BSYNC.RECONVERGENT B0 ;  /* 0x0000000000007941 */ /* 0x000fea0003800200 */
.L_x_462:
        /* <DEDUP_REMOVED lines=24> */
.L_x_465:
[----:B------:R-:W2:Y:S04]  /*1e80*/  LD.E.STRONG.GPU R32, desc[UR12][R26.64] ;  /* 0x0000000c1a207980 */ /* 0x000ea8000c10f900 */
[----:B--2---:R-:W-:Y:S01]  /*1e90*/  CCTL.IVALL ;  /* 0x00000000ff00798f */ /* 0x004fe20002000000 */
[----:B------:R-:W-:Y:S05]  /*1ea0*/  YIELD ;  /* 0x0000000000007946 */ /* 0x000fea0003800000 */
[----:B-----5:R-:W-:-:S04]  /*1eb0*/  LOP3.LUT R32, R32, R31, RZ, 0x3c, !PT ;  /* 0x0000001f20207212 */ /* 0x020fc800078e3cff */
[----:B------:R-:W-:-:S13]  /*1ec0*/  ISETP.GT.AND P2, PT, R32, -0x1, PT ;  /* 0xffffffff2000780c */ /* 0x000fda0003f44270 */
[----:B------:R-:W-:Y:S05]  /*1ed0*/  @P2 BRA `(.L_x_465) ;  /* 0xfffffffc00e82947 */ /* 0x000fea000383ffff */
.L_x_464:
        /* <DEDUP_REMOVED lines=75> */
.L_x_467:
[----:B------:R-:W-:Y:S05]  /*2390*/  BSYNC.RECONVERGENT B0 ;  /* 0x0000000000007941 */ /* 0x000fea0003800200 */
.L_x_466:
        /* <DEDUP_REMOVED lines=313> */
.L_x_469:
        /* <DEDUP_REMOVED lines=13> */
.L_x_1097:


//--------------------- .text._ZN13group_norm_v214gn_cuda_kernelI13__nv_bfloat16Li480ELi3ELi16ELi120ELi1024ELb1ELi8ELi960ELi960ELi4ELb1ELi2ELb0ELb0ENS_16CompileConditionILi1000EEEEEvPT_PKS4_S7_S7_flPfS8_Pj --------------------------
	.section	.text._ZN13group_norm_v214gn_cuda_kernelI13__nv_bfloat16Li480ELi3ELi16ELi120ELi1024ELb1ELi8ELi960ELi960ELi4ELb1ELi2ELb0ELb0ENS_16CompileConditionILi1000EEEEEvPT_PKS4_S7_S7_flPfS8_Pj,"ax",@progbits
	.align	128
        .global         _ZN13group_norm_v214gn_cuda_kernelI13__nv_bfloat16Li480ELi3ELi16ELi120ELi1024ELb1ELi8ELi960ELi960ELi4ELb1ELi2ELb0ELb0ENS_16CompileConditionILi1000EEEEEvPT_PKS4_S7_S7_flPfS8_Pj
        .type           _ZN13group_norm_v214gn_cuda_kernelI13__nv_bfloat16Li480ELi3ELi16ELi120ELi1024ELb1ELi8ELi960ELi960ELi4ELb1ELi2ELb0ELb0ENS_16CompileConditionILi1000EEEEEvPT_PKS4_S7_S7_flPfS8_Pj,@function
        .size           _ZN13group_norm_v214gn_cuda_kernelI13__nv_bfloat16Li480ELi3ELi16ELi120ELi1024ELb1ELi8ELi960ELi960ELi4ELb1ELi2ELb0ELb0ENS_16CompileConditionILi1000EEEEEvPT_PKS4_S7_S7_flPfS8_Pj,(.L_x_1098 - _ZN13group_norm_v214gn_cuda_kernelI13__nv_bfloat16Li480ELi3ELi16ELi120ELi1024ELb1ELi8ELi960ELi960ELi4ELb1ELi2ELb0ELb0ENS_16CompileConditionILi1000EEEEEvPT_PKS4_S7_S7_flPfS8_Pj)
        .other          _ZN13group_norm_v214gn_cuda_kernelI13__nv_bfloat16Li480ELi3ELi16ELi120ELi1024ELb1ELi8ELi960ELi960ELi4ELb1ELi2ELb0ELb0ENS_16CompileConditionILi1000EEEEEvPT_PKS4_S7_S7_flPfS8_Pj,@"STO_CUDA_ENTRY STV_DEFAULT"
_ZN13group_norm_v214gn_cuda_kernelI13__nv_bfloat16Li480ELi3ELi16ELi120ELi1024ELb1ELi8ELi960ELi960ELi4ELb1ELi2ELb0ELb0ENS_16CompileConditionILi1000EEEEEvPT_PKS4_S7_S7_flPfS8_Pj:
.text._ZN13group_norm_v214gn_cuda_kernelI13__nv_bfloat16Li480ELi3ELi16ELi120ELi1024ELb1ELi8ELi960ELi960ELi4ELb1ELi2ELb0ELb0ENS_16CompileConditionILi1000EEEEEvPT_PKS4_S7_S7_flPfS8_Pj:
        /* <DEDUP_REMOVED lines=9> */
[----:B------:R-:W1:Y:S01]  /*0090*/  S2UR UR6, SR_CTAID.X ;  /* 0x00000000000679c3 */ /* 0x000e620000002500 */
[----:B------:R-:W-:Y:S01]  /*00a0*/  ULOP3.LUT UR7, UR5, 0x1, URZ, 0xc0, !UPT ;  /* 0x0000000105077892 */ /* 0x000fe2000f8ec0ff */
[----:B------:R-:W2:Y:S01]  /*00b0*/  S2R R5, SR_CgaCtaId ;  /* 0x0000000000057919 */ /* 0x000ea20000008800 */
[----:B------:R-:W3:Y:S01]  /*00c0*/  LDCU.64 UR8, c[0x0][0x3b0] ;  /* 0x00007600ff0877ac */ /* 0x000ee20008000a00 */
[----:B------:R-:W-:Y:S01]  /*00d0*/  USHF.L.U32 UR5, UR5, 0x3, URZ ;  /* 0x0000000305057899 */ /* 0x000fe200080006ff */
[----:B------:R-:W4:Y:S03]  /*00e0*/  LDCU.64 UR12, c[0x0][0x358] ;  /* 0x00006b00ff0c77ac */ /* 0x000f260008000a00 */
[----:B------:R-:W-:Y:S02]  /*00f0*/  ULOP3.LUT UR5, UR5, 0x8, URZ, 0xc0, !UPT ;  /* 0x0000000805057892 */ /* 0x000fe4000f8ec0ff */
[----:B---3--:R-:W-:-:S02]  /*0100*/  UISETP.EQ.U32.AND UP1, UPT, UR8, URZ, UPT ;  /* 0x000000ff0800728c */ /* 0x008fc4000bf22070 */
[----:B-1----:R-:W-:Y:S02]  /*0110*/  ULOP3.LUT UP0, URZ, UR6, 0x7f, URZ, 0xc0, !UPT ;  /* 0x0000007f06ff7892 */ /* 0x002fe4000f80c0ff */
[----:B------:R-:W-:Y:S02]  /*0120*/  USHF.L.U32 UR6, UR6, 0x3, URZ ;  /* 0x0000000306067899 */ /* 0x000fe400080006ff */
[----:B------:R-:W-:Y:S01]  /*0130*/  UISETP.EQ.OR.EX UP0, UPT, UR9, URZ, UP0, UP1 ;  /* 0x000000ff0900728c */ /* 0x000fe20008702710 */
[----:B------:R-:W-:Y:S01]  /*0140*/  UMOV UR8, UR4 ;  /* 0x0000000400087c82 */ /* 0x000fe20008000000 */
[----:B0-----:R-:W-:Y:S01]  /*0150*/  LOP3.LUT R0, R18, 0xffff, RZ, 0xc0, !PT ;  /* 0x0000ffff12007812 */ /* 0x001fe200078ec0ff */
[----:B------:R-:W-:-:S03]  /*0160*/  ULOP3.LUT UR6, UR6, 0x3f8, URZ, 0xc0, !UPT ;  /* 0x000003f806067892 */ /* 0x000fc6000f8ec0ff */
[----:B------:R-:W-:Y:S01]  /*0170*/  PLOP3.LUT P0, PT, PT, PT, UP0, 0x80, 0x8 ;  /* 0x000000000008781c */ /* 0x000fe20003f0f008 */
[----:B------:R-:W-:Y:S01]  /*0180*/  UMOV UR4, URZ ;  /* 0x000000ff00047c82 */ /* 0x000fe20008000000 */
[----:B------:R-:W-:Y:S02]  /*0190*/  IMAD R0, R0, 0x8889, RZ ;  /* 0x0000888900007824 */ /* 0x000fe400078e02ff */
[----:B------:R-:W-:-:S03]  /*01a0*/  ISETP.GT.U32.OR P0, PT, R18, 0x7, P0 ;  /* 0x000000071200780c */ /* 0x000fc60000704470 */
        /* <DEDUP_REMOVED lines=9> */
[----:B------:R-:W-:-:S04]  /*0240*/  MOV R3, 0x400 ;  /* 0x0000040000037802 */ /* 0x000fc80000000f00 */
[----:B------:R-:W-:Y:S02]  /*0250*/  SHF.L.U32 R2, R2, 0x2, RZ ;  /* 0x0000000202027819 */ /* 0x000fe400000006ff */
[----:B------:R-:W-:Y:S02]  /*0260*/  IADD3 R4, PT, PT, R3, 0x1680, RZ ;  /* 0x0000168003047810 */ /* 0x000fe40007ffe0ff */
[----:B------:R-:W-:Y:S02]  /*0270*/  LOP3.LUT R7, R2, 0xffff, RZ, 0xc0, !PT ;  /* 0x0000ffff02077812 */ /* 0x000fe400078ec0ff */
[C---:B--2---:R-:W-:Y:S02]  /*0280*/  LEA R3, R5.reuse, R3, 0x18 ;  /* 0x0000000305037211 */ /* 0x044fe400078ec0ff */
[----:B------:R-:W-:Y:S01]  /*0290*/  LEA R5, R5, R4, 0x18 ;  /* 0x0000000405057211 */ /* 0x000fe200078ec0ff */
[----:B------:R-:W-:Y:S02]  /*02a0*/  IMAD R7, R7, 0x889, RZ ;  /* 0x0000088907077824 */ /* 0x000fe400078e02ff */
[----:B------:R-:W-:-:S03]  /*02b0*/  IMAD R3, R6, 0x18, R3 ;  /* 0x0000001806037824 */ /* 0x000fc600078e0203 */
[----:B------:R-:W-:Y:S01]  /*02c0*/  LEA.HI R4, R7, -UR5, RZ, 0xe ;  /* 0x8000000507047c11 */ /* 0x000fe2000f8f70ff */
[----:B------:R-:W-:-:S03]  /*02d0*/  UMOV UR5, URZ ;  /* 0x000000ff00057c82 */ /* 0x000fc60008000000 */
[----:B------:R-:W-:Y:S02]  /*02e0*/  LEA R4, R4, R5, 0x3 ;  /* 0x0000000504047211 */ /* 0x000fe400078e18ff */
[----:B----4-:R-:W-:-:S07]  /*02f0*/  LEA R5, R0, R3, 0x3 ;  /* 0x0000000300057211 */ /* 0x010fce00078e18ff */
.L_x_482:
[----:B------:R-:W-:Y:S01]  /*0300*/  HFMA2 R3, -RZ, RZ, 0, 0 ;  /* 0x00000000ff037431 */ /* 0x000fe200000001ff */
[----:B0-----:R-:W-:Y:S01]  /*0310*/  MOV R7, UR8 ;  /* 0x0000000800077c02 */ /* 0x001fe20008000f00 */
[----:B------:R-:W0:Y:S01]  /*0320*/  LDCU.64 UR10, c[0x0][0x388] ;  /* 0x00007100ff0a77ac */ /* 0x000e220008000a00 */
[----:B------:R-:W-:Y:S01]  /*0330*/  IADD3 R8, PT, PT, R0, UR6, RZ ;  /* 0x0000000600087c10 */ /* 0x000fe2000fffe0ff */
[----:B------:R-:W1:Y:S01]  /*0340*/  LDC.64 R20, c[0x0][0x390] ;  /* 0x0000e400ff147b82 */ /* 0x000e620000000a00 */
[----:B------:R-:W-:Y:S01]  /*0350*/  UIMAD UR7, UR5, 0x1e0000, URZ ;  /* 0x001e0000050778a4 */ /* 0x000fe2000f8e02ff */
[----:B------:R-:W-:-:S06]  /*0360*/  IMAD.WIDE.U32 R6, R7, 0x1e0000, R2 ;  /* 0x001e000007067825 */ /* 0x000fcc00078e0002 */
[----:B------:R-:W2:Y:S01]  /*0370*/  LDC.64 R22, c[0x0][0x398] ;  /* 0x0000e600ff167b82 */ /* 0x000ea20000000a00 */
[----:B------:R-:W-:-:S05]  /*0380*/  IMAD R3, R8, 0x780, RZ ;  /* 0x0000078008037824 */ /* 0x000fca00078e02ff */
[----:B------:R-:W-:-:S04]  /*0390*/  IADD3 R3, P1, PT, R3, R6, RZ ;  /* 0x0000000603037210 */ /* 0x000fc80007f3e0ff */
[----:B------:R-:W-:Y:S02]  /*03a0*/  IADD3.X R8, PT, PT, R7, UR7, RZ, P1, !PT ;  /* 0x0000000707087c10 */ /* 0x000fe40008ffe4ff */
        /* <DEDUP_REMOVED lines=17> */
[----:B0-----:R-:W-:Y:S01]  /*04c0*/  PRMT R13, R11, 0x7632, R13 ;  /* 0x000076320b0d7816 */ /* 0x001fe2000000000d */
        /* <DEDUP_REMOVED lines=56> */
[----:B------:R-:W1:Y:S01]  /*0850*/  S2R R18, SR_CTAID.Y ;  /* 0x0000000000127919 */ /* 0x000e620000002600 */
[----:B0-----:R-:W0:Y:S01]  /*0860*/  S2R R24, SR_TID.X ;  /* 0x0000000000187919 */ /* 0x001e220000002100 */
[----:B------:R-:W2:Y:S01]  /*0870*/  S2R R29, SR_CgaCtaId ;  /* 0x00000000001d7919 */ /* 0x000ea20000008800 */
[C---:B-1----:R-:W-:Y:S02]  /*0880*/  SHF.L.U32 R26, R18.reuse, 0x3, RZ ;  /* 0x00000003121a7819 */ /* 0x042fe400000006ff */
[----:B------:R-:W-:Y:S02]  /*0890*/  LOP3.LUT R25, R18, 0x1, RZ, 0xc0, !PT ;  /* 0x0000000112197812 */ /* 0x000fe400078ec0ff */
[----:B------:R-:W-:Y:S02]  /*08a0*/  LOP3.LUT R27, R26, 0x8, RZ, 0xc0, !PT ;  /* 0x000000081a1b7812 */ /* 0x000fe400078ec0ff */
[----:B------:R-:W-:Y:S01]  /*08b0*/  MOV R18, 0x400 ;  /* 0x0000040000127802 */ /* 0x000fe20000000f00 */
[----:B------:R-:W-:Y:S01]  /*08c0*/  IMAD R25, R25, 0x3c0, RZ ;  /* 0x000003c019197824 */ /* 0x000fe200078e02ff */
[----:B0-----:R-:W-:-:S02]  /*08d0*/  LEA.HI R32, R24, R27, RZ, 0x1f ;  /* 0x0000001b18207211 */ /* 0x001fc400078ff8ff */
[----:B--2---:R-:W-:Y:S02]  /*08e0*/  LEA R18, R29, R18, 0x18 ;  /* 0x000000121d127211 */ /* 0x004fe400078ec0ff */
[----:B------:R-:W-:Y:S01]  /*08f0*/  SHF.L.U32 R30, R24, 0x3, RZ ;  /* 0x00000003181e7819 */ /* 0x000fe200000006ff */
[----:B------:R-:W-:-:S03]  /*0900*/  IMAD R32, R32, 0x78, -R25 ;  /* 0x0000007820207824 */ /* 0x000fc600078e0a19 */
[----:B------:R-:W-:Y:S02]  /*0910*/  LOP3.LUT R30, R30, 0x8, RZ, 0xc0, !PT ;  /* 0x000000081e1e7812 */ /* 0x000fe400078ec0ff */
[----:B------:R-:W-:Y:S02]  /*0920*/  SHF.R.U32.HI R25, RZ, 0x2, R32 ;  /* 0x00000002ff197819 */ /* 0x000fe40000011620 */
[C---:B------:R-:W-:Y:S02]  /*0930*/  LOP3.LUT R26, R32.reuse, 0x4, RZ, 0xfc, !PT ;  /* 0x00000004201a7812 */ /* 0x040fe400078efcff */
[----:B------:R-:W-:Y:S01]  /*0940*/  IADD3 R28, PT, PT, R32, 0x8, RZ ;  /* 0x00000008201c7810 */ /* 0x000fe20007ffe0ff */
[----:B------:R-:W-:Y:S01]  /*0950*/  IMAD R25, R25, 0x18, R18 ;  /* 0x0000001819197824 */ /* 0x000fe200078e0212 */
[----:B------:R-:W-:Y:S02]  /*0960*/  SHF.R.U32.HI R27, RZ, 0x2, R26 ;  /* 0x00000002ff1b7819 */ /* 0x000fe4000001161a */
[----:B------:R-:W-:-:S02]  /*0970*/  SHF.R.U32.HI R29, RZ, 0x2, R28 ;  /* 0x00000002ff1d7819 */ /* 0x000fc4000001161c */
[----:B------:R-:W-:Y:S01]  /*0980*/  IADD3 R25, PT, PT, R25, R30, RZ ;  /* 0x0000001e19197210 */ /* 0x000fe20007ffe0ff */
[--C-:B------:R-:W-:Y:S02]  /*0990*/  IMAD R27, R27, 0x18, R18.reuse ;  /* 0x000000181b1b7824 */ /* 0x100fe400078e0212 */
[----:B------:R-:W-:-:S03]  /*09a0*/  IMAD R29, R29, 0x18, R18 ;  /* 0x000000181d1d7824 */ /* 0x000fc600078e0212 */
[C---:B------:R-:W-:Y:S01]  /*09b0*/  IADD3 R27, PT, PT, R30.reuse, R27, RZ ;  /* 0x0000001b1e1b7210 */ /* 0x040fe20007ffe0ff */
[----:B------:R-:W0:Y:S01]  /*09c0*/  LDS.64 R24, [R25] ;  /* 0x0000000019187984 */ /* 0x000e220000000a00 */
[----:B------:R-:W-:-:S04]  /*09d0*/  IADD3 R28, PT, PT, R30, R29, RZ ;  /* 0x0000001d1e1c7210 */ /* 0x000fc80007ffe0ff */
[----:B------:R-:W1:Y:S01]  /*09e0*/  LDS.64 R26, [R27] ;  /* 0x000000001b1a7984 */ /* 0x000e620000000a00 */
[----:B0-----:R-:W-:Y:S01]  /*09f0*/  FADD.FTZ R29, RZ, R24 ;  /* 0x00000018ff1d7221 */ /* 0x001fe20000010000 */
[----:B------:R-:W-:Y:S01]  /*0a00*/  IADD3 R24, PT, PT, R32, 0xc, RZ ;  /* 0x0000000c20187810 */ /* 0x000fe20007ffe0ff */
[----:B------:R-:W-:Y:S02]  /*0a10*/  FADD.FTZ R34, RZ, R25 ;  /* 0x00000019ff227221 */ /* 0x000fe40000010000 */
[----:B-1----:R-:W-:Y:S01]  /*0a20*/  FADD.FTZ R26, R29, R26 ;  /* 0x0000001a1d1a7221 */ /* 0x002fe20000010000 */
[----:B------:R-:W-:Y:S01]  /*0a30*/  SHF.R.U32.HI R25, RZ, 0x2, R24 ;  /* 0x00000002ff197819 */ /* 0x000fe20000011618 */
[----:B------:R-:W0:Y:S01]  /*0a40*/  LDS.64 R28, [R28] ;  /* 0x000000001c1c7984 */ /* 0x000e220000000a00 */
[----:B------:R-:W-:-:S03]  /*0a50*/  FADD.FTZ R34, R34, R27 ;  /* 0x0000001b22227221 */ /* 0x000fc60000010000 */
[----:B------:R-:W-:-:S05]  /*0a60*/  IMAD R25, R25, 0x18, R18 ;  /* 0x0000001819197824 */ /* 0x000fca00078e0212 */
[----:B------:R-:W-:-:S06]  /*0a70*/  IADD3 R25, PT, PT, R30, R25, RZ ;  /* 0x000000191e197210 */ /* 0x000fcc0007ffe0ff */
[----:B------:R-:W1:Y:S01]  /*0a80*/  LDS.64 R24, [R25] ;  /* 0x0000000019187984 */ /* 0x000e620000000a00 */
[----:B0-----:R-:W-:Y:S01]  /*0a90*/  FADD.FTZ R27, R26, R28 ;  /* 0x0000001c1a1b7221 */ /* 0x001fe20000010000 */
[----:B------:R-:W-:Y:S01]  /*0aa0*/  IADD3 R26, PT, PT, R32, 0x10, RZ ;  /* 0x00000010201a7810 */ /* 0x000fe20007ffe0ff */
[----:B------:R-:W-:Y:S01]  /*0ab0*/  FADD.FTZ R34, R34, R29 ;  /* 0x0000001d22227221 */ /* 0x000fe20000010000 */
[----:B------:R-:W-:Y:S02]  /*0ac0*/  IADD3 R28, PT, PT, R32, 0x70, RZ ;  /* 0x00000070201c7810 */ /* 0x000fe40007ffe0ff */
[----:B------:R-:W-:-:S05]  /*0ad0*/  SHF.R.U32.HI R29, RZ, 0x2, R26 ;  /* 0x00000002ff1d7819 */ /* 0x000fca000001161a */
[----:B------:R-:W-:-:S05]  /*0ae0*/  IMAD R29, R29, 0x18, R18 ;  /* 0x000000181d1d7824 */ /* 0x000fca00078e0212 */
[----:B------:R-:W-:Y:S01]  /*0af0*/  IADD3 R26, PT, PT, R30, R29, RZ ;  /* 0x0000001d1e1a7210 */ /* 0x000fe20007ffe0ff */
[----:B-1----:R-:W-:Y:S01]  /*0b00*/  FADD.FTZ R29, R27, R24 ;  /* 0x000000181b1d7221 */ /* 0x002fe20000010000 */
[----:B------:R-:W-:Y:S01]  /*0b10*/  FADD.FTZ R34, R34, R25 ;  /* 0x0000001922227221 */ /* 0x000fe20000010000 */
[----:B------:R-:W-:-:S03]  /*0b20*/  IADD3 R24, PT, PT, R32, 0x14, RZ ;  /* 0x0000001420187810 */ /* 0x000fc60007ffe0ff */
[----:B------:R-:W0:Y:S01]  /*0b30*/  LDS.64 R26, [R26] ;  /* 0x000000001a1a7984 */ /* 0x000e220000000a00 */
[----:B------:R-:W-:-:S05]  /*0b40*/  SHF.R.U32.HI R24, RZ, 0x2, R24 ;  /* 0x00000002ff187819 */ /* 0x000fca0000011618 */
[----:B------:R-:W-:-:S05]  /*0b50*/  IMAD R25, R24, 0x18, R18 ;  /* 0x0000001818197824 */ /* 0x000fca00078e0212 */
[----:B------:R-:W-:-:S06]  /*0b60*/  IADD3 R25, PT, PT, R30, R25, RZ ;  /* 0x000000191e197210 */ /* 0x000fcc0007ffe0ff */
[----:B------:R-:W1:Y:S01]  /*0b70*/  LDS.64 R24, [R25] ;  /* 0x0000000019187984 */ /* 0x000e620000000a00 */
[----:B0-----:R-:W-:Y:S01]  /*0b80*/  FADD.FTZ R34, R34, R27 ;  /* 0x0000001b22227221 */ /* 0x001fe20000010000 */
[----:B------:R-:W-:Y:S01]  /*0b90*/  IADD3 R27, PT, PT, R32, 0x18, RZ ;  /* 0x00000018201b7810 */ /* 0x000fe20007ffe0ff */
[----:B------:R-:W-:-:S03]  /*0ba0*/  FADD.FTZ R29, R29, R26 ;  /* 0x0000001a1d1d7221 */ /* 0x000fc60000010000 */
[----:B------:R-:W-:-:S05]  /*0bb0*/  SHF.R.U32.HI R27, RZ, 0x2, R27 ;  /* 0x00000002ff1b7819 */ /* 0x000fca000001161b */
[----:B------:R-:W-:-:S05]  /*0bc0*/  IMAD R27, R27, 0x18, R18 ;  /* 0x000000181b1b7824 */ /* 0x000fca00078e0212 */
[----:B------:R-:W-:Y:S01]  /*0bd0*/  IADD3 R27, PT, PT, R30, R27, RZ ;  /* 0x0000001b1e1b7210 */ /* 0x000fe20007ffe0ff */
[----:B-1----:R-:W-:Y:S01]  /*0be0*/  FADD.FTZ R29, R29, R24 ;  /* 0x000000181d1d7221 */ /* 0x002fe20000010000 */
[----:B------:R-:W-:Y:S01]  /*0bf0*/  IADD3 R24, PT, PT, R32, 0x1c, RZ ;  /* 0x0000001c20187810 */ /* 0x000fe20007ffe0ff */
[----:B------:R-:W-:-:S03]  /*0c00*/  FADD.FTZ R34, R34, R25 ;  /* 0x0000001922227221 */ /* 0x000fc60000010000 */
        /* <DEDUP_REMOVED lines=138> */
[----:B------:R-:W-:-:S04]  /*14b0*/  FADD.FTZ R24, R34, R25 ;  /* 0x0000001922187221 */ /* 0x000fc80000010000 */
[----:B------:R-:W0:Y:S02]  /*14c0*/  LDS.64 R26, [R27] ;  /* 0x000000001b1a7984 */ /* 0x000e240000000a00 */
[----:B0-----:R-:W-:Y:S01]  /*14d0*/  FADD.FTZ R34, R29, R26 ;  /* 0x0000001a1d227221 */ /* 0x001fe20000010000 */
[C---:B------:R-:W-:Y:S02]  /*14e0*/  IADD3 R26, PT, PT, R32.reuse, 0x6c, RZ ;  /* 0x0000006c201a7810 */ /* 0x040fe40007ffe0ff */
[----:B------:R-:W-:Y:S02]  /*14f0*/  SHF.R.U32.HI R29, RZ, 0x2, R28 ;  /* 0x00000002ff1d7819 */ /* 0x000fe4000001161c */
[----:B------:R-:W-:Y:S02]  /*1500*/  SHF.R.U32.HI R25, RZ, 0x2, R26 ;  /* 0x00000002ff197819 */ /* 0x000fe4000001161a */
[----:B------:R-:W-:Y:S01]  /*1510*/  IADD3 R32, PT, PT, R32, 0x74, RZ ;  /* 0x0000007420207810 */ /* 0x000fe20007ffe0ff */
[----:B------:R-:W-:-:S02]  /*1520*/  IMAD R29, R29, 0x18, R18 ;  /* 0x000000181d1d7824 */ /* 0x000fc400078e0212 */
[----:B------:R-:W-:Y:S01]  /*1530*/  IMAD R25, R25, 0x18, R18 ;  /* 0x0000001819197824 */ /* 0x000fe200078e0212 */
[----:B------:R-:W-:Y:S02]  /*1540*/  SHF.R.U32.HI R32, RZ, 0x2, R32 ;  /* 0x00000002ff207819 */ /* 0x000fe40000011620 */
[C---:B------:R-:W-:Y:S02]  /*1550*/  IADD3 R26, PT, PT, R30.reuse, R29, RZ ;  /* 0x0000001d1e1a7210 */ /* 0x040fe40007ffe0ff */
[----:B------:R-:W-:Y:S01]  /*1560*/  IADD3 R25, PT, PT, R30, R25, RZ ;  /* 0x000000191e197210 */ /* 0x000fe20007ffe0ff */
[----:B------:R-:W-:Y:S02]  /*1570*/  IMAD R32, R32, 0x18, R18 ;  /* 0x0000001820207824 */ /* 0x000fe400078e0212 */
[----:B------:R-:W-:Y:S02]  /*1580*/  FADD.FTZ R18, R24, R27 ;  /* 0x0000001b18127221 */ /* 0x000fe40000010000 */
[----:B------:R-:W-:Y:S01]  /*1590*/  LDS.64 R26, [R26] ;  /* 0x000000001a1a7984 */ /* 0x000fe20000000a00 */
[----:B------:R-:W-:-:S03]  /*15a0*/  IADD3 R32, PT, PT, R30, R32, RZ ;  /* 0x000000201e207210 */ /* 0x000fc60007ffe0ff */
[----:B------:R-:W0:Y:S04]  /*15b0*/  LDS.64 R24, [R25] ;  /* 0x0000000019187984 */ /* 0x000e280000000a00 */
[----:B------:R-:W1:Y:S01]  /*15c0*/  LDS.64 R28, [R32] ;  /* 0x00000000201c7984 */ /* 0x000e620000000a00 */
[----:B0-----:R-:W-:Y:S01]  /*15d0*/  FADD.FTZ R24, R34, R24 ;  /* 0x0000001822187221 */ /* 0x001fe20000010000 */
[----:B------:R-:W-:-:S03]  /*15e0*/  FADD.FTZ R18, R18, R25 ;  /* 0x0000001912127221 */ /* 0x000fc60000010000 */
[----:B------:R-:W-:Y:S01]  /*15f0*/  FADD.FTZ R24, R24, R26 ;  /* 0x0000001a18187221 */ /* 0x000fe20000010000 */
[----:B------:R-:W-:-:S03]  /*1600*/  FADD.FTZ R18, R18, R27 ;  /* 0x0000001b12127221 */ /* 0x000fc60000010000 */
[----:B-1----:R-:W-:Y:S01]  /*1610*/  FADD.FTZ R28, R24, R28 ;  /* 0x0000001c181c7221 */ /* 0x002fe20000010000 */
[----:B------:R-:W-:-:S07]  /*1620*/  FADD.FTZ R29, R18, R29 ;  /* 0x0000001d121d7221 */ /* 0x000fce0000010000 */
.L_x_471:
[----:B------:R-:W-:Y:S05]  /*1630*/  BSYNC.RECONVERGENT B0 ;  /* 0x0000000000007941 */ /* 0x000fea0003800200 */
.L_x_470:
[----:B------:R-:W1:Y:S01]  /*1640*/  S2R R18, SR_TID.X ;  /* 0x0000000000127919 */ /* 0x000e620000002100 */
[----:B------:R-:W-:Y:S01]  /*1650*/  BSSY.RECONVERGENT B0, `(.L_x_472) ;  /* 0x0000014000007945 */ /* 0x000fe20003800200 */
[----:B0-----:R-:W0:Y:S04]  /*1660*/  SHFL.BFLY PT, R25, R28, 0x1, 0x1f ;  /* 0x0c201f001c197f89 */ /* 0x001e2800000e0000 */
[----:B------:R-:W2:Y:S01]  /*1670*/  SHFL.BFLY PT, R26, R29, 0x1, 0x1f ;  /* 0x0c201f001d1a7f89 */ /* 0x000ea200000e0000 */
[----:B0-----:R-:W-:Y:S01]  /*1680*/  FADD.FTZ R24, R25, R28 ;  /* 0x0000001c19187221 */ /* 0x001fe20000010000 */
[----:B-1----:R-:W-:Y:S01]  /*1690*/  LOP3.LUT P2, RZ, R18, 0x3f1, RZ, 0xc0, !PT ;  /* 0x000003f112ff7812 */ /* 0x002fe2000784c0ff */
[----:B--2---:R-:W-:Y:S01]  /*16a0*/  FADD.FTZ R25, R26, R29 ;  /* 0x0000001d1a197221 */ /* 0x004fe20000010000 */
[----:B------:R-:W-:-:S02]  /*16b0*/  ISETP.NE.AND P3, PT, R18, RZ, PT ;  /* 0x000000ff1200720c */ /* 0x000fc40003f65270 */
[----:B------:R-:W-:-:S09]  /*16c0*/  ISETP.GT.U32.AND P1, PT, R18, 0xff, PT ;  /* 0x000000ff1200780c */ /* 0x000fd20003f24070 */
        /* <DEDUP_REMOVED lines=12> */
.L_x_473:
[----:B------:R-:W-:Y:S05]  /*1790*/  BSYNC.RECONVERGENT B0 ;  /* 0x0000000000007941 */ /* 0x000fea0003800200 */
.L_x_472:
[----:B------:R-:W-:Y:S01]  /*17a0*/  BAR.SYNC.DEFER_BLOCKING 0x0 ;  /* 0x0000000000007b1d */ /* 0x000fe20000010000 */
[----:B------:R-:W-:-:S05]  /*17b0*/  MOV R28, RZ ;  /* 0x000000ff001c7202 */ /* 0x000fca0000000f00 */
        /* <DEDUP_REMOVED lines=12> */
.L_x_475:
[----:B------:R-:W2:Y:S04]  /*1880*/  LD.E.STRONG.GPU R26, desc[UR12][R24.64] ;  /* 0x0000000c181a7980 */ /* 0x000ea8000c10f900 */
[----:B--2---:R-:W-:Y:S01]  /*1890*/  CCTL.IVALL ;  /* 0x00000000ff00798f */ /* 0x004fe20002000000 */
[----:B------:R-:W-:Y:S05]  /*18a0*/  YIELD ;  /* 0x0000000000007946 */ /* 0x000fea0003800000 */
[----:B-----5:R-:W-:-:S04]  /*18b0*/  LOP3.LUT R26, R26, R27, RZ, 0x3c, !PT ;  /* 0x0000001b1a1a7212 */ /* 0x020fc800078e3cff */
[----:B------:R-:W-:-:S13]  /*18c0*/  ISETP.GT.AND P2, PT, R26, -0x1, PT ;  /* 0xffffffff1a00780c */ /* 0x000fda0003f44270 */
[----:B------:R-:W-:Y:S05]  /*18d0*/  @P2 BRA `(.L_x_475) ;  /* 0xfffffffc00e82947 */ /* 0x000fea000383ffff */
.L_x_474:
[----:B------:R-:W-:Y:S05]  /*18e0*/  WARPSYNC.ALL ;  /* 0x0000000000007948 */ /* 0x000fea0003800000 */
[----:B------:R-:W-:Y:S01]  /*18f0*/  BAR.SYNC.DEFER_BLOCKING 0x0 ;  /* 0x0000000000007b1d */ /* 0x000fe20000010000 */
[----:B------:R-:W-:-:S05]  /*1900*/  HFMA2 R29, -RZ, RZ, 0, 0 ;  /* 0x00000000ff1d7431 */ /* 0x000fca00000001ff */
[----:B------:R-:W-:Y:S04]  /*1910*/  BSSY.RECONVERGENT B0, `(.L_x_476) ;  /* 0x000001f000007945 */ /* 0x000fe80003800200 */
[----:B------:R-:W-:Y:S05]  /*1920*/  @P1 BRA `(.L_x_477) ;  /* 0x0000000000741947 */ /* 0x000fea0003800000 */
[----:B0-----:R-:W0:Y:S01]  /*1930*/  S2R R27, SR_CTAID.Y ;  /* 0x00000000001b7919 */ /* 0x001e220000002600 */
[----:B------:R-:W0:Y:S01]  /*1940*/  LDC R24, c[0x0][0x374] ;  /* 0x0000dd00ff187b82 */ /* 0x000e220000000800 */
[----:B------:R-:W-:-:S04]  /*1950*/  SHF.L.U32 R25, R18, 0x2, RZ ;  /* 0x0000000212197819 */ /* 0x000fc800000006ff */
[----:B------:R-:W-:-:S03]  /*1960*/  LOP3.LUT R25, R25, 0x380, RZ, 0xc0, !PT ;  /* 0x0000038019197812 */ /* 0x000fc600078ec0ff */
[----:B------:R-:W1:Y:S01]  /*1970*/  LDC.64 R28, c[0x0][0x3b8] ;  /* 0x0000ee00ff1c7b82 */ /* 0x000e620000000a00 */
[----:B0-----:R-:W-:-:S05]  /*1980*/  IMAD R24, R24, UR4, R27 ;  /* 0x0000000418187c24 */ /* 0x001fca000f8e021b */
        /* <DEDUP_REMOVED lines=9> */
[C---:B------:R-:W-:Y:S02]  /*1a20*/  IADD3 R36, PT, PT, R34.reuse, 0x80, RZ ;  /* 0x0000008022247810 */ /* 0x040fe40007ffe0ff */
[----:B------:R-:W-:Y:S01]  /*1a30*/  IADD3 R34, PT, PT, R34, 0xc0, RZ ;  /* 0x000000c022227810 */ /* 0x000fe20007ffe0ff */
[----:B--2---:R-:W-:Y:S01]  /*1a40*/  FADD.FTZ R30, RZ, R24 ;  /* 0x00000018ff1e7221 */ /* 0x004fe20000010000 */
[----:B------:R-:W-:Y:S01]  /*1a50*/  FADD.FTZ R32, RZ, R25 ;  /* 0x00000019ff207221 */ /* 0x000fe20000010000 */
[----:B------:R-:W-:-:S04]  /*1a60*/  IMAD.WIDE.U32 R24, R36, 0x4, R28 ;  /* 0x0000000424187825 */ /* 0x000fc800078e001c */
[----:B---3--:R-:W-:Y:S01]  /*1a70*/  FADD.FTZ R30, R26, R30 ;  /* 0x0000001e1a1e7221 */ /* 0x008fe20000010000 */
[----:B------:R-:W-:Y:S01]  /*1a80*/  FADD.FTZ R32, R27, R32 ;  /* 0x000000201b207221 */ /* 0x000fe20000010000 */
[----:B------:R-:W-:Y:S01]  /*1a90*/  IMAD.WIDE.U32 R26, R34, 0x4, R28 ;  /* 0x00000004221a7825 */ /* 0x000fe200078e001c */
[----:B------:R-:W2:Y:S05]  /*1aa0*/  LDG.E.64 R24, desc[UR12][R24.64] ;  /* 0x0000000c18187981 */ /* 0x000eaa000c1e1b00 */
[----:B------:R-:W3:Y:S01]  /*1ab0*/  LDG.E.64 R26, desc[UR12][R26.64] ;  /* 0x0000000c1a1a7981 */ /* 0x000ee2000c1e1b00 */
[----:B--2---:R-:W-:Y:S01]  /*1ac0*/  FADD.FTZ R29, R24, R30 ;  /* 0x0000001e181d7221 */ /* 0x004fe20000010000 */
[----:B------:R-:W-:-:S03]  /*1ad0*/  FADD.FTZ R32, R25, R32 ;  /* 0x0000002019207221 */ /* 0x000fc60000010000 */
[----:B---3--:R-:W-:Y:S01]  /*1ae0*/  FADD.FTZ R29, R26, R29 ;  /* 0x0000001d1a1d7221 */ /* 0x008fe20000010000 */
[----:B------:R-:W-:-:S07]  /*1af0*/  FADD.FTZ R28, R27, R32 ;  /* 0x000000201b1c7221 */ /* 0x000fce0000010000 */
.L_x_477:
[----:B------:R-:W-:Y:S05]  /*1b00*/  BSYNC.RECONVERGENT B0 ;  /* 0x0000000000007941 */ /* 0x000fea0003800200 */
.L_x_476:
[----:B0-----:R-:W0:Y:S01]  /*1b10*/  SHFL.BFLY PT, R24, R29, 0x10, 0x1f ;  /* 0x0e001f001d187f89 */ /* 0x001e2200000e0000 */
        /* <DEDUP_REMOVED lines=23> */
[----:B------:R-:W-:Y:S01]  /*1c90*/  FMUL.FTZ R24, R24, 8.1380212577641941607e-06 ;  /* 0x3708888918187820 */ /* 0x000fe20000410000 */
[----:B------:R-:W-:Y:S02]  /*1ca0*/  UMOV UR7, 0x400 ;  /* 0x0000040000077882 */ /* 0x000fe40000000000 */
[----:B------:R-:W-:Y:S01]  /*1cb0*/  UIADD3 UR7, UPT, UPT, UR7, 0x1680, URZ ;  /* 0x0000168007077890 */ /* 0x000fe2000fffe0ff */
[----:B------:R-:W-:-:S04]  /*1cc0*/  FMUL.FTZ R25, R24, R24 ;  /* 0x0000001818197220 */ /* 0x000fc80000410000 */
[----:B------:R-:W-:-:S05]  /*1cd0*/  FFMA.FTZ R25, R26, 8.1380212577641941607e-06, -R25 ;  /* 0x370888891a197823 */ /* 0x000fca0000010819 */
[----:B------:R-:W-:Y:S01]  /*1ce0*/  FMNMX.FTZ R25, RZ, R25, !PT ;  /* 0x00000019ff197209 */ /* 0x000fe20007810000 */
[----:B0-----:R-:W-:-:S06]  /*1cf0*/  ULEA UR7, UR9, UR7, 0x18 ;  /* 0x0000000709077291 */ /* 0x001fcc000f8ec0ff */
[----:B------:R-:W-:-:S05]  /*1d00*/  LEA.HI R26, R18, UR7, RZ, 0x1e ;  /* 0x00000007121a7c11 */ /* 0x000fca000f8ff0ff */
[----:B------:R0:W-:Y:S02]  /*1d10*/  STS.64 [R26], R24 ;  /* 0x000000181a007388 */ /* 0x0001e40000000a00 */
.L_x_479:
[----:B------:R-:W-:Y:S05]  /*1d20*/  BSYNC.RECONVERGENT B0 ;  /* 0x0000000000007941 */ /* 0x000fea0003800200 */
.L_x_478:
[----:B------:R-:W-:Y:S06]  /*1d30*/  BAR.SYNC.DEFER_BLOCKING 0x0 ;  /* 0x0000000000007b1d */ /* 0x000fec0000010000 */
[----:B------:R-:W-:Y:S04]  /*1d40*/  BSSY.RECONVERGENT B0, `(.L_x_480) ;  /* 0x0000016000007945 */ /* 0x000fe80003800200 */
[----:B------:R-:W-:Y:S05]  /*1d50*/  @P0 BRA `(.L_x_481) ;  /* 0x0000000000500947 */ /* 0x000fea0003800000 */
[----:B------:R-:W1:Y:S01]  /*1d60*/  S2UR UR9, SR_CgaCtaId ;  /* 0x00000000000979c3 */ /* 0x000e620000008800 */
[----:B------:R-:W-:Y:S01]  /*1d70*/  UMOV UR7, 0x400 ;  /* 0x0000040000077882 */ /* 0x000fe20000000000 */
[----:B------:R-:W2:Y:S01]  /*1d80*/  LDCU.64 UR14, c[0x0][0x3b0] ;  /* 0x00007600ff0e77ac */ /* 0x000ea20008000a00 */
[----:B------:R-:W-:Y:S02]  /*1d90*/  MOV R27, UR8 ;  /* 0x00000008001b7c02 */ /* 0x000fe40008000f00 */
[----:B------:R-:W-:Y:S01]  /*1da0*/  MOV R28, UR8 ;  /* 0x00000008001c7c02 */ /* 0x000fe20008000f00 */
[----:B------:R-:W-:Y:S01]  /*1db0*/  UIADD3 UR7, UPT, UPT, UR7, 0x1680, URZ ;  /* 0x0000168007077890 */ /* 0x000fe2000fffe0ff */
[----:B------:R-:W-:Y:S01]  /*1dc0*/  MOV R29, UR5 ;  /* 0x00000005001d7c02 */ /* 0x000fe20008000f00 */
[----:B------:R-:W3:Y:S02]  /*1dd0*/  S2UR UR10, SR_CTAID.Y ;  /* 0x00000000000a79c3 */ /* 0x000ee40000002600 */
        /* <DEDUP_REMOVED lines=12> */
.L_x_481:
[----:B------:R-:W-:Y:S05]  /*1ea0*/  BSYNC.RECONVERGENT B0 ;  /* 0x0000000000007941 */ /* 0x000fea0003800200 */
.L_x_480:
[----:B01----:R-:W0:Y:S01]  /*1eb0*/  LDS.64 R24, [R4] ;  /* 0x0000000004187984 */ /* 0x003e220000000a00 */
[----:B------:R-:W0:Y:S01]  /*1ec0*/  LDCU UR7, c[0x0][0x3a0] ;  /* 0x00007400ff0777ac */ /* 0x000e220008000800 */
[C---:B-----5:R-:W-:Y:S02]  /*1ed0*/  PRMT R26, R22.reuse, 0x7632, R26 ;  /* 0x00007632161a7816 */ /* 0x060fe4000000001a */
[----:B------:R-:W-:Y:S01]  /*1ee0*/  SHF.L.U32 R27, R22, 0x10, RZ ;  /* 0x00000010161b7819 */ /* 0x000fe200000006ff */
[----:B------:R-:W1:Y:S01]  /*1ef0*/  LDCU.64 UR10, c[0x0][0x380] ;  /* 0x00007000ff0a77ac */ /* 0x000e620008000a00 */
[C---:B------:R-:W-:Y:S02]  /*1f00*/  PRMT R22, R20.reuse, 0x7632, R22 ;  /* 0x0000763214167816 */ /* 0x040fe40000000016 */
[----:B------:R-:W-:Y:S01]  /*1f10*/  SHF.L.U32 R28, R20, 0x10, RZ ;  /* 0x00000010141c7819 */ /* 0x000fe200000006ff */
[----:B------:R-:W-:Y:S01]  /*1f20*/  UIADD3 UR8, UP0, UPT, UR8, 0x1, URZ ;  /* 0x0000000108087890 */ /* 0x000fe2000ff1e0ff */
[----:B------:R-:W-:Y:S01]  /*1f30*/  SHF.L.U32 R26, R26, 0x10, RZ ;  /* 0x000000101a1a7819 */ /* 0x000fe200000006ff */
[----:B------:R-:W-:-:S02]  /*1f40*/  ULOP3.LUT UR4, UR4, 0x1, URZ, 0x3c, !UPT ;  /* 0x0000000104047892 */ /* 0x000fc4000f8e3cff */
[----:B------:R-:W-:Y:S01]  /*1f50*/  UIADD3.X UR5, UPT, UPT, URZ, UR5, URZ, UP0, !UPT ;  /* 0x00000005ff057290 */ /* 0x000fe200087fe4ff */
[----:B-1----:R-:W-:-:S04]  /*1f60*/  IADD3 R6, P1, PT, R6, UR10, RZ ;  /* 0x0000000a06067c10 */ /* 0x002fc8000ff3e0ff */
[----:B------:R-:W-:Y:S01]  /*1f70*/  IADD3.X R7, PT, PT, R7, UR11, RZ, P1, !PT ;  /* 0x0000000b07077c10 */ /* 0x000fe20008ffe4ff */
[----:B------:R-:W1:Y:S01]  /*1f80*/  LDCU.64 UR10, c[0x0][0x3a8] ;  /* 0x00007500ff0a77ac */ /* 0x000e620008000a00 */
[----:B0-----:R-:W-:Y:S01]  /*1f90*/  FADD.FTZ R25, R25, UR7 ;  /* 0x0000000719197e21 */ /* 0x001fe20008010000 */
[--C-:B------:R-:W-:Y:S01]  /*1fa0*/  FADD.FTZ R20, R3, -R24.reuse ;  /* 0x8000001803147221 */ /* 0x100fe20000010000 */
[--C-:B------:R-:W-:Y:S01]  /*1fb0*/  FADD.FTZ R30, R15, -R24.reuse ;  /* 0x800000180f1e7221 */ /* 0x100fe20000010000 */
[--C-:B------:R-:W-:Y:S01]  /*1fc0*/  FADD.FTZ R32, R35, -R24.reuse ;  /* 0x8000001823207221 */ /* 0x100fe20000010000 */
[--C-:B------:R-:W-:Y:S01]  /*1fd0*/  FADD.FTZ R12, R12, -R24.reuse ;  /* 0x800000180c0c7221 */ /* 0x100fe20000010000 */
[--C-:B------:R-:W-:Y:S01]  /*1fe0*/  FADD.FTZ R10, R10, -R24.reuse ;  /* 0x800000180a0a7221 */ /* 0x100fe20000010000 */
[----:B------:R-:W0:Y:S01]  /*1ff0*/  MUFU.RSQ R25, R25 ;  /* 0x0000001900197308 */ /* 0x000e220000001400 */
[--C-:B------:R-:W-:Y:S01]  /*2000*/  FADD.FTZ R34, R14, -R24.reuse ;  /* 0x800000180e227221 */ /* 0x100fe20000010000 */
[----:B------:R-:W-:Y:S01]  /*2010*/  FADD.FTZ R8, R8, -R24 ;  /* 0x8000001808087221 */ /* 0x000fe20000010000 */
[----:B-1----:R-:W-:-:S04]  /*2020*/  UISETP.GE.U32.AND UP0, UPT, UR8, UR10, UPT ;  /* 0x0000000a0800728c */ /* 0x002fc8000bf06070 */
[----:B------:R-:W-:Y:S01]  /*2030*/  UISETP.GE.AND.EX UP0, UPT, UR5, UR11, UPT, UP0 ;  /* 0x0000000b0500728c */ /* 0x000fe2000bf06300 */
[C---:B0-----:R-:W-:Y:S01]  /*2040*/  FMUL.FTZ R20, R25.reuse, R20 ;  /* 0x0000001419147220 */ /* 0x041fe20000410000 */
[C---:B------:R-:W-:Y:S01]  /*2050*/  FMUL.FTZ R15, R25.reuse, R30 ;  /* 0x0000001e190f7220 */ /* 0x040fe20000410000 */
[C---:B------:R-:W-:Y:S01]  /*2060*/  FMUL.FTZ R32, R25.reuse, R32 ;  /* 0x0000002019207220 */ /* 0x040fe20000410000 */
[----:B------:R-:W-:Y:S01]  /*2070*/  FMUL.FTZ R12, R25, R12 ;  /* 0x0000000c190c7220 */ /* 0x000fe20000410000 */
[--C-:B------:R-:W-:Y:S01]  /*2080*/  FFMA.FTZ R3, R20, R28, R27.reuse ;  /* 0x0000001c14037223 */ /* 0x100fe2000001001b */
[C-C-:B------:R-:W-:Y:S01]  /*2090*/  FFMA.FTZ R15, R28.reuse, R15, R27.reuse ;  /* 0x0000000f1c0f7223 */ /* 0x140fe2000001001b */
[C-C-:B------:R-:W-:Y:S01]  /*20a0*/  FFMA.FTZ R20, R28.reuse, R32, R27.reuse ;  /* 0x000000201c147223 */ /* 0x140fe2000001001b */
[----:B------:R-:W-:Y:S01]  /*20b0*/  FFMA.FTZ R12, R28, R12, R27 ;  /* 0x0000000c1c0c7223 */ /* 0x000fe2000001001b */
[----:B------:R-:W-:Y:S01]  /*20c0*/  SHF.L.U32 R27, R22, 0x10, RZ ;  /* 0x00000010161b7819 */ /* 0x000fe200000006ff */
[--C-:B------:R-:W-:Y:S01]  /*20d0*/  FADD.FTZ R22, R9, -R24.reuse ;  /* 0x8000001809167221 */ /* 0x100fe20000010000 */
[--C-:B------:R-:W-:Y:S01]  /*20e0*/  FADD.FTZ R28, R17, -R24.reuse ;  /* 0x80000018111c7221 */ /* 0x100fe20000010000 */
[----:B------:R-:W-:Y:S01]  /*20f0*/  FADD.FTZ R30, R33, -R24 ;  /* 0x80000018211e7221 */ /* 0x000fe20000010000 */
[C---:B------:R-:W-:Y:S01]  /*2100*/  FMUL.FTZ R29, R25.reuse, R10 ;  /* 0x0000000a191d7220 */ /* 0x040fe20000410000 */
[C---:B------:R-:W-:Y:S01]  /*2110*/  FMUL.FTZ R9, R25.reuse, R22 ;  /* 0x0000001619097220 */ /* 0x040fe20000410000 */
[C---:B------:R-:W-:Y:S01]  /*2120*/  FMUL.FTZ R22, R25.reuse, R28 ;  /* 0x0000001c19167220 */ /* 0x040fe20000410000 */
[----:B------:R-:W-:Y:S01]  /*2130*/  FMUL.FTZ R17, R25, R30 ;  /* 0x0000001e19117220 */ /* 0x000fe20000410000 */
[--C-:B------:R-:W-:Y:S01]  /*2140*/  FFMA.FTZ R10, R27, R29, R26.reuse ;  /* 0x0000001d1b0a7223 */ /* 0x100fe2000001001a */
[--C-:B------:R-:W-:Y:S01]  /*2150*/  FFMA.FTZ R9, R9, R27, R26.reuse ;  /* 0x0000001b09097223 */ /* 0x100fe2000001001a */
[C-C-:B------:R-:W-:Y:S01]  /*2160*/  FFMA.FTZ R22, R27.reuse, R22, R26.reuse ;  /* 0x000000161b167223 */ /* 0x140fe2000001001a */
[--C-:B------:R-:W-:Y:S01]  /*2170*/  FFMA.FTZ R17, R27, R17, R26.reuse ;  /* 0x000000111b117223 */ /* 0x100fe2000001001a */
[----:B------:R-:W-:Y:S01]  /*2180*/  PRMT R26, R21, 0x7632, R26 ;  /* 0x00007632151a7816 */ /* 0x000fe2000000001a */
[----:B------:R-:W-:Y:S01]  /*2190*/  FADD.FTZ R28, R16, -R24 ;  /* 0x80000018101c7221 */ /* 0x000fe20000010000 */
[----:B------:R-:W-:Y:S01]  /*21a0*/  PRMT R30, R23, 0x7632, R30 ;  /* 0x00007632171e7816 */ /* 0x000fe2000000001e */
[----:B------:R-:W-:Y:S01]  /*21b0*/  FMUL.FTZ R27, R12, -1.4426950216293334961 ;  /* 0xbfb8aa3b0c1b7820 */ /* 0x000fe20000410000 */
[----:B------:R-:W-:-:S02]  /*21c0*/  SHF.L.U32 R29, R21, 0x10, RZ ;  /* 0x00000010151d7819 */ /* 0x000fc400000006ff */
[----:B------:R-:W-:Y:S01]  /*21d0*/  SHF.L.U32 R32, R23, 0x10, RZ ;  /* 0x0000001017207819 */ /* 0x000fe200000006ff */
[----:B------:R-:W-:Y:S01]  /*21e0*/  FMUL.FTZ R23, R25, R28 ;  /* 0x0000001c19177220 */ /* 0x000fe20000410000 */
[----:B------:R-:W-:Y:S01]  /*21f0*/  SHF.L.U32 R21, R26, 0x10, RZ ;  /* 0x000000101a157819 */ /* 0x000fe200000006ff */
[--C-:B------:R-:W-:Y:S01]  /*2200*/  FADD.FTZ R28, R19, -R24.reuse ;  /* 0x80000018131c7221 */ /* 0x100fe20000010000 */
[----:B------:R-:W-:Y:S01]  /*2210*/  SHF.L.U32 R26, R30, 0x10, RZ ;  /* 0x000000101e1a7819 */ /* 0x000fe200000006ff */
[----:B------:R-:W-:Y:S01]  /*2220*/  FADD.FTZ R30, R11, -R24 ;  /* 0x800000180b1e7221 */ /* 0x000fe20000010000 */
[----:B------:R-:W-:Y:S01]  /*2230*/  FFMA.FTZ R14, R29, R23, R32 ;  /* 0x000000171d0e7223 */ /* 0x000fe20000010020 */
[C---:B------:R-:W-:Y:S01]  /*2240*/  FMUL.FTZ R23, R25.reuse, R34 ;  /* 0x0000002219177220 */ /* 0x040fe20000410000 */
[----:B------:R0:W1:Y:S01]  /*2250*/  MUFU.EX2 R16, R27 ;  /* 0x0000001b00107308 */ /* 0x0000620000000800 */
[C---:B------:R-:W-:Y:S01]  /*2260*/  FMUL.FTZ R19, R25.reuse, R30 ;  /* 0x0000001e19137220 */ /* 0x040fe20000410000 */
[----:B------:R-:W-:Y:S01]  /*2270*/  FMUL.FTZ R30, R25, R28 ;  /* 0x0000001c191e7220 */ /* 0x000fe20000410000 */
[----:B------:R-:W-:Y:S01]  /*2280*/  FFMA.FTZ R23, R21, R23, R26 ;  /* 0x0000001715177223 */ /* 0x000fe2000001001a */
[----:B------:R-:W-:Y:S01]  /*2290*/  FMUL.FTZ R11, R10, -1.4426950216293334961 ;  /* 0xbfb8aa3b0a0b7820 */ /* 0x000fe20000410000 */
[--C-:B------:R-:W-:Y:S01]  /*22a0*/  FFMA.FTZ R28, R19, R29, R32.reuse ;  /* 0x0000001d131c7223 */ /* 0x100fe20000010020 */
[----:B------:R-:W-:Y:S01]  /*22b0*/  FFMA.FTZ R30, R29, R30, R32 ;  /* 0x0000001e1d1e7223 */ /* 0x000fe20000010020 */
[----:B------:R-:W-:Y:S01]  /*22c0*/  FMUL.FTZ R19, R3, -1.4426950216293334961 ;  /* 0xbfb8aa3b03137820 */ /* 0x000fe20000410000 */
[----:B------:R-:W-:Y:S01]  /*22d0*/  FADD.FTZ R34, R31, -R24 ;  /* 0x800000181f227221 */ /* 0x000fe20000010000 */
[C---:B0-----:R-:W-:Y:S01]  /*22e0*/  FMUL.FTZ R27, R25.reuse, R8 ;  /* 0x00000008191b7220 */ /* 0x041fe20000410000 */
[----:B------:R-:W0:Y:S01]  /*22f0*/  MUFU.EX2 R11, R11 ;  /* 0x0000000b000b7308 */ /* 0x000e220000000800 */
[----:B------:R-:W-:Y:S01]  /*2300*/  FMUL.FTZ R33, R14, -1.4426950216293334961 ;  /* 0xbfb8aa3b0e217820 */ /* 0x000fe20000410000 */
[----:B------:R-:W-:Y:S01]  /*2310*/  FMUL.FTZ R34, R25, R34 ;  /* 0x0000002219227220 */ /* 0x000fe20000410000 */
[----:B------:R-:W-:Y:S01]  /*2320*/  FFMA.FTZ R29, R29, R27, R32 ;  /* 0x0000001b1d1d7223 */ /* 0x000fe20000010020 */
[----:B------:R-:W-:Y:S01]  /*2330*/  FMUL.FTZ R27, R23, -1.4426950216293334961 ;  /* 0xbfb8aa3b171b7820 */ /* 0x000fe20000410000 */
[--C-:B------:R-:W-:Y:S01]  /*2340*/  FADD.FTZ R32, R13, -R24.reuse ;  /* 0x800000180d207221 */ /* 0x100fe20000010000 */
[----:B------:R-:W-:Y:S01]  /*2350*/  FADD.FTZ R24, R37, -R24 ;  /* 0x8000001825187221 */ /* 0x000fe20000010000 */
[----:B-1----:R-:W-:Y:S01]  /*2360*/  FADD.FTZ R35, R16, 1 ;  /* 0x3f80000010237421 */ /* 0x002fe20000010000 */
[----:B------:R-:W1:Y:S01]  /*2370*/  MUFU.EX2 R19, R19 ;  /* 0x0000001300137308 */ /* 0x000e620000000800 */
[----:B------:R-:W-:Y:S01]  /*2380*/  FMUL.FTZ R31, R25, R32 ;  /* 0x00000020191f7220 */ /* 0x000fe20000410000 */
[----:B------:R-:W-:Y:S01]  /*2390*/  FMUL.FTZ R13, R9, -1.4426950216293334961 ;  /* 0xbfb8aa3b090d7820 */ /* 0x000fe20000410000 */
[----:B------:R-:W-:Y:S01]  /*23a0*/  FMUL.FTZ R16, R22, -1.4426950216293334961 ;  /* 0xbfb8aa3b16107820 */ /* 0x000fe20000410000 */
[----:B------:R-:W-:Y:S01]  /*23b0*/  FMUL.FTZ R32, R30, -1.4426950216293334961 ;  /* 0xbfb8aa3b1e207820 */ /* 0x000fe20000410000 */
[----:B------:R-:W-:-:S03]  /*23c0*/  FFMA.FTZ R31, R31, R21, R26 ;  /* 0x000000151f1f7223 */ /* 0x000fc6000001001a */
[----:B------:R-:W2:Y:S01]  /*23d0*/  MUFU.EX2 R27, R27 ;  /* 0x0000001b001b7308 */ /* 0x000ea20000000800 */
[----:B0-----:R-:W-:-:S07]  /*23e0*/  FADD.FTZ R37, R11, 1 ;  /* 0x3f8000000b257421 */ /* 0x001fce0000010000 */
[----:B------:R-:W0:Y:S01]  /*23f0*/  MUFU.RCP R35, R35 ;  /* 0x0000002300237308 */ /* 0x000e220000001000 */
[----:B-1----:R-:W-:Y:S01]  /*2400*/  FADD.FTZ R36, R19, 1 ;  /* 0x3f80000013247421 */ /* 0x002fe20000010000 */
[----:B------:R-:W-:-:S06]  /*2410*/  FMUL.FTZ R19, R29, -1.4426950216293334961 ;  /* 0xbfb8aa3b1d137820 */ /* 0x000fcc0000410000 */
[----:B------:R1:W3:Y:S01]  /*2420*/  MUFU.EX2 R8, R33 ;  /* 0x0000002100087308 */ /* 0x0002e20000000800 */
[----:B--2---:R-:W-:-:S07]  /*2430*/  FADD.FTZ R27, R27, 1 ;  /* 0x3f8000001b1b7421 */ /* 0x004fce0000010000 */
[----:B------:R-:W2:Y:S01]  /*2440*/  MUFU.RCP R11, R37 ;  /* 0x00000025000b7308 */ /* 0x000ea20000001000 */
[----:B-1----:R-:W-:Y:S01]  /*2450*/  FMUL.FTZ R33, R25, R24 ;  /* 0x0000001819217220 */ /* 0x002fe20000410000 */
[C-C-:B------:R-:W-:Y:S01]  /*2460*/  FFMA.FTZ R25, R21.reuse, R34, R26.reuse ;  /* 0x0000002215197223 */ /* 0x140fe2000001001a */
[----:B0-----:R-:W-:Y:S01]  /*2470*/  FMUL.FTZ R34, R12, R35 ;  /* 0x000000230c227220 */ /* 0x001fe20000410000 */
[----:B------:R-:W-:Y:S01]  /*2480*/  FMUL.FTZ R24, R28, -1.4426950216293334961 ;  /* 0xbfb8aa3b1c187820 */ /* 0x000fe20000410000 */
[----:B------:R-:W-:Y:S01]  /*2490*/  FFMA.FTZ R26, R21, R33, R26 ;  /* 0x00000021151a7223 */ /* 0x000fe2000001001a */
[----:B------:R-:W-:Y:S01]  /*24a0*/  FMUL.FTZ R21, R31, -1.4426950216293334961 ;  /* 0xbfb8aa3b1f157820 */ /* 0x000fe20000410000 */
[----:B------:R-:W-:Y:S01]  /*24b0*/  FMUL.FTZ R33, R15, -1.4426950216293334961 ;  /* 0xbfb8aa3b0f217820 */ /* 0x000fe20000410000 */
[----:B------:R-:W0:Y:S01]  /*24c0*/  MUFU.RCP R27, R27 ;  /* 0x0000001b001b7308 */ /* 0x000e220000001000 */
[----:B---3--:R-:W-:Y:S01]  /*24d0*/  FADD.FTZ R35, R8, 1 ;  /* 0x3f80000008237421 */ /* 0x008fe20000010000 */
[----:B------:R-:W-:Y:S01]  /*24e0*/  FMUL.FTZ R8, R20, -1.4426950216293334961 ;  /* 0xbfb8aa3b14087820 */ /* 0x000fe20000410000 */
[----:B------:R-:W-:-:S05]  /*24f0*/  FMUL.FTZ R12, R25, -1.4426950216293334961 ;  /* 0xbfb8aa3b190c7820 */ /* 0x000fca0000410000 */
[----:B------:R-:W1:Y:S01]  /*2500*/  MUFU.RCP R36, R36 ;  /* 0x0000002400247308 */ /* 0x000e620000001000 */
[----:B--2---:R-:W-:Y:S01]  /*2510*/  FMUL.FTZ R11, R10, R11 ;  /* 0x0000000b0a0b7220 */ /* 0x004fe20000410000 */
[----:B------:R-:W-:-:S06]  /*2520*/  FMUL.FTZ R10, R17, -1.4426950216293334961 ;  /* 0xbfb8aa3b110a7820 */ /* 0x000fcc0000410000 */
[----:B------:R-:W2:Y:S01]  /*2530*/  MUFU.EX2 R13, R13 ;  /* 0x0000000d000d7308 */ /* 0x000ea20000000800 */
[----:B0-----:R-:W-:-:S07]  /*2540*/  FMUL.FTZ R23, R23, R27 ;  /* 0x0000001b17177220 */ /* 0x001fce0000410000 */
[----:B------:R-:W0:Y:S01]  /*2550*/  MUFU.EX2 R24, R24 ;  /* 0x0000001800187308 */ /* 0x000e220000000800 */
[----:B-1----:R-:W-:Y:S01]  /*2560*/  FMUL.FTZ R27, R3, R36 ;  /* 0x00000024031b7220 */ /* 0x002fe20000410000 */
[----:B------:R-:W-:-:S06]  /*2570*/  FMUL.FTZ R3, R26, -1.4426950216293334961 ;  /* 0xbfb8aa3b1a037820 */ /* 0x000fcc0000410000 */
[----:B------:R-:W1:Y:S01]  /*2580*/  MUFU.EX2 R8, R8 ;  /* 0x0000000800087308 */ /* 0x000e620000000800 */
[----:B--2---:R-:W-:-:S07]  /*2590*/  FADD.FTZ R36, R13, 1 ;  /* 0x3f8000000d247421 */ /* 0x004fce0000010000 */
[----:B------:R-:W2:Y:S01]  /*25a0*/  MUFU.EX2 R21, R21 ;  /* 0x0000001500157308 */ /* 0x000ea20000000800 */
[----:B0-----:R-:W-:-:S07]  /*25b0*/  FADD.FTZ R13, R24, 1 ;  /* 0x3f800000180d7421 */ /* 0x001fce0000010000 */
[----:B------:R-:W0:Y:S01]  /*25c0*/  MUFU.EX2 R10, R10 ;  /* 0x0000000a000a7308 */ /* 0x000e220000000800 */
[----:B-1----:R-:W-:-:S07]  /*25d0*/  FADD.FTZ R37, R8, 1 ;  /* 0x3f80000008257421 */ /* 0x002fce0000010000 */
        /* <DEDUP_REMOVED lines=12> */
[----:B------:R-:W1:Y:S01]  /*26a0*/  MUFU.RCP R35, R35 ;  /* 0x0000002300237308 */ /* 0x000e620000001000 */
[----:B--2---:R-:W-:-:S07]  /*26b0*/  FADD.FTZ R16, R16, 1 ;  /* 0x3f80000010107421 */ /* 0x004fce0000010000 */
[----:B------:R-:W2:Y:S01]  /*26c0*/  MUFU.RCP R13, R13 ;  /* 0x0000000d000d7308 */ /* 0x000ea20000001000 */
[----:B0-----:R-:W-:-:S07]  /*26d0*/  FADD.FTZ R32, R32, 1 ;  /* 0x3f80000020207421 */ /* 0x001fce0000010000 */
[----:B------:R-:W0:Y:S01]  /*26e0*/  MUFU.RCP R36, R36 ;  /* 0x0000002400247308 */ /* 0x000e220000001000 */
[----:B-1----:R-:W-:-:S05]  /*26f0*/  FMUL.FTZ R14, R14, R35 ;  /* 0x000000230e0e7220 */ /* 0x002fca0000410000 */
[----:B------:R-:W-:Y:S02]  /*2700*/  F2FP.BF16.F32.PACK_AB R23, R23, R14 ;  /* 0x0000000e1717723e */ /* 0x000fe400000010ff */
[----:B------:R-:W1:Y:S01]  /*2710*/  MUFU.RCP R24, R24 ;  /* 0x0000001800187308 */ /* 0x000e620000001000 */
[----:B--2---:R-:W-:-:S07]  /*2720*/  FMUL.FTZ R13, R28, R13 ;  /* 0x0000000d1c0d7220 */ /* 0x004fce0000410000 */
[----:B------:R-:W2:Y:S01]  /*2730*/  MUFU.RCP R21, R21 ;  /* 0x0000001500157308 */ /* 0x000ea20000001000 */
[----:B0-----:R-:W-:-:S07]  /*2740*/  FMUL.FTZ R36, R9, R36 ;  /* 0x0000002409247220 */ /* 0x001fce0000410000 */
[----:B------:R-:W0:Y:S01]  /*2750*/  MUFU.RCP R33, R16 ;  /* 0x0000001000217308 */ /* 0x000e220000001000 */
[----:B-1----:R-:W-:-:S05]  /*2760*/  FMUL.FTZ R24, R31, R24 ;  /* 0x000000181f187220 */ /* 0x002fca0000410000 */
[----:B------:R-:W-:Y:S02]  /*2770*/  F2FP.BF16.F32.PACK_AB R13, R24, R13 ;  /* 0x0000000d180d723e */ /* 0x000fe400000010ff */
[----:B------:R-:W1:Y:S01]  /*2780*/  MUFU.RCP R35, R32 ;  /* 0x0000002000237308 */ /* 0x000e620000001000 */
[----:B--2---:R-:W-:-:S07]  /*2790*/  FMUL.FTZ R21, R15, R21 ;  /* 0x000000150f157220 */ /* 0x004fce0000410000 */
[----:B------:R-:W2:Y:S01]  /*27a0*/  MUFU.RCP R12, R12 ;  /* 0x0000000c000c7308 */ /* 0x000ea20000001000 */
[----:B0-----:R-:W-:Y:S01]  /*27b0*/  FMUL.FTZ R16, R22, R33 ;  /* 0x0000002116107220 */ /* 0x001fe20000410000 */
[----:B------:R-:W-:-:S04]  /*27c0*/  F2FP.BF16.F32.PACK_AB R22, R11, R34 ;  /* 0x000000220b16723e */ /* 0x000fc800000010ff */
[----:B------:R-:W-:Y:S01]  /*27d0*/  F2FP.BF16.F32.PACK_AB R16, R16, R21 ;  /* 0x000000151010723e */ /* 0x000fe200000010ff */
[----:B------:R0:W-:Y:S01]  /*27e0*/  STG.E.64 desc[UR12][R6.64+0x5a00], R22 ;  /* 0x005a001606007986 */ /* 0x0001e2000c101b0c */
[----:B------:R-:W3:Y:S01]  /*27f0*/  MUFU.RCP R37, R37 ;  /* 0x0000002500257308 */ /* 0x000ee20000001000 */
[----:B-1----:R-:W-:-:S07]  /*2800*/  FMUL.FTZ R35, R30, R35 ;  /* 0x000000231e237220 */ /* 0x002fce0000410000 */
[----:B------:R-:W1:Y:S01]  /*2810*/  MUFU.RCP R8, R8 ;  /* 0x0000000800087308 */ /* 0x000e620000001000 */
[----:B--2---:R-:W-:Y:S01]  /*2820*/  FMUL.FTZ R28, R25, R12 ;  /* 0x0000000c191c7220 */ /* 0x004fe20000410000 */
[----:B------:R-:W-:-:S05]  /*2830*/  F2FP.BF16.F32.PACK_AB R12, R36, R27 ;  /* 0x0000001b240c723e */ /* 0x000fca00000010ff */
[----:B------:R0:W-:Y:S01]  /*2840*/  STG.E.64 desc[UR12][R6.64], R12 ;  /* 0x0000000c06007986 */ /* 0x0001e2000c101b0c */
[----:B------:R-:W2:Y:S01]  /*2850*/  MUFU.RCP R10, R10 ;  /* 0x0000000a000a7308 */ /* 0x000ea20000001000 */
[----:B---3--:R-:W-:-:S07]  /*2860*/  FMUL.FTZ R37, R20, R37 ;  /* 0x0000002514257220 */ /* 0x008fce0000410000 */
[----:B------:R-:W3:Y:S01]  /*2870*/  MUFU.RCP R3, R3 ;  /* 0x0000000300037308 */ /* 0x000ee20000001000 */
[----:B-1----:R-:W-:Y:S01]  /*2880*/  FMUL.FTZ R8, R17, R8 ;  /* 0x0000000811087220 */ /* 0x002fe20000410000 */
[----:B------:R-:W-:-:S04]  /*2890*/  F2FP.BF16.F32.PACK_AB R17, R28, R35 ;  /* 0x000000231c11723e */ /* 0x000fc800000010ff */
[----:B------:R-:W-:Y:S01]  /*28a0*/  F2FP.BF16.F32.PACK_AB R8, R8, R37 ;  /* 0x000000250808723e */ /* 0x000fe200000010ff */
[----:B------:R0:W-:Y:S01]  /*28b0*/  STG.E.64 desc[UR12][R6.64+0x1e00], R16 ;  /* 0x001e001006007986 */ /* 0x0001e2000c101b0c */
[----:B--2---:R-:W-:Y:S01]  /*28c0*/  FMUL.FTZ R10, R29, R10 ;  /* 0x0000000a1d0a7220 */ /* 0x004fe20000410000 */
[----:B---3--:R-:W-:-:S05]  /*28d0*/  FMUL.FTZ R3, R26, R3 ;  /* 0x000000031a037220 */ /* 0x008fca0000410000 */
[----:B------:R-:W-:-:S05]  /*28e0*/  F2FP.BF16.F32.PACK_AB R9, R3, R10 ;  /* 0x0000000a0309723e */ /* 0x000fca00000010ff */
[----:B------:R0:W-:Y:S01]  /*28f0*/  STG.E.64 desc[UR12][R6.64+0x3c00], R8 ;  /* 0x003c000806007986 */ /* 0x0001e2000c101b0c */
[----:B------:R-:W-:Y:S05]  /*2900*/  BRA.U !UP0, `(.L_x_482) ;  /* 0xffffffd9087c7547 */ /* 0x000fea000b83ffff */
[----:B------:R-:W-:Y:S05]  /*2910*/  EXIT ;  /* 0x000000000000794d */ /* 0x000fea0003800000 */
.L_x_483:
        /* <DEDUP_REMOVED lines=14> */
.L_x_1098:


//--------------------- .text._ZN13group_norm_v214gn_cuda_kernelI13__nv_bfloat16Li480ELi1ELi16ELi120ELi1024ELb1ELi16ELi960ELi960ELi4ELb1ELi2ELb0ELb0ENS_16CompileConditionILi1000EEEEEvPT_PKS4_S7_S7_flPfS8_Pj --------------------------
	.section	.text._ZN13group_norm_v214gn_cuda_kernelI13__nv_bfloat16Li480ELi1ELi16ELi120ELi1024ELb1ELi16ELi960ELi960ELi4ELb1ELi2ELb0ELb0ENS_16CompileConditionILi1000EEEEEvPT_PKS4_S7_S7_flPfS8_Pj,"ax",@progbits
	.align	128
        .global         _ZN13group_norm_v214gn_cuda_kernelI13__nv_bfloat16Li480ELi1ELi16ELi120ELi1024ELb1ELi16ELi960ELi960ELi4ELb1ELi2ELb0ELb0ENS_16CompileConditionILi1000EEEEEvPT_PKS4_S7_S7_flPfS8_Pj
        .type           _ZN13group_norm_v214gn_cuda_kernelI13__nv_bfloat16Li480ELi1ELi16ELi120ELi1024ELb1ELi16ELi960ELi960ELi4ELb1ELi2ELb0ELb0ENS_16CompileConditionILi1000EEEEEvPT_PKS4_S7_S7_flPfS8_Pj,@function
        .size           _ZN13group_norm_v214gn_cuda_kernelI13__nv_bfloat16Li480ELi1ELi16ELi120ELi1024ELb1ELi16ELi960ELi960ELi4ELb1ELi2ELb0ELb0ENS_16CompileConditionILi1000EEEEEvPT_PKS4_S7_S7_flPfS8_Pj,(.L_x_1099 - _ZN13group_norm_v214gn_cuda_kernelI13__nv_bfloat16Li480ELi1ELi16ELi120ELi1024ELb1ELi16ELi960ELi960ELi4ELb1ELi2ELb0ELb0ENS_16CompileConditionILi1000EEEEEvPT_PKS4_S7_S7_flPfS8_Pj)
        .other          _ZN13group_norm_v214gn_cuda_kernelI13__nv_bfloat16Li480ELi1ELi16ELi120ELi1024ELb1ELi16ELi960ELi960ELi4ELb1ELi2ELb0ELb0ENS_16CompileConditionILi1000EEEEEvPT_PKS4_S7_S7_flPfS8_Pj,@"STO_CUDA_ENTRY STV_DEFAULT"
_ZN13group_norm_v214gn_cuda_kernelI13__nv_bfloat16Li480ELi1ELi16ELi120ELi1024ELb1ELi16ELi960ELi960ELi4ELb1ELi2ELb0ELb0ENS_16CompileConditionILi1000EEEEEvPT_PKS4_S7_S7_flPfS8_Pj:
.text._ZN13group_norm_v214gn_cuda_kernelI13__nv_bfloat16Li480ELi1ELi16ELi120ELi1024ELb1ELi16ELi960ELi960ELi4ELb1ELi2ELb0ELb0ENS_16CompileConditionILi1000EEEEEvPT_PKS4_S7_S7_flPfS8_Pj:
        /* <DEDUP_REMOVED lines=20> */
[----:B------:R-:W-:-:S04]  /*0140*/  UIADD3 UR4, UPT, UPT, UR4, 0x1680, URZ ;  /* 0x0000168004047890 */ /* 0x000fc8000fffe0ff */
[----:B------:R-:W-:Y:S01]  /*0150*/  ULEA UR4, UR5, UR4, 0x18 ;  /* 0x0000000405047291 */ /* 0x000fe2000f8ec0ff */
[C---:B0-----:R-:W-:Y:S02]  /*0160*/  LOP3.LUT R2, R6.reuse, 0xffff, RZ, 0xc0, !PT ;  /* 0x0000ffff06027812 */ /* 0x041fe400078ec0ff */
[C---:B------:R-:W-:Y:S01]  /*0170*/  LEA.HI R9, R6.reuse, R3, RZ, 0x1f ;  /* 0x0000000306097211 */ /* 0x040fe200078ff8ff */
[----:B------:R-:W0:Y:S01]  /*0180*/  LDC.64 R108, c[0x0][0x398] ;  /* 0x0000e600ff6c7b82 */ /* 0x000e220000000a00 */
[----:B------:R-:W-:Y:S01]  /*0190*/  SHF.L.U32 R7, R6, 0x3, RZ ;  /* 0x0000000306077819 */ /* 0x000fe200000006ff */
[----:B------:R-:W-:Y:S01]  /*01a0*/  IMAD R2, R2, 0x8889, RZ ;  /* 0x0000888902027824 */ /* 0x000fe200078e02ff */
[----:B----4-:R-:W-:Y:S01]  /*01b0*/  ISETP.EQ.U32.AND P1, PT, R44, RZ, PT ;  /* 0x000000ff2c00720c */ /* 0x010fe20003f22070 */
[----:B------:R-:W-:Y:S01]  /*01c0*/  IMAD R9, R9, 0x78, -R38 ;  /* 0x0000007809097824 */ /* 0x000fe200078e0a26 */
[----:B------:R-:W-:Y:S02]  /*01d0*/  LOP3.LUT R37, R7, 0x8, RZ, 0xc0, !PT ;  /* 0x0000000807257812 */ /* 0x000fe400078ec0ff */
[----:B------:R-:W-:Y:S01]  /*01e0*/  SHF.R.U32.HI R40, RZ, 0x17, R2 ;  /* 0x00000017ff287819 */ /* 0x000fe20000011602 */
[----:B-----5:R-:W-:Y:S01]  /*01f0*/  IMAD.WIDE.U32 R106, R5, 0x4, R106 ;  /* 0x00000004056a7825 */ /* 0x020fe200078e006a */
[----:B------:R-:W-:Y:S01]  /*0200*/  MOV R2, UR6 ;  /* 0x0000000600027c02 */ /* 0x000fe20008000f00 */
[----:B------:R-:W4:Y:S01]  /*0210*/  LDCU.64 UR6, c[0x0][0x358] ;  /* 0x00006b00ff0677ac */ /* 0x000f220008000a00 */
[----:B------:R-:W-:-:S02]  /*0220*/  LOP3.LUT R8, R9, 0x4, RZ, 0xfc, !PT ;  /* 0x0000000409087812 */ /* 0x000fc400078efcff */
        /* <DEDUP_REMOVED lines=28> */
[----:B------:R-:W-:Y:S02]  /*03f0*/  PRMT R70, R40, 0x9910, RZ ;  /* 0x0000991028467816 */ /* 0x000fe400000000ff */
[----:B------:R-:W-:-:S02]  /*0400*/  IADD3 R9, PT, PT, R9, 0x74, RZ ;  /* 0x0000007409097810 */ /* 0x000fc40007ffe0ff */
[----:B------:R-:W-:Y:S01]  /*0410*/  SHF.R.U32.HI R13, RZ, 0x2, R8 ;  /* 0x00000002ff0d7819 */ /* 0x000fe20000011608 */
[----:B------:R-:W-:Y:S01]  /*0420*/  IMAD R8, R11, 0x18, R2 ;  /* 0x000000180b087824 */ /* 0x000fe200078e0202 */
[----:B------:R-:W-:Y:S02]  /*0430*/  SHF.R.U32.HI R33, RZ, 0x2, R28 ;  /* 0x00000002ff217819 */ /* 0x000fe4000001161c */
[----:B------:R-:W-:Y:S01]  /*0440*/  SHF.R.U32.HI R11, RZ, 0x2, R9 ;  /* 0x00000002ff0b7819 */ /* 0x000fe20000011609 */
[----:B------:R-:W-:Y:S01]  /*0450*/  IMAD R9, R70, 0xf0, RZ ;  /* 0x000000f046097824 */ /* 0x000fe200078e02ff */
        /* <DEDUP_REMOVED lines=9> */
[----:B------:R-:W-:-:S02]  /*04f0*/  IADD3 R33, PT, PT, RZ, -R9, RZ ;  /* 0x80000009ff217210 */ /* 0x000fc40007ffe0ff */
[----:B------:R-:W-:Y:S01]  /*0500*/  SHF.R.U32.HI R47, RZ, 0x2, R36 ;  /* 0x00000002ff2f7819 */ /* 0x000fe20000011624 */
[----:B------:R-:W-:Y:S01]  /*0510*/  IMAD R36, R43, 0x18, R2 ;  /* 0x000000182b247824 */ /* 0x000fe200078e0202 */
[----:B------:R-:W-:Y:S01]  /*0520*/  SHF.R.U32.HI R17, RZ, 0x2, R12 ;  /* 0x00000002ff117819 */ /* 0x000fe2000001160c */
[----:B------:R-:W-:Y:S01]  /*0530*/  IMAD R12, R15, 0x18, R2 ;  /* 0x000000180f0c7824 */ /* 0x000fe200078e0202 */
[----:B------:R-:W-:Y:S02]  /*0540*/  PRMT R33, R33, 0x7710, RZ ;  /* 0x0000771021217816 */ /* 0x000fe400000000ff */
[C---:B------:R-:W-:Y:S02]  /*0550*/  IADD3 R15, PT, PT, R37.reuse, R22, RZ ;  /* 0x00000016250f7210 */ /* 0x040fe40007ffe0ff */
[----:B------:R-:W-:Y:S02]  /*0560*/  IADD3 R22, PT, PT, R37, R36, RZ ;  /* 0x0000002425167210 */ /* 0x000fe40007ffe0ff */
[----:B------:R-:W-:-:S02]  /*0570*/  IADD3 R36, PT, PT, R33, R6, RZ ;  /* 0x0000000621247210 */ /* 0x000fc40007ffe0ff */
[----:B------:R-:W-:Y:S01]  /*0580*/  SHF.R.U32.HI R49, RZ, 0x2, R42 ;  /* 0x00000002ff317819 */ /* 0x000fe2000001162a */
[----:B------:R-:W-:Y:S01]  /*0590*/  IMAD R42, R47, 0x18, R2 ;  /* 0x000000182f2a7824 */ /* 0x000fe200078e0202 */
[----:B------:R-:W-:Y:S02]  /*05a0*/  LOP3.LUT R47, R36, 0xffff, RZ, 0xc0, !PT ;  /* 0x0000ffff242f7812 */ /* 0x000fe400078ec0ff */
        /* <DEDUP_REMOVED lines=36> */
[----:B------:R-:W-:Y:S01]  /*07f0*/  LEA R38, R47, R38, 0x2 ;  /* 0x000000262f267211 */ /* 0x000fe200078e10ff */
[--C-:B------:R-:W-:Y:S01]  /*0800*/  IMAD R62, R65, 0x18, R2.reuse ;  /* 0x00000018413e7824 */ /* 0x100fe200078e0202 */
[C---:B--2---:R-:W-:Y:S01]  /*0810*/  LOP3.LUT P0, RZ, R0.reuse, 0x3f, RZ, 0xc0, !PT ;  /* 0x0000003f00ff7812 */ /* 0x044fe2000780c0ff */
[--C-:B------:R-:W-:Y:S01]  /*0820*/  IMAD R64, R67, 0x18, R2.reuse ;  /* 0x0000001843407824 */ /* 0x100fe200078e0202 */
[----:B------:R-:W-:Y:S01]  /*0830*/  SHF.L.U32 R4, R0, 0x4, RZ ;  /* 0x0000000400047819 */ /* 0x000fe200000006ff */
[--C-:B------:R-:W-:Y:S01]  /*0840*/  IMAD R66, R69, 0x18, R2.reuse ;  /* 0x0000001845427824 */ /* 0x100fe200078e0202 */
[----:B------:R-:W-:Y:S01]  /*0850*/  ISETP.EQ.OR.EX P0, PT, R45, RZ, P0, P1 ;  /* 0x000000ff2d00720c */ /* 0x000fe20000702710 */
[----:B------:R-:W-:-:S02]  /*0860*/  IMAD R68, R71, 0x18, R2 ;  /* 0x0000001847447824 */ /* 0x000fc400078e0202 */
[----:B------:R-:W-:Y:S02]  /*0870*/  HFMA2 R45, -RZ, RZ, 0, 5.9604644775390625e-08 ;  /* 0x00000001ff2d7431 */ /* 0x000fe400000001ff */
[----:B------:R-:W-:Y:S01]  /*0880*/  IMAD R70, R73, 0x18, R2 ;  /* 0x0000001849467824 */ /* 0x000fe200078e0202 */
[C---:B------:R-:W-:Y:S01]  /*0890*/  LOP3.LUT R2, R38.reuse, 0xffff, RZ, 0xc0, !PT ;  /* 0x0000ffff26027812 */ /* 0x040fe200078ec0ff */
[----:B-1----:R-:W-:Y:S01]  /*08a0*/  IMAD.WIDE.U32 R110, R38, 0x2, R110 ;  /* 0x00000002266e7825 */ /* 0x002fe200078e006e */
[C---:B------:R-:W-:Y:S02]  /*08b0*/  IADD3 R9, PT, PT, R37.reuse, R10, RZ ;  /* 0x0000000a25097210 */ /* 0x040fe40007ffe0ff */
[----:B------:R-:W-:Y:S01]  /*08c0*/  ISETP.NE.AND P1, PT, R0, RZ, PT ;  /* 0x000000ff0000720c */ /* 0x000fe20003f25270 */
[----:B------:R-:W-:Y:S01]  /*08d0*/  IMAD R2, R2, 0x889, RZ ;  /* 0x0000088902027824 */ /* 0x000fe200078e02ff */
[----:B------:R-:W-:Y:S01]  /*08e0*/  IADD3 R10, PT, PT, R37, R12, RZ ;  /* 0x0000000c250a7210 */ /* 0x000fe20007ffe0ff */
[----:B0-----:R-:W-:Y:S01]  /*08f0*/  IMAD.WIDE.U32 R108, R38, 0x2, R108 ;  /* 0x00000002266c7825 */ /* 0x001fe200078e006c */
[----:B------:R-:W-:-:S02]  /*0900*/  SHF.L.U32 R0, R0, 0x1, RZ ;  /* 0x0000000100007819 */ /* 0x000fc400000006ff */
[C---:B------:R-:W-:Y:S02]  /*0910*/  IADD3 R12, PT, PT, R37.reuse, R16, RZ ;  /* 0x00000010250c7210 */ /* 0x040fe40007ffe0ff */
[C---:B------:R-:W-:Y:S02]  /*0920*/  IADD3 R16, PT, PT, R37.reuse, R24, RZ ;  /* 0x0000001825107210 */ /* 0x040fe40007ffe0ff */
[C---:B------:R-:W-:Y:S02]  /*0930*/  IADD3 R17, PT, PT, R37.reuse, R26, RZ ;  /* 0x0000001a25117210 */ /* 0x040fe40007ffe0ff */
[----:B------:R-:W-:Y:S02]  /*0940*/  LOP3.LUT R39, R4, 0x3f0, RZ, 0xc0, !PT ;  /* 0x000003f004277812 */ /* 0x000fe400078ec0ff */
[C---:B------:R-:W-:Y:S02]  /*0950*/  IADD3 R24, PT, PT, R37.reuse, R46, RZ ;  /* 0x0000002e25187210 */ /* 0x040fe40007ffe0ff */
[----:B------:R-:W-:-:S02]  /*0960*/  IADD3 R25, PT, PT, R37, R48, RZ ;  /* 0x0000003025197210 */ /* 0x000fc40007ffe0ff */
[C---:B------:R-:W-:Y:S02]  /*0970*/  IADD3 R26, PT, PT, R37.reuse, R50, RZ ;  /* 0x00000032251a7210 */ /* 0x040fe40007ffe0ff */
[----:B------:R-:W-:Y:S02]  /*0980*/  IADD3 R11, PT, PT, R37, R14, RZ ;  /* 0x0000000e250b7210 */ /* 0x000fe40007ffe0ff */
        /* <DEDUP_REMOVED lines=11> */
[----:B------:R-:W-:Y:S02]  /*0a40*/  IADD3 R8, PT, PT, R8, R37, RZ ;  /* 0x0000002508087210 */ /* 0x000fe40007ffe0ff */
        /* <DEDUP_REMOVED lines=11> */
[----:B------:R-:W-:Y:S02]  /*0b00*/  LEA R40, R40, R43, 0x3 ;  /* 0x0000002b28287211 */ /* 0x000fe400078e18ff */
[----:B------:R-:W-:Y:S02]  /*0b10*/  CS2R R42, SRZ ;  /* 0x00000000002a7805 */ /* 0x000fe4000001ff00 */
[----:B------:R-:W-:Y:S02]  /*0b20*/  IADD3 R37, PT, PT, R37, R72, RZ ;  /* 0x0000004825257210 */ /* 0x000fe40007ffe0ff */
[----:B------:R-:W-:Y:S02]  /*0b30*/  LOP3.LUT R44, R6, 0x1f, RZ, 0xc0, !PT ;  /* 0x0000001f062c7812 */ /* 0x000fe400078ec0ff */
[----:B------:R-:W-:-:S02]  /*0b40*/  SEL R45, R45, 0x7fffffc1, P1 ;  /* 0x7fffffc12d2d7807 */ /* 0x000fc40000800000 */
[----:B------:R-:W-:Y:S02]  /*0b50*/  LOP3.LUT R46, R46, 0x1c0, RZ, 0xc0, !PT ;  /* 0x000001c02e2e7812 */ /* 0x000fe400078ec0ff */
[C---:B------:R-:W-:Y:S02]  /*0b60*/  ISETP.GT.U32.OR P0, PT, R6.reuse, 0x7, P0 ;  /* 0x000000070600780c */ /* 0x040fe40000704470 */
[----:B------:R-:W-:Y:S02]  /*0b70*/  LEA R47, R6, R47, 0x6 ;  /* 0x0000002f062f7211 */ /* 0x000fe400078e30ff */
[----:B------:R-:W-:Y:S02]  /*0b80*/  SHF.L.U32 R48, R48, 0x1, RZ ;  /* 0x0000000130307819 */ /* 0x000fe400000006ff */
[----:B------:R-:W-:Y:S02]  /*0b90*/  LEA.HI R49, R6, UR4, RZ, 0x1e ;  /* 0x0000000406317c11 */ /* 0x000fe4000f8ff0ff */
[----:B---34-:R-:W-:-:S07]  /*0ba0*/  LEA R50, R50, UR4, 0x3 ;  /* 0x0000000432327c11 */ /* 0x018fce000f8e18ff */
.L_x_490:
[----:B-1----:R-:W-:Y:S01]  /*0bb0*/  MOV R2, R38 ;  /* 0x0000002600027202 */ /* 0x002fe20000000f00 */
[----:B------:R-:W0:Y:S01]  /*0bc0*/  LDCU.64 UR10, c[0x0][0x388] ;  /* 0x00007100ff0a77ac */ /* 0x000e220008000a00 */
[----:B------:R-:W-:Y:S01]  /*0bd0*/  MOV R3, RZ ;  /* 0x000000ff00037202 */ /* 0x000fe20000000f00 */
[----:B------:R-:W-:Y:S01]  /*0be0*/  IMAD R53, R39, 0x780, RZ ;  /* 0x0000078027357824 */ /* 0x000fe200078e02ff */
[----:B------:R-:W5:Y:S01]  /*0bf0*/  LDG.E.64.CONSTANT R54, desc[UR6][R108.64] ;  /* 0x000000066c367981 */ /* 0x000f62000c1e9b00 */
[----:B------:R-:W-:Y:S02]  /*0c00*/  IMAD R51, R42, 0x1e0000, RZ ;  /* 0x001e00002a337824 */ /* 0x000fe400078e02ff */
[----:B------:R-:W-:-:S03]  /*0c10*/  IMAD.WIDE.U32 R2, R41, 0x1e0000, R2 ;  /* 0x001e000029027825 */ /* 0x000fc600078e0002 */
[----:B------:R-:W-:Y:S02]  /*0c20*/  IADD3 R76, P1, PT, R53, R2, RZ ;  /* 0x00000002354c7210 */ /* 0x000fe40007f3e0ff */
[----:B------:R-:W5:Y:S02]  /*0c30*/  LDG.E.64.CONSTANT R52, desc[UR6][R110.64] ;  /* 0x000000066e347981 */ /* 0x000f64000c1e9b00 */
        /* <DEDUP_REMOVED lines=132> */
[----:B-1----:R-:W-:Y:S05]  /*1480*/  @P2 BRA `(.L_x_485) ;  /* 0x0000000400682947 */ /* 0x002fea0003800000 */
[----:B0-----:R-:W0:Y:S04]  /*1490*/  LDS.64 R56, [R8] ;  /* 0x0000000008387984 */ /* 0x001e280000000a00 */
        /* <DEDUP_REMOVED lines=9> */
[----:B0-----:R-:W-:Y:S01]  /*1530*/  FADD.FTZ R105, RZ, R56 ;  /* 0x00000038ff697221 */ /* 0x001fe20000010000 */
[----:B------:R-:W-:-:S02]  /*1540*/  FADD.FTZ R114, RZ, R57 ;  /* 0x00000039ff727221 */ /* 0x000fc40000010000 */
[----:B------:R-:W0:Y:S01]  /*1550*/  LDS.64 R56, [R18] ;  /* 0x0000000012387984 */ /* 0x000e220000000a00 */
[----:B-1----:R-:W-:Y:S01]  /*1560*/  FADD.FTZ R105, R105, R58 ;  /* 0x0000003a69697221 */ /* 0x002fe20000010000 */
[----:B------:R-:W-:Y:S02]  /*1570*/  FADD.FTZ R114, R114, R59 ;  /* 0x0000003b72727221 */ /* 0x000fe40000010000 */
[----:B------:R-:W1:Y:S01]  /*1580*/  LDS.64 R58, [R19] ;  /* 0x00000000133a7984 */ /* 0x000e620000000a00 */
[----:B--2---:R-:W-:Y:S01]  /*1590*/  FADD.FTZ R105, R105, R60 ;  /* 0x0000003c69697221 */ /* 0x004fe20000010000 */
[----:B------:R-:W-:Y:S02]  /*15a0*/  FADD.FTZ R114, R114, R61 ;  /* 0x0000003d72727221 */ /* 0x000fe40000010000 */
[----:B------:R-:W2:Y:S01]  /*15b0*/  LDS.64 R60, [R20] ;  /* 0x00000000143c7984 */ /* 0x000ea20000000a00 */
[----:B---3--:R-:W-:Y:S01]  /*15c0*/  FADD.FTZ R105, R105, R62 ;  /* 0x0000003e69697221 */ /* 0x008fe20000010000 */
[----:B------:R-:W-:-:S02]  /*15d0*/  FADD.FTZ R114, R114, R63 ;  /* 0x0000003f72727221 */ /* 0x000fc40000010000 */
[----:B------:R-:W3:Y:S01]  /*15e0*/  LDS.64 R62, [R21] ;  /* 0x00000000153e7984 */ /* 0x000ee20000000a00 */
[----:B----4-:R-:W-:Y:S01]  /*15f0*/  FADD.FTZ R105, R105, R64 ;  /* 0x0000004069697221 */ /* 0x010fe20000010000 */
[----:B------:R-:W-:Y:S02]  /*1600*/  FADD.FTZ R114, R114, R65 ;  /* 0x0000004172727221 */ /* 0x000fe40000010000 */
[----:B------:R-:W4:Y:S01]  /*1610*/  LDS.64 R64, [R22] ;  /* 0x0000000016407984 */ /* 0x000f220000000a00 */
[----:B------:R-:W-:Y:S01]  /*1620*/  FADD.FTZ R105, R105, R66 ;  /* 0x0000004269697221 */ /* 0x000fe20000010000 */
[----:B------:R-:W-:Y:S02]  /*1630*/  FADD.FTZ R114, R114, R67 ;  /* 0x0000004372727221 */ /* 0x000fe40000010000 */
[----:B------:R-:W4:Y:S01]  /*1640*/  LDS.64 R66, [R23] ;  /* 0x0000000017427984 */ /* 0x000f220000000a00 */
[----:B------:R-:W-:Y:S01]  /*1650*/  FADD.FTZ R105, R105, R68 ;  /* 0x0000004469697221 */ /* 0x000fe20000010000 */
[----:B------:R-:W-:-:S02]  /*1660*/  FADD.FTZ R114, R114, R69 ;  /* 0x0000004572727221 */ /* 0x000fc40000010000 */
[----:B------:R-:W4:Y:S01]  /*1670*/  LDS.64 R68, [R24] ;  /* 0x0000000018447984 */ /* 0x000f220000000a00 */
[----:B------:R-:W-:Y:S01]  /*1680*/  FADD.FTZ R105, R105, R70 ;  /* 0x0000004669697221 */ /* 0x000fe20000010000 */
        /* <DEDUP_REMOVED lines=8> */
[----:B0-----:R-:W-:Y:S01]  /*1710*/  FADD.FTZ R105, R105, R56 ;  /* 0x0000003869697221 */ /* 0x001fe20000010000 */
[----:B------:R-:W-:Y:S02]  /*1720*/  FADD.FTZ R114, R114, R57 ;  /* 0x0000003972727221 */ /* 0x000fe40000010000 */
[----:B------:R-:W0:Y:S01]  /*1730*/  LDS.64 R56, [R28] ;  /* 0x000000001c387984 */ /* 0x000e220000000a00 */
[----:B-1----:R-:W-:Y:S01]  /*1740*/  FADD.FTZ R105, R105, R58 ;  /* 0x0000003a69697221 */ /* 0x002fe20000010000 */
[----:B------:R-:W-:Y:S02]  /*1750*/  FADD.FTZ R114, R114, R59 ;  /* 0x0000003b72727221 */ /* 0x000fe40000010000 */
[----:B------:R-:W1:Y:S01]  /*1760*/  LDS.64 R58, [R29] ;  /* 0x000000001d3a7984 */ /* 0x000e620000000a00 */
[----:B--2---:R-:W-:Y:S01]  /*1770*/  FADD.FTZ R105, R105, R60 ;  /* 0x0000003c69697221 */ /* 0x004fe20000010000 */
[----:B------:R-:W-:-:S02]  /*1780*/  FADD.FTZ R114, R114, R61 ;  /* 0x0000003d72727221 */ /* 0x000fc40000010000 */
[----:B------:R-:W2:Y:S01]  /*1790*/  LDS.64 R60, [R30] ;  /* 0x000000001e3c7984 */ /* 0x000ea20000000a00 */
[----:B---3--:R-:W-:Y:S01]  /*17a0*/  FADD.FTZ R105, R105, R62 ;  /* 0x0000003e69697221 */ /* 0x008fe20000010000 */
[----:B------:R-:W-:Y:S02]  /*17b0*/  FADD.FTZ R114, R114, R63 ;  /* 0x0000003f72727221 */ /* 0x000fe40000010000 */
[----:B------:R-:W3:Y:S01]  /*17c0*/  LDS.64 R62, [R31] ;  /* 0x000000001f3e7984 */ /* 0x000ee20000000a00 */
[----:B----4-:R-:W-:Y:S01]  /*17d0*/  FADD.FTZ R105, R105, R64 ;  /* 0x0000004069697221 */ /* 0x010fe20000010000 */
        /* <DEDUP_REMOVED lines=36> */
[----:B------:R-:W-:-:S07]  /*1a20*/  FADD.FTZ R75, R114, R75 ;  /* 0x0000004b724b7221 */ /* 0x000fce0000010000 */
.L_x_485:
[----:B------:R-:W-:Y:S05]  /*1a30*/  BSYNC.RECONVERGENT B0 ;  /* 0x0000000000007941 */ /* 0x000fea0003800200 */
.L_x_484:
[----:B0-----:R-:W0:Y:S01]  /*1a40*/  SHFL.BFLY PT, R57, R74, 0x1, 0x1f ;  /* 0x0c201f004a397f89 */ /* 0x001e2200000e0000 */
        /* <DEDUP_REMOVED lines=14> */
.L_x_487:
[----:B------:R-:W2:Y:S04]  /*1b30*/  LD.E.STRONG.GPU R57, desc[UR6][R106.64] ;  /* 0x000000066a397980 */ /* 0x000ea8000c10f900 */
[----:B--2---:R-:W-:Y:S01]  /*1b40*/  CCTL.IVALL ;  /* 0x00000000ff00798f */ /* 0x004fe20002000000 */
[----:B------:R-:W-:Y:S05]  /*1b50*/  YIELD ;  /* 0x0000000000007946 */ /* 0x000fea0003800000 */
[----:B-----5:R-:W-:-:S04]  /*1b60*/  LOP3.LUT R57, R57, R56, RZ, 0x3c, !PT ;  /* 0x0000003839397212 */ /* 0x020fc800078e3cff */
[----:B------:R-:W-:-:S13]  /*1b70*/  ISETP.GT.AND P1, PT, R57, -0x1, PT ;  /* 0xffffffff3900780c */ /* 0x000fda0003f24270 */
[----:B------:R-:W-:Y:S05]  /*1b80*/  @P1 BRA `(.L_x_487) ;  /* 0xfffffffc00e81947 */ /* 0x000fea000383ffff */
.L_x_486:
[----:B------:R-:W-:Y:S01]  /*1b90*/  ISETP.GT.U32.AND P1, PT, R6, 0xff, PT ;  /* 0x000000ff0600780c */ /* 0x000fe20003f24070 */
[----:B------:R-:W-:Y:S05]  /*1ba0*/  WARPSYNC.ALL ;  /* 0x0000000000007948 */ /* 0x000fea0003800000 */
[----:B------:R-:W-:Y:S01]  /*1bb0*/  IADD3 R61, P2, PT, R41, 0x1, RZ ;  /* 0x00000001293d7810 */ /* 0x000fe20007f5e0ff */
[----:B------:R-:W-:Y:S01]  /*1bc0*/  BAR.SYNC.DEFER_BLOCKING 0x0 ;  /* 0x0000000000007b1d */ /* 0x000fe20000010000 */
[----:B------:R-:W-:Y:S01]  /*1bd0*/  HFMA2 R66, -RZ, RZ, 0, 0 ;  /* 0x00000000ff427431 */ /* 0x000fe200000001ff */
[----:B------:R-:W-:Y:S02]  /*1be0*/  MOV R64, RZ ;  /* 0x000000ff00407202 */ /* 0x000fe40000000f00 */
[----:B------:R-:W-:-:S02]  /*1bf0*/  IADD3.X R60, PT, PT, RZ, R42, RZ, P2, !PT ;  /* 0x0000002aff3c7210 */ /* 0x000fc400017fe4ff */
[----:B------:R-:W-:Y:S01]  /*1c00*/  BSSY.RECONVERGENT B0, `(.L_x_488) ;  /* 0x0000014000007945 */ /* 0x000fe20003800200 */
[----:B-----5:R-:W-:Y:S02]  /*1c10*/  PRMT R63, R52, 0x7632, R63 ;  /* 0x00007632343f7816 */ /* 0x020fe4000000003f */
[----:B------:R-:W-:Y:S02]  /*1c20*/  PRMT R68, R53, 0x7632, R68 ;  /* 0x0000763235447816 */ /* 0x000fe40000000044 */
[----:B------:R-:W-:Y:S02]  /*1c30*/  PRMT R62, R54, 0x7632, R62 ;  /* 0x00007632363e7816 */ /* 0x000fe4000000003e */
[----:B------:R-:W-:Y:S01]  /*1c40*/  PRMT R65, R55, 0x7632, R65 ;  /* 0x0000763237417816 */ /* 0x000fe20000000041 */
[----:B------:R-:W-:Y:S06]  /*1c50*/  @P1 BRA `(.L_x_489) ;  /* 0x0000000000381947 */ /* 0x000fec0003800000 */
[----:B------:R-:W1:Y:S01]  /*1c60*/  LDC.64 R58, c[0x0][0x3b8] ;  /* 0x0000ee00ff3a7b82 */ /* 0x000e620000000a00 */
[----:B0-----:R-:W-:-:S05]  /*1c70*/  IMAD R57, R43, UR8, R5 ;  /* 0x000000082b397c24 */ /* 0x001fca000f8e0205 */
        /* <DEDUP_REMOVED lines=12> */
.L_x_489:
[----:B------:R-:W-:Y:S05]  /*1d40*/  BSYNC.RECONVERGENT B0 ;  /* 0x0000000000007941 */ /* 0x000fea0003800200 */
.L_x_488:
[----:B0-----:R-:W0:Y:S01]  /*1d50*/  SHFL.BFLY PT, R57, R66, 0x10, 0x1f ;  /* 0x0e001f0042397f89 */ /* 0x001e2200000e0000 */
[----:B------:R-:W-:Y:S01]  /*1d60*/  LOP3.LUT P1, RZ, R6, 0x31f, RZ, 0xc0, !PT ;  /* 0x0000031f06ff7812 */ /* 0x000fe2000782c0ff */
[----:B------:R-:W1:Y:S01]  /*1d70*/  LDCU UR5, c[0x0][0x3a0] ;  /* 0x00007400ff0577ac */ /* 0x000e620008000800 */
[----:B------:R-:W-:Y:S01]  /*1d80*/  SHF.L.U32 R55, R55, 0x10, RZ ;  /* 0x0000001037377819 */ /* 0x000fe200000006ff */
[----:B------:R-:W2:Y:S01]  /*1d90*/  SHFL.BFLY PT, R59, R64, 0x10, 0x1f ;  /* 0x0e001f00403b7f89 */ /* 0x000ea200000e0000 */
[----:B------:R-:W-:Y:S01]  /*1da0*/  SHF.L.U32 R68, R68, 0x10, RZ ;  /* 0x0000001044447819 */ /* 0x000fe200000006ff */
[----:B------:R-:W3:Y:S01]  /*1db0*/  LDCU.64 UR10, c[0x0][0x380] ;  /* 0x00007000ff0a77ac */ /* 0x000ee20008000a00 */
[----:B------:R-:W-:Y:S02]  /*1dc0*/  SHF.L.U32 R65, R65, 0x10, RZ ;  /* 0x0000001041417819 */ /* 0x000fe400000006ff */
        /* <DEDUP_REMOVED lines=17> */
[----:B0-----:R-:W-:-:S04]  /*1ee0*/  FADD.FTZ R56, R66, R57 ;  /* 0x0000003942387221 */ /* 0x001fc80000010000 */
[----:B------:R-:W-:Y:S01]  /*1ef0*/  @!P1 FMUL.FTZ R56, R56, 8.1380212577641941607e-06 ;  /* 0x3708888938389820 */ /* 0x000fe20000410000 */
[----:B--2---:R-:W-:Y:S01]  /*1f00*/  FADD.FTZ R58, R64, R59 ;  /* 0x0000003b403a7221 */ /* 0x004fe20000010000 */
[----:B------:R-:W-:Y:S02]  /*1f10*/  SHF.L.U32 R59, R54, 0x10, RZ ;  /* 0x00000010363b7819 */ /* 0x000fe400000006ff */
[----:B------:R-:W-:Y:S01]  /*1f20*/  @!P1 FMUL.FTZ R57, R56, R56 ;  /* 0x0000003838399220 */ /* 0x000fe20000410000 */
[----:B------:R-:W-:Y:S02]  /*1f30*/  SHF.L.U32 R64, R53, 0x10, RZ ;  /* 0x0000001035407819 */ /* 0x000fe400000006ff */
[----:B------:R-:W-:Y:S01]  /*1f40*/  SHF.L.U32 R54, R63, 0x10, RZ ;  /* 0x000000103f367819 */ /* 0x000fe200000006ff */
[----:B------:R-:W-:-:S05]  /*1f50*/  @!P1 FFMA.FTZ R57, R58, 8.1380212577641941607e-06, -R57 ;  /* 0x370888893a399823 */ /* 0x000fca0000010839 */
[----:B------:R-:W-:-:S05]  /*1f60*/  @!P1 FMNMX.FTZ R57, RZ, R57, !PT ;  /* 0x00000039ff399209 */ /* 0x000fca0007810000 */
[----:B------:R-:W-:Y:S01]  /*1f70*/  @!P1 STS.64 [R49], R56 ;  /* 0x0000003831009388 */ /* 0x000fe20000000a00 */
[----:B------:R-:W-:Y:S01]  /*1f80*/  BAR.SYNC.DEFER_BLOCKING 0x0 ;  /* 0x0000000000007b1d */ /* 0x000fe20000010000 */
[----:B------:R-:W-:-:S04]  /*1f90*/  @!P0 LEA R114, P1, R41, R48, 0x5 ;  /* 0x0000003029728211 */ /* 0x000fc800078228ff */
[----:B------:R-:W-:Y:S01]  /*1fa0*/  @!P0 LEA.HI.X R118, R41, RZ, R42, 0x5, P1 ;  /* 0x000000ff29768211 */ /* 0x000fe200008f2c2a */
[----:B------:R-:W1:Y:S02]  /*1fb0*/  LDS.64 R56, [R50] ;  /* 0x0000000032387984 */ /* 0x000e640000000a00 */
[----:B-1----:R-:W-:Y:S01]  /*1fc0*/  FADD.FTZ R58, R57, UR5 ;  /* 0x00000005393a7e21 */ /* 0x002fe20008010000 */
[--C-:B------:R-:W-:Y:S01]  /*1fd0*/  FADD.FTZ R3, R3, -R56.reuse ;  /* 0x8000003803037221 */ /* 0x100fe20000010000 */
[--C-:B------:R-:W-:Y:S01]  /*1fe0*/  FADD.FTZ R67, R0, -R56.reuse ;  /* 0x8000003800437221 */ /* 0x100fe20000010000 */
[----:B------:R-:W-:Y:S01]  /*1ff0*/  SHF.L.U32 R0, R52, 0x10, RZ ;  /* 0x0000001034007819 */ /* 0x000fe200000006ff */
[--C-:B------:R-:W-:Y:S01]  /*2000*/  FADD.FTZ R77, R77, -R56.reuse ;  /* 0x800000384d4d7221 */ /* 0x100fe20000010000 */
[--C-:B------:R-:W-:Y:S01]  /*2010*/  FADD.FTZ R53, R81, -R56.reuse ;  /* 0x8000003851357221 */ /* 0x100fe20000010000 */
[----:B------:R-:W0:Y:S01]  /*2020*/  MUFU.RSQ R58, R58 ;  /* 0x0000003a003a7308 */ /* 0x000e220000001400 */
[----:B------:R-:W-:Y:S01]  /*2030*/  SHF.L.U32 R57, R62, 0x10, RZ ;  /* 0x000000103e397819 */ /* 0x000fe200000006ff */
        /* <DEDUP_REMOVED lines=10> */
[----:B0-----:R-:W-:Y:S01]  /*20e0*/  FMUL.FTZ R66, R58, R3 ;  /* 0x000000033a427220 */ /* 0x001fe20000410000 */
[--C-:B------:R-:W-:Y:S01]  /*20f0*/  FADD.FTZ R3, R2, -R56.reuse ;  /* 0x8000003802037221 */ /* 0x100fe20000010000 */
[C---:B------:R-:W-:Y:S01]  /*2100*/  FMUL.FTZ R74, R58.reuse, R77 ;  /* 0x0000004d3a4a7220 */ /* 0x040fe20000410000 */
[----:B------:R-:W-:Y:S01]  /*2110*/  FMUL.FTZ R52, R58, R67 ;  /* 0x000000433a347220 */ /* 0x000fe20000410000 */
[--C-:B------:R-:W-:Y:S01]  /*2120*/  FADD.FTZ R67, R4, -R56.reuse ;  /* 0x8000003804437221 */ /* 0x100fe20000010000 */
[----:B------:R-:W-:Y:S01]  /*2130*/  FMUL.FTZ R70, R58, R3 ;  /* 0x000000033a467220 */ /* 0x000fe20000410000 */
[--C-:B------:R-:W-:Y:S01]  /*2140*/  FADD.FTZ R3, R78, -R56.reuse ;  /* 0x800000384e037221 */ /* 0x100fe20000010000 */
[----:B------:R-:W-:Y:S01]  /*2150*/  FFMA.FTZ R4, R52, R0, R59 ;  /* 0x0000000034047223 */ /* 0x000fe2000001003b */
[C---:B------:R-:W-:Y:S01]  /*2160*/  FMUL.FTZ R52, R58.reuse, R67 ;  /* 0x000000433a347220 */ /* 0x040fe20000410000 */
[C---:B------:R-:W-:Y:S01]  /*2170*/  FMUL.FTZ R53, R58.reuse, R53 ;  /* 0x000000353a357220 */ /* 0x040fe20000410000 */
[C---:B------:R-:W-:Y:S01]  /*2180*/  FMUL.FTZ R3, R58.reuse, R3 ;  /* 0x000000033a037220 */ /* 0x040fe20000410000 */
[----:B------:R-:W-:Y:S01]  /*2190*/  FMUL.FTZ R112, R58, R113 ;  /* 0x000000713a707220 */ /* 0x000fe20000410000 */
[--C-:B------:R-:W-:Y:S01]  /*21a0*/  FFMA.FTZ R63, R52, R54, R57.reuse ;  /* 0x00000036343f7223 */ /* 0x100fe20000010039 */
[----:B------:R-:W-:Y:S01]  /*21b0*/  FFMA.FTZ R84, R54, R53, R57 ;  /* 0x0000003536547223 */ /* 0x000fe20000010039 */
[----:B------:R-:W-:Y:S01]  /*21c0*/  FFMA.FTZ R71, R0, R3, R59 ;  /* 0x0000000300477223 */ /* 0x000fe2000001003b */
[--C-:B------:R-:W-:Y:S01]  /*21d0*/  FADD.FTZ R3, R80, -R56.reuse ;  /* 0x8000003850037221 */ /* 0x100fe20000010000 */
[----:B------:R-:W0:Y:S01]  /*21e0*/  @!P0 LDC.64 R52, c[0x0][0x3b0] ;  /* 0x0000ec00ff348b82 */ /* 0x000e220000000a00 */
[----:B------:R-:W-:Y:S01]  /*21f0*/  FMUL.FTZ R115, R84, -1.4426950216293334961 ;  /* 0xbfb8aa3b54737820 */ /* 0x000fe20000410000 */
[----:B------:R-:W-:Y:S01]  /*2200*/  FFMA.FTZ R112, R68, R112, R65 ;  /* 0x0000007044707223 */ /* 0x000fe20000010041 */
[----:B------:R-:W-:Y:S01]  /*2210*/  FMUL.FTZ R3, R58, R3 ;  /* 0x000000033a037220 */ /* 0x000fe20000410000 */
[--C-:B------:R-:W-:Y:S01]  /*2220*/  FADD.FTZ R113, R86, -R56.reuse ;  /* 0x8000003856717221 */ /* 0x100fe20000010000 */
[----:B------:R1:W-:Y:S01]  /*2230*/  MUFU.EX2 R83, R115 ;  /* 0x0000007300537308 */ /* 0x0003e20000000800 */
[----:B------:R-:W-:Y:S01]  /*2240*/  FMUL.FTZ R42, R58, R119 ;  /* 0x000000773a2a7220 */ /* 0x000fe20000410000 */
[--C-:B------:R-:W-:Y:S01]  /*2250*/  FFMA.FTZ R77, R64, R3, R55.reuse ;  /* 0x00000003404d7223 */ /* 0x100fe20000010037 */
[--C-:B------:R-:W-:Y:S01]  /*2260*/  FADD.FTZ R3, R82, -R56.reuse ;  /* 0x8000003852037221 */ /* 0x100fe20000010000 */
[----:B------:R-:W-:Y:S01]  /*2270*/  FMUL.FTZ R105, R58, R105 ;  /* 0x000000693a697220 */ /* 0x000fe20000410000 */
[----:B------:R-:W-:Y:S01]  /*2280*/  FMUL.FTZ R117, R112, -1.4426950216293334961 ;  /* 0xbfb8aa3b70757820 */ /* 0x000fe20000410000 */
[--C-:B------:R-:W-:Y:S01]  /*2290*/  FADD.FTZ R119, R89, -R56.reuse ;  /* 0x8000003859777221 */ /* 0x100fe20000010000 */
[C---:B------:R-:W-:Y:S01]  /*22a0*/  FMUL.FTZ R3, R58.reuse, R3 ;  /* 0x000000033a037220 */ /* 0x040fe20000410000 */
[----:B------:R-:W-:Y:S01]  /*22b0*/  FMUL.FTZ R113, R58, R113 ;  /* 0x000000713a717220 */ /* 0x000fe20000410000 */
[--C-:B-1----:R-:W-:Y:S01]  /*22c0*/  FADD.FTZ R115, R88, -R56.reuse ;  /* 0x8000003858737221 */ /* 0x102fe20000010000 */
[----:B------:R-:W-:Y:S01]  /*22d0*/  FFMA.FTZ R105, R64, R105, R55 ;  /* 0x0000006940697223 */ /* 0x000fe20000010037 */
[----:B------:R-:W-:Y:S01]  /*22e0*/  FFMA.FTZ R81, R0, R3, R59 ;  /* 0x0000000300517223 */ /* 0x000fe2000001003b */
[----:B------:R1:W-:Y:S01]  /*22f0*/  MUFU.EX2 R85, R117 ;  /* 0x0000007500557308 */ /* 0x0003e20000000800 */
[----:B------:R-:W2:Y:S01]  /*2300*/  @!P0 LDS.64 R2, [R7+UR4] ;  /* 0x0000000407028984 */ /* 0x000ea20008000a00 */
[----:B------:R-:W-:Y:S01]  /*2310*/  FMUL.FTZ R88, R58, R115 ;  /* 0x000000733a587220 */ /* 0x000fe20000410000 */
[----:B------:R-:W-:Y:S01]  /*2320*/  FADD.FTZ R115, R87, -R56 ;  /* 0x8000003857737221 */ /* 0x000fe20000010000 */
[----:B------:R-:W-:Y:S01]  /*2330*/  FFMA.FTZ R66, R66, R64, R55 ;  /* 0x0000004042427223 */ /* 0x000fe20000010037 */
[----:B------:R-:W-:Y:S01]  /*2340*/  FFMA.FTZ R70, R70, R68, R65 ;  /* 0x0000004446467223 */ /* 0x000fe20000010041 */
[----:B------:R-:W-:Y:S01]  /*2350*/  FFMA.FTZ R88, R64, R88, R55 ;  /* 0x0000005840587223 */ /* 0x000fe20000010037 */
[----:B0-----:R-:W-:Y:S01]  /*2360*/  @!P0 LEA R52, P1, R114, R52, 0x2 ;  /* 0x0000003472348211 */ /* 0x001fe200078210ff */
[----:B------:R-:W-:Y:S01]  /*2370*/  FFMA.FTZ R113, R0, R113, R59 ;  /* 0x0000007100717223 */ /* 0x000fe2000001003b */
[----:B------:R-:W-:Y:S01]  /*2380*/  FMUL.FTZ R62, R4, -1.4426950216293334961 ;  /* 0xbfb8aa3b043e7820 */ /* 0x000fe20000410000 */
[----:B-1----:R-:W-:Y:S01]  /*2390*/  FMUL.FTZ R117, R88, -1.4426950216293334961 ;  /* 0xbfb8aa3b58757820 */ /* 0x002fe20000410000 */
[----:B------:R-:W-:Y:S01]  /*23a0*/  @!P0 LEA.HI.X R53, R114, R53, R118, 0x2, P1 ;  /* 0x0000003572358211 */ /* 0x000fe200008f1476 */
[----:B------:R-:W-:Y:S01]  /*23b0*/  FMUL.FTZ R114, R58, R115 ;  /* 0x000000733a727220 */ /* 0x000fe20000410000 */
[----:B------:R-:W-:Y:S01]  /*23c0*/  FMUL.FTZ R67, R63, -1.4426950216293334961 ;  /* 0xbfb8aa3b3f437820 */ /* 0x000fe20000410000 */
[--C-:B------:R-:W-:Y:S01]  /*23d0*/  FFMA.FTZ R74, R54, R74, R57.reuse ;  /* 0x0000004a364a7223 */ /* 0x100fe20000010039 */
[----:B------:R-:W-:Y:S01]  /*23e0*/  FMUL.FTZ R116, R105, -1.4426950216293334961 ;  /* 0xbfb8aa3b69747820 */ /* 0x000fe20000410000 */
[--C-:B------:R-:W-:Y:S01]  /*23f0*/  FADD.FTZ R115, R90, -R56.reuse ;  /* 0x800000385a737221 */ /* 0x100fe20000010000 */
[----:B------:R-:W-:Y:S01]  /*2400*/  FMUL.FTZ R69, R66, -1.4426950216293334961 ;  /* 0xbfb8aa3b42457820 */ /* 0x000fe20000410000 */
[----:B------:R-:W-:Y:S01]  /*2410*/  FFMA.FTZ R42, R54, R42, R57 ;  /* 0x0000002a362a7223 */ /* 0x000fe20000010039 */
[----:B------:R0:W-:Y:S01]  /*2420*/  MUFU.EX2 R90, R117 ;  /* 0x00000075005a7308 */ /* 0x0001e20000000800 */
[----:B------:R-:W-:Y:S01]  /*2430*/  FMUL.FTZ R72, R70, -1.4426950216293334961 ;  /* 0xbfb8aa3b46487820 */ /* 0x000fe20000410000 */
[----:B------:R-:W-:Y:S01]  /*2440*/  FMUL.FTZ R41, R113, -1.4426950216293334961 ;  /* 0xbfb8aa3b71297820 */ /* 0x000fe20000410000 */
[----:B------:R-:W-:Y:S01]  /*2450*/  FMUL.FTZ R73, R71, -1.4426950216293334961 ;  /* 0xbfb8aa3b47497820 */ /* 0x000fe20000410000 */
[----:B------:R-:W-:Y:S01]  /*2460*/  FMUL.FTZ R75, R74, -1.4426950216293334961 ;  /* 0xbfb8aa3b4a4b7820 */ /* 0x000fe20000410000 */
[C---:B------:R-:W-:Y:S01]  /*2470*/  FMUL.FTZ R115, R58.reuse, R115 ;  /* 0x000000733a737220 */ /* 0x040fe20000410000 */
[----:B------:R-:W-:Y:S01]  /*2480*/  FMUL.FTZ R102, R58, R121 ;  /* 0x000000793a667220 */ /* 0x000fe20000410000 */
[----:B------:R-:W-:Y:S01]  /*2490*/  FFMA.FTZ R114, R68, R114, R65 ;  /* 0x0000007244727223 */ /* 0x000fe20000010041 */
[----:B------:R1:W4:Y:S01]  /*24a0*/  MUFU.EX2 R86, R116 ;  /* 0x0000007400567308 */ /* 0x0003220000000800 */
[--C-:B0-----:R-:W-:Y:S01]  /*24b0*/  FADD.FTZ R117, R94, -R56.reuse ;  /* 0x800000385e757221 */ /* 0x101fe20000010000 */
[--C-:B------:R-:W-:Y:S01]  /*24c0*/  FFMA.FTZ R115, R0, R115, R59.reuse ;  /* 0x0000007300737223 */ /* 0x100fe2000001003b */
[C---:B------:R-:W-:Y:S01]  /*24d0*/  FMUL.FTZ R79, R58.reuse, R79 ;  /* 0x0000004f3a4f7220 */ /* 0x040fe20000410000 */
[C---:B------:R-:W-:Y:S01]  /*24e0*/  FMUL.FTZ R99, R58.reuse, R99 ;  /* 0x000000633a637220 */ /* 0x040fe20000410000 */
[----:B------:R-:W-:Y:S01]  /*24f0*/  FMUL.FTZ R94, R58, R117 ;  /* 0x000000753a5e7220 */ /* 0x000fe20000410000 */
[----:B------:R-:W-:Y:S01]  /*2500*/  FADD.FTZ R117, R96, -R56 ;  /* 0x8000003860757221 */ /* 0x000fe20000010000 */
[----:B------:R-:W-:Y:S01]  /*2510*/  FMUL.FTZ R118, R114, -1.4426950216293334961 ;  /* 0xbfb8aa3b72767820 */ /* 0x000fe20000410000 */
[----:B------:R-:W0:Y:S01]  /*2520*/  MUFU.EX2 R62, R62 ;  /* 0x0000003e003e7308 */ /* 0x000e220000000800 */
[----:B-1----:R-:W-:Y:S01]  /*2530*/  FMUL.FTZ R116, R42, -1.4426950216293334961 ;  /* 0xbfb8aa3b2a747820 */ /* 0x002fe20000410000 */
[----:B------:R-:W-:Y:S01]  /*2540*/  FFMA.FTZ R94, R0, R94, R59 ;  /* 0x0000005e005e7223 */ /* 0x000fe2000001003b */
[----:B------:R-:W-:Y:S01]  /*2550*/  FMUL.FTZ R117, R58, R117 ;  /* 0x000000753a757220 */ /* 0x000fe20000410000 */
[C-C-:B------:R-:W-:Y:S01]  /*2560*/  FFMA.FTZ R79, R68.reuse, R79, R65.reuse ;  /* 0x0000004f444f7223 */ /* 0x140fe20000010041 */
[----:B------:R-:W-:Y:S01]  /*2570*/  FFMA.FTZ R99, R68, R99, R65 ;  /* 0x0000006344637223 */ /* 0x000fe20000010041 */
[----:B--2---:R1:W-:Y:S01]  /*2580*/  @!P0 STG.E.64 desc[UR6][R52.64], R2 ;  /* 0x0000000234008986 */ /* 0x0043e2000c101b06 */
[----:B------:R-:W-:Y:S01]  /*2590*/  FMUL.FTZ R78, R77, -1.4426950216293334961 ;  /* 0xbfb8aa3b4d4e7820 */ /* 0x000fe20000410000 */
[----:B------:R-:W2:Y:S01]  /*25a0*/  MUFU.EX2 R67, R67 ;  /* 0x0000004300437308 */ /* 0x000ea20000000800 */
[----:B------:R-:W-:Y:S01]  /*25b0*/  FMUL.FTZ R80, R79, -1.4426950216293334961 ;  /* 0xbfb8aa3b4f507820 */ /* 0x000fe20000410000 */
[----:B------:R-:W-:Y:S01]  /*25c0*/  FMUL.FTZ R82, R81, -1.4426950216293334961 ;  /* 0xbfb8aa3b51527820 */ /* 0x000fe20000410000 */
[----:B----4-:R-:W-:-:S05]  /*25d0*/  FADD.FTZ R86, R86, 1 ;  /* 0x3f80000056567421 */ /* 0x010fca0000010000 */
[----:B------:R-:W4:Y:S01]  /*25e0*/  MUFU.EX2 R69, R69 ;  /* 0x0000004500457308 */ /* 0x000f220000000800 */
[----:B-1----:R-:W-:Y:S01]  /*25f0*/  FMUL.FTZ R3, R58, R119 ;  /* 0x000000773a037220 */ /* 0x002fe20000410000 */
[--C-:B------:R-:W-:Y:S01]  /*2600*/  FADD.FTZ R53, R92, -R56.reuse ;  /* 0x800000385c357221 */ /* 0x100fe20000010000 */
[--C-:B------:R-:W-:Y:S01]  /*2610*/  FADD.FTZ R119, R98, -R56.reuse ;  /* 0x8000003862777221 */ /* 0x100fe20000010000 */
[----:B------:R-:W-:Y:S01]  /*2620*/  FMUL.FTZ R98, R58, R91 ;  /* 0x0000005b3a627220 */ /* 0x000fe20000410000 */
[----:B------:R-:W-:Y:S01]  /*2630*/  FFMA.FTZ R3, R54, R3, R57 ;  /* 0x0000000336037223 */ /* 0x000fe20000010039 */
[C---:B------:R-:W-:Y:S01]  /*2640*/  FMUL.FTZ R53, R58.reuse, R53 ;  /* 0x000000353a357220 */ /* 0x040fe20000410000 */
[----:B------:R-:W-:Y:S01]  /*2650*/  FMUL.FTZ R92, R58, R119 ;  /* 0x000000773a5c7220 */ /* 0x000fe20000410000 */
[----:B------:R-:W1:Y:S01]  /*2660*/  MUFU.EX2 R72, R72 ;  /* 0x0000004800487308 */ /* 0x000e620000000800 */
[----:B------:R-:W-:Y:S01]  /*2670*/  FMUL.FTZ R52, R3, -1.4426950216293334961 ;  /* 0xbfb8aa3b03347820 */ /* 0x000fe20000410000 */
[----:B------:R-:W-:Y:S01]  /*2680*/  FFMA.FTZ R53, R64, R53, R55 ;  /* 0x0000003540357223 */ /* 0x000fe20000010037 */
[C-C-:B------:R-:W-:Y:S01]  /*2690*/  FFMA.FTZ R92, R0.reuse, R92, R59.reuse ;  /* 0x0000005c005c7223 */ /* 0x140fe2000001003b */
[--C-:B------:R-:W-:Y:S01]  /*26a0*/  FADD.FTZ R119, R97, -R56.reuse ;  /* 0x8000003861777221 */ /* 0x100fe20000010000 */
[----:B------:R-:W-:Y:S01]  /*26b0*/  FFMA.FTZ R0, R0, R102, R59 ;  /* 0x0000006600007223 */ /* 0x000fe2000001003b */
[----:B------:R-:W-:Y:S01]  /*26c0*/  FMUL.FTZ R91, R53, -1.4426950216293334961 ;  /* 0xbfb8aa3b355b7820 */ /* 0x000fe20000410000 */
[----:B------:R-:W-:Y:S01]  /*26d0*/  FMUL.FTZ R2, R115, -1.4426950216293334961 ;  /* 0xbfb8aa3b73027820 */ /* 0x000fe20000410000 */
[----:B------:R-:W5:Y:S01]  /*26e0*/  MUFU.EX2 R41, R41 ;  /* 0x0000002900297308 */ /* 0x000f620000000800 */
[C---:B------:R-:W-:Y:S01]  /*26f0*/  FMUL.FTZ R102, R58.reuse, R101 ;  /* 0x000000653a667220 */ /* 0x040fe20000410000 */
[--C-:B------:R-:W-:Y:S01]  /*2700*/  FADD.FTZ R101, R95, -R56.reuse ;  /* 0x800000385f657221 */ /* 0x100fe20000010000 */
[----:B------:R-:W-:Y:S01]  /*2710*/  FMUL.FTZ R96, R58, R119 ;  /* 0x000000773a607220 */ /* 0x000fe20000410000 */
[----:B------:R-:W-:Y:S01]  /*2720*/  FFMA.FTZ R95, R64, R117, R55 ;  /* 0x00000075405f7223 */ /* 0x000fe20000010037 */
[----:B------:R-:W-:Y:S01]  /*2730*/  FMUL.FTZ R97, R58, R93 ;  /* 0x0000005d3a617220 */ /* 0x000fe20000410000 */
[--C-:B------:R-:W-:Y:S01]  /*2740*/  FADD.FTZ R117, R100, -R56.reuse ;  /* 0x8000003864757221 */ /* 0x100fe20000010000 */
[----:B------:R-:W-:Y:S01]  /*2750*/  FADD.FTZ R119, R104, -R56 ;  /* 0x8000003868777221 */ /* 0x000fe20000010000 */
[----:B------:R-:W3:Y:S01]  /*2760*/  MUFU.EX2 R73, R73 ;  /* 0x0000004900497308 */ /* 0x000ee20000000800 */
[----:B------:R-:W-:Y:S01]  /*2770*/  FMUL.FTZ R101, R58, R101 ;  /* 0x000000653a657220 */ /* 0x000fe20000410000 */
[C-C-:B------:R-:W-:Y:S01]  /*2780*/  FFMA.FTZ R97, R54.reuse, R97, R57.reuse ;  /* 0x0000006136617223 */ /* 0x140fe20000010039 */
[----:B------:R-:W-:Y:S01]  /*2790*/  FFMA.FTZ R96, R54, R96, R57 ;  /* 0x0000006036607223 */ /* 0x000fe20000010039 */
[C---:B------:R-:W-:Y:S01]  /*27a0*/  FMUL.FTZ R117, R58.reuse, R117 ;  /* 0x000000753a757220 */ /* 0x040fe20000410000 */
[----:B------:R-:W-:Y:S01]  /*27b0*/  FMUL.FTZ R104, R58, R119 ;  /* 0x000000773a687220 */ /* 0x000fe20000410000 */
[----:B------:R-:W-:Y:S01]  /*27c0*/  FFMA.FTZ R98, R68, R98, R65 ;  /* 0x0000006244627223 */ /* 0x000fe20000010041 */
[----:B------:R-:W-:Y:S01]  /*27d0*/  FFMA.FTZ R54, R54, R102, R57 ;  /* 0x0000006636367223 */ /* 0x000fe20000010039 */
[----:B------:R1:W3:Y:S01]  /*27e0*/  MUFU.EX2 R87, R116 ;  /* 0x0000007400577308 */ /* 0x0002e20000000800 */
[----:B------:R-:W-:Y:S01]  /*27f0*/  FFMA.FTZ R102, R68, R101, R65 ;  /* 0x0000006544667223 */ /* 0x000fe20000010041 */
[----:B0-----:R-:W-:Y:S01]  /*2800*/  FADD.FTZ R119, R62, 1 ;  /* 0x3f8000003e777421 */ /* 0x001fe20000010000 */
[----:B--2---:R-:W-:Y:S01]  /*2810*/  FADD.FTZ R62, R67, 1 ;  /* 0x3f800000433e7421 */ /* 0x004fe20000010000 */
[C-C-:B------:R-:W-:Y:S01]  /*2820*/  FFMA.FTZ R101, R64.reuse, R117, R55.reuse ;  /* 0x0000007540657223 */ /* 0x140fe20000010037 */
[----:B------:R-:W-:Y:S01]  /*2830*/  FFMA.FTZ R104, R64, R104, R55 ;  /* 0x0000006840687223 */ /* 0x000fe20000010037 */
[----:B----4-:R-:W-:Y:S01]  /*2840*/  FADD.FTZ R67, R69, 1 ;  /* 0x3f80000045437421 */ /* 0x010fe20000010000 */
[----:B------:R-:W-:Y:S01]  /*2850*/  FMUL.FTZ R59, R98, -1.4426950216293334961 ;  /* 0xbfb8aa3b623b7820 */ /* 0x000fe20000410000 */
[----:B------:R-:W0:Y:S01]  /*2860*/  MUFU.EX2 R75, R75 ;  /* 0x0000004b004b7308 */ /* 0x000e220000000800 */
[----:B-1----:R-:W-:Y:S01]  /*2870*/  FMUL.FTZ R116, R58, R103 ;  /* 0x000000673a747220 */ /* 0x002fe20000410000 */
[----:B------:R-:W-:Y:S01]  /*2880*/  FMUL.FTZ R57, R97, -1.4426950216293334961 ;  /* 0xbfb8aa3b61397820 */ /* 0x000fe20000410000 */
[----:B------:R-:W-:Y:S01]  /*2890*/  FMUL.FTZ R56, R96, -1.4426950216293334961 ;  /* 0xbfb8aa3b60387820 */ /* 0x000fe20000410000 */
[----:B------:R-:W-:Y:S01]  /*28a0*/  FADD.FTZ R69, R72, 1 ;  /* 0x3f80000048457421 */ /* 0x000fe20000010000 */
[----:B------:R-:W-:Y:S01]  /*28b0*/  FFMA.FTZ R116, R68, R116, R65 ;  /* 0x0000007444747223 */ /* 0x000fe20000010041 */
[----:B-----5:R-:W-:Y:S01]  /*28c0*/  FADD.FTZ R120, R41, 1 ;  /* 0x3f80000029787421 */ /* 0x020fe20000010000 */
[----:B------:R-:W-:Y:S01]  /*28d0*/  FMUL.FTZ R93, R94, -1.4426950216293334961 ;  /* 0xbfb8aa3b5e5d7820 */ /* 0x000fe20000410000 */
[----:B------:R-:W1:Y:S01]  /*28e0*/  MUFU.EX2 R52, R52 ;  /* 0x0000003400347308 */ /* 0x000e620000000800 */
[----:B------:R-:W-:Y:S01]  /*28f0*/  FMUL.FTZ R100, R95, -1.4426950216293334961 ;  /* 0xbfb8aa3b5f647820 */ /* 0x000fe20000410000 */
[----:B------:R-:W-:Y:S01]  /*2900*/  FMUL.FTZ R55, R102, -1.4426950216293334961 ;  /* 0xbfb8aa3b66377820 */ /* 0x000fe20000410000 */
[----:B------:R-:W-:Y:S01]  /*2910*/  FMUL.FTZ R64, R92, -1.4426950216293334961 ;  /* 0xbfb8aa3b5c407820 */ /* 0x000fe20000410000 */
[----:B------:R-:W-:Y:S01]  /*2920*/  FMUL.FTZ R103, R0, -1.4426950216293334961 ;  /* 0xbfb8aa3b00677820 */ /* 0x000fe20000410000 */
[----:B------:R-:W-:Y:S01]  /*2930*/  FMUL.FTZ R117, R54, -1.4426950216293334961 ;  /* 0xbfb8aa3b36757820 */ /* 0x000fe20000410000 */
[----:B---3--:R-:W-:Y:S01]  /*2940*/  FADD.FTZ R72, R73, 1 ;  /* 0x3f80000049487421 */ /* 0x008fe20000010000 */
[----:B------:R-:W-:Y:S01]  /*2950*/  FADD.FTZ R41, R87, 1 ;  /* 0x3f80000057297421 */ /* 0x000fe20000010000 */
[----:B------:R-:W2:Y:S01]  /*2960*/  MUFU.EX2 R91, R91 ;  /* 0x0000005b005b7308 */ /* 0x000ea20000000800 */
[----:B0-----:R-:W-:Y:S01]  /*2970*/  FADD.FTZ R73, R75, 1 ;  /* 0x3f8000004b497421 */ /* 0x001fe20000010000 */
[----:B------:R-:W-:Y:S01]  /*2980*/  FMUL.FTZ R58, R101, -1.4426950216293334961 ;  /* 0xbfb8aa3b653a7820 */ /* 0x000fe20000410000 */
[----:B------:R-:W-:Y:S01]  /*2990*/  FMUL.FTZ R68, R104, -1.4426950216293334961 ;  /* 0xbfb8aa3b68447820 */ /* 0x000fe20000410000 */
[----:B------:R-:W-:Y:S01]  /*29a0*/  FMUL.FTZ R65, R116, -1.4426950216293334961 ;  /* 0xbfb8aa3b74417820 */ /* 0x000fe20000410000 */
[----:B------:R-:W-:Y:S01]  /*29b0*/  FADD.FTZ R75, R83, 1 ;  /* 0x3f800000534b7421 */ /* 0x000fe20000010000 */
[----:B------:R-:W-:Y:S01]  /*29c0*/  FADD.FTZ R83, R85, 1 ;  /* 0x3f80000055537421 */ /* 0x000fe20000010000 */
[----:B------:R-:W-:Y:S01]  /*29d0*/  FADD.FTZ R85, R90, 1 ;  /* 0x3f8000005a557421 */ /* 0x000fe20000010000 */
[----:B------:R-:W0:Y:S01]  /*29e0*/  MUFU.EX2 R2, R2 ;  /* 0x0000000200027308 */ /* 0x000e220000000800 */
[----:B-1----:R-:W-:-:S07]  /*29f0*/  FADD.FTZ R52, R52, 1 ;  /* 0x3f80000034347421 */ /* 0x002fce0000010000 */
[----:B------:R1:W3:Y:S01]  /*2a00*/  MUFU.EX2 R89, R118 ;  /* 0x0000007600597308 */ /* 0x0002e20000000800 */
[----:B--2---:R-:W-:-:S07]  /*2a10*/  FADD.FTZ R90, R91, 1 ;  /* 0x3f8000005b5a7421 */ /* 0x004fce0000010000 */
[----:B------:R-:W2:Y:S01]  /*2a20*/  MUFU.EX2 R59, R59 ;  /* 0x0000003b003b7308 */ /* 0x000ea20000000800 */
[----:B-1----:R-:W-:Y:S01]  /*2a30*/  FMUL.FTZ R118, R99, -1.4426950216293334961 ;  /* 0xbfb8aa3b63767820 */ /* 0x002fe20000410000 */
[----:B0-----:R-:W-:-:S06]  /*2a40*/  FADD.FTZ R2, R2, 1 ;  /* 0x3f80000002027421 */ /* 0x001fcc0000010000 */
[----:B------:R-:W0:Y:S01]  /*2a50*/  MUFU.EX2 R57, R57 ;  /* 0x0000003900397308 */ /* 0x000e220000000800 */
[----:B---3--:R-:W-:-:S07]  /*2a60*/  FADD.FTZ R87, R89, 1 ;  /* 0x3f80000059577421 */ /* 0x008fce0000010000 */
[----:B------:R-:W1:Y:S01]  /*2a70*/  MUFU.EX2 R56, R56 ;  /* 0x0000003800387308 */ /* 0x000e620000000800 */
[----:B--2---:R-:W-:-:S07]  /*2a80*/  FADD.FTZ R59, R59, 1 ;  /* 0x3f8000003b3b7421 */ /* 0x004fce0000010000 */
[----:B------:R-:W2:Y:S01]  /*2a90*/  MUFU.RCP R62, R62 ;  /* 0x0000003e003e7308 */ /* 0x000ea20000001000 */
[----:B0-----:R-:W-:-:S07]  /*2aa0*/  FADD.FTZ R122, R57, 1 ;  /* 0x3f800000397a7421 */ /* 0x001fce0000010000 */
[----:B------:R-:W0:Y:S01]  /*2ab0*/  MUFU.RCP R69, R69 ;  /* 0x0000004500457308 */ /* 0x000e220000001000 */
[----:B-1----:R-:W-:-:S07]  /*2ac0*/  FADD.FTZ R91, R56, 1 ;  /* 0x3f800000385b7421 */ /* 0x002fce0000010000 */
[----:B------:R-:W1:Y:S01]  /*2ad0*/  MUFU.EX2 R78, R78 ;  /* 0x0000004e004e7308 */ /* 0x000e620000000800 */
[----:B--2---:R-:W-:-:S07]  /*2ae0*/  FMUL.FTZ R62, R63, R62 ;  /* 0x0000003e3f3e7220 */ /* 0x004fce0000410000 */
[----:B------:R-:W2:Y:S01]  /*2af0*/  MUFU.EX2 R80, R80 ;  /* 0x0000005000507308 */ /* 0x000ea20000000800 */
[----:B0-----:R-:W-:-:S07]  /*2b00*/  FMUL.FTZ R70, R70, R69 ;  /* 0x0000004546467220 */ /* 0x001fce0000410000 */
        /* <DEDUP_REMOVED lines=38> */
[----:B-1----:R-:W-:Y:S01]  /*2d70*/  FMUL.FTZ R115, R115, R2 ;  /* 0x0000000273737220 */ /* 0x002fe20000410000 */
[----:B------:R-:W-:-:S04]  /*2d80*/  IADD3 R2, P1, PT, R51, UR10, RZ ;  /* 0x0000000a33027c10 */ /* 0x000fc8000ff3e0ff */
[----:B------:R-:W-:Y:S01]  /*2d90*/  IADD3.X R3, PT, PT, R76, UR11, RZ, P1, !PT ;  /* 0x0000000b4c037c10 */ /* 0x000fe20008ffe4ff */
[----:B------:R-:W1:Y:S01]  /*2da0*/  LDCU.64 UR10, c[0x0][0x3a8] ;  /* 0x00007500ff0a77ac */ /* 0x000e620008000a00 */
[----:B------:R-:W3:Y:S01]  /*2db0*/  MUFU.RCP R67, R67 ;  /* 0x0000004300437308 */ /* 0x000ee20000001000 */
[----:B--2---:R-:W-:-:S05]  /*2dc0*/  FMUL.FTZ R73, R74, R73 ;  /* 0x000000494a497220 */ /* 0x004fca0000410000 */
[----:B------:R-:W-:Y:S02]  /*2dd0*/  F2FP.BF16.F32.PACK_AB R72, R73, R72 ;  /* 0x000000484948723e */ /* 0x000fe400000010ff */
[----:B------:R-:W2:Y:S01]  /*2de0*/  MUFU.RCP R78, R78 ;  /* 0x0000004e004e7308 */ /* 0x000ea20000001000 */
[----:B0-----:R-:W-:-:S07]  /*2df0*/  FMUL.FTZ R59, R98, R59 ;  /* 0x0000003b623b7220 */ /* 0x001fce0000410000 */
[----:B------:R-:W0:Y:S01]  /*2e00*/  MUFU.RCP R80, R80 ;  /* 0x0000005000507308 */ /* 0x000e220000001000 */
[----:B---3--:R-:W-:Y:S01]  /*2e10*/  FMUL.FTZ R67, R66, R67 ;  /* 0x0000004342437220 */ /* 0x008fe20000410000 */
[----:B-1----:R-:W-:-:S04]  /*2e20*/  ISETP.GE.U32.AND P1, PT, R61, UR10, PT ;  /* 0x0000000a3d007c0c */ /* 0x002fc8000bf26070 */
[----:B------:R-:W-:Y:S02]  /*2e30*/  ISETP.GE.AND.EX P1, PT, R60, UR11, PT, P1 ;  /* 0x0000000b3c007c0c */ /* 0x000fe4000bf26310 */
[----:B------:R-:W1:Y:S01]  /*2e40*/  MUFU.RCP R82, R82 ;  /* 0x0000005200527308 */ /* 0x000e620000001000 */
[----:B--2---:R-:W-:-:S07]  /*2e50*/  FMUL.FTZ R78, R77, R78 ;  /* 0x0000004e4d4e7220 */ /* 0x004fce0000410000 */
[----:B------:R-:W2:Y:S01]  /*2e60*/  MUFU.RCP R75, R75 ;  /* 0x0000004b004b7308 */ /* 0x000ea20000001000 */
[----:B0-----:R-:W-:-:S05]  /*2e70*/  FMUL.FTZ R79, R79, R80 ;  /* 0x000000504f4f7220 */ /* 0x001fca0000410000 */
[----:B------:R-:W-:Y:S02]  /*2e80*/  F2FP.BF16.F32.PACK_AB R73, R79, R78 ;  /* 0x0000004e4f49723e */ /* 0x000fe400000010ff */
[----:B------:R-:W0:Y:S01]  /*2e90*/  MUFU.RCP R86, R86 ;  /* 0x0000005600567308 */ /* 0x000e220000001000 */
[----:B-1----:R-:W-:Y:S02]  /*2ea0*/  FMUL.FTZ R82, R81, R82 ;  /* 0x0000005251527220 */ /* 0x002fe40000410000 */
[----:B------:R1:W-:Y:S05]  /*2eb0*/  STG.E.64 desc[UR6][R2.64+0x1e00], R72 ;  /* 0x001e004802007986 */ /* 0x0003ea000c101b06 */
[----:B------:R-:W3:Y:S01]  /*2ec0*/  MUFU.RCP R83, R83 ;  /* 0x0000005300537308 */ /* 0x000ee20000001000 */
[----:B--2---:R-:W-:-:S05]  /*2ed0*/  FMUL.FTZ R75, R84, R75 ;  /* 0x0000004b544b7220 */ /* 0x004fca0000410000 */
[----:B------:R-:W-:Y:S02]  /*2ee0*/  F2FP.BF16.F32.PACK_AB R82, R75, R82 ;  /* 0x000000524b52723e */ /* 0x000fe400000010ff */
[----:B------:R-:W2:Y:S01]  /*2ef0*/  MUFU.RCP R120, R120 ;  /* 0x0000007800787308 */ /* 0x000ea20000001000 */
[----:B0-----:R-:W-:-:S07]  /*2f00*/  FMUL.FTZ R86, R105, R86 ;  /* 0x0000005669567220 */ /* 0x001fce0000410000 */
[----:B------:R-:W0:Y:S01]  /*2f10*/  MUFU.RCP R85, R85 ;  /* 0x0000005500557308 */ /* 0x000e220000001000 */
[----:B---3--:R-:W-:-:S05]  /*2f20*/  FMUL.FTZ R83, R112, R83 ;  /* 0x0000005370537220 */ /* 0x008fca0000410000 */
[----:B------:R-:W-:Y:S02]  /*2f30*/  F2FP.BF16.F32.PACK_AB R83, R83, R86 ;  /* 0x000000565353723e */ /* 0x000fe400000010ff */
[----:B------:R-:W3:Y:S01]  /*2f40*/  MUFU.RCP R87, R87 ;  /* 0x0000005700577308 */ /* 0x000ee20000001000 */
[----:B--2---:R-:W-:Y:S02]  /*2f50*/  FMUL.FTZ R120, R113, R120 ;  /* 0x0000007871787220 */ /* 0x004fe40000410000 */
[----:B------:R1:W-:Y:S05]  /*2f60*/  STG.E.64 desc[UR6][R2.64+0x3c00], R82 ;  /* 0x003c005202007986 */ /* 0x0003ea000c101b06 */
[----:B------:R-:W2:Y:S01]  /*2f70*/  MUFU.RCP R89, R89 ;  /* 0x0000005900597308 */ /* 0x000ea20000001000 */
[----:B0-----:R-:W-:-:S07]  /*2f80*/  FMUL.FTZ R85, R88, R85 ;  /* 0x0000005558557220 */ /* 0x001fce0000410000 */
[----:B------:R-:W0:Y:S01]  /*2f90*/  MUFU.RCP R122, R122 ;  /* 0x0000007a007a7308 */ /* 0x000e220000001000 */
[----:B---3--:R-:W-:-:S07]  /*2fa0*/  FMUL.FTZ R114, R114, R87 ;  /* 0x0000005772727220 */ /* 0x008fce0000410000 */
[----:B------:R-:W3:Y:S01]  /*2fb0*/  MUFU.RCP R100, R100 ;  /* 0x0000006400647308 */ /* 0x000ee20000001000 */
[----:B--2---:R-:W-:-:S07]  /*2fc0*/  FMUL.FTZ R89, R94, R89 ;  /* 0x000000595e597220 */ /* 0x004fce0000410000 */
[----:B------:R-:W2:Y:S01]  /*2fd0*/  MUFU.RCP R55, R55 ;  /* 0x0000003700377308 */ /* 0x000ea20000001000 */
[----:B0-----:R-:W-:-:S07]  /*2fe0*/  FMUL.FTZ R122, R97, R122 ;  /* 0x0000007a617a7220 */ /* 0x001fce0000410000 */
[----:B------:R-:W0:Y:S01]  /*2ff0*/  MUFU.RCP R57, R57 ;  /* 0x0000003900397308 */ /* 0x000e220000001000 */
[----:B---3--:R-:W-:-:S07]  /*3000*/  FMUL.FTZ R100, R95, R100 ;  /* 0x000000645f647220 */ /* 0x008fce0000410000 */
[----:B------:R-:W3:Y:S01]  /*3010*/  MUFU.RCP R91, R91 ;  /* 0x0000005b005b7308 */ /* 0x000ee20000001000 */
[----:B--2---:R-:W-:Y:S01]  /*3020*/  FMUL.FTZ R65, R102, R55 ;  /* 0x0000003766417220 */ /* 0x004fe20000410000 */
[----:B------:R-:W-:-:S06]  /*3030*/  F2FP.BF16.F32.PACK_AB R55, R59, R90 ;  /* 0x0000005a3b37723e */ /* 0x000fcc00000010ff */
[----:B------:R-:W2:Y:S01]  /*3040*/  MUFU.RCP R4, R58 ;  /* 0x0000003a00047308 */ /* 0x000ea20000001000 */
[----:B0-----:R-:W-:Y:S01]  /*3050*/  FMUL.FTZ R92, R92, R57 ;  /* 0x000000395c5c7220 */ /* 0x001fe20000410000 */
[----:B------:R-:W-:-:S06]  /*3060*/  F2FP.BF16.F32.PACK_AB R57, R65, R100 ;  /* 0x000000644139723e */ /* 0x000fcc00000010ff */
[----:B------:R-:W0:Y:S01]  /*3070*/  MUFU.RCP R56, R56 ;  /* 0x0000003800387308 */ /* 0x000e220000001000 */
[----:B---3--:R-:W-:-:S05]  /*3080*/  FMUL.FTZ R91, R96, R91 ;  /* 0x0000005b605b7220 */ /* 0x008fca0000410000 */
[----:B------:R-:W-:Y:S02]  /*3090*/  F2FP.BF16.F32.PACK_AB R92, R91, R92 ;  /* 0x0000005c5b5c723e */ /* 0x000fe400000010ff */
[----:B------:R-:W3:Y:S01]  /*30a0*/  MUFU.RCP R63, R63 ;  /* 0x0000003f003f7308 */ /* 0x000ee20000001000 */
[----:B--2---:R-:W-:-:S07]  /*30b0*/  FMUL.FTZ R4, R101, R4 ;  /* 0x0000000465047220 */ /* 0x004fce0000410000 */
[----:B------:R-:W2:Y:S01]  /*30c0*/  MUFU.RCP R69, R69 ;  /* 0x0000004500457308 */ /* 0x000ea20000001000 */
[----:B0-----:R-:W-:Y:S01]  /*30d0*/  FMUL.FTZ R99, R99, R56 ;  /* 0x0000003863637220 */ /* 0x001fe20000410000 */
[----:B------:R-:W-:-:S04]  /*30e0*/  F2FP.BF16.F32.PACK_AB R56, R122, R89 ;  /* 0x000000597a38723e */ /* 0x000fc800000010ff */
[----:B------:R-:W-:Y:S01]  /*30f0*/  F2FP.BF16.F32.PACK_AB R93, R99, R4 ;  /* 0x00000004635d723e */ /* 0x000fe200000010ff */
[----:B------:R1:W-:Y:S01]  /*3100*/  STG.E.64 desc[UR6][R2.64+0x9600], R56 ;  /* 0x0096003802007986 */ /* 0x0003e2000c101b06 */
[----:B------:R-:W0:Y:S01]  /*3110*/  MUFU.RCP R71, R68 ;  /* 0x0000004400477308 */ /* 0x000e220000001000 */
[----:B---3--:R-:W-:Y:S01]  /*3120*/  FMUL.FTZ R0, R0, R63 ;  /* 0x0000003f00007220 */ /* 0x008fe20000410000 */
[----:B------:R-:W-:Y:S01]  /*3130*/  F2FP.BF16.F32.PACK_AB R63, R70, R67 ;  /* 0x00000043463f723e */ /* 0x000fe200000010ff */
[----:B------:R1:W-:Y:S04]  /*3140*/  STG.E.64 desc[UR6][R2.64+0xb400], R92 ;  /* 0x00b4005c02007986 */ /* 0x0003e8000c101b06 */
[----:B------:R1:W-:Y:S01]  /*3150*/  STG.E.64 desc[UR6][R2.64], R62 ;  /* 0x0000003e02007986 */ /* 0x0003e2000c101b06 */
[----:B------:R3:W4:Y:S01]  /*3160*/  MUFU.RCP R53, R52 ;  /* 0x0000003400357308 */ /* 0x0007220000001000 */
[----:B--2---:R-:W-:Y:S01]  /*3170*/  FMUL.FTZ R69, R54, R69 ;  /* 0x0000004536457220 */ /* 0x004fe20000410000 */
[----:B------:R-:W-:-:S02]  /*3180*/  F2FP.BF16.F32.PACK_AB R54, R42, R115 ;  /* 0x000000732a36723e */ /* 0x000fc400000010ff */
[----:B------:R-:W-:Y:S02]  /*3190*/  MOV R42, R60 ;  /* 0x0000003c002a7202 */ /* 0x000fe40000000f00 */
[----:B------:R-:W-:Y:S01]  /*31a0*/  F2FP.BF16.F32.PACK_AB R58, R69, R0 ;  /* 0x00000000453a723e */ /* 0x000fe200000010ff */
[----:B------:R1:W-:Y:S01]  /*31b0*/  STG.E.64 desc[UR6][R2.64+0x7800], R54 ;  /* 0x0078003602007986 */ /* 0x0003e2000c101b06 */
[----:B0-----:R-:W-:Y:S01]  /*31c0*/  FMUL.FTZ R104, R104, R71 ;  /* 0x0000004768687220 */ /* 0x001fe20000410000 */
[----:B---3--:R-:W-:Y:S02]  /*31d0*/  F2FP.BF16.F32.PACK_AB R52, R41, R120 ;  /* 0x000000782934723e */ /* 0x008fe400000010ff */
[----:B------:R-:W-:Y:S01]  /*31e0*/  MOV R41, R61 ;  /* 0x0000003d00297202 */ /* 0x000fe20000000f00 */
[----:B----4-:R-:W-:Y:S01]  /*31f0*/  FMUL.FTZ R51, R116, R53 ;  /* 0x0000003574337220 */ /* 0x010fe20000410000 */
[----:B------:R-:W-:-:S04]  /*3200*/  F2FP.BF16.F32.PACK_AB R53, R114, R85 ;  /* 0x000000557235723e */ /* 0x000fc800000010ff */
[----:B------:R-:W-:Y:S01]  /*3210*/  F2FP.BF16.F32.PACK_AB R59, R51, R104 ;  /* 0x00000068333b723e */ /* 0x000fe200000010ff */
[----:B------:R1:W-:Y:S04]  /*3220*/  STG.E.64 desc[UR6][R2.64+0x5a00], R52 ;  /* 0x005a003402007986 */ /* 0x0003e8000c101b06 */
[----:B------:R1:W-:Y:S01]  /*3230*/  STG.E.64 desc[UR6][R2.64+0xd200], R58 ;  /* 0x00d2003a02007986 */ /* 0x0003e2000c101b06 */
[----:B------:R-:W-:Y:S05]  /*3240*/  @!P1 BRA `(.L_x_490) ;  /* 0xffffffd800589947 */ /* 0x000fea000383ffff */
[----:B------:R-:W-:Y:S05]  /*3250*/  EXIT ;  /* 0x000000000000794d */ /* 0x000fea0003800000 */
.L_x_491:
        /* <DEDUP_REMOVED lines=10> */
.L_x_1099:


//--------------------- .text._ZN13group_norm_v214gn_cuda_kernelI13__nv_bfloat16Li480ELi3ELi16ELi120ELi1024ELb1ELi16ELi960ELi960ELi4ELb1ELi5ELb0ELb0ENS_16CompileConditionILi1000EEEEEvPT_PKS4_S7_S7_flPfS8_Pj --------------------------
	.section	.text._ZN13group_norm_v214gn_cuda_kernelI13__nv_bfloat16Li480ELi3ELi16ELi120ELi1024ELb1ELi16ELi960ELi960ELi4ELb1ELi5ELb0ELb0ENS_16CompileConditionILi1000EEEEEvPT_PKS4_S7_S7_flPfS8_Pj,"ax",@progbits
	.align	128
        .global         _ZN13group_norm_v214gn_cuda_kernelI13__nv_bfloat16Li480ELi3ELi16ELi120ELi1024ELb1ELi16ELi960ELi960ELi4ELb1ELi5ELb0ELb0ENS_16CompileConditionILi1000EEEEEvPT_PKS4_S7_S7_flPfS8_Pj
        .type           _ZN13group_norm_v214gn_cuda_kernelI13__nv_bfloat16Li480ELi3ELi16ELi120ELi1024ELb1ELi16ELi960ELi960ELi4ELb1ELi5ELb0ELb0ENS_16CompileConditionILi1000EEEEEvPT_PKS4_S7_S7_flPfS8_Pj,@function
        .size           _ZN13group_norm_v214gn_cuda_kernelI13__nv_bfloat16Li480ELi3ELi16ELi120ELi1024ELb1ELi16ELi960ELi960ELi4ELb1ELi5ELb0ELb0ENS_16CompileConditionILi1000EEEEEvPT_PKS4_S7_S7_flPfS8_Pj,(.L_x_1100 - _ZN13group_norm_v214gn_cuda_kernelI13__nv_bfloat16Li480ELi3ELi16ELi120ELi1024ELb1ELi16ELi960ELi960ELi4ELb1ELi5ELb0ELb0ENS_16CompileConditionILi1000EEEEEvPT_PKS4_S7_S7_flPfS8_Pj)
        .other          _ZN13group_norm_v214gn_cuda_kernelI13__nv_bfloat16Li480ELi3ELi16ELi120ELi1024ELb1ELi16ELi960ELi960ELi4ELb1ELi5ELb0ELb0ENS_16CompileConditionILi1000EEEEEvPT_PKS4_S7_S7_flPfS8_Pj,@"STO_CUDA_ENTRY STV_DEFAULT"
_ZN13group_norm_v214gn_cuda_kernelI13__nv_bfloat16Li480ELi3ELi16ELi120ELi1024ELb1ELi16ELi960ELi960ELi4ELb1ELi5ELb0ELb0ENS_16CompileConditionILi1000EEEEEvPT_PKS4_S7_S7_flPfS8_Pj:
.text._ZN13group_norm_v214gn_cuda_kernelI13__nv_bfloat16Li480ELi3ELi16ELi120ELi1024ELb1ELi16ELi960ELi960ELi4ELb1ELi5ELb0ELb0ENS_16CompileConditionILi1000EEEEEvPT_PKS4_S7_S7_flPfS8_Pj:
        /* <DEDUP_REMOVED lines=40> */
.L_x_500:
        /* <DEDUP_REMOVED lines=23> */
[----:B0-----:R-:W4:Y:S04]  /*03f0*/  LDG.E.64.CONSTANT R6, desc[UR12][R20.64+0x3c00] ;  /* 0x003c000c14067981 */ /* 0x001f28000c1e9b00 */
[----:B------:R-:W5:Y:S04]  /*0400*/  LDG.E.64.CONSTANT R2, desc[UR12][R20.64+0x5a00] ;  /* 0x005a000c14027981 */ /* 0x000f68000c1e9b00 */
[----:B-1----:R-:W5:Y:S04]  /*0410*/  LDG.E.64.CONSTANT R4, desc[UR12][R20.64+0x7800] ;  /* 0x0078000c14047981 */ /* 0x002f68000c1e9b00 */
        /* <DEDUP_REMOVED lines=13> */
[----:B------:R-:W-:Y:S01]  /*04f0*/  FADD.FTZ R18, R19, R28 ;  /* 0x0000001c13127221 */ /* 0x000fe20000010000 */
[----:B0-----:R-:W-:Y:S01]  /*0500*/  FFMA.FTZ R20, R28, R28, R23 ;  /* 0x0000001c1c147223 */ /* 0x001fe20000010017 */
        /* <DEDUP_REMOVED lines=8> */
[----:B------:R-:W-:Y:S01]  /*0590*/  STL [R1], R24 ;  /* 0x0000001801007387 */ /* 0x000fe20000100800 */
[----:B------:R-:W-:Y:S01]  /*05a0*/  SHF.L.U32 R21, R13, 0x10, RZ ;  /* 0x000000100d157819 */ /* 0x000fe200000006ff */
[----:B------:R-:W-:Y:S01]  /*05b0*/  FADD.FTZ R18, R18, R37 ;  /* 0x0000002512127221 */ /* 0x000fe20000010000 */
[----:B------:R-:W-:Y:S01]  /*05c0*/  FFMA.FTZ R20, R37, R37, R20 ;  /* 0x0000002525147223 */ /* 0x000fe20000010014 */
[----:B------:R-:W-:-:S02]  /*05d0*/  SHF.L.U32 R19, R12, 0x10, RZ ;  /* 0x000000100c137819 */ /* 0x000fc400000006ff */
[----:B------:R-:W-:Y:S01]  /*05e0*/  FADD.FTZ R18, R18, R21 ;  /* 0x0000001512127221 */ /* 0x000fe20000010000 */
[----:B------:R-:W-:Y:S01]  /*05f0*/  FFMA.FTZ R20, R21, R21, R20 ;  /* 0x0000001515147223 */ /* 0x000fe20000010014 */
[----:B------:R0:W-:Y:S01]  /*0600*/  STL [R1+0x8], R21 ;  /* 0x0000081501007387 */ /* 0x0001e20000100800 */
[----:B----4-:R-:W-:Y:S01]  /*0610*/  PRMT R31, R6, 0x7632, R31 ;  /* 0x00007632061f7816 */ /* 0x010fe2000000001f */
[----:B------:R-:W-:Y:S01]  /*0620*/  FADD.FTZ R13, R18, R19 ;  /* 0x00000013120d7221 */ /* 0x000fe20000010000 */
[----:B------:R-:W-:Y:S01]  /*0630*/  SHF.L.U32 R36, R6, 0x10, RZ ;  /* 0x0000001006247819 */ /* 0x000fe200000006ff */
[----:B------:R1:W-:Y:S01]  /*0640*/  STL [R1+0x4], R19 ;  /* 0x0000041301007387 */ /* 0x0003e20000100800 */
[----:B------:R-:W-:Y:S02]  /*0650*/  SHF.L.U32 R31, R31, 0x10, RZ ;  /* 0x000000101f1f7819 */ /* 0x000fe400000006ff */
[----:B------:R-:W-:Y:S01]  /*0660*/  PRMT R6, R7, 0x7632, R6 ;  /* 0x0000763207067816 */ /* 0x000fe20000000006 */
[----:B------:R-:W-:Y:S01]  /*0670*/  FADD.FTZ R12, R13, R36 ;  /* 0x000000240d0c7221 */ /* 0x000fe20000010000 */
[----:B------:R-:W-:-:S02]  /*0680*/  SHF.L.U32 R30, R7, 0x10, RZ ;  /* 0x00000010071e7819 */ /* 0x000fc400000006ff */
[----:B0-----:R-:W-:Y:S01]  /*0690*/  SHF.L.U32 R21, R6, 0x10, RZ ;  /* 0x0000001006157819 */ /* 0x001fe200000006ff */
[----:B------:R-:W-:Y:S01]  /*06a0*/  FADD.FTZ R7, R12, R31 ;  /* 0x0000001f0c077221 */ /* 0x000fe20000010000 */
[C---:B-----5:R-:W-:Y:S01]  /*06b0*/  PRMT R25, R2.reuse, 0x7632, R25 ;  /* 0x0000763202197816 */ /* 0x060fe20000000019 */
[----:B-1----:R-:W-:Y:S01]  /*06c0*/  FFMA.FTZ R19, R19, R19, R20 ;  /* 0x0000001313137223 */ /* 0x002fe20000010014 */
        /* <DEDUP_REMOVED lines=10> */
[----:B------:R-:W-:Y:S01]  /*0770*/  PRMT R6, R4, 0x7632, R6 ;  /* 0x0000763204067816 */ /* 0x000fe20000000006 */
[----:B------:R-:W-:Y:S01]  /*0780*/  FFMA.FTZ R13, R30, R30, R13 ;  /* 0x0000001e1e0d7223 */ /* 0x000fe2000001000d */
[----:B------:R-:W-:Y:S01]  /*0790*/  STL [R1+0xc], R21 ;  /* 0x00000c1501007387 */ /* 0x000fe20000100800 */
[----:B------:R-:W-:-:S02]  /*07a0*/  FADD.FTZ R3, R12, R25 ;  /* 0x000000190c037221 */ /* 0x000fc40000010000 */
[----:B------:R-:W-:Y:S01]  /*07b0*/  FFMA.FTZ R13, R21, R21, R13 ;  /* 0x00000015150d7223 */ /* 0x000fe2000001000d */
[----:B------:R0:W-:Y:S01]  /*07c0*/  STL [R1+0x2c], R19 ;  /* 0x00002c1301007387 */ /* 0x0001e20000100800 */
[----:B------:R-:W-:Y:S01]  /*07d0*/  FADD.FTZ R12, R3, R2 ;  /* 0x00000002030c7221 */ /* 0x000fe20000010000 */
[----:B------:R-:W-:Y:S01]  /*07e0*/  SHF.L.U32 R3, R4, 0x10, RZ ;  /* 0x0000001004037819 */ /* 0x000fe200000006ff */
[----:B------:R-:W-:Y:S01]  /*07f0*/  FFMA.FTZ R18, R26, R26, R13 ;  /* 0x0000001a1a127223 */ /* 0x000fe2000001000d */
[----:B------:R-:W-:Y:S01]  /*0800*/  SHF.L.U32 R4, R6, 0x10, RZ ;  /* 0x0000001006047819 */ /* 0x000fe200000006ff */
[----:B------:R-:W-:Y:S02]  /*0810*/  FADD.FTZ R12, R12, R19 ;  /* 0x000000130c0c7221 */ /* 0x000fe40000010000 */
[----:B------:R-:W-:-:S04]  /*0820*/  FFMA.FTZ R7, R25, R25, R18 ;  /* 0x0000001919077223 */ /* 0x000fc80000010012 */
[----:B------:R-:W-:-:S04]  /*0830*/  FFMA.FTZ R7, R2, R2, R7 ;  /* 0x0000000202077223 */ /* 0x000fc80000010007 */
[----:B------:R-:W-:Y:S01]  /*0840*/  FFMA.FTZ R18, R19, R19, R7 ;  /* 0x0000001313127223 */ /* 0x000fe20000010007 */
[----:B0-----:R-:W-:Y:S01]  /*0850*/  FADD.FTZ R19, R12, R3 ;  /* 0x000000030c137221 */ /* 0x001fe20000010000 */
[----:B------:R-:W-:Y:S02]  /*0860*/  PRMT R7, R5, 0x7632, R7 ;  /* 0x0000763205077816 */ /* 0x000fe40000000007 */
[----:B------:R-:W-:Y:S01]  /*0870*/  FFMA.FTZ R13, R3, R3, R18 ;  /* 0x00000003030d7223 */ /* 0x000fe20000010012 */
[----:B------:R-:W-:Y:S01]  /*0880*/  SHF.L.U32 R5, R5, 0x10, RZ ;  /* 0x0000001005057819 */ /* 0x000fe200000006ff */
[----:B------:R-:W-:Y:S01]  /*0890*/  FADD.FTZ R18, R19, R4 ;  /* 0x0000000413127221 */ /* 0x000fe20000010000 */
[----:B------:R-:W-:Y:S01]  /*08a0*/  SHF.L.U32 R20, R7, 0x10, RZ ;  /* 0x0000001007147819 */ /* 0x000fe200000006ff */
[----:B------:R-:W-:Y:S01]  /*08b0*/  FFMA.FTZ R6, R4, R4, R13 ;  /* 0x0000000404067223 */ /* 0x000fe2000001000d */
[----:B------:R-:W-:Y:S01]  /*08c0*/  PRMT R7, R8, 0x7632, R7 ;  /* 0x0000763208077816 */ /* 0x000fe20000000007 */
[----:B------:R-:W-:-:S02]  /*08d0*/  FADD.FTZ R18, R18, R5 ;  /* 0x0000000512127221 */ /* 0x000fc40000010000 */
[----:B------:R-:W-:Y:S01]  /*08e0*/  FFMA.FTZ R19, R5, R5, R6 ;  /* 0x0000000505137223 */ /* 0x000fe20000010006 */
[----:B------:R0:W-:Y:S01]  /*08f0*/  STL [R1+0x28], R20 ;  /* 0x0000281401007387 */ /* 0x0001e20000100800 */
[----:B------:R-:W-:Y:S01]  /*0900*/  FADD.FTZ R18, R18, R20 ;  /* 0x0000001412127221 */ /* 0x000fe20000010000 */
[----:B------:R-:W-:Y:S01]  /*0910*/  SHF.L.U32 R6, R8, 0x10, RZ ;  /* 0x0000001008067819 */ /* 0x000fe200000006ff */
[----:B------:R-:W-:Y:S02]  /*0920*/  FFMA.FTZ R19, R20, R20, R19 ;  /* 0x0000001414137223 */ /* 0x000fe40000010013 */
[----:B0-----:R-:W2:Y:S01]  /*0930*/  LDL R20, [R1+0x38] ;  /* 0x0000380001147983 */ /* 0x001ea20000100800 */
[----:B------:R-:W-:Y:S01]  /*0940*/  SHF.L.U32 R7, R7, 0x10, RZ ;  /* 0x0000001007077819 */ /* 0x000fe200000006ff */
[----:B------:R-:W-:Y:S01]  /*0950*/  FADD.FTZ R18, R18, R6 ;  /* 0x0000000612127221 */ /* 0x000fe20000010000 */
[----:B------:R-:W-:Y:S01]  /*0960*/  FFMA.FTZ R19, R6, R6, R19 ;  /* 0x0000000606137223 */ /* 0x000fe20000010013 */
[C---:B------:R-:W-:Y:S01]  /*0970*/  PRMT R12, R9.reuse, 0x7632, R12 ;  /* 0x00007632090c7816 */ /* 0x040fe2000000000c */
[----:B------:R-:W-:Y:S01]  /*0980*/  UIADD3 UR7, UP0, UPT, UR8, 0x5, URZ ;  /* 0x0000000508077890 */ /* 0x000fe2000ff1e0ff */
[----:B------:R-:W-:Y:S01]  /*0990*/  SHF.L.U32 R8, R9, 0x10, RZ ;  /* 0x0000001009087819 */ /* 0x000fe200000006ff */
[----:B------:R-:W-:Y:S01]  /*09a0*/  FADD.FTZ R18, R18, R7 ;  /* 0x0000000712127221 */ /* 0x000fe20000010000 */
[----:B------:R-:W-:Y:S01]  /*09b0*/  FFMA.FTZ R19, R7, R7, R19 ;  /* 0x0000000707137223 */ /* 0x000fe20000010013 */
[----:B------:R-:W-:Y:S01]  /*09c0*/  SHF.L.U32 R21, R12, 0x10, RZ ;  /* 0x000000100c157819 */ /* 0x000fe200000006ff */
[----:B------:R-:W-:Y:S01]  /*09d0*/  USHF.L.U32 UR6, UR8, 0x3, URZ ;  /* 0x0000000308067899 */ /* 0x000fe200080006ff */
[----:B------:R-:W-:Y:S01]  /*09e0*/  FADD.FTZ R18, R18, R8 ;  /* 0x0000000812127221 */ /* 0x000fe20000010000 */
[----:B------:R-:W-:Y:S01]  /*09f0*/  FFMA.FTZ R19, R8, R8, R19 ;  /* 0x0000000808137223 */ /* 0x000fe20000010013 */
[C---:B------:R-:W-:Y:S01]  /*0a00*/  PRMT R12, R10.reuse, 0x7632, R12 ;  /* 0x000076320a0c7816 */ /* 0x040fe2000000000c */
[----:B------:R0:W-:Y:S01]  /*0a10*/  STL [R1+0x24], R21 ;  /* 0x0000241501007387 */ /* 0x0001e20000100800 */
[----:B------:R-:W-:Y:S01]  /*0a20*/  SHF.L.U32 R9, R10, 0x10, RZ ;  /* 0x000000100a097819 */ /* 0x000fe200000006ff */
[----:B------:R-:W-:Y:S01]  /*0a30*/  FADD.FTZ R18, R18, R21 ;  /* 0x0000001512127221 */ /* 0x000fe20000010000 */
[----:B------:R-:W-:Y:S01]  /*0a40*/  FFMA.FTZ R19, R21, R21, R19 ;  /* 0x0000001515137223 */ /* 0x000fe20000010013 */
[----:B------:R-:W-:Y:S01]  /*0a50*/  SHF.L.U32 R10, R12, 0x10, RZ ;  /* 0x000000100c0a7819 */ /* 0x000fe200000006ff */
[----:B------:R-:W-:Y:S01]  /*0a60*/  UIADD3.X UR5, UPT, UPT, URZ, UR5, URZ, UP0, !UPT ;  /* 0x00000005ff057290 */ /* 0x000fe200087fe4ff */
[----:B------:R-:W-:Y:S01]  /*0a70*/  FADD.FTZ R18, R18, R9 ;  /* 0x0000000912127221 */ /* 0x000fe20000010000 */
[----:B------:R-:W-:Y:S01]  /*0a80*/  FFMA.FTZ R19, R9, R9, R19 ;  /* 0x0000000909137223 */ /* 0x000fe20000010013 */
[C---:B------:R-:W-:Y:S01]  /*0a90*/  PRMT R12, R11.reuse, 0x7632, R12 ;  /* 0x000076320b0c7816 */ /* 0x040fe2000000000c */
[----:B------:R-:W-:Y:S01]  /*0aa0*/  ULOP3.LUT UR10, UR6, 0x8, URZ, 0xc0, !UPT ;  /* 0x00000008060a7892 */ /* 0x000fe2000f8ec0ff */
[----:B------:R-:W-:Y:S01]  /*0ab0*/  SHF.L.U32 R11, R11, 0x10, RZ ;  /* 0x000000100b0b7819 */ /* 0x000fe200000006ff */
[----:B------:R-:W-:Y:S01]  /*0ac0*/  FADD.FTZ R18, R18, R10 ;  /* 0x0000000a12127221 */ /* 0x000fe20000010000 */
[----:B------:R-:W-:Y:S01]  /*0ad0*/  FFMA.FTZ R19, R10, R10, R19 ;  /* 0x0000000a0a137223 */ /* 0x000fe20000010013 */
[----:B0-----:R-:W-:Y:S01]  /*0ae0*/  SHF.L.U32 R21, R12, 0x10, RZ ;  /* 0x000000100c157819 */ /* 0x001fe200000006ff */
[----:B------:R-:W-:Y:S01]  /*0af0*/  UMOV UR8, UR7 ;  /* 0x0000000700087c82 */ /* 0x000fe20008000000 */
[----:B------:R-:W-:Y:S01]  /*0b00*/  FADD.FTZ R18, R18, R11 ;  /* 0x0000000b12127221 */ /* 0x000fe20000010000 */
[----:B------:R-:W-:Y:S01]  /*0b10*/  FFMA.FTZ R19, R11, R11, R19 ;  /* 0x0000000b0b137223 */ /* 0x000fe20000010013 */
[C---:B------:R-:W-:Y:S01]  /*0b20*/  PRMT R13, R14.reuse, 0x7632, R13 ;  /* 0x000076320e0d7816 */ /* 0x040fe2000000000d */
[----:B------:R0:W-:Y:S01]  /*0b30*/  STL [R1+0x14], R21 ;  /* 0x0000141501007387 */ /* 0x0001e20000100800 */
[----:B------:R-:W-:Y:S01]  /*0b40*/  SHF.L.U32 R12, R14, 0x10, RZ ;  /* 0x000000100e0c7819 */ /* 0x000fe200000006ff */
[----:B------:R-:W-:Y:S01]  /*0b50*/  FADD.FTZ R14, R18, R21 ;  /* 0x00000015120e7221 */ /* 0x000fe20000010000 */
[----:B------:R-:W-:Y:S01]  /*0b60*/  FFMA.FTZ R19, R21, R21, R19 ;  /* 0x0000001515137223 */ /* 0x000fe20000010013 */
[----:B------:R-:W-:Y:S01]  /*0b70*/  PRMT R18, R15, 0x7632, R18 ;  /* 0x000076320f127816 */ /* 0x000fe20000000012 */
[----:B------:R-:W-:Y:S01]  /*0b80*/  BSSY.RECONVERGENT B0, `(.L_x_492) ;  /* 0x00000ed000007945 */ /* 0x000fe20003800200 */
[----:B------:R-:W-:Y:S01]  /*0b90*/  SHF.L.U32 R13, R13, 0x10, RZ ;  /* 0x000000100d0d7819 */ /* 0x000fe200000006ff */
[----:B------:R-:W-:Y:S01]  /*0ba0*/  FADD.FTZ R14, R14, R12 ;  /* 0x0000000c0e0e7221 */ /* 0x000fe20000010000 */
[----:B------:R-:W-:Y:S01]  /*0bb0*/  SHF.L.U32 R22, R18, 0x10, RZ ;  /* 0x0000001012167819 */ /* 0x000fe200000006ff */
[----:B------:R-:W-:Y:S01]  /*0bc0*/  FFMA.FTZ R19, R12, R12, R19 ;  /* 0x0000000c0c137223 */ /* 0x000fe20000010013 */
[----:B0-----:R-:W0:Y:S01]  /*0bd0*/  S2R R21, SR_TID.X ;  /* 0x0000000000157919 */ /* 0x001e220000002100 */
[----:B------:R-:W-:Y:S01]  /*0be0*/  SHF.L.U32 R24, R15, 0x10, RZ ;  /* 0x000000100f187819 */ /* 0x000fe200000006ff */
[----:B------:R-:W-:Y:S01]  /*0bf0*/  FADD.FTZ R14, R14, R13 ;  /* 0x0000000d0e0e7221 */ /* 0x000fe20000010000 */
[----:B------:R-:W-:Y:S01]  /*0c00*/  FFMA.FTZ R19, R13, R13, R19 ;  /* 0x0000000d0d137223 */ /* 0x000fe20000010013 */
[----:B------:R-:W-:Y:S02]  /*0c10*/  STL [R1+0x10], R22 ;  /* 0x0000101601007387 */ /* 0x000fe40000100800 */
[----:B------:R-:W-:Y:S01]  /*0c20*/  FADD.FTZ R14, R14, R24 ;  /* 0x000000180e0e7221 */ /* 0x000fe20000010000 */
[----:B------:R-:W-:-:S03]  /*0c30*/  FFMA.FTZ R15, R24, R24, R19 ;  /* 0x00000018180f7223 */ /* 0x000fc60000010013 */
[----:B------:R-:W-:Y:S01]  /*0c40*/  FADD.FTZ R14, R14, R22 ;  /* 0x000000160e0e7221 */ /* 0x000fe20000010000 */
[----:B------:R-:W-:Y:S01]  /*0c50*/  FFMA.FTZ R15, R22, R22, R15 ;  /* 0x00000016160f7223 */ /* 0x000fe2000001000f */
[----:B0-----:R-:W-:-:S04]  /*0c60*/  ISETP.GT.U32.AND P1, PT, R21, 0xf, PT ;  /* 0x0000000f1500780c */ /* 0x001fc80003f24070 */
[----:B--2---:R0:W-:Y:S02]  /*0c70*/  STS.64 [R20], R14 ;  /* 0x0000000e14007388 */ /* 0x0041e40000000a00 */
[----:B0-----:R-:W-:Y:S01]  /*0c80*/  CS2R R14, SRZ ;  /* 0x00000000000e7805 */ /* 0x001fe2000001ff00 */
[----:B------:R-:W-:Y:S06]  /*0c90*/  BAR.SYNC.DEFER_BLOCKING 0x0 ;  /* 0x0000000000007b1d */ /* 0x000fec0000010000 */
[----:B------:R-:W-:Y:S05]  /*0ca0*/  @P1 BRA `(.L_x_493) ;  /* 0x0000000c00681947 */ /* 0x000fea0003800000 */
[----:B------:R-:W0:Y:S01]  /*0cb0*/  S2R R19, SR_TID.X ;  /* 0x0000000000137919 */ /* 0x000e220000002100 */
[----:B------:R-:W-:Y:S01]  /*0cc0*/  MOV R14, 0x78 ;  /* 0x00000078000e7802 */ /* 0x000fe20000000f00 */
[----:B------:R-:W1:Y:S01]  /*0cd0*/  S2R R18, SR_CgaCtaId ;  /* 0x0000000000127919 */ /* 0x000e620000008800 */
[C---:B0-----:R-:W-:Y:S02]  /*0ce0*/  LEA.HI R15, R19.reuse, UR10, RZ, 0x1f ;  /* 0x0000000a130f7c11 */ /* 0x041fe4000f8ff8ff */
[----:B------:R-:W-:-:S03]  /*0cf0*/  SHF.L.U32 R22, R19, 0x3, RZ ;  /* 0x0000000313167819 */ /* 0x000fc600000006ff */
[----:B------:R-:W-:Y:S01]  /*0d00*/  IMAD R15, R15, R14, -UR9 ;  /* 0x800000090f0f7e24 */ /* 0x000fe2000f8e020e */
[----:B------:R-:W-:Y:S02]  /*0d10*/  MOV R14, 0x400 ;  /* 0x00000400000e7802 */ /* 0x000fe40000000f00 */
[----:B------:R-:W-:Y:S02]  /*0d20*/  LOP3.LUT R22, R22, 0x8, RZ, 0xc0, !PT ;  /* 0x0000000816167812 */ /* 0x000fe400078ec0ff */
[----:B-1----:R-:W-:Y:S02]  /*0d30*/  LEA R14, R18, R14, 0x18 ;  /* 0x0000000e120e7211 */ /* 0x002fe400078ec0ff */
        /* <DEDUP_REMOVED lines=209> */
.L_x_493:
[----:B------:R-:W-:Y:S05]  /*1a50*/  BSYNC.RECONVERGENT B0 ;  /* 0x0000000000007941 */ /* 0x000fea0003800200 */
.L_x_492:
        /* <DEDUP_REMOVED lines=20> */
.L_x_495:
[----:B------:R-:W-:Y:S05]  /*1ba0*/  BSYNC.RECONVERGENT B0 ;  /* 0x0000000000007941 */ /* 0x000fea0003800200 */
.L_x_494:
        /* <DEDUP_REMOVED lines=24> */
.L_x_497:
[----:B------:R-:W2:Y:S04]  /*1d30*/  LD.E.STRONG.GPU R20, desc[UR12][R14.64] ;  /* 0x0000000c0e147980 */ /* 0x000ea8000c10f900 */
[----:B--2---:R-:W-:Y:S01]  /*1d40*/  CCTL.IVALL ;  /* 0x00000000ff00798f */ /* 0x004fe20002000000 */
[----:B------:R-:W-:Y:S05]  /*1d50*/  YIELD ;  /* 0x0000000000007946 */ /* 0x000fea0003800000 */
[----:B-----5:R-:W-:-:S04]  /*1d60*/  LOP3.LUT R20, R20, R19, RZ, 0x3c, !PT ;  /* 0x0000001314147212 */ /* 0x020fc800078e3cff */
[----:B------:R-:W-:-:S13]  /*1d70*/  ISETP.GT.AND P2, PT, R20, -0x1, PT ;  /* 0xffffffff1400780c */ /* 0x000fda0003f44270 */
[----:B------:R-:W-:Y:S05]  /*1d80*/  @P2 BRA `(.L_x_497) ;  /* 0xfffffffc00e82947 */ /* 0x000fea000383ffff */
.L_x_496:
        /* <DEDUP_REMOVED lines=13> */
[----:B------:R-:W-:Y:S01]  /*1e60*/  HFMA2 R32, -RZ, RZ, 0, 0 ;  /* 0x00000000ff207431 */ /* 0x000fe200000001ff */
[----:B------:R-:W0:Y:S01]  /*1e70*/  S2R R33, SR_TID.X ;  /* 0x0000000000217919 */ /* 0x000e220000002100 */
[----:B------:R-:W-:Y:S01]  /*1e80*/  BSSY.RECONVERGENT B0, `(.L_x_498) ;  /* 0x000003d000007945 */ /* 0x000fe20003800200 */
[----:B--2---:R-:W-:-:S04]  /*1e90*/  @!P1 FADD.FTZ R18, RZ, R18 ;  /* 0x00000012ff129221 */ /* 0x004fc80000010000 */
[----:B---3--:R-:W-:-:S05]  /*1ea0*/  @!P1 FADD.FTZ R32, R20, R18 ;  /* 0x0000001214209221 */ /* 0x008fca0000010000 */
[----:B------:R-:W1:Y:S01]  /*1eb0*/  SHFL.BFLY PT, R20, R32, 0x10, 0x1f ;  /* 0x0e001f0020147f89 */ /* 0x000e6200000e0000 */
[----:B------:R-:W-:Y:S01]  /*1ec0*/  @!P1 FADD.FTZ R19, RZ, R19 ;  /* 0x00000013ff139221 */ /* 0x000fe20000010000 */
[----:B------:R-:W-:-:S03]  /*1ed0*/  MOV R18, RZ ;  /* 0x000000ff00127202 */ /* 0x000fc60000000f00 */
[----:B------:R-:W-:-:S05]  /*1ee0*/  @!P1 FADD.FTZ R18, R21, R19 ;  /* 0x0000001315129221 */ /* 0x000fca0000010000 */
[----:B------:R-:W2:Y:S01]  /*1ef0*/  SHFL.BFLY PT, R19, R18, 0x10, 0x1f ;  /* 0x0e001f0012137f89 */ /* 0x000ea200000e0000 */
[----:B-1----:R-:W-:-:S05]  /*1f00*/  FADD.FTZ R32, R20, R32 ;  /* 0x0000002014207221 */ /* 0x002fca0000010000 */
[----:B------:R-:W1:Y:S01]  /*1f10*/  SHFL.BFLY PT, R20, R32, 0x8, 0x1f ;  /* 0x0d001f0020147f89 */ /* 0x000e6200000e0000 */
[----:B--2---:R-:W-:-:S05]  /*1f20*/  FADD.FTZ R19, R19, R18 ;  /* 0x0000001213137221 */ /* 0x004fca0000010000 */
        /* <DEDUP_REMOVED lines=9> */
[----:B0-----:R-:W-:Y:S01]  /*1fc0*/  LOP3.LUT P1, RZ, R33, 0x31f, RZ, 0xc0, !PT ;  /* 0x0000031f21ff7812 */ /* 0x001fe2000782c0ff */
[----:B-1----:R-:W-:-:S05]  /*1fd0*/  FADD.FTZ R20, R21, R20 ;  /* 0x0000001415147221 */ /* 0x002fca0000010000 */
[----:B------:R-:W0:Y:S01]  /*1fe0*/  SHFL.BFLY PT, R21, R20, 0x1, 0x1f ;  /* 0x0c201f0014157f89 */ /* 0x000e2200000e0000 */
[----:B--2---:R-:W-:-:S06]  /*1ff0*/  FADD.FTZ R19, R19, R18 ;  /* 0x0000001213137221 */ /* 0x004fcc0000010000 */
[----:B------:R-:W1:Y:S01]  /*2000*/  @!P1 S2R R33, SR_CgaCtaId ;  /* 0x0000000000219919 */ /* 0x000e620000008800 */
[----:B------:R-:W2:Y:S01]  /*2010*/  SHFL.BFLY PT, R32, R19, 0x1, 0x1f ;  /* 0x0c201f0013207f89 */ /* 0x000ea200000e0000 */
[----:B0-----:R-:W-:Y:S02]  /*2020*/  FADD.FTZ R18, R20, R21 ;  /* 0x0000001514127221 */ /* 0x001fe40000010000 */
[----:B------:R-:W0:Y:S01]  /*2030*/  S2R R21, SR_TID.X ;  /* 0x0000000000157919 */ /* 0x000e220000002100 */
[----:B------:R-:W-:Y:S01]  /*2040*/  @!P1 MOV R20, 0x400 ;  /* 0x0000040000149802 */ /* 0x000fe20000000f00 */
[----:B------:R-:W-:-:S03]  /*2050*/  @!P1 FMUL.FTZ R18, R18, 8.1380212577641941607e-06 ;  /* 0x3708888912129820 */ /* 0x000fc60000410000 */
[----:B------:R-:W-:Y:S01]  /*2060*/  @!P1 IADD3 R20, PT, PT, R20, 0x1680, RZ ;  /* 0x0000168014149810 */ /* 0x000fe20007ffe0ff */
[----:B--2---:R-:W-:Y:S01]  /*2070*/  FADD.FTZ R32, R19, R32 ;  /* 0x0000002013207221 */ /* 0x004fe20000010000 */
[----:B------:R-:W-:Y:S02]  /*2080*/  @!P1 FMUL.FTZ R19, R18, R18 ;  /* 0x0000001212139220 */ /* 0x000fe40000410000 */
[----:B-1----:R-:W-:Y:S02]  /*2090*/  @!P1 LEA R20, R33, R20, 0x18 ;  /* 0x0000001421149211 */ /* 0x002fe400078ec0ff */
[----:B------:R-:W-:-:S05]  /*20a0*/  @!P1 FFMA.FTZ R19, R32, 8.1380212577641941607e-06, -R19 ;  /* 0x3708888920139823 */ /* 0x000fca0000010813 */
[----:B------:R-:W-:Y:S02]  /*20b0*/  @!P1 FMNMX.FTZ R19, RZ, R19, !PT ;  /* 0x00000013ff139209 */ /* 0x000fe40007810000 */
[----:B----4-:R-:W-:Y:S02]  /*20c0*/  PRMT R34, R14, 0x7632, R34 ;  /* 0x000076320e227816 */ /* 0x010fe40000000022 */
[----:B------:R-:W-:Y:S02]  /*20d0*/  PRMT R32, R15, 0x7632, R32 ;  /* 0x000076320f207816 */ /* 0x000fe40000000020 */
[----:B0-----:R-:W-:-:S05]  /*20e0*/  @!P1 LEA.HI R20, R21, R20, RZ, 0x1e ;  /* 0x0000001415149211 */ /* 0x001fca00078ff0ff */
[----:B------:R0:W-:Y:S01]  /*20f0*/  @!P1 STS.64 [R20], R18 ;  /* 0x0000001214009388 */ /* 0x0001e20000000a00 */
[----:B-----5:R-:W-:Y:S02]  /*2100*/  PRMT R35, R22, 0x7632, R35 ;  /* 0x0000763216237816 */ /* 0x020fe40000000023 */
[----:B------:R-:W-:Y:S01]  /*2110*/  PRMT R33, R23, 0x7632, R33 ;  /* 0x0000763217217816 */ /* 0x000fe20000000021 */
[----:B------:R-:W-:Y:S06]  /*2120*/  BAR.SYNC.DEFER_BLOCKING 0x0 ;  /* 0x0000000000007b1d */ /* 0x000fec0000010000 */
[----:B------:R-:W-:Y:S05]  /*2130*/  @P0 BRA `(.L_x_499) ;  /* 0x0000000000440947 */ /* 0x000fea0003800000 */
[----:B------:R-:W1:Y:S01]  /*2140*/  S2UR UR7, SR_CgaCtaId ;  /* 0x00000000000779c3 */ /* 0x000e620000008800 */
[----:B------:R-:W2:Y:S01]  /*2150*/  LDCU.64 UR16, c[0x0][0x3b0] ;  /* 0x00007600ff1077ac */ /* 0x000ea20008000a00 */
[----:B0-----:R-:W-:Y:S02]  /*2160*/  IADD3 R19, PT, PT, R21, UR10, RZ ;  /* 0x0000000a15137c10 */ /* 0x001fe4000fffe0ff */
[----:B------:R-:W-:Y:S01]  /*2170*/  MOV R18, UR14 ;  /* 0x0000000e00127c02 */ /* 0x000fe20008000f00 */
[----:B------:R-:W-:Y:S01]  /*2180*/  UMOV UR6, 0x400 ;  /* 0x0000040000067882 */ /* 0x000fe20000000000 */
[----:B------:R-:W-:Y:S01]  /*2190*/  SHF.L.U32 R19, R19, 0x1, RZ ;  /* 0x0000000113137819 */ /* 0x000fe200000006ff */
[----:B------:R-:W-:Y:S01]  /*21a0*/  UIADD3 UR6, UPT, UPT, UR6, 0x1680, URZ ;  /* 0x0000168006067890 */ /* 0x000fe2000fffe0ff */
[----:B------:R-:W-:Y:S02]  /*21b0*/  MOV R20, UR14 ;  /* 0x0000000e00147c02 */ /* 0x000fe40008000f00 */
[----:B------:R-:W-:-:S02]  /*21c0*/  LEA R19, P1, R18, R19, 0x5 ;  /* 0x0000001312137211 */ /* 0x000fc400078228ff */
[----:B------:R-:W-:-:S04]  /*21d0*/  MOV R18, UR15 ;  /* 0x0000000f00127c02 */ /* 0x000fc80008000f00 */
[----:B------:R-:W-:Y:S02]  /*21e0*/  LEA.HI.X R20, R20, RZ, R18, 0x5, P1 ;  /* 0x000000ff14147211 */ /* 0x000fe400008f2c12 */
[----:B--2---:R-:W-:-:S04]  /*21f0*/  LEA R18, P1, R19, UR16, 0x2 ;  /* 0x0000001013127c11 */ /* 0x004fc8000f8210ff */
[----:B------:R-:W-:Y:S01]  /*2200*/  LEA.HI.X R19, R19, UR17, R20, 0x2, P1 ;  /* 0x0000001113137c11 */ /* 0x000fe200088f1414 */
[----:B-1----:R-:W-:-:S06]  /*2210*/  ULEA UR6, UR7, UR6, 0x18 ;  /* 0x0000000607067291 */ /* 0x002fcc000f8ec0ff */
[----:B------:R-:W-:-:S06]  /*2220*/  LEA R20, R21, UR6, 0x3 ;  /* 0x0000000615147c11 */ /* 0x000fcc000f8e18ff */
[----:B------:R-:W0:Y:S04]  /*2230*/  LDS.64 R20, [R20] ;  /* 0x0000000014147984 */ /* 0x000e280000000a00 */
[----:B0-----:R1:W-:Y:S02]  /*2240*/  STG.E.64 desc[UR12][R18.64], R20 ;  /* 0x0000001412007986 */ /* 0x0013e4000c101b0c */
.L_x_499:
[----:B------:R-:W-:Y:S05]  /*2250*/  BSYNC.RECONVERGENT B0 ;  /* 0x0000000000007941 */ /* 0x000fea0003800200 */
.L_x_498:
[----:B------:R-:W2:Y:S01]  /*2260*/  S2UR UR7, SR_CgaCtaId ;  /* 0x00000000000779c3 */ /* 0x000ea20000008800 */
[----:B------:R-:W-:Y:S01]  /*2270*/  UMOV UR6, 0x400 ;  /* 0x0000040000067882 */ /* 0x000fe20000000000 */
[----:B------:R-:W-:Y:S01]  /*2280*/  IMAD.HI.U32 R16, R16, -0x77777777, RZ ;  /* 0x8888888910107827 */ /* 0x000fe200078e00ff */
[----:B------:R-:W-:Y:S01]  /*2290*/  UIADD3 UR6, UPT, UPT, UR6, 0x1680, URZ ;  /* 0x0000168006067890 */ /* 0x000fe2000fffe0ff */
[----:B-1----:R-:W3:Y:S01]  /*22a0*/  LDL.LU R21, [R1] ;  /* 0x0000000001157983 */ /* 0x002ee20000300800 */
[----:B------:R-:W-:Y:S02]  /*22b0*/  SHF.L.U32 R22, R22, 0x10, RZ ;  /* 0x0000001016167819 */ /* 0x000fe400000006ff */
[----:B------:R-:W-:Y:S02]  /*22c0*/  LEA.HI R16, R16, -UR10, RZ, 0x1a ;  /* 0x8000000a10107c11 */ /* 0x000fe4000f8fd0ff */
[----:B------:R-:W-:Y:S02]  /*22d0*/  SHF.L.U32 R34, R34, 0x10, RZ ;  /* 0x0000001022227819 */ /* 0x000fe400000006ff */
[----:B------:R-:W-:Y:S01]  /*22e0*/  SHF.L.U32 R35, R35, 0x10, RZ ;  /* 0x0000001023237819 */ /* 0x000fe200000006ff */
[----:B--2---:R-:W-:-:S06]  /*22f0*/  ULEA UR6, UR7, UR6, 0x18 ;  /* 0x0000000607067291 */ /* 0x004fcc000f8ec0ff */
[----:B------:R-:W-:-:S05]  /*2300*/  LEA R16, R16, UR6, 0x3 ;  /* 0x0000000610107c11 */ /* 0x000fca000f8e18ff */
[----:B------:R-:W1:Y:S01]  /*2310*/  LDCU UR6, c[0x0][0x3a0] ;  /* 0x00007400ff0677ac */ /* 0x000e620008000800 */
[----:B------:R-:W1:Y:S01]  /*2320*/  LDS.64 R16, [R16] ;  /* 0x0000000010107984 */ /* 0x000e620000000a00 */
[----:B0-----:R-:W-:Y:S01]  /*2330*/  SHF.L.U32 R20, R15, 0x10, RZ ;  /* 0x000000100f147819 */ /* 0x001fe200000006ff */
[----:B-1----:R-:W-:Y:S01]  /*2340*/  FADD.FTZ R17, R17, UR6 ;  /* 0x0000000611117e21 */ /* 0x002fe20008010000 */
[--C-:B------:R-:W-:Y:S01]  /*2350*/  FADD.FTZ R29, R29, -R16.reuse ;  /* 0x800000101d1d7221 */ /* 0x100fe20000010000 */
[--C-:B------:R-:W-:Y:S01]  /*2360*/  FADD.FTZ R28, R28, -R16.reuse ;  /* 0x800000101c1c7221 */ /* 0x100fe20000010000 */
[--C-:B------:R-:W-:Y:S01]  /*2370*/  FADD.FTZ R18, R0, -R16.reuse ;  /* 0x8000001000127221 */ /* 0x100fe20000010000 */
[----:B------:R-:W-:Y:S02]  /*2380*/  SHF.L.U32 R0, R14, 0x10, RZ ;  /* 0x000000100e007819 */ /* 0x000fe400000006ff */
[----:B------:R-:W-:Y:S01]  /*2390*/  SHF.L.U32 R23, R23, 0x10, RZ ;  /* 0x0000001017177819 */ /* 0x000fe200000006ff */
[----:B------:R-:W0:Y:S01]  /*23a0*/  MUFU.RSQ R17, R17 ;  /* 0x0000001100117308 */ /* 0x000e220000001400 */
[----:B------:R-:W-:Y:S01]  /*23b0*/  FADD.FTZ R27, R27, -R16 ;  /* 0x800000101b1b7221 */ /* 0x000fe20000010000 */
[----:B------:R-:W-:Y:S01]  /*23c0*/  SHF.L.U32 R32, R32, 0x10, RZ ;  /* 0x0000001020207819 */ /* 0x000fe200000006ff */
[----:B------:R-:W1:Y:S01]  /*23d0*/  LDCU.64 UR6, c[0x0][0x380] ;  /* 0x00007000ff0677ac */ /* 0x000e620008000a00 */
[C---:B0-----:R-:W-:Y:S01]  /*23e0*/  FMUL.FTZ R19, R17.reuse, R29 ;  /* 0x0000001d11137220 */ /* 0x041fe20000410000 */
[C---:B------:R-:W-:Y:S01]  /*23f0*/  FMUL.FTZ R15, R17.reuse, R28 ;  /* 0x0000001c110f7220 */ /* 0x040fe20000410000 */
[----:B------:R-:W2:Y:S01]  /*2400*/  LDL.LU R29, [R1+0x1c] ;  /* 0x00001c00011d7983 */ /* 0x000ea20000300800 */
[----:B------:R-:W-:-:S03]  /*2410*/  FMUL.FTZ R18, R17, R18 ;  /* 0x0000001211127220 */ /* 0x000fc60000410000 */
[----:B------:R-:W1:Y:S01]  /*2420*/  LDL.LU R28, [R1+0x18] ;  /* 0x00001800011c7983 */ /* 0x000e620000300800 */
[----:B------:R-:W-:-:S04]  /*2430*/  FFMA.FTZ R18, R18, R0, R22 ;  /* 0x0000000012127223 */ /* 0x000fc80000010016 */
[----:B------:R-:W-:-:S06]  /*2440*/  FMUL.FTZ R14, R18, -1.4426950216293334961 ;  /* 0xbfb8aa3b120e7820 */ /* 0x000fcc0000410000 */
[----:B------:R-:W0:Y:S02]  /*2450*/  MUFU.EX2 R14, R14 ;  /* 0x0000000e000e7308 */ /* 0x000e240000000800 */
[----:B0-----:R-:W-:-:S06]  /*2460*/  FADD.FTZ R14, R14, 1 ;  /* 0x3f8000000e0e7421 */ /* 0x001fcc0000010000 */
[----:B------:R-:W0:Y:S01]  /*2470*/  MUFU.RCP R14, R14 ;  /* 0x0000000e000e7308 */ /* 0x000e220000001000 */
[----:B------:R-:W-:Y:S01]  /*2480*/  FFMA.FTZ R19, R19, R34, R35 ;  /* 0x0000002213137223 */ /* 0x000fe20000010023 */
[----:B0-----:R-:W-:-:S03]  /*2490*/  FMUL.FTZ R14, R18, R14 ;  /* 0x0000000e120e7220 */ /* 0x001fc60000410000 */
[----:B------:R-:W-:-:S06]  /*24a0*/  FMUL.FTZ R18, R19, -1.4426950216293334961 ;  /* 0xbfb8aa3b13127820 */ /* 0x000fcc0000410000 */
[----:B------:R-:W0:Y:S02]  /*24b0*/  MUFU.EX2 R18, R18 ;  /* 0x0000001200127308 */ /* 0x000e240000000800 */
[----:B0-----:R-:W-:-:S06]  /*24c0*/  FADD.FTZ R18, R18, 1 ;  /* 0x3f80000012127421 */ /* 0x001fcc0000010000 */
[----:B------:R-:W0:Y:S01]  /*24d0*/  MUFU.RCP R18, R18 ;  /* 0x0000001200127308 */ /* 0x000e220000001000 */
[----:B------:R-:W-:Y:S01]  /*24e0*/  FFMA.FTZ R15, R15, R20, R23 ;  /* 0x000000140f0f7223 */ /* 0x000fe20000010017 */
[----:B0-----:R-:W-:-:S05]  /*24f0*/  FMUL.FTZ R18, R19, R18 ;  /* 0x0000001213127220 */ /* 0x001fca0000410000 */
[----:B------:R-:W-:Y:S01]  /*2500*/  F2FP.BF16.F32.PACK_AB R14, R18, R14 ;  /* 0x0000000e120e723e */ /* 0x000fe200000010ff */
[----:B------:R-:W-:-:S06]  /*2510*/  FMUL.FTZ R18, R15, -1.4426950216293334961 ;  /* 0xbfb8aa3b0f127820 */ /* 0x000fcc0000410000 */
[----:B------:R-:W0:Y:S01]  /*2520*/  MUFU.EX2 R18, R18 ;  /* 0x0000001200127308 */ /* 0x000e220000000800 */
[----:B------:R-:W-:Y:S01]  /*2530*/  SHF.L.U32 R33, R33, 0x10, RZ ;  /* 0x0000001021217819 */ /* 0x000fe200000006ff */
[----:B0-----:R-:W-:-:S06]  /*2540*/  FADD.FTZ R18, R18, 1 ;  /* 0x3f80000012127421 */ /* 0x001fcc0000010000 */
[----:B------:R-:W0:Y:S01]  /*2550*/  MUFU.RCP R18, R18 ;  /* 0x0000001200127308 */ /* 0x000e220000001000 */
[----:B------:R-:W-:-:S04]  /*2560*/  FMUL.FTZ R19, R17, R27 ;  /* 0x0000001b11137220 */ /* 0x000fc80000410000 */
[----:B------:R-:W-:Y:S01]  /*2570*/  FFMA.FTZ R19, R19, R32, R33 ;  /* 0x0000002013137223 */ /* 0x000fe20000010021 */
[----:B0-----:R-:W-:-:S03]  /*2580*/  FMUL.FTZ R15, R15, R18 ;  /* 0x000000120f0f7220 */ /* 0x001fc60000410000 */
[----:B------:R-:W-:-:S06]  /*2590*/  FMUL.FTZ R18, R19, -1.4426950216293334961 ;  /* 0xbfb8aa3b13127820 */ /* 0x000fcc0000410000 */
[----:B------:R-:W0:Y:S02]  /*25a0*/  MUFU.EX2 R18, R18 ;  /* 0x0000001200127308 */ /* 0x000e240000000800 */
[----:B0-----:R-:W-:-:S06]  /*25b0*/  FADD.FTZ R18, R18, 1 ;  /* 0x3f80000012127421 */ /* 0x001fcc0000010000 */
[----:B------:R-:W0:Y:S02]  /*25c0*/  MUFU.RCP R18, R18 ;  /* 0x0000001200127308 */ /* 0x000e240000001000 */
[----:B0-----:R-:W-:-:S05]  /*25d0*/  FMUL.FTZ R19, R19, R18 ;  /* 0x0000001213137220 */ /* 0x001fca0000410000 */
[----:B------:R-:W-:Y:S02]  /*25e0*/  F2FP.BF16.F32.PACK_AB R15, R19, R15 ;  /* 0x0000000f130f723e */ /* 0x000fe400000010ff */
[----:B-1----:R-:W-:-:S04]  /*25f0*/  IADD3 R18, P1, PT, R28, UR6, RZ ;  /* 0x000000061c127c10 */ /* 0x002fc8000ff3e0ff */
[----:B--2---:R-:W-:Y:S01]  /*2600*/  IADD3.X R19, PT, PT, R29, UR7, RZ, P1, !PT ;  /* 0x000000071d137c10 */ /* 0x004fe20008ffe4ff */
[----:B------:R-:W-:Y:S01]  /*2610*/  STL [R1+0x40], R18 ;  /* 0x0000401201007387 */ /* 0x000fe20000100800 */
[--C-:B------:R-:W-:Y:S01]  /*2620*/  FADD.FTZ R3, R3, -R16.reuse ;  /* 0x8000001003037221 */ /* 0x100fe20000010000 */
[--C-:B------:R-:W-:Y:S01]  /*2630*/  FADD.FTZ R36, R36, -R16.reuse ;  /* 0x8000001024247221 */ /* 0x100fe20000010000 */
[--C-:B------:R-:W-:Y:S01]  /*2640*/  FADD.FTZ R26, R26, -R16.reuse ;  /* 0x800000101a1a7221 */ /* 0x100fe20000010000 */
[----:B------:R-:W-:Y:S01]  /*2650*/  STL [R1+0x3c], R19 ;  /* 0x00003c1301007387 */ /* 0x000fe20000100800 */
[--C-:B------:R-:W-:Y:S01]  /*2660*/  FADD.FTZ R27, R12, -R16.reuse ;  /* 0x800000100c1b7221 */ /* 0x100fe20000010000 */
[--C-:B------:R-:W-:Y:S01]  /*2670*/  FADD.FTZ R37, R37, -R16.reuse ;  /* 0x8000001025257221 */ /* 0x100fe20000010000 */
[--C-:B------:R-:W-:Y:S01]  /*2680*/  FADD.FTZ R4, R4, -R16.reuse ;  /* 0x8000001004047221 */ /* 0x100fe20000010000 */
[----:B------:R-:W2:Y:S01]  /*2690*/  LDL.LU R29, [R1+0x8] ;  /* 0x00000800011d7983 */ /* 0x000ea20000300800 */
[--C-:B------:R-:W-:Y:S01]  /*26a0*/  FADD.FTZ R7, R7, -R16.reuse ;  /* 0x8000001007077221 */ /* 0x100fe20000010000 */
[--C-:B------:R-:W-:Y:S01]  /*26b0*/  FADD.FTZ R13, R13, -R16.reuse ;  /* 0x800000100d0d7221 */ /* 0x100fe20000010000 */
[--C-:B------:R-:W-:Y:S01]  /*26c0*/  FADD.FTZ R31, R31, -R16.reuse ;  /* 0x800000101f1f7221 */ /* 0x100fe20000010000 */
[----:B------:R-:W4:Y:S01]  /*26d0*/  LDL.LU R28, [R1+0x4] ;  /* 0x00000400011c7983 */ /* 0x000f220000300800 */
        /* <DEDUP_REMOVED lines=9> */
[----:B------:R-:W0:Y:S01]  /*2770*/  LDCU.64 UR6, c[0x0][0x3a8] ;  /* 0x00007500ff0677ac */ /* 0x000e220008000a00 */
[--C-:B---3--:R-:W-:Y:S01]  /*2780*/  FADD.FTZ R14, R21, -R16.reuse ;  /* 0x80000010150e7221 */ /* 0x108fe20000010000 */
[----:B------:R-:W-:-:S03]  /*2790*/  FADD.FTZ R15, R6, -R16 ;  /* 0x80000010060f7221 */ /* 0x000fc60000010000 */
[C---:B------:R-:W-:Y:S01]  /*27a0*/  FMUL.FTZ R14, R17.reuse, R14 ;  /* 0x0000000e110e7220 */ /* 0x040fe20000410000 */
[----:B------:R-:W-:-:S03]  /*27b0*/  FMUL.FTZ R6, R17, R3 ;  /* 0x0000000311067220 */ /* 0x000fc60000410000 */
[----:B------:R-:W-:Y:S01]  /*27c0*/  FFMA.FTZ R14, R0, R14, R22 ;  /* 0x0000000e000e7223 */ /* 0x000fe20000010016 */
[----:B------:R-:W-:-:S03]  /*27d0*/  FMUL.FTZ R3, R17, R15 ;  /* 0x0000000f11037220 */ /* 0x000fc60000410000 */
[----:B------:R-:W-:-:S06]  /*27e0*/  FMUL.FTZ R15, R14, -1.4426950216293334961 ;  /* 0xbfb8aa3b0e0f7820 */ /* 0x000fcc0000410000 */
[----:B------:R-:W1:Y:S01]  /*27f0*/  MUFU.EX2 R15, R15 ;  /* 0x0000000f000f7308 */ /* 0x000e620000000800 */
[----:B------:R-:W-:Y:S01]  /*2800*/  FADD.FTZ R21, R9, -R16 ;  /* 0x8000001009157221 */ /* 0x000fe20000010000 */
[C---:B------:R-:W-:Y:S01]  /*2810*/  FMUL.FTZ R12, R17.reuse, R36 ;  /* 0x00000024110c7220 */ /* 0x040fe20000410000 */
[C---:B------:R-:W-:Y:S01]  /*2820*/  FMUL.FTZ R9, R17.reuse, R26 ;  /* 0x0000001a11097220 */ /* 0x040fe20000410000 */
[C---:B------:R-:W-:Y:S01]  /*2830*/  FMUL.FTZ R26, R17.reuse, R27 ;  /* 0x0000001b111a7220 */ /* 0x040fe20000410000 */
[C---:B------:R-:W-:Y:S01]  /*2840*/  FMUL.FTZ R21, R17.reuse, R21 ;  /* 0x0000001511157220 */ /* 0x040fe20000410000 */
[C-C-:B------:R-:W-:Y:S01]  /*2850*/  FFMA.FTZ R12, R0.reuse, R12, R22.reuse ;  /* 0x0000000c000c7223 */ /* 0x140fe20000010016 */
[C-C-:B------:R-:W-:Y:S01]  /*2860*/  FFMA.FTZ R9, R0.reuse, R9, R22.reuse ;  /* 0x0000000900097223 */ /* 0x140fe20000010016 */
[C-C-:B------:R-:W-:Y:S01]  /*2870*/  FFMA.FTZ R6, R0.reuse, R6, R22.reuse ;  /* 0x0000000600067223 */ /* 0x140fe20000010016 */
[C-C-:B------:R-:W-:Y:S01]  /*2880*/  FFMA.FTZ R3, R0.reuse, R3, R22.reuse ;  /* 0x0000000300037223 */ /* 0x140fe20000010016 */
[C-C-:B------:R-:W-:Y:S01]  /*2890*/  FFMA.FTZ R18, R0.reuse, R21, R22.reuse ;  /* 0x0000001500127223 */ /* 0x140fe20000010016 */
[C---:B------:R-:W-:Y:S01]  /*28a0*/  FMUL.FTZ R37, R17.reuse, R37 ;  /* 0x0000002511257220 */ /* 0x040fe20000410000 */
[----:B------:R-:W-:Y:S01]  /*28b0*/  FFMA.FTZ R0, R0, R26, R22 ;  /* 0x0000001a00007223 */ /* 0x000fe20000010016 */
[C---:B------:R-:W-:Y:S01]  /*28c0*/  FMUL.FTZ R21, R17.reuse, R4 ;  /* 0x0000000411157220 */ /* 0x040fe20000410000 */
[----:B------:R-:W-:Y:S01]  /*28d0*/  FMUL.FTZ R22, R17, R7 ;  /* 0x0000000711167220 */ /* 0x000fe20000410000 */
[----:B-1----:R-:W-:Y:S01]  /*28e0*/  FADD.FTZ R15, R15, 1 ;  /* 0x3f8000000f0f7421 */ /* 0x002fe20000010000 */
[----:B------:R-:W-:Y:S01]  /*28f0*/  FMUL.FTZ R13, R17, R13 ;  /* 0x0000000d110d7220 */ /* 0x000fe20000410000 */
[----:B------:R-:W-:-:S02]  /*2900*/  FFMA.FTZ R7, R34, R21, R35 ;  /* 0x0000001522077223 */ /* 0x000fc40000010023 */
[----:B------:R1:W3:Y:S01]  /*2910*/  MUFU.RCP R27, R15 ;  /* 0x0000000f001b7308 */ /* 0x0002e20000001000 */
[C-C-:B------:R-:W-:Y:S01]  /*2920*/  FFMA.FTZ R21, R34.reuse, R22, R35.reuse ;  /* 0x0000001622157223 */ /* 0x140fe20000010023 */
[C-C-:B------:R-:W-:Y:S01]  /*2930*/  FFMA.FTZ R22, R34.reuse, R13, R35.reuse ;  /* 0x0000000d22167223 */ /* 0x140fe20000010023 */
[----:B-1----:R-:W-:-:S04]  /*2940*/  FFMA.FTZ R15, R34, R37, R35 ;  /* 0x00000025220f7223 */ /* 0x002fc80000010023 */
[----:B------:R-:W-:-:S06]  /*2950*/  FMUL.FTZ R13, R15, -1.4426950216293334961 ;  /* 0xbfb8aa3b0f0d7820 */ /* 0x000fcc0000410000 */
[----:B------:R-:W1:Y:S01]  /*2960*/  MUFU.EX2 R13, R13 ;  /* 0x0000000d000d7308 */ /* 0x000e620000000800 */
[----:B------:R-:W-:Y:S04]  /*2970*/  STL [R1+0x18], R21 ;  /* 0x0000181501007387 */ /* 0x000fe80000100800 */
[----:B------:R3:W-:Y:S02]  /*2980*/  STL [R1+0x20], R22 ;  /* 0x0000201601007387 */ /* 0x0007e40000100800 */
[----:B---3--:R-:W-:Y:S01]  /*2990*/  FMUL.FTZ R22, R14, R27 ;  /* 0x0000001b0e167220 */ /* 0x008fe20000410000 */
[----:B-1----:R-:W-:-:S04]  /*29a0*/  FADD.FTZ R13, R13, 1 ;  /* 0x3f8000000d0d7421 */ /* 0x002fc80000010000 */
[----:B------:R1:W-:Y:S01]  /*29b0*/  STL [R1+0x8], R22 ;  /* 0x0000081601007387 */ /* 0x0003e20000100800 */
[C---:B------:R-:W-:Y:S01]  /*29c0*/  FMUL.FTZ R31, R17.reuse, R31 ;  /* 0x0000001f111f7220 */ /* 0x040fe20000410000 */
[C---:B------:R-:W-:Y:S01]  /*29d0*/  FMUL.FTZ R25, R17.reuse, R25 ;  /* 0x0000001911197220 */ /* 0x040fe20000410000 */
[C---:B------:R-:W-:Y:S01]  /*29e0*/  FMUL.FTZ R26, R17.reuse, R10 ;  /* 0x0000000a111a7220 */ /* 0x040fe20000410000 */
[----:B-1----:R-:W1:Y:S01]  /*29f0*/  MUFU.RCP R22, R13 ;  /* 0x0000000d00167308 */ /* 0x002e620000001000 */
[C-C-:B------:R-:W-:Y:S01]  /*2a00*/  FFMA.FTZ R10, R34.reuse, R31, R35.reuse ;  /* 0x0000001f220a7223 */ /* 0x140fe20000010023 */
[C-C-:B------:R-:W-:Y:S01]  /*2a10*/  FFMA.FTZ R4, R34.reuse, R25, R35.reuse ;  /* 0x0000001922047223 */ /* 0x140fe20000010023 */
[----:B------:R-:W-:Y:S01]  /*2a20*/  FFMA.FTZ R19, R34, R26, R35 ;  /* 0x0000001a22137223 */ /* 0x000fe20000010023 */
[----:B------:R-:W-:Y:S01]  /*2a30*/  FMUL.FTZ R2, R17, R2 ;  /* 0x0000000211027220 */ /* 0x000fe20000410000 */
[----:B-1----:R-:W-:Y:S01]  /*2a40*/  FMUL.FTZ R15, R15, R22 ;  /* 0x000000160f0f7220 */ /* 0x002fe20000410000 */
[--C-:B----4-:R-:W-:Y:S01]  /*2a50*/  FADD.FTZ R14, R28, -R16.reuse ;  /* 0x800000101c0e7221 */ /* 0x110fe20000010000 */
[----:B--2---:R-:W-:Y:S01]  /*2a60*/  FADD.FTZ R21, R29, -R16 ;  /* 0x800000101d157221 */ /* 0x004fe20000010000 */
[----:B------:R-:W2:Y:S02]  /*2a70*/  LDL.LU R28, [R1+0xc] ;  /* 0x00000c00011c7983 */ /* 0x000ea40000300800 */
[C---:B------:R-:W-:Y:S01]  /*2a80*/  FMUL.FTZ R35, R17.reuse, R14 ;  /* 0x0000000e11237220 */ /* 0x040fe20000410000 */
[----:B------:R-:W-:Y:S01]  /*2a90*/  FMUL.FTZ R14, R17, R5 ;  /* 0x00000005110e7220 */ /* 0x000fe20000410000 */
[----:B------:R-:W3:Y:S02]  /*2aa0*/  LDL.LU R29, [R1+0x2c] ;  /* 0x00002c00011d7983 */ /* 0x000ee40000300800 */
[----:B------:R-:W-:Y:S01]  /*2ab0*/  FFMA.FTZ R35, R32, R35, R33 ;  /* 0x0000002320237223 */ /* 0x000fe20000010021 */
[C-C-:B------:R-:W-:Y:S01]  /*2ac0*/  FFMA.FTZ R5, R20.reuse, R2, R23.reuse ;  /* 0x0000000214057223 */ /* 0x140fe20000010017 */
[----:B------:R-:W4:Y:S02]  /*2ad0*/  LDL.LU R31, [R1+0x28] ;  /* 0x00002800011f7983 */ /* 0x000f240000300800 */
[----:B------:R-:W-:Y:S01]  /*2ae0*/  FMUL.FTZ R25, R35, -1.4426950216293334961 ;  /* 0xbfb8aa3b23197820 */ /* 0x000fe20000410000 */
[----:B------:R-:W-:Y:S01]  /*2af0*/  FFMA.FTZ R2, R20, R14, R23 ;  /* 0x0000000e14027223 */ /* 0x000fe20000010017 */
[----:B------:R-:W5:Y:S02]  /*2b00*/  LDL.LU R26, [R1+0x24] ;  /* 0x00002400011a7983 */ /* 0x000f640000300800 */
[----:B------:R1:W-:Y:S02]  /*2b10*/  MUFU.EX2 R14, R25 ;  /* 0x00000019000e7308 */ /* 0x0003e40000000800 */
[----:B------:R0:W-:Y:S04]  /*2b20*/  STL [R1+0x44], R15 ;  /* 0x0000440f01007387 */ /* 0x0001e80000100800 */
[----:B-1----:R-:W5:Y:S04]  /*2b30*/  LDL.LU R25, [R1+0x14] ;  /* 0x0000140001197983 */ /* 0x002f680000300800 */
[----:B0-----:R-:W2:Y:S01]  /*2b40*/  LDL.LU R15, [R1+0x10] ;  /* 0x00001000010f7983 */ /* 0x001ea20000300800 */
[----:B------:R-:W-:-:S04]  /*2b50*/  FMUL.FTZ R21, R17, R21 ;  /* 0x0000001511157220 */ /* 0x000fc80000410000 */
[----:B------:R-:W-:-:S04]  /*2b60*/  FFMA.FTZ R36, R20, R21, R23 ;  /* 0x0000001514247223 */ /* 0x000fc80000010017 */
[----:B------:R-:W-:-:S06]  /*2b70*/  FMUL.FTZ R21, R36, -1.4426950216293334961 ;  /* 0xbfb8aa3b24157820 */ /* 0x000fcc0000410000 */
[----:B------:R-:W0:Y:S01]  /*2b80*/  MUFU.EX2 R21, R21 ;  /* 0x0000001500157308 */ /* 0x000e220000000800 */
[C---:B------:R-:W-:Y:S01]  /*2b90*/  FMUL.FTZ R30, R17.reuse, R30 ;  /* 0x0000001e111e7220 */ /* 0x040fe20000410000 */
[C---:B------:R-:W-:Y:S01]  /*2ba0*/  FMUL.FTZ R8, R17.reuse, R8 ;  /* 0x0000000811087220 */ /* 0x040fe20000410000 */
[C---:B------:R-:W-:Y:S01]  /*2bb0*/  FMUL.FTZ R11, R17.reuse, R11 ;  /* 0x0000000b110b7220 */ /* 0x040fe20000410000 */
[----:B------:R-:W-:Y:S01]  /*2bc0*/  FMUL.FTZ R24, R17, R24 ;  /* 0x0000001811187220 */ /* 0x000fe20000410000 */
[C-C-:B------:R-:W-:Y:S01]  /*2bd0*/  FFMA.FTZ R13, R20.reuse, R30, R23.reuse ;  /* 0x0000001e140d7223 */ /* 0x140fe20000010017 */
[C-C-:B------:R-:W-:Y:S01]  /*2be0*/  FFMA.FTZ R8, R20.reuse, R8, R23.reuse ;  /* 0x0000000814087223 */ /* 0x140fe20000010017 */
[C-C-:B------:R-:W-:Y:S01]  /*2bf0*/  FFMA.FTZ R11, R20.reuse, R11, R23.reuse ;  /* 0x0000000b140b7223 */ /* 0x140fe20000010017 */
[----:B------:R-:W-:Y:S01]  /*2c00*/  FFMA.FTZ R20, R20, R24, R23 ;  /* 0x0000001814147223 */ /* 0x000fe20000010017 */
[----:B------:R-:W-:Y:S01]  /*2c10*/  FMUL.FTZ R23, R12, -1.4426950216293334961 ;  /* 0xbfb8aa3b0c177820 */ /* 0x000fe20000410000 */
[----:B------:R-:W-:Y:S01]  /*2c20*/  FMUL.FTZ R27, R10, -1.4426950216293334961 ;  /* 0xbfb8aa3b0a1b7820 */ /* 0x000fe20000410000 */
[----:B0-----:R-:W-:-:S04]  /*2c30*/  FADD.FTZ R21, R21, 1 ;  /* 0x3f80000015157421 */ /* 0x001fc80000010000 */
[----:B------:R-:W-:Y:S08]  /*2c40*/  MUFU.EX2 R23, R23 ;  /* 0x0000001700177308 */ /* 0x000ff00000000800 */
[----:B------:R-:W0:Y:S08]  /*2c50*/  MUFU.RCP R24, R21 ;  /* 0x0000001500187308 */ /* 0x000e300000001000 */
[----:B------:R-:W1:Y:S01]  /*2c60*/  MUFU.EX2 R27, R27 ;  /* 0x0000001b001b7308 */ /* 0x000e620000000800 */
[----:B------:R-:W-:Y:S01]  /*2c70*/  FADD.FTZ R14, R14, 1 ;  /* 0x3f8000000e0e7421 */ /* 0x000fe20000010000 */
[----:B0-----:R-:W-:Y:S01]  /*2c80*/  FMUL.FTZ R36, R36, R24 ;  /* 0x0000001824247220 */ /* 0x001fe20000410000 */
[----:B------:R-:W-:Y:S01]  /*2c90*/  FADD.FTZ R24, R23, 1 ;  /* 0x3f80000017187421 */ /* 0x000fe20000010000 */
[----:B-1----:R-:W-:Y:S01]  /*2ca0*/  FADD.FTZ R27, R27, 1 ;  /* 0x3f8000001b1b7421 */ /* 0x002fe20000010000 */
[----:B--2---:R-:W-:-:S02]  /*2cb0*/  FADD.FTZ R37, R15, -R16 ;  /* 0x800000100f257221 */ /* 0x004fc40000010000 */
[----:B------:R-:W2:Y:S01]  /*2cc0*/  LDL.LU R15, [R1+0x18] ;  /* 0x00001800010f7983 */ /* 0x000ea20000300800 */
[--C-:B---3--:R-:W-:Y:S01]  /*2cd0*/  FADD.FTZ R29, R29, -R16.reuse ;  /* 0x800000101d1d7221 */ /* 0x108fe20000010000 */
[--C-:B------:R-:W-:Y:S01]  /*2ce0*/  FADD.FTZ R21, R28, -R16.reuse ;  /* 0x800000101c157221 */ /* 0x100fe20000010000 */
[--C-:B----4-:R-:W-:Y:S01]  /*2cf0*/  FADD.FTZ R23, R31, -R16.reuse ;  /* 0x800000101f177221 */ /* 0x110fe20000010000 */
[--C-:B-----5:R-:W-:Y:S01]  /*2d00*/  FADD.FTZ R26, R26, -R16.reuse ;  /* 0x800000101a1a7221 */ /* 0x120fe20000010000 */
[----:B------:R-:W-:Y:S01]  /*2d10*/  FADD.FTZ R25, R25, -R16 ;  /* 0x8000001019197221 */ /* 0x000fe20000010000 */
[C---:B------:R-:W-:Y:S01]  /*2d20*/  FMUL.FTZ R29, R17.reuse, R29 ;  /* 0x0000001d111d7220 */ /* 0x040fe20000410000 */
[C---:B------:R-:W-:Y:S01]  /*2d30*/  FMUL.FTZ R21, R17.reuse, R21 ;  /* 0x0000001511157220 */ /* 0x040fe20000410000 */
[C---:B------:R-:W-:Y:S01]  /*2d40*/  FMUL.FTZ R23, R17.reuse, R23 ;  /* 0x0000001711177220 */ /* 0x040fe20000410000 */
[C---:B------:R-:W-:Y:S01]  /*2d50*/  FMUL.FTZ R26, R17.reuse, R26 ;  /* 0x0000001a111a7220 */ /* 0x040fe20000410000 */
[C---:B------:R-:W-:Y:S01]  /*2d60*/  FMUL.FTZ R25, R17.reuse, R25 ;  /* 0x0000001911197220 */ /* 0x040fe20000410000 */
[----:B------:R-:W-:Y:S01]  /*2d70*/  FMUL.FTZ R37, R17, R37 ;  /* 0x0000002511257220 */ /* 0x000fe20000410000 */
[----:B------:R-:W-:-:S02]  /*2d80*/  FFMA.FTZ R17, R32, R29, R33 ;  /* 0x0000001d20117223 */ /* 0x000fc40000010021 */
[----:B------:R-:W0:Y:S08]  /*2d90*/  MUFU.RCP R29, R27 ;  /* 0x0000001b001d7308 */ /* 0x000e300000001000 */
[----:B------:R-:W1:Y:S01]  /*2da0*/  MUFU.RCP R14, R14 ;  /* 0x0000000e000e7308 */ /* 0x000e620000001000 */
[----:B------:R-:W-:Y:S01]  /*2db0*/  FMUL.FTZ R28, R13, -1.4426950216293334961 ;  /* 0xbfb8aa3b0d1c7820 */ /* 0x000fe20000410000 */
[----:B------:R-:W-:Y:S01]  /*2dc0*/  FFMA.FTZ R21, R32, R21, R33 ;  /* 0x0000001520157223 */ /* 0x000fe20000010021 */
[----:B------:R-:W-:Y:S01]  /*2dd0*/  FMUL.FTZ R22, R9, -1.4426950216293334961 ;  /* 0xbfb8aa3b09167820 */ /* 0x000fe20000410000 */
[----:B0-----:R-:W-:Y:S01]  /*2de0*/  FMUL.FTZ R10, R10, R29 ;  /* 0x0000001d0a0a7220 */ /* 0x001fe20000410000 */
[----:B------:R-:W-:-:S03]  /*2df0*/  FMUL.FTZ R29, R7, -1.4426950216293334961 ;  /* 0xbfb8aa3b071d7820 */ /* 0x000fc60000410000 */
[----:B------:R-:W0:Y:S01]  /*2e00*/  MUFU.RCP R24, R24 ;  /* 0x0000001800187308 */ /* 0x000e220000001000 */
[----:B------:R-:W-:Y:S01]  /*2e10*/  FMUL.FTZ R30, R21, -1.4426950216293334961 ;  /* 0xbfb8aa3b151e7820 */ /* 0x000fe20000410000 */
[----:B-1----:R-:W-:Y:S01]  /*2e20*/  FMUL.FTZ R35, R35, R14 ;  /* 0x0000000e23237220 */ /* 0x002fe20000410000 */
[----:B------:R-:W-:-:S05]  /*2e30*/  FMUL.FTZ R14, R4, -1.4426950216293334961 ;  /* 0xbfb8aa3b040e7820 */ /* 0x000fca0000410000 */
[----:B------:R-:W1:Y:S08]  /*2e40*/  MUFU.EX2 R28, R28 ;  /* 0x0000001c001c7308 */ /* 0x000e700000000800 */
[----:B------:R-:W3:Y:S08]  /*2e50*/  MUFU.EX2 R29, R29 ;  /* 0x0000001d001d7308 */ /* 0x000ef00000000800 */
[----:B------:R-:W4:Y:S08]  /*2e60*/  MUFU.EX2 R22, R22 ;  /* 0x0000001600167308 */ /* 0x000f300000000800 */
[----:B------:R-:W5:Y:S08]  /*2e70*/  MUFU.EX2 R14, R14 ;  /* 0x0000000e000e7308 */ /* 0x000f700000000800 */
[----:B------:R-:W5:Y:S01]  /*2e80*/  MUFU.EX2 R30, R30 ;  /* 0x0000001e001e7308 */ /* 0x000f620000000800 */
[----:B0-----:R-:W-:Y:S01]  /*2e90*/  FMUL.FTZ R24, R12, R24 ;  /* 0x000000180c187220 */ /* 0x001fe20000410000 */
[----:B------:R-:W-:Y:S01]  /*2ea0*/  FMUL.FTZ R12, R17, -1.4426950216293334961 ;  /* 0xbfb8aa3b110c7820 */ /* 0x000fe20000410000 */
[----:B-1----:R-:W-:Y:S01]  /*2eb0*/  FADD.FTZ R28, R28, 1 ;  /* 0x3f8000001c1c7421 */ /* 0x002fe20000010000 */
[----:B---3--:R-:W-:Y:S01]  /*2ec0*/  FADD.FTZ R29, R29, 1 ;  /* 0x3f8000001d1d7421 */ /* 0x008fe20000010000 */
[----:B----4-:R-:W-:Y:S01]  /*2ed0*/  FADD.FTZ R22, R22, 1 ;  /* 0x3f80000016167421 */ /* 0x010fe20000010000 */
[C-C-:B------:R-:W-:Y:S01]  /*2ee0*/  FFMA.FTZ R23, R32.reuse, R23, R33.reuse ;  /* 0x0000001720177223 */ /* 0x140fe20000010021 */
[--C-:B------:R-:W-:Y:S01]  /*2ef0*/  FFMA.FTZ R26, R32, R26, R33.reuse ;  /* 0x0000001a201a7223 */ /* 0x100fe20000010021 */
[----:B------:R-:W-:Y:S01]  /*2f00*/  MUFU.EX2 R12, R12 ;  /* 0x0000000c000c7308 */ /* 0x000fe20000000800 */
[----:B-----5:R-:W-:Y:S01]  /*2f10*/  FADD.FTZ R14, R14, 1 ;  /* 0x3f8000000e0e7421 */ /* 0x020fe20000010000 */
[C-C-:B------:R-:W-:Y:S01]  /*2f20*/  FFMA.FTZ R25, R32.reuse, R25, R33.reuse ;  /* 0x0000001920197223 */ /* 0x140fe20000010021 */
[----:B------:R-:W-:-:S05]  /*2f30*/  FFMA.FTZ R37, R32, R37, R33 ;  /* 0x0000002520257223 */ /* 0x000fca0000010021 */
[----:B------:R-:W0:Y:S01]  /*2f40*/  MUFU.RCP R31, R28 ;  /* 0x0000001c001f7308 */ /* 0x000e220000001000 */
[----:B------:R-:W-:-:S07]  /*2f50*/  FADD.FTZ R30, R30, 1 ;  /* 0x3f8000001e1e7421 */ /* 0x000fce0000010000 */
[----:B------:R-:W1:Y:S08]  /*2f60*/  MUFU.RCP R33, R22 ;  /* 0x0000001600217308 */ /* 0x000e700000001000 */
[----:B------:R-:W3:Y:S08]  /*2f70*/  MUFU.RCP R29, R29 ;  /* 0x0000001d001d7308 */ /* 0x000ef00000001000 */
[----:B------:R0:W4:Y:S08]  /*2f80*/  MUFU.RCP R32, R30 ;  /* 0x0000001e00207308 */ /* 0x0001300000001000 */
[----:B------:R-:W5:Y:S01]  /*2f90*/  MUFU.RCP R14, R14 ;  /* 0x0000000e000e7308 */ /* 0x000f620000001000 */
[----:B0-----:R-:W-:Y:S01]  /*2fa0*/  FMUL.FTZ R30, R13, R31 ;  /* 0x0000001f0d1e7220 */ /* 0x001fe20000410000 */
[----:B------:R-:W-:Y:S01]  /*2fb0*/  FADD.FTZ R12, R12, 1 ;  /* 0x3f8000000c0c7421 */ /* 0x000fe20000010000 */
[----:B-1----:R-:W-:Y:S01]  /*2fc0*/  FMUL.FTZ R33, R9, R33 ;  /* 0x0000002109217220 */ /* 0x002fe20000410000 */
[----:B------:R-:W-:Y:S01]  /*2fd0*/  FMUL.FTZ R9, R26, -1.4426950216293334961 ;  /* 0xbfb8aa3b1a097820 */ /* 0x000fe20000410000 */
[----:B---3--:R-:W-:-:S02]  /*2fe0*/  FMUL.FTZ R29, R7, R29 ;  /* 0x0000001d071d7220 */ /* 0x008fc40000410000 */
[----:B------:R-:W3:Y:S01]  /*2ff0*/  LDL R7, [R1+0x20] ;  /* 0x0000200001077983 */ /* 0x000ee20000100800 */
[----:B------:R0:W-:Y:S01]  /*3000*/  MUFU.RCP R34, R12 ;  /* 0x0000000c00227308 */ /* 0x0001e20000001000 */
[----:B----4-:R-:W-:Y:S01]  /*3010*/  FMUL.FTZ R32, R21, R32 ;  /* 0x0000002015207220 */ /* 0x010fe20000410000 */
[----:B------:R-:W-:Y:S01]  /*3020*/  FMUL.FTZ R21, R8, -1.4426950216293334961 ;  /* 0xbfb8aa3b08157820 */ /* 0x000fe20000410000 */
[----:B0-----:R-:W-:Y:S01]  /*3030*/  FMUL.FTZ R12, R18, -1.4426950216293334961 ;  /* 0xbfb8aa3b120c7820 */ /* 0x001fe20000410000 */
[----:B-----5:R-:W-:Y:S01]  /*3040*/  FMUL.FTZ R14, R4, R14 ;  /* 0x0000000e040e7220 */ /* 0x020fe20000410000 */
[----:B------:R-:W-:-:S03]  /*3050*/  FMUL.FTZ R4, R19, -1.4426950216293334961 ;  /* 0xbfb8aa3b13047820 */ /* 0x000fc60000410000 */
[----:B------:R-:W0:Y:S08]  /*3060*/  MUFU.EX2 R9, R9 ;  /* 0x0000000900097308 */ /* 0x000e300000000800 */
[----:B------:R-:W1:Y:S08]  /*3070*/  MUFU.EX2 R21, R21 ;  /* 0x0000001500157308 */ /* 0x000e700000000800 */
[----:B------:R-:W4:Y:S08]  /*3080*/  MUFU.EX2 R12, R12 ;  /* 0x0000000c000c7308 */ /* 0x000f300000000800 */
[----:B------:R-:W5:Y:S01]  /*3090*/  MUFU.EX2 R4, R4 ;  /* 0x0000000400047308 */ /* 0x000f620000000800 */
[----:B0-----:R-:W-:Y:S01]  /*30a0*/  FADD.FTZ R9, R9, 1 ;  /* 0x3f80000009097421 */ /* 0x001fe20000010000 */
[----:B-1----:R-:W-:Y:S01]  /*30b0*/  FADD.FTZ R21, R21, 1 ;  /* 0x3f80000015157421 */ /* 0x002fe20000010000 */
[----:B----4-:R-:W-:-:S05]  /*30c0*/  FADD.FTZ R12, R12, 1 ;  /* 0x3f8000000c0c7421 */ /* 0x010fca0000010000 */
[----:B------:R-:W0:Y:S01]  /*30d0*/  MUFU.RCP R9, R9 ;  /* 0x0000000900097308 */ /* 0x000e220000001000 */
[----:B-----5:R-:W-:-:S07]  /*30e0*/  FADD.FTZ R4, R4, 1 ;  /* 0x3f80000004047421 */ /* 0x020fce0000010000 */
[----:B------:R-:W1:Y:S08]  /*30f0*/  MUFU.RCP R21, R21 ;  /* 0x0000001500157308 */ /* 0x000e700000001000 */
[----:B------:R-:W4:Y:S08]  /*3100*/  MUFU.RCP R12, R12 ;  /* 0x0000000c000c7308 */ /* 0x000f300000001000 */
[----:B------:R-:W5:Y:S01]  /*3110*/  MUFU.RCP R4, R4 ;  /* 0x0000000400047308 */ /* 0x000f620000001000 */
[----:B0-----:R-:W-:Y:S01]  /*3120*/  FMUL.FTZ R9, R26, R9 ;  /* 0x000000091a097220 */ /* 0x001fe20000410000 */
[----:B-1----:R-:W-:Y:S01]  /*3130*/  FMUL.FTZ R21, R8, R21 ;  /* 0x0000001508157220 */ /* 0x002fe20000410000 */
[----:B----4-:R-:W-:Y:S01]  /*3140*/  FMUL.FTZ R12, R18, R12 ;  /* 0x0000000c120c7220 */ /* 0x010fe20000410000 */
[----:B-----5:R-:W-:Y:S01]  /*3150*/  FMUL.FTZ R8, R19, R4 ;  /* 0x0000000413087220 */ /* 0x020fe20000410000 */
[----:B--2---:R-:W-:-:S06]  /*3160*/  FMUL.FTZ R31, R15, -1.4426950216293334961 ;  /* 0xbfb8aa3b0f1f7820 */ /* 0x004fcc0000410000 */
[----:B------:R-:W0:Y:S02]  /*3170*/  MUFU.EX2 R31, R31 ;  /* 0x0000001f001f7308 */ /* 0x000e240000000800 */
[----:B0-----:R-:W-:-:S06]  /*3180*/  FADD.FTZ R31, R31, 1 ;  /* 0x3f8000001f1f7421 */ /* 0x001fcc0000010000 */
[----:B------:R-:W0:Y:S02]  /*3190*/  MUFU.RCP R31, R31 ;  /* 0x0000001f001f7308 */ /* 0x000e240000001000 */
[----:B0-----:R-:W-:Y:S02]  /*31a0*/  FMUL.FTZ R31, R15, R31 ;  /* 0x0000001f0f1f7220 */ /* 0x001fe40000410000 */
[----:B------:R-:W2:Y:S04]  /*31b0*/  LDL.LU R15, [R1+0x44] ;  /* 0x00004400010f7983 */ /* 0x000ea80000300800 */
[----:B------:R-:W4:Y:S04]  /*31c0*/  LDL.LU R26, [R1+0x20] ;  /* 0x00002000011a7983 */ /* 0x000f280000300800 */
[----:B------:R-:W5:Y:S04]  /*31d0*/  LDL.LU R18, [R1+0x40] ;  /* 0x0000400001127983 */ /* 0x000f680000300800 */
[----:B------:R-:W5:Y:S04]  /*31e0*/  LDL.LU R19, [R1+0x3c] ;  /* 0x00003c0001137983 */ /* 0x000f680000300800 */
[----:B------:R-:W2:Y:S01]  /*31f0*/  LDL.LU R4, [R1+0x8] ;  /* 0x0000080001047983 */ /* 0x000ea20000300800 */
[----:B------:R-:W-:Y:S01]  /*3200*/  FMUL.FTZ R27, R6, -1.4426950216293334961 ;  /* 0xbfb8aa3b061b7820 */ /* 0x000fe20000410000 */
[----:B------:R-:W-:Y:S01]  /*3210*/  FMUL.FTZ R16, R5, -1.4426950216293334961 ;  /* 0xbfb8aa3b05107820 */ /* 0x000fe20000410000 */
[----:B------:R-:W-:Y:S01]  /*3220*/  FMUL.FTZ R28, R2, -1.4426950216293334961 ;  /* 0xbfb8aa3b021c7820 */ /* 0x000fe20000410000 */
[----:B------:R-:W-:-:S03]  /*3230*/  FMUL.FTZ R13, R23, -1.4426950216293334961 ;  /* 0xbfb8aa3b170d7820 */ /* 0x000fc60000410000 */
[----:B------:R-:W0:Y:S08]  /*3240*/  MUFU.EX2 R27, R27 ;  /* 0x0000001b001b7308 */ /* 0x000e300000000800 */
[----:B------:R-:W1:Y:S08]  /*3250*/  MUFU.EX2 R16, R16 ;  /* 0x0000001000107308 */ /* 0x000e700000000800 */
[----:B------:R-:W1:Y:S08]  /*3260*/  MUFU.EX2 R28, R28 ;  /* 0x0000001c001c7308 */ /* 0x000e700000000800 */
[----:B------:R-:W1:Y:S01]  /*3270*/  MUFU.EX2 R13, R13 ;  /* 0x0000000d000d7308 */ /* 0x000e620000000800 */
[----:B0-----:R-:W-:Y:S01]  /*3280*/  FADD.FTZ R27, R27, 1 ;  /* 0x3f8000001b1b7421 */ /* 0x001fe20000010000 */
[----:B-1----:R-:W-:Y:S01]  /*3290*/  FADD.FTZ R16, R16, 1 ;  /* 0x3f80000010107421 */ /* 0x002fe20000010000 */
[----:B------:R-:W-:Y:S01]  /*32a0*/  FMUL.FTZ R22, R3, -1.4426950216293334961 ;  /* 0xbfb8aa3b03167820 */ /* 0x000fe20000410000 */
[----:B------:R-:W-:-:S04]  /*32b0*/  FADD.FTZ R28, R28, 1 ;  /* 0x3f8000001c1c7421 */ /* 0x000fc80000010000 */
[----:B------:R-:W0:Y:S01]  /*32c0*/  MUFU.RCP R27, R27 ;  /* 0x0000001b001b7308 */ /* 0x000e220000001000 */
[----:B------:R-:W-:-:S07]  /*32d0*/  FADD.FTZ R13, R13, 1 ;  /* 0x3f8000000d0d7421 */ /* 0x000fce0000010000 */
[----:B------:R-:W1:Y:S08]  /*32e0*/  MUFU.RCP R16, R16 ;  /* 0x0000001000107308 */ /* 0x000e700000001000 */
[----:B------:R-:W3:Y:S08]  /*32f0*/  MUFU.RCP R28, R28 ;  /* 0x0000001c001c7308 */ /* 0x000ef00000001000 */
[----:B------:R-:W3:Y:S08]  /*3300*/  MUFU.RCP R13, R13 ;  /* 0x0000000d000d7308 */ /* 0x000ef00000001000 */
[----:B------:R-:W3:Y:S01]  /*3310*/  MUFU.EX2 R22, R22 ;  /* 0x0000001600167308 */ /* 0x000ee20000000800 */
[----:B0-----:R-:W-:Y:S01]  /*3320*/  FMUL.FTZ R27, R6, R27 ;  /* 0x0000001b061b7220 */ /* 0x001fe20000410000 */
[----:B-1----:R-:W-:Y:S01]  /*3330*/  FMUL.FTZ R16, R5, R16 ;  /* 0x0000001005107220 */ /* 0x002fe20000410000 */
[----:B------:R-:W-:Y:S01]  /*3340*/  FMUL.FTZ R34, R17, R34 ;  /* 0x0000002211227220 */ /* 0x000fe20000410000 */
[----:B------:R-:W-:Y:S01]  /*3350*/  FMUL.FTZ R6, R0, -1.4426950216293334961 ;  /* 0xbfb8aa3b00067820 */ /* 0x000fe20000410000 */
[----:B---3--:R-:W-:Y:S01]  /*3360*/  FMUL.FTZ R7, R7, -1.4426950216293334961 ;  /* 0xbfb8aa3b07077820 */ /* 0x008fe20000410000 */
[----:B------:R-:W-:Y:S01]  /*3370*/  FMUL.FTZ R28, R2, R28 ;  /* 0x0000001c021c7220 */ /* 0x000fe20000410000 */
[----:B------:R-:W-:Y:S01]  /*3380*/  FMUL.FTZ R5, R11, -1.4426950216293334961 ;  /* 0xbfb8aa3b0b057820 */ /* 0x000fe20000410000 */
[----:B------:R-:W-:Y:S01]  /*3390*/  FMUL.FTZ R17, R25, -1.4426950216293334961 ;  /* 0xbfb8aa3b19117820 */ /* 0x000fe20000410000 */
[----:B------:R-:W-:Y:S01]  /*33a0*/  FMUL.FTZ R2, R20, -1.4426950216293334961 ;  /* 0xbfb8aa3b14027820 */ /* 0x000fe20000410000 */
[----:B------:R-:W-:Y:S01]  /*33b0*/  FMUL.FTZ R23, R23, R13 ;  /* 0x0000000d17177220 */ /* 0x000fe20000410000 */
[----:B------:R-:W-:Y:S01]  /*33c0*/  FMUL.FTZ R13, R37, -1.4426950216293334961 ;  /* 0xbfb8aa3b250d7820 */ /* 0x000fe20000410000 */
[----:B------:R-:W0:Y:S01]  /*33d0*/  MUFU.EX2 R6, R6 ;  /* 0x0000000600067308 */ /* 0x000e220000000800 */
[----:B------:R-:W-:-:S07]  /*33e0*/  FADD.FTZ R22, R22, 1 ;  /* 0x3f80000016167421 */ /* 0x000fce0000010000 */
[----:B------:R-:W1:Y:S08]  /*33f0*/  MUFU.EX2 R7, R7 ;  /* 0x0000000700077308 */ /* 0x000e700000000800 */
[----:B------:R-:W3:Y:S08]  /*3400*/  MUFU.EX2 R5, R5 ;  /* 0x0000000500057308 */ /* 0x000ef00000000800 */
[----:B------:R-:W3:Y:S08]  /*3410*/  MUFU.EX2 R17, R17 ;  /* 0x0000001100117308 */ /* 0x000ef00000000800 */
[----:B------:R-:W3:Y:S08]  /*3420*/  MUFU.EX2 R2, R2 ;  /* 0x0000000200027308 */ /* 0x000ef00000000800 */
[----:B------:R-:W3:Y:S08]  /*3430*/  MUFU.EX2 R13, R13 ;  /* 0x0000000d000d7308 */ /* 0x000ef00000000800 */
[----:B------:R-:W3:Y:S01]  /*3440*/  MUFU.RCP R22, R22 ;  /* 0x0000001600167308 */ /* 0x000ee20000001000 */
[----:B0-----:R-:W-:Y:S01]  /*3450*/  FADD.FTZ R6, R6, 1 ;  /* 0x3f80000006067421 */ /* 0x001fe20000010000 */
[----:B-1----:R-:W-:Y:S01]  /*3460*/  FADD.FTZ R7, R7, 1 ;  /* 0x3f80000007077421 */ /* 0x002fe20000010000 */
[----:B---3--:R-:W-:Y:S01]  /*3470*/  FADD.FTZ R5, R5, 1 ;  /* 0x3f80000005057421 */ /* 0x008fe20000010000 */
[----:B------:R-:W-:Y:S01]  /*3480*/  FADD.FTZ R17, R17, 1 ;  /* 0x3f80000011117421 */ /* 0x000fe20000010000 */
[----:B------:R-:W-:Y:S01]  /*3490*/  FADD.FTZ R2, R2, 1 ;  /* 0x3f80000002027421 */ /* 0x000fe20000010000 */
[----:B------:R-:W-:-:S02]  /*34a0*/  FADD.FTZ R13, R13, 1 ;  /* 0x3f8000000d0d7421 */ /* 0x000fc40000010000 */
[----:B------:R-:W0:Y:S01]  /*34b0*/  MUFU.RCP R6, R6 ;  /* 0x0000000600067308 */ /* 0x000e220000001000 */
[----:B------:R-:W-:-:S07]  /*34c0*/  FMUL.FTZ R22, R3, R22 ;  /* 0x0000001603167220 */ /* 0x000fce0000410000 */
[----:B------:R-:W-:Y:S08]  /*34d0*/  MUFU.RCP R7, R7 ;  /* 0x0000000700077308 */ /* 0x000ff00000001000 */
[----:B------:R-:W-:Y:S08]  /*34e0*/  MUFU.RCP R5, R5 ;  /* 0x0000000500057308 */ /* 0x000ff00000001000 */
[----:B------:R-:W1:Y:S08]  /*34f0*/  MUFU.RCP R17, R17 ;  /* 0x0000001100117308 */ /* 0x000e700000001000 */
[----:B------:R-:W3:Y:S08]  /*3500*/  MUFU.RCP R2, R2 ;  /* 0x0000000200027308 */ /* 0x000ef00000001000 */
[----:B------:R3:W3:Y:S01]  /*3510*/  MUFU.RCP R3, R13 ;  /* 0x0000000d00037308 */ /* 0x0006e20000001000 */
[----:B0-----:R-:W-:Y:S01]  /*3520*/  FMUL.FTZ R6, R0, R6 ;  /* 0x0000000600067220 */ /* 0x001fe20000410000 */
[----:B-1----:R-:W-:Y:S01]  /*3530*/  FMUL.FTZ R17, R25, R17 ;  /* 0x0000001119117220 */ /* 0x002fe20000410000 */
[----:B------:R-:W-:Y:S01]  /*3540*/  F2FP.BF16.F32.PACK_AB R10, R10, R24 ;  /* 0x000000180a0a723e */ /* 0x000fe200000010ff */
[----:B---3--:R-:W-:Y:S01]  /*3550*/  FMUL.FTZ R13, R11, R5 ;  /* 0x000000050b0d7220 */ /* 0x008fe20000410000 */
[----:B------:R-:W-:Y:S01]  /*3560*/  FMUL.FTZ R20, R20, R2 ;  /* 0x0000000214147220 */ /* 0x000fe20000410000 */
[----:B------:R-:W-:Y:S01]  /*3570*/  F2FP.BF16.F32.PACK_AB R5, R35, R36 ;  /* 0x000000242305723e */ /* 0x000fe200000010ff */
        /* <DEDUP_REMOVED lines=9> */
[----:B------:R-:W-:Y:S02]  /*3610*/  USHF.L.U32 UR9, UR6, 0x1, URZ ;  /* 0x0000000106097899 */ /* 0x000fe400080006ff */
[----:B------:R-:W-:Y:S02]  /*3620*/  USHF.L.U64.HI UR7, UR6, 0x1, UR7 ;  /* 0x0000000106077899 */ /* 0x000fe40008010207 */
[----:B------:R-:W-:-:S04]  /*3630*/  UISETP.GE.U32.AND UP0, UPT, UR8, UR9, UPT ;  /* 0x000000090800728c */ /* 0x000fc8000bf06070 */
[----:B------:R-:W-:Y:S02]  /*3640*/  UISETP.GE.AND.EX UP0, UPT, UR5, UR7, UPT, UP0 ;  /* 0x000000070500728c */ /* 0x000fe4000bf06300 */
[----:B------:R-:W-:Y:S01]  /*3650*/  ULOP3.LUT UR4, UR4, 0x1, URZ, 0x3c, !UPT ;  /* 0x0000000104047892 */ /* 0x000fe2000f8e3cff */
[----:B----4-:R-:W-:-:S05]  /*3660*/  FMUL.FTZ R7, R26, R7 ;  /* 0x000000071a077220 */ /* 0x010fca0000410000 */
[----:B------:R-:W-:Y:S02]  /*3670*/  F2FP.BF16.F32.PACK_AB R6, R7, R6 ;  /* 0x000000060706723e */ /* 0x000fe400000010ff */
[----:B------:R-:W-:Y:S02]  /*3680*/  F2FP.BF16.F32.PACK_AB R7, R37, R20 ;  /* 0x000000142507723e */ /* 0x000fe400000010ff */
[----:B--2---:R-:W-:Y:S02]  /*3690*/  F2FP.BF16.F32.PACK_AB R4, R15, R4 ;  /* 0x000000040f04723e */ /* 0x004fe400000010ff */
[----:B------:R-:W-:Y:S01]  /*36a0*/  F2FP.BF16.F32.PACK_AB R15, R34, R16 ;  /* 0x00000010220f723e */ /* 0x000fe200000010ff */
[----:B-----5:R1:W-:Y:S04]  /*36b0*/  STG.E.64 desc[UR12][R18.64+0x3c00], R10 ;  /* 0x003c000a12007986 */ /* 0x0203e8000c101b0c */
        /* <DEDUP_REMOVED lines=8> */
.L_x_501:
        /* <DEDUP_REMOVED lines=12> */
.L_x_1100:


//--------------------- .text._ZN13group_norm_v214gn_cuda_kernelI13__nv_bfloat16Li480ELi1ELi16ELi120ELi1024ELb1ELi32ELi960ELi960ELi4ELb1ELi4ELb0ELb0ENS_16CompileConditionILi1000EEEEEvPT_PKS4_S7_S7_flPfS8_Pj --------------------------
	.section	.text._ZN13group_norm_v214gn_cuda_kernelI13__nv_bfloat16Li480ELi1ELi16ELi120ELi1024ELb1ELi32ELi960ELi960ELi4ELb1ELi4ELb0ELb0ENS_16CompileConditionILi1000EEEEEvPT_PKS4_S7_S7_flPfS8_Pj,"ax",@progbits
	.align	128
        .global         _ZN13group_norm_v214gn_cuda_kernelI13__nv_bfloat16Li480ELi1ELi16ELi120ELi1024ELb1ELi32ELi960ELi960ELi4ELb1ELi4ELb0ELb0ENS_16CompileConditionILi1000EEEEEvPT_PKS4_S7_S7_flPfS8_Pj
        .type           _ZN13group_norm_v214gn_cuda_kernelI13__nv_bfloat16Li480ELi1ELi16ELi120ELi1024ELb1ELi32ELi960ELi960ELi4ELb1ELi4ELb0ELb0ENS_16CompileConditionILi1000EEEEEvPT_PKS4_S7_S7_flPfS8_Pj,@function
        .size           _ZN13group_norm_v214gn_cuda_kernelI13__nv_bfloat16Li480ELi1ELi16ELi120ELi1024ELb1ELi32ELi960ELi960ELi4ELb1ELi4ELb0ELb0ENS_16CompileConditionILi1000EEEEEvPT_PKS4_S7_S7_flPfS8_Pj,(.L_x_1101 - _ZN13group_norm_v214gn_cuda_kernelI13__nv_bfloat16Li480ELi1ELi16ELi120ELi1024ELb1ELi32ELi960ELi960ELi4ELb1ELi4ELb0ELb0ENS_16CompileConditionILi1000EEEEEvPT_PKS4_S7_S7_flPfS8_Pj)
        .other          _ZN13group_norm_v214gn_cuda_kernelI13__nv_bfloat16Li480ELi1ELi16ELi120ELi1024ELb1ELi32ELi960ELi960ELi4ELb1ELi4ELb0ELb0ENS_16CompileConditionILi1000EEEEEvPT_PKS4_S7_S7_flPfS8_Pj,@"STO_CUDA_ENTRY STV_DEFAULT"
_ZN13group_norm_v214gn_cuda_kernelI13__nv_bfloat16Li480ELi1ELi16ELi120ELi1024ELb1ELi32ELi960ELi960ELi4ELb1ELi4ELb0ELb0ENS_16CompileConditionILi1000EEEEEvPT_PKS4_S7_S7_flPfS8_Pj:
.text._ZN13group_norm_v214gn_cuda_kernelI13__nv_bfloat16Li480ELi1ELi16ELi120ELi1024ELb1ELi32ELi960ELi960ELi4ELb1ELi4ELb0ELb0ENS_16CompileConditionILi1000EEEEEvPT_PKS4_S7_S7_flPfS8_Pj:
        /* <DEDUP_REMOVED lines=9> */
[----:B------:R-:W1:Y:S01]  /*0090*/  LDCU.64 UR6, c[0x0][0x3b0] ;  /* 0x00007600ff0677ac */ /* 0x000e620008000a00 */
[----:B------:R-:W-:Y:S01]  /*00a0*/  MOV R0, 0x400 ;  /* 0x0000040000007802 */ /* 0x000fe20000000f00 */
[----:B------:R-:W2:Y:S01]  /*00b0*/  S2UR UR11, SR_CTAID.X ;  /* 0x00000000000b79c3 */ /* 0x000ea20000002500 */
[----:B------:R-:W3:Y:S01]  /*00c0*/  S2R R5, SR_CgaCtaId ;  /* 0x0000000000057919 */ /* 0x000ee20000008800 */
[----:B------:R-:W-:Y:S01]  /*00d0*/  ULOP3.LUT UR5, UR13, 0x1, URZ, 0xc0, !UPT ;  /* 0x000000010d057892 */ /* 0x000fe2000f8ec0ff */
[----:B------:R-:W-:Y:S01]  /*00e0*/  IADD3 R34, PT, PT, R0, 0x1680, RZ ;  /* 0x0000168000227810 */ /* 0x000fe20007ffe0ff */
[----:B------:R-:W-:Y:S01]  /*00f0*/  UMOV UR9, UR4 ;  /* 0x0000000400097c82 */ /* 0x000fe20008000000 */
[----:B------:R-:W-:Y:S01]  /*0100*/  UMOV UR10, 0x7fffffe1 ;  /* 0x7fffffe1000a7882 */ /* 0x000fe20000000000 */
[----:B------:R-:W-:Y:S02]  /*0110*/  UIMAD UR5, UR5, 0x3c0, URZ ;  /* 0x000003c0050578a4 */ /* 0x000fe4000f8e02ff */
[----:B------:R-:W4:Y:S01]  /*0120*/  LDC.64 R120, c[0x0][0x390] ;  /* 0x0000e400ff787b82 */ /* 0x000f220000000a00 */
[----:B------:R-:W0:Y:S03]  /*0130*/  LDCU.64 UR14, c[0x0][0x358] ;  /* 0x00006b00ff0e77ac */ /* 0x000e260008000a00 */
[----:B------:R-:W-:Y:S01]  /*0140*/  MOV R6, UR5 ;  /* 0x0000000500067c02 */ /* 0x000fe20008000f00 */
[----:B------:R-:W3:Y:S03]  /*0150*/  LDCU UR16, c[0x0][0x374] ;  /* 0x00006e80ff1077ac */ /* 0x000ee60008000800 */
[----:B------:R-:W5:Y:S01]  /*0160*/  LDC.64 R118, c[0x0][0x398] ;  /* 0x0000e600ff767b82 */ /* 0x000f620000000a00 */
[----:B-1----:R-:W-:-:S02]  /*0170*/  UISETP.EQ.U32.AND UP1, UPT, UR6, URZ, UPT ;  /* 0x000000ff0600728c */ /* 0x002fc4000bf22070 */
[----:B------:R-:W-:-:S04]  /*0180*/  USHF.L.U32 UR6, UR13, 0x3, URZ ;  /* 0x000000030d067899 */ /* 0x000fc800080006ff */
[----:B------:R-:W-:Y:S02]  /*0190*/  ULOP3.LUT UR8, UR6, 0x8, URZ, 0xc0, !UPT ;  /* 0x0000000806087892 */ /* 0x000fe4000f8ec0ff */
[----:B--2---:R-:W-:Y:S02]  /*01a0*/  ULOP3.LUT UP0, URZ, UR11, 0x1f, URZ, 0xc0, !UPT ;  /* 0x0000001f0bff7892 */ /* 0x004fe4000f80c0ff */
[----:B------:R-:W-:Y:S01]  /*01b0*/  USHF.L.U32 UR4, UR11, 0x5, URZ ;  /* 0x000000050b047899 */ /* 0x000fe200080006ff */
[C---:B0-----:R-:W-:Y:S01]  /*01c0*/  LOP3.LUT R4, R2.reuse, 0xffff, RZ, 0xc0, !PT ;  /* 0x0000ffff02047812 */ /* 0x041fe200078ec0ff */
[----:B------:R-:W-:Y:S01]  /*01d0*/  UISETP.EQ.OR.EX UP0, UPT, UR7, URZ, UP0, UP1 ;  /* 0x000000ff0700728c */ /* 0x000fe20008702710 */
[----:B------:R-:W-:Y:S01]  /*01e0*/  LEA.HI R3, R2, UR8, RZ, 0x1f ;  /* 0x0000000802037c11 */ /* 0x000fe2000f8ff8ff */
[----:B------:R-:W0:Y:S01]  /*01f0*/  LDCU.64 UR6, c[0x0][0x3c0] ;  /* 0x00007800ff0677ac */ /* 0x000e220008000a00 */
[C---:B---3--:R-:W-:Y:S01]  /*0200*/  LEA R0, R5.reuse, R0, 0x18 ;  /* 0x0000000005007211 */ /* 0x048fe200078ec0ff */
[----:B------:R-:W-:Y:S01]  /*0210*/  IMAD R4, R4, 0x8889, RZ ;  /* 0x0000888904047824 */ /* 0x000fe200078e02ff */
[----:B------:R-:W-:Y:S01]  /*0220*/  LEA R34, R5, R34, 0x18 ;  /* 0x0000002205227211 */ /* 0x000fe200078ec0ff */
[----:B------:R-:W-:Y:S01]  /*0230*/  IMAD R3, R3, 0x78, -R6 ;  /* 0x0000007803037824 */ /* 0x000fe200078e0a06 */
[----:B------:R-:W-:Y:S01]  /*0240*/  SHF.L.U32 R33, R2, 0x3, RZ ;  /* 0x0000000302217819 */ /* 0x000fe200000006ff */
[----:B------:R-:W-:Y:S01]  /*0250*/  ULOP3.LUT UR4, UR4, 0x3e0, URZ, 0xc0, !UPT ;  /* 0x000003e004047892 */ /* 0x000fe2000f8ec0ff */
[----:B------:R-:W-:Y:S01]  /*0260*/  SHF.R.U32.HI R37, RZ, 0x17, R4 ;  /* 0x00000017ff257819 */ /* 0x000fe20000011604 */
[----:B------:R-:W-:Y:S01]  /*0270*/  UISETP.NE.AND UP1, UPT, UR11, URZ, UPT ;  /* 0x000000ff0b00728c */ /* 0x000fe2000bf25270 */
[----:B------:R-:W-:-:S02]  /*0280*/  LOP3.LUT R4, R3, 0x4, RZ, 0xfc, !PT ;  /* 0x0000000403047812 */ /* 0x000fc400078efcff */
[----:B------:R-:W-:Y:S02]  /*0290*/  PRMT R64, R37, 0x9910, RZ ;  /* 0x0000991025407816 */ /* 0x000fe400000000ff */
[C---:B------:R-:W-:Y:S02]  /*02a0*/  IADD3 R18, PT, PT, R3.reuse, 0x20, RZ ;  /* 0x0000002003127810 */ /* 0x040fe40007ffe0ff */
[C---:B------:R-:W-:Y:S02]  /*02b0*/  IADD3 R6, PT, PT, R3.reuse, 0x8, RZ ;  /* 0x0000000803067810 */ /* 0x040fe40007ffe0ff */
[C---:B------:R-:W-:Y:S01]  /*02c0*/  IADD3 R8, PT, PT, R3.reuse, 0xc, RZ ;  /* 0x0000000c03087810 */ /* 0x040fe20007ffe0ff */
[----:B0-----:R-:W-:Y:S01]  /*02d0*/  UIMAD.WIDE.U32 UR6, UR13, 0x4, UR6 ;  /* 0x000000040d0678a5 */ /* 0x001fe2000f8e0006 */
        /* <DEDUP_REMOVED lines=27> */
[----:B------:R-:W-:Y:S01]  /*0490*/  IMAD R4, R64, 0xf0, RZ ;  /* 0x000000f040047824 */ /* 0x000fe200078e02ff */
[----:B------:R-:W-:Y:S02]  /*04a0*/  SHF.R.U32.HI R19, RZ, 0x2, R18 ;  /* 0x00000002ff137819 */ /* 0x000fe40000011612 */
[----:B------:R-:W-:Y:S02]  /*04b0*/  SHF.R.U32.HI R23, RZ, 0x2, R22 ;  /* 0x00000002ff177819 */ /* 0x000fe40000011616 */
[----:B------:R-:W-:Y:S01]  /*04c0*/  SHF.R.U32.HI R11, RZ, 0x2, R10 ;  /* 0x00000002ff0b7819 */ /* 0x000fe2000001160a */
[----:B------:R-:W-:Y:S01]  /*04d0*/  IMAD R22, R19, 0x18, R0 ;  /* 0x0000001813167824 */ /* 0x000fe200078e0200 */
[----:B------:R-:W-:Y:S02]  /*04e0*/  IADD3 R19, PT, PT, RZ, -R4, RZ ;  /* 0x80000004ff137210 */ /* 0x000fe40007ffe0ff */
[----:B------:R-:W-:-:S02]  /*04f0*/  LOP3.LUT R33, R33, 0x8, RZ, 0xc0, !PT ;  /* 0x0000000821217812 */ /* 0x000fc400078ec0ff */
[----:B------:R-:W-:Y:S02]  /*0500*/  PRMT R19, R19, 0x7710, RZ ;  /* 0x0000771013137816 */ /* 0x000fe400000000ff */
[----:B------:R-:W-:Y:S01]  /*0510*/  SHF.R.U32.HI R15, RZ, 0x2, R14 ;  /* 0x00000002ff0f7819 */ /* 0x000fe2000001160e */
[----:B------:R-:W-:Y:S01]  /*0520*/  IMAD R14, R11, 0x18, R0 ;  /* 0x000000180b0e7824 */ /* 0x000fe200078e0200 */
[----:B------:R-:W-:Y:S02]  /*0530*/  SHF.R.U32.HI R35, RZ, 0x2, R32 ;  /* 0x00000002ff237819 */ /* 0x000fe40000011620 */
[----:B------:R-:W-:Y:S01]  /*0540*/  IADD3 R11, PT, PT, R33, R22, RZ ;  /* 0x00000016210b7210 */ /* 0x000fe20007ffe0ff */
[----:B------:R-:W-:Y:S01]  /*0550*/  IMAD R18, R15, 0x18, R0 ;  /* 0x000000180f127824 */ /* 0x000fe200078e0200 */
[----:B------:R-:W-:Y:S02]  /*0560*/  IADD3 R22, PT, PT, R19, R2, RZ ;  /* 0x0000000213167210 */ /* 0x000fe40007ffe0ff */
[----:B------:R-:W-:-:S02]  /*0570*/  SHF.R.U32.HI R31, RZ, 0x2, R30 ;  /* 0x00000002ff1f7819 */ /* 0x000fc4000001161e */
[----:B------:R-:W-:Y:S02]  /*0580*/  SHF.R.U32.HI R25, RZ, 0x2, R24 ;  /* 0x00000002ff197819 */ /* 0x000fe40000011618 */
[----:B------:R-:W-:Y:S01]  /*0590*/  SHF.R.U32.HI R41, RZ, 0x2, R38 ;  /* 0x00000002ff297819 */ /* 0x000fe20000011626 */
[----:B------:R-:W-:Y:S01]  /*05a0*/  IMAD R38, R35, 0x18, R0 ;  /* 0x0000001823267824 */ /* 0x000fe200078e0200 */
[----:B------:R-:W-:Y:S02]  /*05b0*/  LOP3.LUT R35, R22, 0xffff, RZ, 0xc0, !PT ;  /* 0x0000ffff16237812 */ /* 0x000fe400078ec0ff */
[----:B------:R-:W-:Y:S02]  /*05c0*/  SHF.R.U32.HI R17, RZ, 0x2, R16 ;  /* 0x00000002ff117819 */ /* 0x000fe40000011610 */
[----:B------:R-:W-:Y:S01]  /*05d0*/  SHF.R.U32.HI R39, RZ, 0x2, R36 ;  /* 0x00000002ff277819 */ /* 0x000fe20000011624 */
[----:B------:R-:W-:Y:S01]  /*05e0*/  IMAD R36, R31, 0x18, R0 ;  /* 0x000000181f247824 */ /* 0x000fe200078e0200 */
[----:B------:R-:W-:Y:S01]  /*05f0*/  SHF.R.U32.HI R29, RZ, 0x2, R28 ;  /* 0x00000002ff1d7819 */ /* 0x000fe2000001161c */
[----:B------:R-:W-:Y:S01]  /*0600*/  IMAD R28, R25, 0x18, R0 ;  /* 0x00000018191c7824 */ /* 0x000fe200078e0200 */
[----:B------:R-:W-:Y:S01]  /*0610*/  LEA R25, R35, UR5, 0x2 ;  /* 0x0000000523197c11 */ /* 0x000fe2000f8e10ff */
[----:B------:R-:W-:Y:S01]  /*0620*/  USHF.L.U32 UR5, UR11, 0x1, URZ ;  /* 0x000000010b057899 */ /* 0x000fe200080006ff */
[----:B------:R-:W-:Y:S01]  /*0630*/  SHF.R.U32.HI R9, RZ, 0x2, R8 ;  /* 0x00000002ff097819 */ /* 0x000fe20000011608 */
[----:B------:R-:W-:Y:S01]  /*0640*/  IMAD R8, R3, 0x18, R0 ;  /* 0x0000001803087824 */ /* 0x000fe200078e0200 */
[----:B------:R-:W-:Y:S01]  /*0650*/  SHF.R.U32.HI R21, RZ, 0x2, R20 ;  /* 0x00000002ff157819 */ /* 0x000fe20000011614 */
[--C-:B------:R-:W-:Y:S01]  /*0660*/  IMAD R20, R17, 0x18, R0.reuse ;  /* 0x0000001811147824 */ /* 0x100fe200078e0200 */
[----:B------:R-:W-:Y:S01]  /*0670*/  IADD3 R17, PT, PT, R33, R36, RZ ;  /* 0x0000002421117210 */ /* 0x000fe20007ffe0ff */
[----:B------:R-:W-:Y:S01]  /*0680*/  IMAD R32, R29, 0x18, R0 ;  /* 0x000000181d207824 */ /* 0x000fe200078e0200 */
[----:B------:R-:W-:Y:S01]  /*0690*/  SHF.R.U32.HI R7, RZ, 0x2, R6 ;  /* 0x00000002ff077819 */ /* 0x000fe20000011606 */
[----:B------:R-:W-:Y:S01]  /*06a0*/  IMAD R6, R5, 0x18, R0 ;  /* 0x0000001805067824 */ /* 0x000fe200078e0200 */
[----:B------:R-:W-:Y:S01]  /*06b0*/  SHF.R.U32.HI R13, RZ, 0x2, R12 ;  /* 0x00000002ff0d7819 */ /* 0x000fe2000001160c */
[--C-:B------:R-:W-:Y:S01]  /*06c0*/  IMAD R12, R9, 0x18, R0.reuse ;  /* 0x00000018090c7824 */ /* 0x100fe200078e0200 */
[----:B------:R-:W-:Y:S01]  /*06d0*/  LOP3.LUT R36, R25, 0xffff, RZ, 0xc0, !PT ;  /* 0x0000ffff19247812 */ /* 0x000fe200078ec0ff */
        /* <DEDUP_REMOVED lines=30> */
[----:B------:R-:W-:Y:S01]  /*08c0*/  IMAD R38, R36, 0x889, RZ ;  /* 0x0000088924267824 */ /* 0x000fe200078e02ff */
[----:B------:R-:W-:Y:S01]  /*08d0*/  IADD3 R3, PT, PT, R6, R33, RZ ;  /* 0x0000002106037210 */ /* 0x000fe20007ffe0ff */
[--C-:B------:R-:W-:Y:S01]  /*08e0*/  IMAD R60, R59, 0x18, R0.reuse ;  /* 0x000000183b3c7824 */ /* 0x100fe200078e0200 */
[----:B------:R-:W-:Y:S01]  /*08f0*/  IADD3 R4, PT, PT, R33, R8, RZ ;  /* 0x0000000821047210 */ /* 0x000fe20007ffe0ff */
[--C-:B------:R-:W-:Y:S01]  /*0900*/  IMAD R62, R61, 0x18, R0.reuse ;  /* 0x000000183d3e7824 */ /* 0x100fe200078e0200 */
[----:B------:R-:W-:Y:S01]  /*0910*/  ULOP3.LUT UR5, UR5, 0x3e, URZ, 0xc0, !UPT ;  /* 0x0000003e05057892 */ /* 0x000fe2000f8ec0ff */
[--C-:B------:R-:W-:Y:S01]  /*0920*/  IMAD R64, R63, 0x18, R0.reuse ;  /* 0x000000183f407824 */ /* 0x100fe200078e0200 */
[----:B------:R-:W-:Y:S01]  /*0930*/  PLOP3.LUT P0, PT, PT, PT, UP0, 0x80, 0x8 ;  /* 0x000000000008781c */ /* 0x000fe20003f0f008 */
[--C-:B------:R-:W-:Y:S01]  /*0940*/  IMAD R66, R5, 0x18, R0.reuse ;  /* 0x0000001805427824 */ /* 0x100fe200078e0200 */
[----:B------:R-:W-:Y:S01]  /*0950*/  IADD3 R5, PT, PT, R33, R10, RZ ;  /* 0x0000000a21057210 */ /* 0x000fe20007ffe0ff */
[----:B------:R-:W-:Y:S01]  /*0960*/  IMAD R36, R35, 0x18, R0 ;  /* 0x0000001823247824 */ /* 0x000fe200078e0200 */
[----:B------:R-:W-:Y:S01]  /*0970*/  IADD3 R6, PT, PT, R33, R12, RZ ;  /* 0x0000000c21067210 */ /* 0x000fe20007ffe0ff */
[----:B----4-:R-:W-:Y:S01]  /*0980*/  IMAD.WIDE.U32 R120, R25, 0x2, R120 ;  /* 0x0000000219787825 */ /* 0x010fe200078e0078 */
[----:B------:R-:W-:-:S02]  /*0990*/  IADD3 R7, PT, PT, R33, R14, RZ ;  /* 0x0000000e21077210 */ /* 0x000fc40007ffe0ff */
[----:B------:R-:W-:Y:S01]  /*09a0*/  IADD3 R8, PT, PT, R33, R16, RZ ;  /* 0x0000001021087210 */ /* 0x000fe20007ffe0ff */
[----:B-----5:R-:W-:Y:S01]  /*09b0*/  IMAD.WIDE.U32 R118, R25, 0x2, R118 ;  /* 0x0000000219767825 */ /* 0x020fe200078e0076 */
[----:B------:R-:W-:Y:S01]  /*09c0*/  LEA.HI R35, R38, -UR8, RZ, 0xe ;  /* 0x8000000826237c11 */ /* 0x000fe2000f8f70ff */
[----:B------:R-:W-:Y:S01]  /*09d0*/  USEL UR8, UR10, 0x1, !UP1 ;  /* 0x000000010a087887 */ /* 0x000fe2000c800000 */
        /* <DEDUP_REMOVED lines=19> */
[----:B------:R-:W-:Y:S02]  /*0b10*/  IADD3 R33, PT, PT, R33, R66, RZ ;  /* 0x0000004221217210 */ /* 0x000fe40007ffe0ff */
[----:B------:R-:W-:Y:S02]  /*0b20*/  ISETP.GT.U32.OR P0, PT, R2, 0x7, P0 ;  /* 0x000000070200780c */ /* 0x000fe40000704470 */
[----:B------:R-:W-:-:S02]  /*0b30*/  LEA R34, R35, R34, 0x3 ;  /* 0x0000002223227211 */ /* 0x000fc400078e18ff */
[C---:B------:R-:W-:Y:S02]  /*0b40*/  LEA R36, R37.reuse, R36, 0x3 ;  /* 0x0000002425247211 */ /* 0x040fe400078e18ff */
[----:B------:R-:W-:Y:S01]  /*0b50*/  LEA R35, R2, UR5, 0x5 ;  /* 0x0000000502237c11 */ /* 0x000fe2000f8e28ff */
[----:B------:R-:W-:Y:S01]  /*0b60*/  UMOV UR5, URZ ;  /* 0x000000ff00057c82 */ /* 0x000fe20008000000 */
[----:B------:R-:W-:Y:S01]  /*0b70*/  IADD3 R37, PT, PT, R37, UR4, RZ ;  /* 0x0000000425257c10 */ /* 0x000fe2000fffe0ff */
[----:B------:R-:W-:-:S06]  /*0b80*/  UMOV UR4, URZ ;  /* 0x000000ff00047c82 */ /* 0x000fcc0008000000 */
.L_x_508:
[----:B------:R-:W-:Y:S01]  /*0b90*/  HFMA2 R39, -RZ, RZ, 0, 0 ;  /* 0x00000000ff277431 */ /* 0x000fe200000001ff */
[----:B--2---:R-:W-:Y:S01]  /*0ba0*/  MOV R43, UR9 ;  /* 0x00000009002b7c02 */ /* 0x004fe20008000f00 */
[----:B------:R-:W0:Y:S01]  /*0bb0*/  LDCU.64 UR18, c[0x0][0x388] ;  /* 0x00007100ff1277ac */ /* 0x000e220008000a00 */
[----:B------:R-:W-:Y:S01]  /*0bc0*/  MOV R38, R25 ;  /* 0x0000001900267202 */ /* 0x000fe20000000f00 */
[----:B------:R-:W-:Y:S01]  /*0bd0*/  IMAD R41, R37, 0x780, RZ ;  /* 0x0000078025297824 */ /* 0x000fe200078e02ff */
[----:B------:R-:W-:-:S03]  /*0be0*/  UIMAD UR10, UR5, 0x1e0000, URZ ;  /* 0x001e0000050a78a4 */ /* 0x000fc6000f8e02ff */
[----:B------:R-:W-:-:S03]  /*0bf0*/  IMAD.WIDE.U32 R38, R43, 0x1e0000, R38 ;  /* 0x001e00002b267825 */ /* 0x000fc600078e0026 */
        /* <DEDUP_REMOVED lines=22> */
[C---:B------:R-:W-:Y:S01]  /*0d60*/  ISETP.GT.U32.AND P2, PT, R2.reuse, 0xf, PT ;  /* 0x0000000f0200780c */ /* 0x040fe20003f44070 */
[----:B------:R-:W-:Y:S01]  /*0d70*/  UIADD3 URZ, UP0, UPT, UR9, 0x2, URZ ;  /* 0x0000000209ff7890 */ /* 0x000fe2000ff1e0ff */
[----:B------:R-:W-:Y:S01]  /*0d80*/  BSSY.RECONVERGENT B0, `(.L_x_502) ;  /* 0x0000141000007945 */ /* 0x000fe20003800200 */
[----:B------:R-:W-:-:S02]  /*0d90*/  LOP3.LUT P1, RZ, R2, 0x3f1, RZ, 0xc0, !PT ;  /* 0x000003f102ff7812 */ /* 0x000fc4000782c0ff */
[----:B------:R-:W-:Y:S01]  /*0da0*/  UIADD3.X UR10, UPT, UPT, URZ, UR5, URZ, UP0, !UPT ;  /* 0x00000005ff0a7290 */ /* 0x000fe200087fe4ff */
[C---:B--2---:R-:W-:Y:S02]  /*0db0*/  PRMT R42, R40.reuse, 0x7632, R42 ;  /* 0x00007632282a7816 */ /* 0x044fe4000000002a */
[----:B------:R-:W-:Y:S02]  /*0dc0*/  SHF.L.U32 R0, R40, 0x10, RZ ;  /* 0x0000001028007819 */ /* 0x000fe400000006ff */
[----:B------:R-:W-:Y:S02]  /*0dd0*/  SHF.L.U32 R40, R42, 0x10, RZ ;  /* 0x000000102a287819 */ /* 0x000fe400000006ff */
[C---:B------:R-:W-:Y:S01]  /*0de0*/  PRMT R42, R41.reuse, 0x7632, R42 ;  /* 0x00007632292a7816 */ /* 0x040fe2000000002a */
[----:B------:R-:W-:Y:S01]  /*0df0*/  FADD.FTZ R43, RZ, R0 ;  /* 0x00000000ff2b7221 */ /* 0x000fe20000010000 */
[----:B------:R-:W-:Y:S01]  /*0e00*/  FFMA.FTZ R77, R0, R0, RZ ;  /* 0x00000000004d7223 */ /* 0x000fe200000100ff */
[----:B------:R-:W-:-:S02]  /*0e10*/  SHF.L.U32 R41, R41, 0x10, RZ ;  /* 0x0000001029297819 */ /* 0x000fc400000006ff */
[----:B------:R-:W-:Y:S01]  /*0e20*/  FADD.FTZ R76, R43, R40 ;  /* 0x000000282b4c7221 */ /* 0x000fe20000010000 */
[----:B------:R-:W-:Y:S01]  /*0e30*/  FFMA.FTZ R78, R40, R40, R77 ;  /* 0x00000028284e7223 */ /* 0x000fe2000001004d */
[----:B------:R-:W-:Y:S02]  /*0e40*/  SHF.L.U32 R42, R42, 0x10, RZ ;  /* 0x000000102a2a7819 */ /* 0x000fe400000006ff */
[----:B0-----:R-:W-:Y:S01]  /*0e50*/  FADD.FTZ R47, R76, R41 ;  /* 0x000000294c2f7221 */ /* 0x001fe20000010000 */
[----:B------:R-:W-:Y:S01]  /*0e60*/  FFMA.FTZ R77, R41, R41, R78 ;  /* 0x00000029294d7223 */ /* 0x000fe2000001004e */
[C---:B---3--:R-:W-:Y:S02]  /*0e70*/  PRMT R46, R44.reuse, 0x7632, R46 ;  /* 0x000076322c2e7816 */ /* 0x048fe4000000002e */
        /* <DEDUP_REMOVED lines=27> */
[C---:B-----5:R-:W-:Y:S02]  /*1030*/  PRMT R77, R50.reuse, 0x7632, R77 ;  /* 0x00007632324d7816 */ /* 0x060fe4000000004d */
        /* <DEDUP_REMOVED lines=123> */
[----:B------:R-:W-:Y:S01]  /*17f0*/  CS2R R66, SRZ ;  /* 0x0000000000427805 */ /* 0x000fe2000001ff00 */
        /* <DEDUP_REMOVED lines=57> */
[----:B------:R-:W-:-:S03]  /*1b90*/  FFMA.FTZ R56, R116, R116, R57 ;  /* 0x0000007474387223 */ /* 0x000fc60000010039 */
[----:B------:R-:W-:Y:S01]  /*1ba0*/  FADD.FTZ R54, R54, R75 ;  /* 0x0000004b36367221 */ /* 0x000fe20000010000 */
[----:B------:R-:W-:-:S05]  /*1bb0*/  FFMA.FTZ R55, R75, R75, R56 ;  /* 0x0000004b4b377223 */ /* 0x000fca0000010038 */
[----:B------:R0:W-:Y:S01]  /*1bc0*/  STS.64 [R36], R54 ;  /* 0x0000003624007388 */ /* 0x0001e20000000a00 */
[----:B------:R-:W-:Y:S06]  /*1bd0*/  BAR.SYNC.DEFER_BLOCKING 0x0 ;  /* 0x0000000000007b1d */ /* 0x000fec0000010000 */
[----:B------:R-:W-:Y:S05]  /*1be0*/  @P2 BRA `(.L_x_503) ;  /* 0x0000000400682947 */ /* 0x000fea0003800000 */
[----:B------:R-:W1:Y:S04]  /*1bf0*/  LDS.64 R56, [R3] ;  /* 0x0000000003387984 */ /* 0x000e680000000a00 */
[----:B0-----:R-:W0:Y:S04]  /*1c00*/  LDS.64 R54, [R4] ;  /* 0x0000000004367984 */ /* 0x001e280000000a00 */
[----:B------:R-:W2:Y:S04]  /*1c10*/  LDS.64 R60, [R5] ;  /* 0x00000000053c7984 */ /* 0x000ea80000000a00 */
[----:B------:R-:W3:Y:S04]  /*1c20*/  LDS.64 R62, [R6] ;  /* 0x00000000063e7984 */ /* 0x000ee80000000a00 */
[----:B------:R-:W4:Y:S04]  /*1c30*/  LDS.64 R64, [R7] ;  /* 0x0000000007407984 */ /* 0x000f280000000a00 */
[----:B------:R-:W5:Y:S01]  /*1c40*/  LDS.64 R66, [R8] ;  /* 0x0000000008427984 */ /* 0x000f620000000a00 */
[----:B-1----:R-:W-:-:S04]  /*1c50*/  FADD.FTZ R59, RZ, R56 ;  /* 0x00000038ff3b7221 */ /* 0x002fc80000010000 */
[----:B0-----:R-:W-:Y:S01]  /*1c60*/  FADD.FTZ R117, R59, R54 ;  /* 0x000000363b757221 */ /* 0x001fe20000010000 */
[----:B------:R-:W-:Y:S01]  /*1c70*/  FADD.FTZ R54, RZ, R57 ;  /* 0x00000039ff367221 */ /* 0x000fe20000010000 */
[----:B------:R-:W-:Y:S02]  /*1c80*/  LDS.64 R58, [R11] ;  /* 0x000000000b3a7984 */ /* 0x000fe40000000a00 */
[----:B--2---:R-:W-:Y:S01]  /*1c90*/  FADD.FTZ R117, R117, R60 ;  /* 0x0000003c75757221 */ /* 0x004fe20000010000 */
[----:B------:R-:W-:Y:S01]  /*1ca0*/  FADD.FTZ R122, R54, R55 ;  /* 0x00000037367a7221 */ /* 0x000fe20000010000 */
[----:B------:R-:W-:Y:S02]  /*1cb0*/  LDS.64 R56, [R10] ;  /* 0x000000000a387984 */ /* 0x000fe40000000a00 */
[----:B---3--:R-:W-:Y:S01]  /*1cc0*/  FADD.FTZ R117, R117, R62 ;  /* 0x0000003e75757221 */ /* 0x008fe20000010000 */
[----:B------:R-:W-:Y:S01]  /*1cd0*/  FADD.FTZ R122, R122, R61 ;  /* 0x0000003d7a7a7221 */ /* 0x000fe20000010000 */
[----:B------:R-:W0:Y:S02]  /*1ce0*/  LDS.64 R54, [R9] ;  /* 0x0000000009367984 */ /* 0x000e240000000a00 */
[----:B----4-:R-:W-:Y:S01]  /*1cf0*/  FADD.FTZ R117, R117, R64 ;  /* 0x0000004075757221 */ /* 0x010fe20000010000 */
[----:B------:R-:W-:Y:S01]  /*1d00*/  FADD.FTZ R122, R122, R63 ;  /* 0x0000003f7a7a7221 */ /* 0x000fe20000010000 */
[----:B------:R-:W1:Y:S02]  /*1d10*/  LDS.64 R60, [R12] ;  /* 0x000000000c3c7984 */ /* 0x000e640000000a00 */
[----:B-----5:R-:W-:Y:S01]  /*1d20*/  FADD.FTZ R117, R117, R66 ;  /* 0x0000004275757221 */ /* 0x020fe20000010000 */
[----:B------:R-:W-:Y:S01]  /*1d30*/  FADD.FTZ R122, R122, R65 ;  /* 0x000000417a7a7221 */ /* 0x000fe20000010000 */
[----:B------:R-:W-:Y:S03]  /*1d40*/  LDS.64 R62, [R17] ;  /* 0x00000000113e7984 */ /* 0x000fe60000000a00 */
[----:B------:R-:W-:Y:S01]  /*1d50*/  FADD.FTZ R122, R122, R67 ;  /* 0x000000437a7a7221 */ /* 0x000fe20000010000 */
[----:B------:R-:W-:Y:S04]  /*1d60*/  LDS.64 R64, [R18] ;  /* 0x0000000012407984 */ /* 0x000fe80000000a00 */
[----:B------:R-:W-:Y:S01]  /*1d70*/  LDS.64 R66, [R15] ;  /* 0x000000000f427984 */ /* 0x000fe20000000a00 */
[----:B0-----:R-:W-:Y:S01]  /*1d80*/  FADD.FTZ R117, R117, R54 ;  /* 0x0000003675757221 */ /* 0x001fe20000010000 */
[----:B------:R-:W-:-:S02]  /*1d90*/  FADD.FTZ R122, R122, R55 ;  /* 0x000000377a7a7221 */ /* 0x000fc40000010000 */
[----:B------:R-:W0:Y:S01]  /*1da0*/  LDS.64 R54, [R13] ;  /* 0x000000000d367984 */ /* 0x000e220000000a00 */
[----:B------:R-:W-:Y:S01]  /*1db0*/  FADD.FTZ R117, R117, R56 ;  /* 0x0000003875757221 */ /* 0x000fe20000010000 */
[----:B------:R-:W-:Y:S02]  /*1dc0*/  FADD.FTZ R122, R122, R57 ;  /* 0x000000397a7a7221 */ /* 0x000fe40000010000 */
[----:B------:R-:W2:Y:S01]  /*1dd0*/  LDS.64 R56, [R14] ;  /* 0x000000000e387984 */ /* 0x000ea20000000a00 */
[----:B------:R-:W-:Y:S01]  /*1de0*/  FADD.FTZ R117, R117, R58 ;  /* 0x0000003a75757221 */ /* 0x000fe20000010000 */
[----:B------:R-:W-:Y:S02]  /*1df0*/  FADD.FTZ R122, R122, R59 ;  /* 0x0000003b7a7a7221 */ /* 0x000fe40000010000 */
[----:B------:R-:W3:Y:S01]  /*1e00*/  LDS.64 R58, [R16] ;  /* 0x00000000103a7984 */ /* 0x000ee20000000a00 */
[----:B-1----:R-:W-:Y:S01]  /*1e10*/  FADD.FTZ R117, R117, R60 ;  /* 0x0000003c75757221 */ /* 0x002fe20000010000 */
[----:B------:R-:W-:-:S02]  /*1e20*/  FADD.FTZ R122, R122, R61 ;  /* 0x0000003d7a7a7221 */ /* 0x000fc40000010000 */
[----:B------:R-:W-:Y:S01]  /*1e30*/  LDS.64 R60, [R23] ;  /* 0x00000000173c7984 */ /* 0x000fe20000000a00 */
[----:B0-----:R-:W-:Y:S01]  /*1e40*/  FADD.FTZ R117, R117, R54 ;  /* 0x0000003675757221 */ /* 0x001fe20000010000 */
[----:B------:R-:W-:Y:S02]  /*1e50*/  FADD.FTZ R122, R122, R55 ;  /* 0x000000377a7a7221 */ /* 0x000fe40000010000 */
[----:B------:R-:W0:Y:S01]  /*1e60*/  LDS.64 R54, [R19] ;  /* 0x0000000013367984 */ /* 0x000e220000000a00 */
[----:B--2---:R-:W-:Y:S01]  /*1e70*/  FADD.FTZ R117, R117, R56 ;  /* 0x0000003875757221 */ /* 0x004fe20000010000 */
[----:B------:R-:W-:Y:S02]  /*1e80*/  FADD.FTZ R122, R122, R57 ;  /* 0x000000397a7a7221 */ /* 0x000fe40000010000 */
[----:B------:R-:W1:Y:S01]  /*1e90*/  LDS.64 R56, [R20] ;  /* 0x0000000014387984 */ /* 0x000e620000000a00 */
[----:B------:R-:W-:Y:S01]  /*1ea0*/  FADD.FTZ R117, R117, R66 ;  /* 0x0000004275757221 */ /* 0x000fe20000010000 */
[----:B------:R-:W-:-:S02]  /*1eb0*/  FADD.FTZ R122, R122, R67 ;  /* 0x000000437a7a7221 */ /* 0x000fc40000010000 */
[----:B------:R-:W-:Y:S01]  /*1ec0*/  LDS.64 R66, [R22] ;  /* 0x0000000016427984 */ /* 0x000fe20000000a00 */
[----:B---3--:R-:W-:Y:S01]  /*1ed0*/  FADD.FTZ R117, R117, R58 ;  /* 0x0000003a75757221 */ /* 0x008fe20000010000 */
[----:B------:R-:W-:Y:S02]  /*1ee0*/  FADD.FTZ R122, R122, R59 ;  /* 0x0000003b7a7a7221 */ /* 0x000fe40000010000 */
[----:B------:R-:W2:Y:S01]  /*1ef0*/  LDS.64 R58, [R21] ;  /* 0x00000000153a7984 */ /* 0x000ea20000000a00 */
[----:B------:R-:W-:Y:S01]  /*1f00*/  FADD.FTZ R117, R117, R62 ;  /* 0x0000003e75757221 */ /* 0x000fe20000010000 */
[----:B------:R-:W-:Y:S02]  /*1f10*/  FADD.FTZ R122, R122, R63 ;  /* 0x0000003f7a7a7221 */ /* 0x000fe40000010000 */
[----:B------:R-:W-:Y:S01]  /*1f20*/  LDS.64 R62, [R26] ;  /* 0x000000001a3e7984 */ /* 0x000fe20000000a00 */
[----:B------:R-:W-:Y:S01]  /*1f30*/  FADD.FTZ R117, R117, R64 ;  /* 0x0000004075757221 */ /* 0x000fe20000010000 */
[----:B------:R-:W-:-:S02]  /*1f40*/  FADD.FTZ R122, R122, R65 ;  /* 0x000000417a7a7221 */ /* 0x000fc40000010000 */
[----:B------:R-:W3:Y:S01]  /*1f50*/  LDS.64 R64, [R24] ;  /* 0x0000000018407984 */ /* 0x000ee20000000a00 */
        /* <DEDUP_REMOVED lines=9> */
[----:B------:R-:W-:Y:S01]  /*1ff0*/  FADD.FTZ R117, R117, R66 ;  /* 0x0000004275757221 */ /* 0x000fe20000010000 */
[----:B------:R-:W-:Y:S02]  /*2000*/  FADD.FTZ R122, R122, R67 ;  /* 0x000000437a7a7221 */ /* 0x000fe40000010000 */
[----:B------:R-:W-:Y:S01]  /*2010*/  LDS.64 R66, [R33] ;  /* 0x0000000021427984 */ /* 0x000fe20000000a00 */
[----:B------:R-:W-:Y:S01]  /*2020*/  FADD.FTZ R117, R117, R60 ;  /* 0x0000003c75757221 */ /* 0x000fe20000010000 */
[----:B------:R-:W-:Y:S02]  /*2030*/  FADD.FTZ R122, R122, R61 ;  /* 0x0000003d7a7a7221 */ /* 0x000fe40000010000 */
[----:B------:R-:W4:Y:S01]  /*2040*/  LDS.64 R60, [R30] ;  /* 0x000000001e3c7984 */ /* 0x000f220000000a00 */
[----:B---3--:R-:W-:Y:S01]  /*2050*/  FADD.FTZ R117, R117, R64 ;  /* 0x0000004075757221 */ /* 0x008fe20000010000 */
[----:B------:R-:W-:-:S02]  /*2060*/  FADD.FTZ R122, R122, R65 ;  /* 0x000000417a7a7221 */ /* 0x000fc40000010000 */
[----:B------:R-:W-:Y:S01]  /*2070*/  LDS.64 R64, [R32] ;  /* 0x0000000020407984 */ /* 0x000fe20000000a00 */
[----:B------:R-:W-:Y:S01]  /*2080*/  FADD.FTZ R117, R117, R62 ;  /* 0x0000003e75757221 */ /* 0x000fe20000010000 */
[----:B------:R-:W-:Y:S02]  /*2090*/  FADD.FTZ R122, R122, R63 ;  /* 0x0000003f7a7a7221 */ /* 0x000fe40000010000 */
[----:B------:R-:W3:Y:S01]  /*20a0*/  LDS.64 R62, [R31] ;  /* 0x000000001f3e7984 */ /* 0x000ee20000000a00 */
[----:B0-----:R-:W-:Y:S01]  /*20b0*/  FADD.FTZ R117, R117, R54 ;  /* 0x0000003675757221 */ /* 0x001fe20000010000 */
[----:B------:R-:W-:-:S03]  /*20c0*/  FADD.FTZ R122, R122, R55 ;  /* 0x000000377a7a7221 */ /* 0x000fc60000010000 */
[----:B-1----:R-:W-:Y:S01]  /*20d0*/  FADD.FTZ R117, R117, R56 ;  /* 0x0000003875757221 */ /* 0x002fe20000010000 */
[----:B------:R-:W-:-:S03]  /*20e0*/  FADD.FTZ R122, R122, R57 ;  /* 0x000000397a7a7221 */ /* 0x000fc60000010000 */
[----:B--2---:R-:W-:Y:S01]  /*20f0*/  FADD.FTZ R117, R117, R58 ;  /* 0x0000003a75757221 */ /* 0x004fe20000010000 */
[----:B------:R-:W-:-:S03]  /*2100*/  FADD.FTZ R122, R122, R59 ;  /* 0x0000003b7a7a7221 */ /* 0x000fc60000010000 */
[----:B----4-:R-:W-:Y:S01]  /*2110*/  FADD.FTZ R117, R117, R60 ;  /* 0x0000003c75757221 */ /* 0x010fe20000010000 */
[----:B------:R-:W-:-:S03]  /*2120*/  FADD.FTZ R122, R122, R61 ;  /* 0x0000003d7a7a7221 */ /* 0x000fc60000010000 */
[----:B---3--:R-:W-:Y:S01]  /*2130*/  FADD.FTZ R117, R117, R62 ;  /* 0x0000003e75757221 */ /* 0x008fe20000010000 */
[----:B------:R-:W-:-:S03]  /*2140*/  FADD.FTZ R122, R122, R63 ;  /* 0x0000003f7a7a7221 */ /* 0x000fc60000010000 */
[----:B------:R-:W-:Y:S01]  /*2150*/  FADD.FTZ R117, R117, R64 ;  /* 0x0000004075757221 */ /* 0x000fe20000010000 */
[----:B------:R-:W-:-:S03]  /*2160*/  FADD.FTZ R122, R122, R65 ;  /* 0x000000417a7a7221 */ /* 0x000fc60000010000 */
[----:B------:R-:W-:Y:S01]  /*2170*/  FADD.FTZ R66, R117, R66 ;  /* 0x0000004275427221 */ /* 0x000fe20000010000 */
[----:B------:R-:W-:-:S07]  /*2180*/  FADD.FTZ R67, R122, R67 ;  /* 0x000000437a437221 */ /* 0x000fce0000010000 */
.L_x_503:
[----:B------:R-:W-:Y:S05]  /*2190*/  BSYNC.RECONVERGENT B0 ;  /* 0x0000000000007941 */ /* 0x000fea0003800200 */
.L_x_502:
[----:B0-----:R-:W0:Y:S01]  /*21a0*/  SHFL.BFLY PT, R55, R66, 0x1, 0x1f ;  /* 0x0c201f0042377f89 */ /* 0x001e2200000e0000 */
[----:B------:R-:W1:Y:S01]  /*21b0*/  @!P1 LDC.64 R58, c[0x0][0x3b8] ;  /* 0x0000ee00ff3a9b82 */ /* 0x000e620000000a00 */
[C---:B------:R-:W-:Y:S01]  /*21c0*/  ISETP.GT.U32.AND P2, PT, R2.reuse, 0xff, PT ;  /* 0x000000ff0200780c */ /* 0x040fe20003f44070 */
[----:B------:R-:W-:Y:S01]  /*21d0*/  VOTEU.ALL UP0, P1 ;  /* 0x0000000000ff7886 */ /* 0x000fe20000800000 */
[----:B------:R-:W2:Y:S01]  /*21e0*/  SHFL.BFLY PT, R60, R67, 0x1, 0x1f ;  /* 0x0c201f00433c7f89 */ /* 0x000ea200000e0000 */
[----:B------:R-:W-:-:S03]  /*21f0*/  ISETP.NE.AND P3, PT, R2, RZ, PT ;  /* 0x000000ff0200720c */ /* 0x000fc60003f65270 */
[----:B------:R-:W-:-:S06]  /*2200*/  @!UP0 UIMAD UR11, UR16, UR4, UR13 ;  /* 0x00000004100b82a4 */ /* 0x000fcc000f8e020d */
[----:B------:R-:W-:Y:S01]  /*2210*/  MOV R54, UR11 ;  /* 0x0000000b00367c02 */ /* 0x000fe20008000f00 */
[----:B------:R-:W3:Y:S03]  /*2220*/  @!P2 LDC.64 R56, c[0x0][0x3b8] ;  /* 0x0000ee00ff38ab82 */ /* 0x000ee60000000a00 */
[----:B------:R-:W-:Y:S01]  /*2230*/  @!P1 LEA R61, R54, R35, 0x9 ;  /* 0x00000023363d9211 */ /* 0x000fe200078e48ff */
[----:B0-----:R-:W-:-:S04]  /*2240*/  FADD.FTZ R54, R55, R66 ;  /* 0x0000004237367221 */ /* 0x001fc80000010000 */
[----:B-1----:R-:W-:-:S04]  /*2250*/  @!P1 IMAD.WIDE.U32 R58, R61, 0x4, R58 ;  /* 0x000000043d3a9825 */ /* 0x002fc800078e003a */
[----:B--2---:R-:W-:-:S05]  /*2260*/  FADD.FTZ R55, R60, R67 ;  /* 0x000000433c377221 */ /* 0x004fca0000010000 */
[----:B------:R0:W-:Y:S01]  /*2270*/  @!P1 STG.E.64 desc[UR14][R58.64], R54 ;  /* 0x000000363a009986 */ /* 0x0001e2000c101b0e */
[----:B------:R-:W-:Y:S06]  /*2280*/  BAR.SYNC.DEFER_BLOCKING 0x0 ;  /* 0x0000000000007b1d */ /* 0x000fec0000010000 */
[----:B------:R-:W-:Y:S05]  /*2290*/  @P3 BRA `(.L_x_504) ;  /* 0x00000000003c3947 */ /* 0x000fea0003800000 */
[----:B0-----:R-:W-:Y:S02]  /*22a0*/  MOV R59, UR8 ;  /* 0x00000008003b7c02 */ /* 0x001fe40008000f00 */
[----:B------:R-:W-:Y:S02]  /*22b0*/  MOV R54, UR6 ;  /* 0x0000000600367c02 */ /* 0x000fe40008000f00 */
[----:B------:R-:W-:Y:S01]  /*22c0*/  MOV R55, UR7 ;  /* 0x0000000700377c02 */ /* 0x000fe20008000f00 */
[----:B------:R-:W-:Y:S06]  /*22d0*/  MEMBAR.ALL.GPU ;  /* 0x0000000000007992 */ /* 0x000fec000000a000 */
[----:B------:R-:W-:-:S00]  /*22e0*/  ERRBAR ;  /* 0x00000000000079ab */ /* 0x000fc00000000000 */
[----:B------:R-:W-:Y:S06]  /*22f0*/  CGAERRBAR ;  /* 0x00000000000075ab */ /* 0x000fec0000000000 */
[----:B------:R0:W5:Y:S02]  /*2300*/  ATOM.E.ADD.STRONG.GPU PT, R58, desc[UR14][R54.64], R59 ;  /* 0x8000003b363a798a */ /* 0x00016400081ef10e */
.L_x_505:
        /* <DEDUP_REMOVED lines=8> */
.L_x_504:
[----:B------:R-:W-:Y:S05]  /*2390*/  WARPSYNC.ALL ;  /* 0x0000000000007948 */ /* 0x000fea0003800000 */
[----:B------:R-:W-:Y:S01]  /*23a0*/  VOTEU.ALL UP0, P2 ;  /* 0x0000000000ff7886 */ /* 0x000fe20001000000 */
[----:B------:R-:W-:Y:S01]  /*23b0*/  BAR.SYNC.DEFER_BLOCKING 0x0 ;  /* 0x0000000000007b1d */ /* 0x000fe20000010000 */
[----:B0-----:R-:W-:-:S03]  /*23c0*/  @!P2 SHF.L.U32 R54, R2, 0x1, RZ ;  /* 0x000000010236a819 */ /* 0x001fc600000006ff */
[----:B------:R-:W-:Y:S01]  /*23d0*/  @!UP0 UIMAD UR11, UR16, UR4, UR13 ;  /* 0x00000004100b82a4 */ /* 0x000fe2000f8e020d */
[----:B------:R-:W-:-:S05]  /*23e0*/  @!P2 LOP3.LUT R54, R54, 0x1fe, RZ, 0xc0, !PT ;  /* 0x000001fe3636a812 */ /* 0x000fca00078ec0ff */
[----:B------:R-:W-:-:S04]  /*23f0*/  MOV R59, UR11 ;  /* 0x0000000b003b7c02 */ /* 0x000fc80008000f00 */
[----:B------:R-:W-:Y:S02]  /*2400*/  @!P2 LEA R59, R59, R54, 0x9 ;  /* 0x000000363b3ba211 */ /* 0x000fe400078e48ff */
[----:B------:R-:W2:Y:S03]  /*2410*/  LDG.E.64.CONSTANT R54, desc[UR14][R118.64] ;  /* 0x0000000e76367981 */ /* 0x000ea6000c1e9b00 */
[----:B---3--:R-:W-:Y:S02]  /*2420*/  @!P2 IMAD.WIDE.U32 R58, R59, 0x4, R56 ;  /* 0x000000043b3aa825 */ /* 0x008fe400078e0038 */
[----:B------:R0:W5:Y:S04]  /*2430*/  LDG.E.64.CONSTANT R56, desc[UR14][R120.64] ;  /* 0x0000000e78387981 */ /* 0x000168000c1e9b00 */
[----:B------:R-:W3:Y:S01]  /*2440*/  @!P2 LDG.E.64 R58, desc[UR14][R58.64] ;  /* 0x0000000e3a3aa981 */ /* 0x000ee2000c1e1b00 */
[----:B------:R-:W-:-:S02]  /*2450*/  CS2R R60, SRZ ;  /* 0x00000000003c7805 */ /* 0x000fc4000001ff00 */
[----:B------:R-:W-:-:S13]  /*2460*/  LOP3.LUT P1, RZ, R2, 0x31f, RZ, 0xc0, !PT ;  /* 0x0000031f02ff7812 */ /* 0x000fda000782c0ff */
[----:B------:R-:W1:Y:S01]  /*2470*/  @!P1 S2R R66, SR_CgaCtaId ;  /* 0x0000000000429919 */ /* 0x000e620000008800 */
[----:B------:R-:W-:Y:S01]  /*2480*/  BSSY.RECONVERGENT B0, `(.L_x_506) ;  /* 0x0000037000007945 */ /* 0x000fe20003800200 */
[----:B---3--:R-:W-:Y:S01]  /*2490*/  @!P2 FADD.FTZ R61, RZ, R58 ;  /* 0x0000003aff3da221 */ /* 0x008fe20000010000 */
[----:B------:R-:W-:-:S04]  /*24a0*/  @!P2 FADD.FTZ R60, RZ, R59 ;  /* 0x0000003bff3ca221 */ /* 0x000fc80000010000 */
[----:B------:R-:W3:Y:S04]  /*24b0*/  SHFL.BFLY PT, R62, R61, 0x10, 0x1f ;  /* 0x0e001f003d3e7f89 */ /* 0x000ee800000e0000 */
[----:B------:R-:W4:Y:S01]  /*24c0*/  SHFL.BFLY PT, R63, R60, 0x10, 0x1f ;  /* 0x0e001f003c3f7f89 */ /* 0x000f2200000e0000 */
[----:B---3--:R-:W-:-:S05]  /*24d0*/  FADD.FTZ R62, R62, R61 ;  /* 0x0000003d3e3e7221 */ /* 0x008fca0000010000 */
[----:B------:R-:W3:Y:S01]  /*24e0*/  SHFL.BFLY PT, R65, R62, 0x8, 0x1f ;  /* 0x0d001f003e417f89 */ /* 0x000ee200000e0000 */
[----:B----4-:R-:W-:-:S05]  /*24f0*/  FADD.FTZ R63, R63, R60 ;  /* 0x0000003c3f3f7221 */ /* 0x010fca0000010000 */
        /* <DEDUP_REMOVED lines=13> */
[----:B------:R-:W-:-:S04]  /*25d0*/  @!P1 MOV R65, 0x400 ;  /* 0x0000040000419802 */ /* 0x000fc80000000f00 */
[----:B------:R-:W-:Y:S01]  /*25e0*/  @!P1 IADD3 R65, PT, PT, R65, 0x1680, RZ ;  /* 0x0000168041419810 */ /* 0x000fe20007ffe0ff */
[----:B---3--:R-:W-:-:S04]  /*25f0*/  FADD.FTZ R58, R61, R62 ;  /* 0x0000003e3d3a7221 */ /* 0x008fc80000010000 */
[----:B------:R-:W-:Y:S01]  /*2600*/  @!P1 FMUL.FTZ R58, R58, 8.1380212577641941607e-06 ;  /* 0x370888893a3a9820 */ /* 0x000fe20000410000 */
[----:B----4-:R-:W-:-:S03]  /*2610*/  FADD.FTZ R62, R60, R63 ;  /* 0x0000003f3c3e7221 */ /* 0x010fc60000010000 */
[----:B------:R-:W-:Y:S01]  /*2620*/  @!P1 FMUL.FTZ R59, R58, R58 ;  /* 0x0000003a3a3b9220 */ /* 0x000fe20000410000 */
[----:B-1----:R-:W-:-:S03]  /*2630*/  @!P1 LEA R65, R66, R65, 0x18 ;  /* 0x0000004142419211 */ /* 0x002fc600078ec0ff */
[----:B------:R-:W-:Y:S01]  /*2640*/  @!P1 FFMA.FTZ R59, R62, 8.1380212577641941607e-06, -R59 ;  /* 0x370888893e3b9823 */ /* 0x000fe2000001083b */
[----:B------:R-:W-:-:S04]  /*2650*/  @!P1 LEA.HI R62, R2, R65, RZ, 0x1e ;  /* 0x00000041023e9211 */ /* 0x000fc800078ff0ff */
[----:B------:R-:W-:-:S05]  /*2660*/  @!P1 FMNMX.FTZ R59, RZ, R59, !PT ;  /* 0x0000003bff3b9209 */ /* 0x000fca0007810000 */
[----:B------:R0:W-:Y:S01]  /*2670*/  @!P1 STS.64 [R62], R58 ;  /* 0x0000003a3e009388 */ /* 0x0001e20000000a00 */
[----:B--2---:R-:W-:Y:S02]  /*2680*/  PRMT R60, R54, 0x7632, R60 ;  /* 0x00007632363c7816 */ /* 0x004fe4000000003c */
[----:B------:R-:W-:Y:S01]  /*2690*/  PRMT R61, R55, 0x7632, R61 ;  /* 0x00007632373d7816 */ /* 0x000fe2000000003d */
[----:B------:R-:W-:Y:S06]  /*26a0*/  BAR.SYNC.DEFER_BLOCKING 0x0 ;  /* 0x0000000000007b1d */ /* 0x000fec0000010000 */
[----:B------:R-:W-:Y:S05]  /*26b0*/  @P0 BRA `(.L_x_507) ;  /* 0x00000000004c0947 */ /* 0x000fea0003800000 */
[----:B------:R-:W1:Y:S01]  /*26c0*/  S2UR UR12, SR_CgaCtaId ;  /* 0x00000000000c79c3 */ /* 0x000e620000008800 */
[----:B------:R-:W-:Y:S01]  /*26d0*/  UMOV UR11, 0x400 ;  /* 0x00000400000b7882 */ /* 0x000fe20000000000 */
[----:B------:R-:W2:Y:S01]  /*26e0*/  LDCU.64 UR18, c[0x0][0x3b0] ;  /* 0x00007600ff1277ac */ /* 0x000ea20008000a00 */
[----:B------:R-:W-:Y:S02]  /*26f0*/  MOV R63, UR9 ;  /* 0x00000009003f7c02 */ /* 0x000fe40008000f00 */
[----:B------:R-:W-:Y:S01]  /*2700*/  MOV R64, UR9 ;  /* 0x0000000900407c02 */ /* 0x000fe20008000f00 */
[----:B------:R-:W-:Y:S01]  /*2710*/  UIADD3 UR11, UPT, UPT, UR11, 0x1680, URZ ;  /* 0x000016800b0b7890 */ /* 0x000fe2000fffe0ff */
[----:B------:R-:W-:-:S03]  /*2720*/  MOV R65, UR5 ;  /* 0x0000000500417c02 */ /* 0x000fc60008000f00 */
[----:B-1----:R-:W-:-:S06]  /*2730*/  ULEA UR11, UR12, UR11, 0x18 ;  /* 0x0000000b0c0b7291 */ /* 0x002fcc000f8ec0ff */
[----:B0-----:R-:W-:Y:S01]  /*2740*/  LEA R58, R2, UR11, 0x3 ;  /* 0x0000000b023a7c11 */ /* 0x001fe2000f8e18ff */
[----:B------:R-:W-:-:S04]  /*2750*/  USHF.L.U32 UR11, UR13, 0x3, URZ ;  /* 0x000000030d0b7899 */ /* 0x000fc800080006ff */
[----:B------:R-:W-:Y:S01]  /*2760*/  ULOP3.LUT UR11, UR11, 0x8, URZ, 0xc0, !UPT ;  /* 0x000000080b0b7892 */ /* 0x000fe2000f8ec0ff */
[----:B------:R-:W0:Y:S05]  /*2770*/  LDS.64 R58, [R58] ;  /* 0x000000003a3a7984 */ /* 0x000e2a0000000a00 */
[----:B------:R-:W-:-:S04]  /*2780*/  IADD3 R62, PT, PT, R2, UR11, RZ ;  /* 0x0000000b023e7c10 */ /* 0x000fc8000fffe0ff */
[----:B------:R-:W-:-:S04]  /*2790*/  SHF.L.U32 R62, R62, 0x1, RZ ;  /* 0x000000013e3e7819 */ /* 0x000fc800000006ff */
[----:B------:R-:W-:-:S04]  /*27a0*/  LEA R63, P1, R63, R62, 0x5 ;  /* 0x0000003e3f3f7211 */ /* 0x000fc800078228ff */
[----:B------:R-:W-:Y:S02]  /*27b0*/  LEA.HI.X R64, R64, RZ, R65, 0x5, P1 ;  /* 0x000000ff40407211 */ /* 0x000fe400008f2c41 */
[----:B--2---:R-:W-:-:S04]  /*27c0*/  LEA R62, P1, R63, UR18, 0x2 ;  /* 0x000000123f3e7c11 */ /* 0x004fc8000f8210ff */
[----:B------:R-:W-:-:S05]  /*27d0*/  LEA.HI.X R63, R63, UR19, R64, 0x2, P1 ;  /* 0x000000133f3f7c11 */ /* 0x000fca00088f1440 */
[----:B0-----:R1:W-:Y:S04]  /*27e0*/  STG.E.64 desc[UR14][R62.64], R58 ;  /* 0x0000003a3e007986 */ /* 0x0013e8000c101b0e */
.L_x_507:
[----:B------:R-:W-:Y:S05]  /*27f0*/  BSYNC.RECONVERGENT B0 ;  /* 0x0000000000007941 */ /* 0x000fea0003800200 */
.L_x_506:
[----:B01----:R-:W0:Y:S01]  /*2800*/  LDS.64 R58, [R34] ;  /* 0x00000000223a7984 */ /* 0x003e220000000a00 */
[----:B------:R-:W0:Y:S01]  /*2810*/  LDCU UR5, c[0x0][0x3a0] ;  /* 0x00007400ff0577ac */ /* 0x000e220008000800 */
[----:B------:R-:W-:Y:S02]  /*2820*/  SHF.L.U32 R117, R54, 0x10, RZ ;  /* 0x0000001036757819 */ /* 0x000fe400000006ff */
[C---:B-----5:R-:W-:Y:S01]  /*2830*/  PRMT R54, R56.reuse, 0x7632, R54 ;  /* 0x0000763238367816 */ /* 0x060fe20000000036 */
[----:B------:R-:W1:Y:S01]  /*2840*/  LDCU.64 UR18, c[0x0][0x380] ;  /* 0x00007000ff1277ac */ /* 0x000e620008000a00 */
[----:B------:R-:W-:Y:S01]  /*2850*/  SHF.L.U32 R122, R56, 0x10, RZ ;  /* 0x00000010387a7819 */ /* 0x000fe200000006ff */
[----:B------:R-:W-:Y:S02]  /*2860*/  UIADD3 UR9, UPT, UPT, UR9, 0x2, URZ ;  /* 0x0000000209097890 */ /* 0x000fe4000fffe0ff */
[----:B------:R-:W-:Y:S01]  /*2870*/  ULOP3.LUT UR4, UR4, 0x1, URZ, 0x3c, !UPT ;  /* 0x0000000104047892 */ /* 0x000fe2000f8e3cff */
        /* <DEDUP_REMOVED lines=65> */
[C---:B0-----:R-:W-:Y:S01]  /*2c90*/  FMUL.FTZ R63, R59.reuse, R94 ;  /* 0x0000005e3b3f7220 */ /* 0x041fe20000410000 */
[C---:B------:R-:W-:Y:S01]  /*2ca0*/  FMUL.FTZ R62, R59.reuse, R98 ;  /* 0x000000623b3e7220 */ /* 0x040fe20000410000 */
[----:B------:R-:W-:Y:S01]  /*2cb0*/  FMUL.FTZ R56, R59, R102 ;  /* 0x000000663b387220 */ /* 0x000fe20000410000 */
[----:B------:R-:W-:Y:S01]  /*2cc0*/  FADD.FTZ R58, R75, -R58 ;  /* 0x8000003a4b3a7221 */ /* 0x000fe20000010000 */
[----:B------:R-:W-:Y:S01]  /*2cd0*/  SHF.L.U32 R98, R60, 0x10, RZ ;  /* 0x000000103c627819 */ /* 0x000fe200000006ff */
        /* <DEDUP_REMOVED lines=16> */
[C-C-:B------:R-:W-:Y:S01]  /*2de0*/  FFMA.FTZ R72, R102.reuse, R40, R98.reuse ;  /* 0x0000002866487223 */ /* 0x140fe20000010062 */
[C---:B------:R-:W-:Y:S01]  /*2df0*/  FMUL.FTZ R90, R59.reuse, R113 ;  /* 0x000000713b5a7220 */ /* 0x040fe20000410000 */
[C---:B------:R-:W-:Y:S01]  /*2e00*/  FMUL.FTZ R111, R59.reuse, R74 ;  /* 0x0000004a3b6f7220 */ /* 0x040fe20000410000 */
[C-C-:B------:R-:W-:Y:S01]  /*2e10*/  FFMA.FTZ R68, R102.reuse, R54, R98.reuse ;  /* 0x0000003666447223 */ /* 0x140fe20000010062 */
[C-C-:B------:R-:W-:Y:S01]  /*2e20*/  FFMA.FTZ R40, R102.reuse, R93, R98.reuse ;  /* 0x0000005d66287223 */ /* 0x140fe20000010062 */
[C---:B------:R-:W-:Y:S01]  /*2e30*/  FMUL.FTZ R113, R59.reuse, R44 ;  /* 0x0000002c3b717220 */ /* 0x040fe20000410000 */
[C---:B------:R-:W-:Y:S01]  /*2e40*/  FMUL.FTZ R77, R59.reuse, R77 ;  /* 0x0000004d3b4d7220 */ /* 0x040fe20000410000 */
[C-C-:B------:R-:W-:Y:S01]  /*2e50*/  FFMA.FTZ R54, R102.reuse, R97, R98.reuse ;  /* 0x0000006166367223 */ /* 0x140fe20000010062 */
[C-C-:B------:R-:W-:Y:S01]  /*2e60*/  FFMA.FTZ R74, R102.reuse, R106, R98.reuse ;  /* 0x0000006a664a7223 */ /* 0x140fe20000010062 */
[C-C-:B------:R-:W-:Y:S01]  /*2e70*/  FFMA.FTZ R93, R102.reuse, R109, R98.reuse ;  /* 0x0000006d665d7223 */ /* 0x140fe20000010062 */
[C---:B------:R-:W-:Y:S01]  /*2e80*/  FMUL.FTZ R48, R59.reuse, R48 ;  /* 0x000000303b307220 */ /* 0x040fe20000410000 */
[C---:B------:R-:W-:Y:S01]  /*2e90*/  FMUL.FTZ R52, R59.reuse, R52 ;  /* 0x000000343b347220 */ /* 0x040fe20000410000 */
[----:B------:R-:W-:Y:S01]  /*2ea0*/  FMUL.FTZ R44, R59, R85 ;  /* 0x000000553b2c7220 */ /* 0x000fe20000410000 */
[----:B------:R-:W-:Y:S01]  /*2eb0*/  SHF.L.U32 R106, R55, 0x10, RZ ;  /* 0x00000010376a7819 */ /* 0x000fe200000006ff */
[----:B------:R-:W-:Y:S01]  /*2ec0*/  FMUL.FTZ R97, R59, R51 ;  /* 0x000000333b617220 */ /* 0x000fe20000410000 */
[----:B------:R-:W-:Y:S01]  /*2ed0*/  SHF.L.U32 R109, R57, 0x10, RZ ;  /* 0x00000010396d7819 */ /* 0x000fe200000006ff */
[C---:B------:R-:W-:Y:S01]  /*2ee0*/  FMUL.FTZ R101, R59.reuse, R101 ;  /* 0x000000653b657220 */ /* 0x040fe20000410000 */
[C---:B------:R-:W-:Y:S01]  /*2ef0*/  FMUL.FTZ R105, R59.reuse, R105 ;  /* 0x000000693b697220 */ /* 0x040fe20000410000 */
[----:B------:R-:W-:Y:S01]  /*2f00*/  FMUL.FTZ R51, R59, R116 ;  /* 0x000000743b337220 */ /* 0x000fe20000410000 */
        /* <DEDUP_REMOVED lines=9> */
[----:B------:R-:W-:Y:S01]  /*2fa0*/  FFMA.FTZ R48, R102, R111, R98 ;  /* 0x0000006f66307223 */ /* 0x000fe20000010062 */
[--C-:B------:R-:W-:Y:S01]  /*2fb0*/  FFMA.FTZ R51, R109, R51, R106.reuse ;  /* 0x000000336d337223 */ /* 0x100fe2000001006a */
[C---:B------:R-:W-:Y:S01]  /*2fc0*/  FMUL.FTZ R98, R59.reuse, R41 ;  /* 0x000000293b627220 */ /* 0x040fe20000410000 */
[C---:B------:R-:W-:Y:S01]  /*2fd0*/  FMUL.FTZ R41, R59.reuse, R110 ;  /* 0x0000006e3b297220 */ /* 0x040fe20000410000 */
[----:B------:R-:W-:Y:S01]  /*2fe0*/  FMUL.FTZ R110, R59, R42 ;  /* 0x0000002a3b6e7220 */ /* 0x000fe20000410000 */
[----:B------:R-:W-:Y:S01]  /*2ff0*/  FMUL.FTZ R42, R51, -1.4426950216293334961 ;  /* 0xbfb8aa3b332a7820 */ /* 0x000fe20000410000 */
[C---:B------:R-:W-:Y:S01]  /*3000*/  FMUL.FTZ R124, R59.reuse, R43 ;  /* 0x0000002b3b7c7220 */ /* 0x040fe20000410000 */
[C---:B------:R-:W-:Y:S01]  /*3010*/  FMUL.FTZ R43, R59.reuse, R115 ;  /* 0x000000733b2b7220 */ /* 0x040fe20000410000 */
[C---:B------:R-:W-:Y:S01]  /*3020*/  FMUL.FTZ R0, R59.reuse, R0 ;  /* 0x000000003b007220 */ /* 0x040fe20000410000 */
[C---:B------:R-:W-:Y:S01]  /*3030*/  FMUL.FTZ R67, R59.reuse, R79 ;  /* 0x0000004f3b437220 */ /* 0x040fe20000410000 */
[C---:B------:R-:W-:Y:S01]  /*3040*/  FMUL.FTZ R66, R59.reuse, R82 ;  /* 0x000000523b427220 */ /* 0x040fe20000410000 */
[----:B------:R-:W0:Y:S01]  /*3050*/  MUFU.EX2 R42, R42 ;  /* 0x0000002a002a7308 */ /* 0x000e220000000800 */
[----:B------:R-:W-:Y:S01]  /*3060*/  FMUL.FTZ R45, R59, R45 ;  /* 0x0000002d3b2d7220 */ /* 0x000fe20000410000 */
[----:B------:R-:W-:Y:S01]  /*3070*/  FFMA.FTZ R43, R122, R43, R117 ;  /* 0x0000002b7a2b7223 */ /* 0x000fe20000010075 */
[----:B------:R-:W-:Y:S01]  /*3080*/  PRMT R55, R57, 0x7632, R55 ;  /* 0x0000763239377816 */ /* 0x000fe20000000037 */
        /* <DEDUP_REMOVED lines=27> */
[--C-:B------:R-:W-:Y:S01]  /*3240*/  FFMA.FTZ R104, R98, R109, R106.reuse ;  /* 0x0000006d62687223 */ /* 0x100fe2000001006a */
[--C-:B------:R-:W-:Y:S01]  /*3250*/  FFMA.FTZ R100, R109, R97, R106.reuse ;  /* 0x000000616d647223 */ /* 0x100fe2000001006a */
[----:B------:R-:W-:Y:S01]  /*3260*/  FMUL.FTZ R45, R43, -1.4426950216293334961 ;  /* 0xbfb8aa3b2b2d7820 */ /* 0x000fe20000410000 */
        /* <DEDUP_REMOVED lines=13> */
[----:B------:R-:W2:Y:S01]  /*3340*/  MUFU.EX2 R45, R45 ;  /* 0x0000002d002d7308 */ /* 0x000ea20000000800 */
[----:B------:R-:W-:Y:S01]  /*3350*/  SHF.L.U32 R55, R55, 0x10, RZ ;  /* 0x0000001037377819 */ /* 0x000fe200000006ff */
[C---:B------:R-:W-:Y:S01]  /*3360*/  FMUL.FTZ R111, R59.reuse, R99 ;  /* 0x000000633b6f7220 */ /* 0x040fe20000410000 */
[C---:B------:R-:W-:Y:S01]  /*3370*/  FMUL.FTZ R113, R59.reuse, R107 ;  /* 0x0000006b3b717220 */ /* 0x040fe20000410000 */
[----:B------:R-:W-:Y:S01]  /*3380*/  FMUL.FTZ R122, R59, R73 ;  /* 0x000000493b7a7220 */ /* 0x000fe20000410000 */
[----:B0-----:R-:W-:Y:S01]  /*3390*/  FADD.FTZ R124, R42, 1 ;  /* 0x3f8000002a7c7421 */ /* 0x001fe20000010000 */
[--C-:B------:R-:W-:Y:S01]  /*33a0*/  FFMA.FTZ R107, R110, R55, R106.reuse ;  /* 0x000000376e6b7223 */ /* 0x100fe2000001006a */
[--C-:B------:R-:W-:Y:S01]  /*33b0*/  FFMA.FTZ R73, R55, R111, R106.reuse ;  /* 0x0000006f37497223 */ /* 0x100fe2000001006a */
[C---:B------:R-:W-:Y:S01]  /*33c0*/  FMUL.FTZ R123, R59.reuse, R46 ;  /* 0x0000002e3b7b7220 */ /* 0x040fe20000410000 */
[----:B------:R-:W-:Y:S01]  /*33d0*/  FMUL.FTZ R112, R59, R103 ;  /* 0x000000673b707220 */ /* 0x000fe20000410000 */
[----:B------:R-:W-:Y:S01]  /*33e0*/  FMUL.FTZ R111, R107, -1.4426950216293334961 ;  /* 0xbfb8aa3b6b6f7820 */ /* 0x000fe20000410000 */
[----:B------:R-:W0:Y:S01]  /*33f0*/  MUFU.RCP R124, R124 ;  /* 0x0000007c007c7308 */ /* 0x000e220000001000 */
[--C-:B------:R-:W-:Y:S01]  /*3400*/  FFMA.FTZ R103, R55, R123, R106.reuse ;  /* 0x0000007b37677223 */ /* 0x100fe2000001006a */
[C---:B------:R-:W-:Y:S01]  /*3410*/  FMUL.FTZ R109, R59.reuse, R69 ;  /* 0x000000453b6d7220 */ /* 0x040fe20000410000 */
[----:B------:R-:W-:Y:S01]  /*3420*/  FMUL.FTZ R58, R59, R58 ;  /* 0x0000003a3b3a7220 */ /* 0x000fe20000410000 */
[----:B------:R-:W-:Y:S01]  /*3430*/  FMUL.FTZ R69, R94, -1.4426950216293334961 ;  /* 0xbfb8aa3b5e457820 */ /* 0x000fe20000410000 */
[----:B------:R-:W-:Y:S01]  /*3440*/  FMUL.FTZ R108, R48, -1.4426950216293334961 ;  /* 0xbfb8aa3b306c7820 */ /* 0x000fe20000410000 */
[----:B--2---:R-:W-:Y:S01]  /*3450*/  FADD.FTZ R123, R45, 1 ;  /* 0x3f8000002d7b7421 */ /* 0x004fe20000010000 */
[--C-:B------:R-:W-:Y:S01]  /*3460*/  FFMA.FTZ R46, R55, R58, R106.reuse ;  /* 0x0000003a372e7223 */ /* 0x100fe2000001006a */
[----:B------:R-:W2:Y:S01]  /*3470*/  MUFU.EX2 R111, R111 ;  /* 0x0000006f006f7308 */ /* 0x000ea20000000800 */
[----:B------:R-:W-:Y:S01]  /*3480*/  FMUL.FTZ R58, R0, -1.4426950216293334961 ;  /* 0xbfb8aa3b003a7820 */ /* 0x000fe20000410000 */
[C---:B------:R-:W-:Y:S01]  /*3490*/  FMUL.FTZ R117, R59.reuse, R76 ;  /* 0x0000004c3b757220 */ /* 0x040fe20000410000 */
[C---:B------:R-:W-:Y:S01]  /*34a0*/  FMUL.FTZ R116, R59.reuse, R78 ;  /* 0x0000004e3b747220 */ /* 0x040fe20000410000 */
[C---:B------:R-:W-:Y:S01]  /*34b0*/  FMUL.FTZ R76, R59.reuse, R95 ;  /* 0x0000005f3b4c7220 */ /* 0x040fe20000410000 */
[----:B------:R-:W-:Y:S01]  /*34c0*/  FMUL.FTZ R114, R59, R53 ;  /* 0x000000353b727220 */ /* 0x000fe20000410000 */
[C-C-:B------:R-:W-:Y:S01]  /*34d0*/  FFMA.FTZ R99, R55.reuse, R117, R106.reuse ;  /* 0x0000007537637223 */ /* 0x140fe2000001006a */
[--C-:B------:R-:W-:Y:S01]  /*34e0*/  FFMA.FTZ R95, R55, R116, R106.reuse ;  /* 0x00000074375f7223 */ /* 0x100fe2000001006a */
[----:B------:R-:W3:Y:S01]  /*34f0*/  MUFU.RCP R123, R123 ;  /* 0x0000007b007b7308 */ /* 0x000ee20000001000 */
[----:B0-----:R-:W-:Y:S01]  /*3500*/  FMUL.FTZ R51, R51, R124 ;  /* 0x0000007c33337220 */ /* 0x001fe20000410000 */
[----:B------:R-:W-:Y:S01]  /*3510*/  FMUL.FTZ R117, R101, -1.4426950216293334961 ;  /* 0xbfb8aa3b65757820 */ /* 0x000fe20000410000 */
[----:B------:R-:W-:Y:S01]  /*3520*/  FMUL.FTZ R116, R103, -1.4426950216293334961 ;  /* 0xbfb8aa3b67747820 */ /* 0x000fe20000410000 */
[----:B------:R-:W-:Y:S01]  /*3530*/  FMUL.FTZ R53, R46, -1.4426950216293334961 ;  /* 0xbfb8aa3b2e357820 */ /* 0x000fe20000410000 */
[----:B------:R-:W-:Y:S01]  /*3540*/  FMUL.FTZ R115, R59, R83 ;  /* 0x000000533b737220 */ /* 0x000fe20000410000 */
[--C-:B------:R-:W-:Y:S01]  /*3550*/  FFMA.FTZ R110, R55, R113, R106.reuse ;  /* 0x00000071376e7223 */ /* 0x100fe2000001006a */
[----:B------:R-:W-:Y:S01]  /*3560*/  FMUL.FTZ R83, R59, R87 ;  /* 0x000000573b537220 */ /* 0x000fe20000410000 */
[----:B------:R0:W4:Y:S01]  /*3570*/  MUFU.EX2 R61, R108 ;  /* 0x0000006c003d7308 */ /* 0x0001220000000800 */
[----:B--2---:R-:W-:Y:S01]  /*3580*/  FADD.FTZ R124, R111, 1 ;  /* 0x3f8000006f7c7421 */ /* 0x004fe20000010000 */
[----:B------:R-:W-:Y:S01]  /*3590*/  FMUL.FTZ R78, R59, R91 ;  /* 0x0000005b3b4e7220 */ /* 0x000fe20000410000 */
[----:B------:R-:W-:Y:S01]  /*35a0*/  FMUL.FTZ R113, R82, -1.4426950216293334961 ;  /* 0xbfb8aa3b52717820 */ /* 0x000fe20000410000 */
[C-C-:B------:R-:W-:Y:S01]  /*35b0*/  FFMA.FTZ R91, R55.reuse, R114, R106.reuse ;  /* 0x00000072375b7223 */ /* 0x140fe2000001006a */
[C-C-:B------:R-:W-:Y:S01]  /*35c0*/  FFMA.FTZ R87, R55.reuse, R115, R106.reuse ;  /* 0x0000007337577223 */ /* 0x140fe2000001006a */
[C-C-:B------:R-:W-:Y:S01]  /*35d0*/  FFMA.FTZ R83, R55.reuse, R83, R106.reuse ;  /* 0x0000005337537223 */ /* 0x140fe2000001006a */
[--C-:B------:R-:W-:Y:S01]  /*35e0*/  FFMA.FTZ R78, R55, R78, R106.reuse ;  /* 0x0000004e374e7223 */ /* 0x100fe2000001006a */
[----:B------:R-:W2:Y:S01]  /*35f0*/  MUFU.EX2 R69, R69 ;  /* 0x0000004500457308 */ /* 0x000ea20000000800 */
[----:B---3--:R-:W-:Y:S01]  /*3600*/  FMUL.FTZ R43, R43, R123 ;  /* 0x0000007b2b2b7220 */ /* 0x008fe20000410000 */
[----:B0-----:R-:W-:Y:S01]  /*3610*/  FMUL.FTZ R108, R59, R71 ;  /* 0x000000473b6c7220 */ /* 0x001fe20000410000 */
[C-C-:B------:R-:W-:Y:S01]  /*3620*/  FFMA.FTZ R76, R55.reuse, R76, R106.reuse ;  /* 0x0000004c374c7223 */ /* 0x140fe2000001006a */
[C-C-:B------:R-:W-:Y:S01]  /*3630*/  FFMA.FTZ R71, R55.reuse, R112, R106.reuse ;  /* 0x0000007037477223 */ /* 0x140fe2000001006a */
[C-C-:B------:R-:W-:Y:S01]  /*3640*/  FFMA.FTZ R109, R55.reuse, R109, R106.reuse ;  /* 0x0000006d376d7223 */ /* 0x140fe2000001006a */
[C-C-:B------:R-:W-:Y:S01]  /*3650*/  FFMA.FTZ R108, R55.reuse, R108, R106.reuse ;  /* 0x0000006c376c7223 */ /* 0x140fe2000001006a */
[----:B------:R-:W-:Y:S01]  /*3660*/  FFMA.FTZ R122, R55, R122, R106 ;  /* 0x0000007a377a7223 */ /* 0x000fe2000001006a */
[----:B------:R-:W-:Y:S01]  /*3670*/  MUFU.EX2 R58, R58 ;  /* 0x0000003a003a7308 */ /* 0x000fe20000000800 */
[----:B----4-:R-:W-:Y:S01]  /*3680*/  FADD.FTZ R125, R61, 1 ;  /* 0x3f8000003d7d7421 */ /* 0x010fe20000010000 */
[----:B------:R-:W-:Y:S01]  /*3690*/  FMUL.FTZ R55, R89, -1.4426950216293334961 ;  /* 0xbfb8aa3b59377820 */ /* 0x000fe20000410000 */
[----:B------:R-:W-:Y:S01]  /*36a0*/  FMUL.FTZ R115, R79, -1.4426950216293334961 ;  /* 0xbfb8aa3b4f737820 */ /* 0x000fe20000410000 */
[----:B------:R-:W-:Y:S01]  /*36b0*/  FMUL.FTZ R112, R96, -1.4426950216293334961 ;  /* 0xbfb8aa3b60707820 */ /* 0x000fe20000410000 */
[----:B------:R-:W-:Y:S01]  /*36c0*/  FMUL.FTZ R114, R99, -1.4426950216293334961 ;  /* 0xbfb8aa3b63727820 */ /* 0x000fe20000410000 */
[----:B------:R-:W-:Y:S01]  /*36d0*/  FMUL.FTZ R59, R104, -1.4426950216293334961 ;  /* 0xbfb8aa3b683b7820 */ /* 0x000fe20000410000 */
[----:B------:R-:W-:Y:S01]  /*36e0*/  FMUL.FTZ R106, R85, -1.4426950216293334961 ;  /* 0xbfb8aa3b556a7820 */ /* 0x000fe20000410000 */
[----:B------:R-:W0:Y:S01]  /*36f0*/  MUFU.EX2 R117, R117 ;  /* 0x0000007500757308 */ /* 0x000e220000000800 */
[----:B--2---:R-:W-:Y:S01]  /*3700*/  FADD.FTZ R123, R69, 1 ;  /* 0x3f800000457b7421 */ /* 0x004fe20000010000 */
[----:B------:R-:W-:Y:S01]  /*3710*/  FMUL.FTZ R42, R75, -1.4426950216293334961 ;  /* 0xbfb8aa3b4b2a7820 */ /* 0x000fe20000410000 */
[----:B------:R-:W-:-:S05]  /*3720*/  UMOV UR5, UR10 ;  /* 0x0000000a00057c82 */ /* 0x000fca0008000000 */
[----:B------:R-:W2:Y:S08]  /*3730*/  MUFU.RCP R124, R124 ;  /* 0x0000007c007c7308 */ /* 0x000eb00000001000 */
[----:B------:R-:W3:Y:S01]  /*3740*/  MUFU.EX2 R116, R116 ;  /* 0x0000007400747308 */ /* 0x000ee20000000800 */
[----:B0-----:R-:W-:-:S07]  /*3750*/  FADD.FTZ R117, R117, 1 ;  /* 0x3f80000075757421 */ /* 0x001fce0000010000 */
[----:B------:R-:W0:Y:S01]  /*3760*/  MUFU.EX2 R53, R53 ;  /* 0x0000003500357308 */ /* 0x000e220000000800 */
[----:B--2---:R-:W-:Y:S01]  /*3770*/  FMUL.FTZ R111, R107, R124 ;  /* 0x0000007c6b6f7220 */ /* 0x004fe20000410000 */
[----:B------:R-:W-:-:S06]  /*3780*/  FMUL.FTZ R107, R91, -1.4426950216293334961 ;  /* 0xbfb8aa3b5b6b7820 */ /* 0x000fcc0000410000 */
[----:B------:R2:W4:Y:S01]  /*3790*/  MUFU.RCP R45, R125 ;  /* 0x0000007d002d7308 */ /* 0x0005220000001000 */
[----:B---3--:R-:W-:-:S07]  /*37a0*/  FADD.FTZ R124, R116, 1 ;  /* 0x3f800000747c7421 */ /* 0x008fce0000010000 */
[----:B------:R-:W3:Y:S01]  /*37b0*/  MUFU.RCP R123, R123 ;  /* 0x0000007b007b7308 */ /* 0x000ee20000001000 */
[----:B--2---:R-:W-:Y:S01]  /*37c0*/  FADD.FTZ R125, R58, 1 ;  /* 0x3f8000003a7d7421 */ /* 0x004fe20000010000 */
[----:B0-----:R-:W-:Y:S01]  /*37d0*/  FADD.FTZ R61, R53, 1 ;  /* 0x3f800000353d7421 */ /* 0x001fe20000010000 */
[----:B------:R-:W-:-:S05]  /*37e0*/  FMUL.FTZ R53, R100, -1.4426950216293334961 ;  /* 0xbfb8aa3b64357820 */ /* 0x000fca0000410000 */
[----:B------:R-:W0:Y:S01]  /*37f0*/  MUFU.EX2 R113, R113 ;  /* 0x0000007100717308 */ /* 0x000e220000000800 */
[----:B----4-:R-:W-:Y:S01]  /*3800*/  FMUL.FTZ R48, R48, R45 ;  /* 0x0000002d30307220 */ /* 0x010fe20000410000 */
[----:B------:R-:W-:-:S04]  /*3810*/  FMUL.FTZ R45, R81, -1.4426950216293334961 ;  /* 0xbfb8aa3b512d7820 */ /* 0x000fc80000410000 */
[----:B------:R-:W-:Y:S02]  /*3820*/  F2FP.BF16.F32.PACK_AB R48, R48, R43 ;  /* 0x0000002b3030723e */ /* 0x000fe400000010ff */
[----:B------:R-:W2:Y:S01]  /*3830*/  MUFU.RCP R125, R125 ;  /* 0x0000007d007d7308 */ /* 0x000ea20000001000 */
[----:B---3--:R-:W-:-:S07]  /*3840*/  FMUL.FTZ R94, R94, R123 ;  /* 0x0000007b5e5e7220 */ /* 0x008fce0000410000 */
[----:B------:R-:W3:Y:S01]  /*3850*/  MUFU.EX2 R55, R55 ;  /* 0x0000003700377308 */ /* 0x000ee20000000800 */
[----:B0-----:R-:W-:-:S07]  /*3860*/  FADD.FTZ R123, R113, 1 ;  /* 0x3f800000717b7421 */ /* 0x001fce0000010000 */
[----:B------:R-:W-:Y:S01]  /*3870*/  MUFU.EX2 R115, R115 ;  /* 0x0000007300737308 */ /* 0x000fe20000000800 */
[----:B--2---:R-:W-:Y:S01]  /*3880*/  FMUL.FTZ R58, R0, R125 ;  /* 0x0000007d003a7220 */ /* 0x004fe20000410000 */
[----:B------:R-:W-:-:S04]  /*3890*/  FMUL.FTZ R0, R67, -1.4426950216293334961 ;  /* 0xbfb8aa3b43007820 */ /* 0x000fc80000410000 */
[----:B------:R-:W-:Y:S02]  /*38a0*/  F2FP.BF16.F32.PACK_AB R58, R94, R58 ;  /* 0x0000003a5e3a723e */ /* 0x000fe400000010ff */
[----:B------:R-:W0:Y:S01]  /*38b0*/  MUFU.RCP R117, R117 ;  /* 0x0000007500757308 */ /* 0x000e220000001000 */
[----:B---3--:R-:W-:Y:S01]  /*38c0*/  FADD.FTZ R125, R55, 1 ;  /* 0x3f800000377d7421 */ /* 0x008fe20000010000 */
[----:B------:R-:W-:-:S06]  /*38d0*/  FMUL.FTZ R55, R66, -1.4426950216293334961 ;  /* 0xbfb8aa3b42377820 */ /* 0x000fcc0000410000 */
[----:B------:R-:W-:Y:S08]  /*38e0*/  MUFU.EX2 R112, R112 ;  /* 0x0000007000707308 */ /* 0x000ff00000000800 */
[----:B------:R-:W2:Y:S01]  /*38f0*/  MUFU.RCP R124, R124 ;  /* 0x0000007c007c7308 */ /* 0x000ea20000001000 */
[----:B0-----:R-:W-:Y:S01]  /*3900*/  FMUL.FTZ R116, R101, R117 ;  /* 0x0000007565747220 */ /* 0x001fe20000410000 */
[----:B------:R-:W-:-:S06]  /*3910*/  FMUL.FTZ R101, R97, -1.4426950216293334961 ;  /* 0xbfb8aa3b61657820 */ /* 0x000fcc0000410000 */
[----:B------:R-:W0:Y:S08]  /*3920*/  MUFU.EX2 R114, R114 ;  /* 0x0000007200727308 */ /* 0x000e300000000800 */
[----:B------:R-:W3:Y:S01]  /*3930*/  MUFU.RCP R61, R61 ;  /* 0x0000003d003d7308 */ /* 0x000ee20000001000 */
[----:B--2---:R-:W-:Y:S01]  /*3940*/  FMUL.FTZ R117, R103, R124 ;  /* 0x0000007c67757220 */ /* 0x004fe20000410000 */
[----:B------:R-:W-:-:S06]  /*3950*/  FMUL.FTZ R103, R87, -1.4426950216293334961 ;  /* 0xbfb8aa3b57677820 */ /* 0x000fcc0000410000 */
[----:B------:R-:W2:Y:S01]  /*3960*/  MUFU.EX2 R59, R59 ;  /* 0x0000003b003b7308 */ /* 0x000ea20000000800 */
[----:B0-----:R-:W-:-:S07]  /*3970*/  FADD.FTZ R124, R114, 1 ;  /* 0x3f800000727c7421 */ /* 0x001fce0000010000 */
[----:B------:R-:W0:Y:S01]  /*3980*/  MUFU.RCP R123, R123 ;  /* 0x0000007b007b7308 */ /* 0x000e220000001000 */
[----:B---3--:R-:W-:Y:S01]  /*3990*/  FMUL.FTZ R61, R46, R61 ;  /* 0x0000003d2e3d7220 */ /* 0x008fe20000410000 */
[----:B------:R-:W-:-:S06]  /*39a0*/  FMUL.FTZ R46, R95, -1.4426950216293334961 ;  /* 0xbfb8aa3b5f2e7820 */ /* 0x000fcc0000410000 */
[----:B------:R-:W3:Y:S01]  /*39b0*/  MUFU.EX2 R106, R106 ;  /* 0x0000006a006a7308 */ /* 0x000ee20000000800 */
[----:B--2---:R-:W-:Y:S01]  /*39c0*/  FADD.FTZ R69, R59, 1 ;  /* 0x3f8000003b457421 */ /* 0x004fe20000010000 */
[----:B------:R-:W-:-:S06]  /*39d0*/  FMUL.FTZ R59, R77, -1.4426950216293334961 ;  /* 0xbfb8aa3b4d3b7820 */ /* 0x000fcc0000410000 */
[----:B------:R2:W4:Y:S01]  /*39e0*/  MUFU.RCP R113, R125 ;  /* 0x0000007d00717308 */ /* 0x0005220000001000 */
[----:B0-----:R-:W-:-:S07]  /*39f0*/  FMUL.FTZ R82, R82, R123 ;  /* 0x0000007b52527220 */ /* 0x001fce0000410000 */
[----:B------:R-:W-:Y:S01]  /*3a00*/  MUFU.RCP R124, R124 ;  /* 0x0000007c007c7308 */ /* 0x000fe20000001000 */
[----:B--2---:R-:W-:Y:S01]  /*3a10*/  FADD.FTZ R125, R115, 1 ;  /* 0x3f800000737d7421 */ /* 0x004fe20000010000 */
[----:B------:R-:W-:Y:S01]  /*3a20*/  FADD.FTZ R115, R112, 1 ;  /* 0x3f80000070737421 */ /* 0x000fe20000010000 */
[----:B---3--:R-:W-:-:S05]  /*3a30*/  FADD.FTZ R123, R106, 1 ;  /* 0x3f8000006a7b7421 */ /* 0x008fca0000010000 */
[----:B------:R-:W0:Y:S01]  /*3a40*/  MUFU.RCP R115, R115 ;  /* 0x0000007300737308 */ /* 0x000e220000001000 */
[----:B----4-:R-:W-:Y:S01]  /*3a50*/  FMUL.FTZ R113, R89, R113 ;  /* 0x0000007159717220 */ /* 0x010fe20000410000 */
[----:B------:R-:W-:-:S04]  /*3a60*/  FMUL.FTZ R89, R72, -1.4426950216293334961 ;  /* 0xbfb8aa3b48597820 */ /* 0x000fc80000410000 */
[----:B------:R-:W-:Y:S02]  /*3a70*/  F2FP.BF16.F32.PACK_AB R82, R113, R82 ;  /* 0x000000527152723e */ /* 0x000fe400000010ff */
[----:B------:R-:W2:Y:S08]  /*3a80*/  MUFU.EX2 R46, R46 ;  /* 0x0000002e002e7308 */ /* 0x000eb00000000800 */
[----:B------:R-:W3:Y:S01]  /*3a90*/  MUFU.RCP R69, R69 ;  /* 0x0000004500457308 */ /* 0x000ee20000001000 */
[----:B0-----:R-:W-:Y:S01]  /*3aa0*/  FMUL.FTZ R114, R96, R115 ;  /* 0x0000007360727220 */ /* 0x001fe20000410000 */
[----:B------:R-:W-:Y:S01]  /*3ab0*/  FMUL.FTZ R115, R99, R124 ;  /* 0x0000007c63737220 */ /* 0x000fe20000410000 */
[----:B------:R-:W-:Y:S01]  /*3ac0*/  FMUL.FTZ R96, R92, -1.4426950216293334961 ;  /* 0xbfb8aa3b5c607820 */ /* 0x000fe20000410000 */
[----:B------:R-:W-:-:S04]  /*3ad0*/  FMUL.FTZ R99, R83, -1.4426950216293334961 ;  /* 0xbfb8aa3b53637820 */ /* 0x000fc80000410000 */
[----:B------:R-:W0:Y:S01]  /*3ae0*/  MUFU.RCP R123, R123 ;  /* 0x0000007b007b7308 */ /* 0x000e220000001000 */
[----:B--2---:R-:W-:Y:S01]  /*3af0*/  FADD.FTZ R124, R46, 1 ;  /* 0x3f8000002e7c7421 */ /* 0x004fe20000010000 */
[----:B------:R-:W-:-:S06]  /*3b00*/  FMUL.FTZ R46, R57, -1.4426950216293334961 ;  /* 0xbfb8aa3b392e7820 */ /* 0x000fcc0000410000 */
[----:B------:R-:W2:Y:S01]  /*3b10*/  MUFU.EX2 R42, R42 ;  /* 0x0000002a002a7308 */ /* 0x000ea20000000800 */
[----:B---3--:R-:W-:Y:S01]  /*3b20*/  FMUL.FTZ R104, R104, R69 ;  /* 0x0000004568687220 */ /* 0x008fe20000410000 */
[----:B------:R-:W-:-:S06]  /*3b30*/  FMUL.FTZ R69, R98, -1.4426950216293334961 ;  /* 0xbfb8aa3b62457820 */ /* 0x000fcc0000410000 */
[----:B------:R-:W3:Y:S01]  /*3b40*/  MUFU.EX2 R107, R107 ;  /* 0x0000006b006b7308 */ /* 0x000ee20000000800 */
[----:B0-----:R-:W-:Y:S01]  /*3b50*/  FMUL.FTZ R112, R85, R123 ;  /* 0x0000007b55707220 */ /* 0x001fe20000410000 */
[----:B------:R-:W-:-:S06]  /*3b60*/  FMUL.FTZ R85, R70, -1.4426950216293334961 ;  /* 0xbfb8aa3b46557820 */ /* 0x000fcc0000410000 */
[----:B------:R-:W0:Y:S01]  /*3b70*/  MUFU.RCP R124, R124 ;  /* 0x0000007c007c7308 */ /* 0x000e220000001000 */
[----:B--2---:R-:W-:-:S07]  /*3b80*/  FADD.FTZ R123, R42, 1 ;  /* 0x3f8000002a7b7421 */ /* 0x004fce0000010000 */
[----:B------:R-:W-:Y:S01]  /*3b90*/  MUFU.EX2 R0, R0 ;  /* 0x0000000000007308 */ /* 0x000fe20000000800 */
[----:B---3--:R-:W-:-:S07]  /*3ba0*/  FADD.FTZ R107, R107, 1 ;  /* 0x3f8000006b6b7421 */ /* 0x008fce0000010000 */
[----:B------:R-:W-:Y:S01]  /*3bb0*/  MUFU.EX2 R55, R55 ;  /* 0x0000003700377308 */ /* 0x000fe20000000800 */
[----:B0-----:R-:W-:-:S07]  /*3bc0*/  FMUL.FTZ R95, R95, R124 ;  /* 0x0000007c5f5f7220 */ /* 0x001fce0000410000 */
[----:B------:R-:W0:Y:S08]  /*3bd0*/  MUFU.EX2 R69, R69 ;  /* 0x0000004500457308 */ /* 0x000e300000000800 */
[----:B------:R-:W2:Y:S08]  /*3be0*/  MUFU.RCP R125, R125 ;  /* 0x0000007d007d7308 */ /* 0x000eb00000001000 */
[----:B------:R-:W-:Y:S01]  /*3bf0*/  MUFU.EX2 R85, R85 ;  /* 0x0000005500557308 */ /* 0x000fe20000000800 */
[----:B0-----:R-:W-:-:S07]  /*3c00*/  FADD.FTZ R69, R69, 1 ;  /* 0x3f80000045457421 */ /* 0x001fce0000010000 */
[----:B------:R0:W3:Y:S01]  /*3c10*/  MUFU.RCP R42, R123 ;  /* 0x0000007b002a7308 */ /* 0x0000e20000001000 */
[----:B--2---:R-:W-:Y:S01]  /*3c20*/  FMUL.FTZ R106, R79, R125 ;  /* 0x0000007d4f6a7220 */ /* 0x004fe20000410000 */
[----:B------:R-:W-:-:S04]  /*3c30*/  FMUL.FTZ R79, R65, -1.4426950216293334961 ;  /* 0xbfb8aa3b414f7820 */ /* 0x000fc80000410000 */
[----:B------:R-:W-:Y:S02]  /*3c40*/  F2FP.BF16.F32.PACK_AB R106, R112, R106 ;  /* 0x0000006a706a723e */ /* 0x000fe400000010ff */
[----:B------:R-:W2:Y:S01]  /*3c50*/  MUFU.EX2 R103, R103 ;  /* 0x0000006700677308 */ /* 0x000ea20000000800 */
[----:B0-----:R-:W-:-:S07]  /*3c60*/  FADD.FTZ R123, R0, 1 ;  /* 0x3f800000007b7421 */ /* 0x001fce0000010000 */
[----:B------:R-:W0:Y:S01]  /*3c70*/  MUFU.EX2 R45, R45 ;  /* 0x0000002d002d7308 */ /* 0x000e220000000800 */
[----:B---3--:R-:W-:Y:S01]  /*3c80*/  FMUL.FTZ R75, R75, R42 ;  /* 0x0000002a4b4b7220 */ /* 0x008fe20000410000 */
[----:B------:R-:W-:-:S06]  /*3c90*/  FMUL.FTZ R42, R64, -1.4426950216293334961 ;  /* 0xbfb8aa3b402a7820 */ /* 0x000fcc0000410000 */
[----:B------:R3:W4:Y:S01]  /*3ca0*/  MUFU.RCP R124, R107 ;  /* 0x0000006b007c7308 */ /* 0x0007220000001000 */
[----:B--2---:R-:W-:-:S07]  /*3cb0*/  FADD.FTZ R103, R103, 1 ;  /* 0x3f80000067677421 */ /* 0x004fce0000010000 */
[----:B------:R2:W1:Y:S01]  /*3cc0*/  MUFU.RCP R0, R123 ;  /* 0x0000007b00007308 */ /* 0x0004620000001000 */
[----:B0-----:R-:W-:Y:S01]  /*3cd0*/  FADD.FTZ R125, R45, 1 ;  /* 0x3f8000002d7d7421 */ /* 0x001fe20000010000 */
[----:B---3--:R-:W-:-:S06]  /*3ce0*/  FMUL.FTZ R107, R76, -1.4426950216293334961 ;  /* 0xbfb8aa3b4c6b7820 */ /* 0x008fcc0000410000 */
[----:B------:R-:W-:Y:S01]  /*3cf0*/  MUFU.EX2 R59, R59 ;  /* 0x0000003b003b7308 */ /* 0x000fe20000000800 */
[----:B--2---:R-:W-:Y:S01]  /*3d00*/  FADD.FTZ R123, R55, 1 ;  /* 0x3f800000377b7421 */ /* 0x004fe20000010000 */
[----:B----4-:R-:W-:-:S06]  /*3d10*/  FMUL.FTZ R91, R91, R124 ;  /* 0x0000007c5b5b7220 */ /* 0x010fcc0000410000 */
[----:B------:R0:W2:Y:S01]  /*3d20*/  MUFU.RCP R55, R123 ;  /* 0x0000007b00377308 */ /* 0x0000a20000001000 */
[----:B-1----:R-:W-:Y:S01]  /*3d30*/  FMUL.FTZ R67, R67, R0 ;  /* 0x0000000043437220 */ /* 0x002fe20000410000 */
[----:B------:R-:W-:-:S06]  /*3d40*/  FMUL.FTZ R0, R63, -1.4426950216293334961 ;  /* 0xbfb8aa3b3f007820 */ /* 0x000fcc0000410000 */
[----:B------:R-:W1:Y:S01]  /*3d50*/  MUFU.EX2 R53, R53 ;  /* 0x0000003500357308 */ /* 0x000e620000000800 */
[----:B0-----:R-:W-:Y:S01]  /*3d60*/  FADD.FTZ R123, R85, 1 ;  /* 0x3f800000557b7421 */ /* 0x001fe20000010000 */
[----:B------:R-:W-:-:S06]  /*3d70*/  FMUL.FTZ R85, R56, -1.4426950216293334961 ;  /* 0xbfb8aa3b38557820 */ /* 0x000fcc0000410000 */
[----:B------:R-:W-:Y:S01]  /*3d80*/  MUFU.EX2 R89, R89 ;  /* 0x0000005900597308 */ /* 0x000fe20000000800 */
[----:B--2---:R-:W-:Y:S01]  /*3d90*/  FMUL.FTZ R66, R66, R55 ;  /* 0x0000003742427220 */ /* 0x004fe20000410000 */
[----:B------:R-:W-:-:S06]  /*3da0*/  FMUL.FTZ R55, R62, -1.4426950216293334961 ;  /* 0xbfb8aa3b3e377820 */ /* 0x000fcc0000410000 */
[----:B------:R-:W0:Y:S01]  /*3db0*/  MUFU.RCP R69, R69 ;  /* 0x0000004500457308 */ /* 0x000e220000001000 */
[----:B-1----:R-:W-:-:S07]  /*3dc0*/  FADD.FTZ R53, R53, 1 ;  /* 0x3f80000035357421 */ /* 0x002fce0000010000 */
[----:B------:R-:W-:Y:S08]  /*3dd0*/  MUFU.EX2 R79, R79 ;  /* 0x0000004f004f7308 */ /* 0x000ff00000000800 */
[----:B------:R-:W1:Y:S01]  /*3de0*/  MUFU.RCP R123, R123 ;  /* 0x0000007b007b7308 */ /* 0x000e620000001000 */
[----:B0-----:R-:W-:Y:S01]  /*3df0*/  FMUL.FTZ R98, R98, R69 ;  /* 0x0000004562627220 */ /* 0x001fe20000410000 */
[----:B------:R-:W-:-:S04]  /*3e00*/  FMUL.FTZ R69, R88, -1.4426950216293334961 ;  /* 0xbfb8aa3b58457820 */ /* 0x000fc80000410000 */
[----:B------:R-:W-:Y:S02]  /*3e10*/  F2FP.BF16.F32.PACK_AB R91, R91, R98 ;  /* 0x000000625b5b723e */ /* 0x000fe400000010ff */
[----:B------:R-:W0:Y:S08]  /*3e20*/  MUFU.EX2 R101, R101 ;  /* 0x0000006500657308 */ /* 0x000e300000000800 */
[----:B------:R-:W-:Y:S01]  /*3e30*/  MUFU.EX2 R96, R96 ;  /* 0x0000006000607308 */ /* 0x000fe20000000800 */
[----:B-1----:R-:W-:-:S07]  /*3e40*/  FMUL.FTZ R70, R70, R123 ;  /* 0x0000007b46467220 */ /* 0x002fce0000410000 */
[----:B------:R-:W1:Y:S01]  /*3e50*/  MUFU.EX2 R42, R42 ;  /* 0x0000002a002a7308 */ /* 0x000e620000000800 */
[----:B0-----:R-:W-:-:S07]  /*3e60*/  FADD.FTZ R101, R101, 1 ;  /* 0x3f80000065657421 */ /* 0x001fce0000010000 */
[----:B------:R0:W2:Y:S08]  /*3e70*/  MUFU.RCP R124, R103 ;  /* 0x00000067007c7308 */ /* 0x0000b00000001000 */
[----:B------:R-:W3:Y:S01]  /*3e80*/  MUFU.EX2 R99, R99 ;  /* 0x0000006300637308 */ /* 0x000ee20000000800 */
[----:B-1----:R-:W-:Y:S01]  /*3e90*/  FADD.FTZ R123, R42, 1 ;  /* 0x3f8000002a7b7421 */ /* 0x002fe20000010000 */
[----:B0-----:R-:W-:Y:S01]  /*3ea0*/  FMUL.FTZ R103, R73, -1.4426950216293334961 ;  /* 0xbfb8aa3b49677820 */ /* 0x001fe20000410000 */
[----:B------:R-:W-:-:S05]  /*3eb0*/  FMUL.FTZ R42, R50, -1.4426950216293334961 ;  /* 0xbfb8aa3b322a7820 */ /* 0x000fca0000410000 */
[----:B------:R0:W1:Y:S01]  /*3ec0*/  MUFU.RCP R45, R125 ;  /* 0x0000007d002d7308 */ /* 0x0000620000001000 */
[----:B--2---:R-:W-:-:S07]  /*3ed0*/  FMUL.FTZ R87, R87, R124 ;  /* 0x0000007c57577220 */ /* 0x004fce0000410000 */
[----:B------:R-:W2:Y:S01]  /*3ee0*/  MUFU.RCP R53, R53 ;  /* 0x0000003500357308 */ /* 0x000ea20000001000 */
[----:B0-----:R-:W-:Y:S01]  /*3ef0*/  FADD.FTZ R125, R59, 1 ;  /* 0x3f8000003b7d7421 */ /* 0x001fe20000010000 */
[----:B---3--:R-:W-:Y:S01]  /*3f00*/  FADD.FTZ R124, R99, 1 ;  /* 0x3f800000637c7421 */ /* 0x008fe20000010000 */
[----:B------:R-:W-:-:S05]  /*3f10*/  FMUL.FTZ R99, R80, -1.4426950216293334961 ;  /* 0xbfb8aa3b50637820 */ /* 0x000fca0000410000 */
[----:B------:R0:W3:Y:S01]  /*3f20*/  MUFU.RCP R59, R125 ;  /* 0x0000007d003b7308 */ /* 0x0000e20000001000 */
[----:B-1----:R-:W-:Y:S01]  /*3f30*/  FMUL.FTZ R81, R81, R45 ;  /* 0x0000002d51517220 */ /* 0x002fe20000410000 */
[----:B------:R-:W-:-:S04]  /*3f40*/  FMUL.FTZ R45, R68, -1.4426950216293334961 ;  /* 0xbfb8aa3b442d7820 */ /* 0x000fc80000410000 */
[----:B------:R-:W-:Y:S02]  /*3f50*/  F2FP.BF16.F32.PACK_AB R94, R81, R75 ;  /* 0x0000004b515e723e */ /* 0x000fe400000010ff */
[----:B------:R-:W1:Y:S01]  /*3f60*/  MUFU.EX2 R46, R46 ;  /* 0x0000002e002e7308 */ /* 0x000e620000000800 */
[----:B0-----:R-:W-:Y:S01]  /*3f70*/  FADD.FTZ R125, R89, 1 ;  /* 0x3f800000597d7421 */ /* 0x001fe20000010000 */
[----:B--2---:R-:W-:Y:S01]  /*3f80*/  FMUL.FTZ R100, R100, R53 ;  /* 0x0000003564647220 */ /* 0x004fe20000410000 */
[----:B------:R-:W-:-:S04]  /*3f90*/  FMUL.FTZ R53, R78, -1.4426950216293334961 ;  /* 0xbfb8aa3b4e357820 */ /* 0x000fc80000410000 */
[----:B------:R-:W-:Y:S01]  /*3fa0*/  F2FP.BF16.F32.PACK_AB R95, R95, R100 ;  /* 0x000000645f5f723e */ /* 0x000fe200000010ff */
[----:B------:R0:W2:Y:S01]  /*3fb0*/  MUFU.RCP R89, R125 ;  /* 0x0000007d00597308 */ /* 0x0000a20000001000 */
[----:B---3--:R-:W-:Y:S01]  /*3fc0*/  FMUL.FTZ R77, R77, R59 ;  /* 0x0000003b4d4d7220 */ /* 0x008fe20000410000 */
[----:B------:R-:W-:-:S06]  /*3fd0*/  FMUL.FTZ R59, R60, -1.4426950216293334961 ;  /* 0xbfb8aa3b3c3b7820 */ /* 0x000fcc0000410000 */
[----:B------:R-:W3:Y:S01]  /*3fe0*/  MUFU.EX2 R69, R69 ;  /* 0x0000004500457308 */ /* 0x000ee20000000800 */
[----:B0-----:R-:W-:Y:S01]  /*3ff0*/  FADD.FTZ R125, R79, 1 ;  /* 0x3f8000004f7d7421 */ /* 0x001fe20000010000 */
[----:B------:R-:W-:Y:S01]  /*4000*/  FADD.FTZ R79, R96, 1 ;  /* 0x3f800000604f7421 */ /* 0x000fe20000010000 */
[----:B-1----:R-:W-:Y:S01]  /*4010*/  FADD.FTZ R46, R46, 1 ;  /* 0x3f8000002e2e7421 */ /* 0x002fe20000010000 */
[----:B------:R-:W-:-:S04]  /*4020*/  FMUL.FTZ R96, R52, -1.4426950216293334961 ;  /* 0xbfb8aa3b34607820 */ /* 0x000fc80000410000 */
[----:B------:R-:W0:Y:S01]  /*4030*/  MUFU.RCP R101, R101 ;  /* 0x0000006500657308 */ /* 0x000e220000001000 */
[----:B--2---:R-:W-:Y:S01]  /*4040*/  FMUL.FTZ R72, R72, R89 ;  /* 0x0000005948487220 */ /* 0x004fe20000410000 */
[----:B------:R-:W-:-:S04]  /*4050*/  FMUL.FTZ R89, R54, -1.4426950216293334961 ;  /* 0xbfb8aa3b36597820 */ /* 0x000fc80000410000 */
[----:B------:R-:W-:Y:S02]  /*4060*/  F2FP.BF16.F32.PACK_AB R66, R72, R66 ;  /* 0x000000424842723e */ /* 0x000fe400000010ff */
[----:B------:R-:W1:Y:S01]  /*4070*/  MUFU.RCP R79, R79 ;  /* 0x0000004f004f7308 */ /* 0x000e620000001000 */
[----:B---3--:R-:W-:-:S07]  /*4080*/  FADD.FTZ R69, R69, 1 ;  /* 0x3f80000045457421 */ /* 0x008fce0000010000 */
[----:B------:R-:W2:Y:S01]  /*4090*/  MUFU.RCP R123, R123 ;  /* 0x0000007b007b7308 */ /* 0x000ea20000001000 */
[----:B0-----:R-:W-:Y:S01]  /*40a0*/  FMUL.FTZ R97, R97, R101 ;  /* 0x0000006561617220 */ /* 0x001fe20000410000 */
[----:B------:R-:W-:-:S06]  /*40b0*/  FMUL.FTZ R101, R84, -1.4426950216293334961 ;  /* 0xbfb8aa3b54657820 */ /* 0x000fcc0000410000 */
[----:B------:R-:W0:Y:S01]  /*40c0*/  MUFU.EX2 R0, R0 ;  /* 0x0000000000007308 */ /* 0x000e220000000800 */
[----:B-1----:R-:W-:-:S07]  /*40d0*/  FMUL.FTZ R92, R92, R79 ;  /* 0x0000004f5c5c7220 */ /* 0x002fce0000410000 */
[----:B------:R-:W1:Y:S01]  /*40e0*/  MUFU.RCP R124, R124 ;  /* 0x0000007c007c7308 */ /* 0x000e620000001000 */
[----:B--2---:R-:W-:-:S07]  /*40f0*/  FMUL.FTZ R64, R64, R123 ;  /* 0x0000007b40407220 */ /* 0x004fce0000410000 */
[----:B------:R-:W2:Y:S01]  /*4100*/  MUFU.EX2 R45, R45 ;  /* 0x0000002d002d7308 */ /* 0x000ea20000000800 */
[----:B0-----:R-:W-:-:S07]  /*4110*/  FADD.FTZ R123, R0, 1 ;  /* 0x3f800000007b7421 */ /* 0x001fce0000010000 */
[----:B------:R-:W-:Y:S01]  /*4120*/  MUFU.EX2 R59, R59 ;  /* 0x0000003b003b7308 */ /* 0x000fe20000000800 */
[----:B-1----:R-:W-:Y:S01]  /*4130*/  FMUL.FTZ R79, R83, R124 ;  /* 0x0000007c534f7220 */ /* 0x002fe20000410000 */
[----:B------:R-:W-:-:S06]  /*4140*/  FMUL.FTZ R83, R71, -1.4426950216293334961 ;  /* 0xbfb8aa3b47537820 */ /* 0x000fcc0000410000 */
[----:B------:R-:W0:Y:S01]  /*4150*/  MUFU.RCP R125, R125 ;  /* 0x0000007d007d7308 */ /* 0x000e220000001000 */
[----:B--2---:R-:W-:-:S07]  /*4160*/  FADD.FTZ R124, R45, 1 ;  /* 0x3f8000002d7c7421 */ /* 0x004fce0000010000 */
[----:B------:R-:W1:Y:S08]  /*4170*/  MUFU.EX2 R53, R53 ;  /* 0x0000003500357308 */ /* 0x000e700000000800 */
[----:B------:R-:W2:Y:S01]  /*4180*/  MUFU.EX2 R107, R107 ;  /* 0x0000006b006b7308 */ /* 0x000ea20000000800 */
[----:B0-----:R-:W-:Y:S01]  /*4190*/  FMUL.FTZ R65, R65, R125 ;  /* 0x0000007d41417220 */ /* 0x001fe20000410000 */
[----:B------:R-:W-:-:S06]  /*41a0*/  FMUL.FTZ R125, R49, -1.4426950216293334961 ;  /* 0xbfb8aa3b317d7820 */ /* 0x000fcc0000410000 */
[----:B------:R-:W0:Y:S01]  /*41b0*/  MUFU.RCP R46, R46 ;  /* 0x0000002e002e7308 */ /* 0x000e220000001000 */
[----:B-1----:R-:W-:-:S07]  /*41c0*/  FADD.FTZ R53, R53, 1 ;  /* 0x3f80000035357421 */ /* 0x002fce0000010000 */
[----:B------:R-:W1:Y:S01]  /*41d0*/  MUFU.EX2 R103, R103 ;  /* 0x0000006700677308 */ /* 0x000e620000000800 */
[----:B--2---:R-:W-:-:S07]  /*41e0*/  FADD.FTZ R107, R107, 1 ;  /* 0x3f8000006b6b7421 */ /* 0x004fce0000010000 */
[----:B------:R-:W2:Y:S01]  /*41f0*/  MUFU.EX2 R99, R99 ;  /* 0x0000006300637308 */ /* 0x000ea20000000800 */
[----:B0-----:R-:W-:-:S07]  /*4200*/  FMUL.FTZ R57, R57, R46 ;  /* 0x0000002e39397220 */ /* 0x001fce0000410000 */
[----:B------:R-:W-:Y:S01]  /*4210*/  MUFU.EX2 R55, R55 ;  /* 0x0000003700377308 */ /* 0x000fe20000000800 */
[----:B-1----:R-:W-:-:S07]  /*4220*/  FADD.FTZ R103, R103, 1 ;  /* 0x3f80000067677421 */ /* 0x002fce0000010000 */
[----:B------:R-:W-:Y:S01]  /*4230*/  MUFU.EX2 R89, R89 ;  /* 0x0000005900597308 */ /* 0x000fe20000000800 */
[----:B--2---:R-:W-:-:S07]  /*4240*/  FADD.FTZ R99, R99, 1 ;  /* 0x3f80000063637421 */ /* 0x004fce0000010000 */
[----:B------:R-:W0:Y:S08]  /*4250*/  MUFU.RCP R69, R69 ;  /* 0x0000004500457308 */ /* 0x000e300000001000 */
[----:B------:R-:W1:Y:S08]  /*4260*/  MUFU.EX2 R96, R96 ;  /* 0x0000006000607308 */ /* 0x000e700000000800 */
[----:B------:R2:W3:Y:S01]  /*4270*/  MUFU.RCP R0, R123 ;  /* 0x0000007b00007308 */ /* 0x0004e20000001000 */
[----:B0-----:R-:W-:-:S07]  /*4280*/  FMUL.FTZ R88, R88, R69 ;  /* 0x0000004558587220 */ /* 0x001fce0000410000 */
[----:B------:R0:W4:Y:S01]  /*4290*/  MUFU.RCP R45, R124 ;  /* 0x0000007c002d7308 */ /* 0x0001220000001000 */
[----:B--2---:R-:W-:Y:S01]  /*42a0*/  FADD.FTZ R123, R55, 1 ;  /* 0x3f800000377b7421 */ /* 0x004fe20000010000 */
[----:B-1----:R-:W-:-:S06]  /*42b0*/  FADD.FTZ R96, R96, 1 ;  /* 0x3f80000060607421 */ /* 0x002fcc0000010000 */
[----:B------:R-:W1:Y:S01]  /*42c0*/  MUFU.EX2 R101, R101 ;  /* 0x0000006500657308 */ /* 0x000e620000000800 */
[----:B0-----:R-:W-:Y:S01]  /*42d0*/  FADD.FTZ R124, R59, 1 ;  /* 0x3f8000003b7c7421 */ /* 0x001fe20000010000 */
[----:B---3--:R-:W-:Y:S01]  /*42e0*/  FMUL.FTZ R63, R63, R0 ;  /* 0x000000003f3f7220 */ /* 0x008fe20000410000 */
[----:B------:R-:W-:-:S05]  /*42f0*/  FMUL.FTZ R0, R47, -1.4426950216293334961 ;  /* 0xbfb8aa3b2f007820 */ /* 0x000fca0000410000 */
[----:B------:R-:W-:Y:S01]  /*4300*/  MUFU.EX2 R85, R85 ;  /* 0x0000005500557308 */ /* 0x000fe20000000800 */
[----:B----4-:R-:W-:Y:S01]  /*4310*/  FMUL.FTZ R68, R68, R45 ;  /* 0x0000002d44447220 */ /* 0x010fe20000410000 */
[----:B------:R-:W-:-:S04]  /*4320*/  FMUL.FTZ R45, R44, -1.4426950216293334961 ;  /* 0xbfb8aa3b2c2d7820 */ /* 0x000fc80000410000 */
[----:B------:R-:W-:Y:S02]  /*4330*/  F2FP.BF16.F32.PACK_AB R64, R68, R64 ;  /* 0x000000404440723e */ /* 0x000fe400000010ff */
[----:B------:R0:W2:Y:S01]  /*4340*/  MUFU.RCP R59, R124 ;  /* 0x0000007c003b7308 */ /* 0x0000a20000001000 */
[----:B-1----:R-:W-:-:S07]  /*4350*/  FADD.FTZ R101, R101, 1 ;  /* 0x3f80000065657421 */ /* 0x002fce0000010000 */
[----:B------:R1:W3:Y:S01]  /*4360*/  MUFU.EX2 R46, R125 ;  /* 0x0000007d002e7308 */ /* 0x0002e20000000800 */
[----:B0-----:R-:W-:-:S07]  /*4370*/  FMUL.FTZ R124, R41, -1.4426950216293334961 ;  /* 0xbfb8aa3b297c7820 */ /* 0x001fce0000410000 */
[----:B------:R-:W0:Y:S01]  /*4380*/  MUFU.EX2 R69, R124 ;  /* 0x0000007c00457308 */ /* 0x000e220000000800 */
[----:B-1----:R-:W-:Y:S01]  /*4390*/  FADD.FTZ R125, R89, 1 ;  /* 0x3f800000597d7421 */ /* 0x002fe20000010000 */
[----:B--2---:R-:W-:Y:S01]  /*43a0*/  FMUL.FTZ R60, R60, R59 ;  /* 0x0000003b3c3c7220 */ /* 0x004fe20000410000 */
[----:B------:R-:W-:-:S05]  /*43b0*/  FMUL.FTZ R59, R40, -1.4426950216293334961 ;  /* 0xbfb8aa3b283b7820 */ /* 0x000fca0000410000 */
[----:B------:R1:W2:Y:S01]  /*43c0*/  MUFU.RCP R124, R103 ;  /* 0x00000067007c7308 */ /* 0x0002a20000001000 */
[----:B---3--:R-:W-:-:S07]  /*43d0*/  FADD.FTZ R46, R46, 1 ;  /* 0x3f8000002e2e7421 */ /* 0x008fce0000010000 */
[----:B------:R-:W3:Y:S01]  /*43e0*/  MUFU.EX2 R83, R83 ;  /* 0x0000005300537308 */ /* 0x000ee20000000800 */
[----:B-1----:R-:W-:Y:S01]  /*43f0*/  FMUL.FTZ R103, R108, -1.4426950216293334961 ;  /* 0xbfb8aa3b6c677820 */ /* 0x002fe20000410000 */
[----:B0-----:R-:W-:-:S06]  /*4400*/  FADD.FTZ R69, R69, 1 ;  /* 0x3f80000045457421 */ /* 0x001fcc0000010000 */
[----:B------:R-:W0:Y:S01]  /*4410*/  MUFU.RCP R53, R53 ;  /* 0x0000003500357308 */ /* 0x000e220000001000 */
[----:B--2---:R-:W-:-:S07]  /*4420*/  FMUL.FTZ R73, R73, R124 ;  /* 0x0000007c49497220 */ /* 0x004fce0000410000 */
[----:B------:R-:W1:Y:S01]  /*4430*/  MUFU.RCP R107, R107 ;  /* 0x0000006b006b7308 */ /* 0x000e620000001000 */
[----:B---3--:R-:W-:Y:S01]  /*4440*/  FADD.FTZ R124, R83, 1 ;  /* 0x3f800000537c7421 */ /* 0x008fe20000010000 */
[----:B------:R-:W-:-:S06]  /*4450*/  FMUL.FTZ R83, R90, -1.4426950216293334961 ;  /* 0xbfb8aa3b5a537820 */ /* 0x000fcc0000410000 */
[----:B------:R2:W3:Y:S01]  /*4460*/  MUFU.RCP R55, R123 ;  /* 0x0000007b00377308 */ /* 0x0004e20000001000 */
[----:B0-----:R-:W-:Y:S01]  /*4470*/  FMUL.FTZ R78, R78, R53 ;  /* 0x000000354e4e7220 */ /* 0x001fe20000410000 */
[----:B------:R-:W-:-:S06]  /*4480*/  FMUL.FTZ R53, R110, -1.4426950216293334961 ;  /* 0xbfb8aa3b6e357820 */ /* 0x000fcc0000410000 */
[----:B------:R0:W4:Y:S01]  /*4490*/  MUFU.RCP R89, R125 ;  /* 0x0000007d00597308 */ /* 0x0001220000001000 */
[----:B--2---:R-:W-:Y:S01]  /*44a0*/  FADD.FTZ R123, R85, 1 ;  /* 0x3f800000557b7421 */ /* 0x004fe20000010000 */
[----:B-1----:R-:W-:Y:S01]  /*44b0*/  FMUL.FTZ R76, R76, R107 ;  /* 0x0000006b4c4c7220 */ /* 0x002fe20000410000 */
[----:B------:R-:W-:-:S05]  /*44c0*/  FMUL.FTZ R107, R109, -1.4426950216293334961 ;  /* 0xbfb8aa3b6d6b7820 */ /* 0x000fca0000410000 */
[----:B------:R-:W1:Y:S01]  /*44d0*/  MUFU.RCP R99, R99 ;  /* 0x0000006300637308 */ /* 0x000e620000001000 */
[----:B---3--:R-:W-:Y:S01]  /*44e0*/  FMUL.FTZ R62, R62, R55 ;  /* 0x000000373e3e7220 */ /* 0x008fe20000410000 */
[----:B------:R-:W-:Y:S01]  /*44f0*/  FMUL.FTZ R55, R86, -1.4426950216293334961 ;  /* 0xbfb8aa3b56377820 */ /* 0x000fe20000410000 */
[----:B0-----:R-:W-:-:S05]  /*4500*/  FMUL.FTZ R125, R105, -1.4426950216293334961 ;  /* 0xbfb8aa3b697d7820 */ /* 0x001fca0000410000 */
[----:B------:R0:W2:Y:S01]  /*4510*/  MUFU.RCP R85, R96 ;  /* 0x0000006000557308 */ /* 0x0000a20000001000 */
[----:B----4-:R-:W-:Y:S01]  /*4520*/  FMUL.FTZ R54, R54, R89 ;  /* 0x0000005936367220 */ /* 0x010fe20000410000 */
[----:B------:R-:W-:-:S04]  /*4530*/  FMUL.FTZ R89, R74, -1.4426950216293334961 ;  /* 0xbfb8aa3b4a597820 */ /* 0x000fc80000410000 */
[----:B------:R-:W-:Y:S02]  /*4540*/  F2FP.BF16.F32.PACK_AB R62, R54, R62 ;  /* 0x0000003e363e723e */ /* 0x000fe400000010ff */
[----:B------:R-:W3:Y:S01]  /*4550*/  MUFU.EX2 R0, R0 ;  /* 0x0000000000007308 */ /* 0x000ee20000000800 */
[----:B-1----:R-:W-:Y:S01]  /*4560*/  FMUL.FTZ R80, R80, R99 ;  /* 0x0000006350507220 */ /* 0x002fe20000410000 */
[----:B0-----:R-:W-:Y:S01]  /*4570*/  FMUL.FTZ R96, R102, -1.4426950216293334961 ;  /* 0xbfb8aa3b66607820 */ /* 0x001fe20000410000 */
[----:B------:R-:W-:-:S05]  /*4580*/  FMUL.FTZ R99, R122, -1.4426950216293334961 ;  /* 0xbfb8aa3b7a637820 */ /* 0x000fca0000410000 */
[----:B------:R-:W0:Y:S01]  /*4590*/  MUFU.EX2 R45, R45 ;  /* 0x0000002d002d7308 */ /* 0x000e220000000800 */
[----:B--2---:R-:W-:Y:S01]  /*45a0*/  FMUL.FTZ R52, R52, R85 ;  /* 0x0000005534347220 */ /* 0x004fe20000410000 */
[----:B------:R-:W-:-:S06]  /*45b0*/  FMUL.FTZ R85, R93, -1.4426950216293334961 ;  /* 0xbfb8aa3b5d557820 */ /* 0x000fcc0000410000 */
[----:B------:R-:W1:Y:S01]  /*45c0*/  MUFU.RCP R101, R101 ;  /* 0x0000006500657308 */ /* 0x000e620000001000 */
[----:B---3--:R-:W-:-:S07]  /*45d0*/  FADD.FTZ R0, R0, 1 ;  /* 0x3f80000000007421 */ /* 0x008fce0000010000 */
[----:B------:R-:W2:Y:S01]  /*45e0*/  MUFU.EX2 R59, R59 ;  /* 0x0000003b003b7308 */ /* 0x000ea20000000800 */
[----:B0-----:R-:W-:-:S07]  /*45f0*/  FADD.FTZ R45, R45, 1 ;  /* 0x3f8000002d2d7421 */ /* 0x001fce0000010000 */
[----:B------:R-:W0:Y:S01]  /*4600*/  MUFU.EX2 R42, R42 ;  /* 0x0000002a002a7308 */ /* 0x000e220000000800 */
[----:B-1----:R-:W-:-:S07]  /*4610*/  FMUL.FTZ R84, R84, R101 ;  /* 0x0000006554547220 */ /* 0x002fce0000410000 */
        /* <DEDUP_REMOVED lines=24> */
[----:B------:R-:W1:Y:S01]  /*47a0*/  MUFU.RCP R45, R45 ;  /* 0x0000002d002d7308 */ /* 0x000e620000001000 */
[----:B--2---:R-:W-:-:S07]  /*47b0*/  FMUL.FTZ R46, R49, R46 ;  /* 0x0000002e312e7220 */ /* 0x004fce0000410000 */
[----:B------:R-:W2:Y:S01]  /*47c0*/  MUFU.RCP R124, R124 ;  /* 0x0000007c007c7308 */ /* 0x000ea20000001000 */
[----:B0-----:R-:W-:-:S07]  /*47d0*/  FMUL.FTZ R0, R47, R0 ;  /* 0x000000002f007220 */ /* 0x001fce0000410000 */
[----:B------:R-:W0:Y:S01]  /*47e0*/  MUFU.RCP R59, R59 ;  /* 0x0000003b003b7308 */ /* 0x000e220000001000 */
[----:B-1----:R-:W-:-:S07]  /*47f0*/  FMUL.FTZ R45, R44, R45 ;  /* 0x0000002d2c2d7220 */ /* 0x002fce0000410000 */
[----:B------:R-:W1:Y:S01]  /*4800*/  MUFU.RCP R42, R42 ;  /* 0x0000002a002a7308 */ /* 0x000e620000001000 */
[----:B--2---:R-:W-:Y:S01]  /*4810*/  FMUL.FTZ R71, R71, R124 ;  /* 0x0000007c47477220 */ /* 0x004fe20000410000 */
[----:B------:R-:W-:Y:S02]  /*4820*/  IADD3 R124, P1, PT, R38, UR18, RZ ;  /* 0x00000012267c7c10 */ /* 0x000fe4000ff3e0ff */
[----:B------:R-:W-:Y:S02]  /*4830*/  F2FP.BF16.F32.PACK_AB R38, R70, R65 ;  /* 0x000000414626723e */ /* 0x000fe400000010ff */
[----:B------:R-:W-:Y:S01]  /*4840*/  IADD3.X R125, PT, PT, R39, UR19, RZ, P1, !PT ;  /* 0x00000013277d7c10 */ /* 0x000fe20008ffe4ff */
[----:B------:R-:W2:Y:S01]  /*4850*/  LDCU.64 UR18, c[0x0][0x3a8] ;  /* 0x00007500ff1277ac */ /* 0x000ea20008000a00 */
[----:B------:R-:W3:Y:S01]  /*4860*/  MUFU.RCP R69, R69 ;  /* 0x0000004500457308 */ /* 0x000ee20000001000 */
[----:B0-----:R-:W-:Y:S01]  /*4870*/  FMUL.FTZ R40, R40, R59 ;  /* 0x0000003b28287220 */ /* 0x001fe20000410000 */
[----:B------:R-:W-:Y:S01]  /*4880*/  F2FP.BF16.F32.PACK_AB R59, R111, R104 ;  /* 0x000000686f3b723e */ /* 0x000fe200000010ff */
[----:B------:R-:W-:Y:S01]  /*4890*/  STG.E.64 desc[UR14][R124.64+0x5a00], R94 ;  /* 0x005a005e7c007986 */ /* 0x000fe2000c101b0e */
[----:B------:R-:W-:-:S02]  /*48a0*/  F2FP.BF16.F32.PACK_AB R65, R78, R57 ;  /* 0x000000394e41723e */ /* 0x000fc400000010ff */
[----:B------:R-:W-:Y:S01]  /*48b0*/  F2FP.BF16.F32.PACK_AB R39, R79, R92 ;  /* 0x0000005c4f27723e */ /* 0x000fe200000010ff */
[----:B------:R0:W-:Y:S01]  /*48c0*/  STG.E.64 desc[UR14][R124.64], R58 ;  /* 0x0000003a7c007986 */ /* 0x0001e2000c101b0e */
[----:B------:R-:W4:Y:S01]  /*48d0*/  MUFU.RCP R49, R96 ;  /* 0x0000006000317308 */ /* 0x000f220000001000 */
[----:B-1----:R-:W-:Y:S01]  /*48e0*/  FMUL.FTZ R42, R50, R42 ;  /* 0x0000002a322a7220 */ /* 0x002fe20000410000 */
[----:B------:R-:W-:Y:S01]  /*48f0*/  F2FP.BF16.F32.PACK_AB R57, R71, R80 ;  /* 0x000000504739723e */ /* 0x000fe200000010ff */
[----:B------:R1:W-:Y:S01]  /*4900*/  STG.E.64 desc[UR14][R124.64+0xb400], R38 ;  /* 0x00b400267c007986 */ /* 0x0003e2000c101b0e */
[----:B------:R-:W-:Y:S02]  /*4910*/  F2FP.BF16.F32.PACK_AB R68, R40, R0 ;  /* 0x000000002844723e */ /* 0x000fe400000010ff */
[----:B------:R-:W-:Y:S01]  /*4920*/  F2FP.BF16.F32.PACK_AB R42, R45, R42 ;  /* 0x0000002a2d2a723e */ /* 0x000fe200000010ff */
[----:B------:R1:W-:Y:S01]  /*4930*/  STG.E.64 desc[UR14][R124.64+0xd200], R64 ;  /* 0x00d200407c007986 */ /* 0x0003e2000c101b0e */
[----:B------:R-:W1:Y:S01]  /*4940*/  MUFU.RCP R47, R99 ;  /* 0x00000063002f7308 */ /* 0x000e620000001000 */
[----:B---3--:R-:W-:Y:S01]  /*4950*/  FMUL.FTZ R69, R41, R69 ;  /* 0x0000004529457220 */ /* 0x008fe20000410000 */
[----:B--2---:R-:W-:Y:S01]  /*4960*/  UISETP.GE.U32.AND UP0, UPT, UR9, UR18, UPT ;  /* 0x000000120900728c */ /* 0x004fe2000bf06070 */
[----:B0-----:R-:W-:-:S03]  /*4970*/  F2FP.BF16.F32.PACK_AB R58, R60, R63 ;  /* 0x0000003f3c3a723e */ /* 0x001fc600000010ff */
[----:B------:R-:W-:Y:S01]  /*4980*/  UISETP.GE.AND.EX UP0, UPT, UR10, UR19, UPT, UP0 ;  /* 0x000000130a00728c */ /* 0x000fe2000bf06300 */
[----:B------:R-:W-:Y:S01]  /*4990*/  F2FP.BF16.F32.PACK_AB R59, R76, R88 ;  /* 0x000000584c3b723e */ /* 0x000fe200000010ff */
[----:B------:R-:W0:Y:S01]  /*49a0*/  MUFU.RCP R123, R123 ;  /* 0x0000007b007b7308 */ /* 0x000e220000001000 */
[----:B----4-:R-:W-:Y:S01]  /*49b0*/  FMUL.FTZ R49, R102, R49 ;  /* 0x0000003166317220 */ /* 0x010fe20000410000 */
[----:B------:R-:W-:Y:S02]  /*49c0*/  F2FP.BF16.F32.PACK_AB R63, R73, R84 ;  /* 0x00000054493f723e */ /* 0x000fe400000010ff */
[----:B------:R2:W-:Y:S04]  /*49d0*/  STG.E.64 desc[UR14][R124.64+0xf000], R58 ;  /* 0x00f0003a7c007986 */ /* 0x0005e8000c101b0e */
[----:B------:R-:W3:Y:S01]  /*49e0*/  MUFU.RCP R53, R53 ;  /* 0x0000003500357308 */ /* 0x000ee20000001000 */
[----:B-1----:R-:W-:Y:S01]  /*49f0*/  FMUL.FTZ R122, R122, R47 ;  /* 0x0000002f7a7a7220 */ /* 0x002fe20000410000 */
[----:B------:R2:W-:Y:S04]  /*4a00*/  STG.E.64 desc[UR14][R124.64+0x10e00], R62 ;  /* 0x010e003e7c007986 */ /* 0x0005e8000c101b0e */
[----:B------:R-:W-:-:S02]  /*4a10*/  F2FP.BF16.F32.PACK_AB R45, R122, R49 ;  /* 0x000000317a2d723e */ /* 0x000fc400000010ff */
[----:B------:R-:W1:Y:S01]  /*4a20*/  MUFU.RCP R107, R107 ;  /* 0x0000006b006b7308 */ /* 0x000e620000001000 */
[----:B0-----:R-:W-:Y:S01]  /*4a30*/  FMUL.FTZ R56, R56, R123 ;  /* 0x0000007b38387220 */ /* 0x001fe20000410000 */
[----:B------:R-:W-:-:S04]  /*4a40*/  F2FP.BF16.F32.PACK_AB R49, R61, R51 ;  /* 0x000000333d31723e */ /* 0x000fc800000010ff */
[----:B------:R-:W-:Y:S01]  /*4a50*/  F2FP.BF16.F32.PACK_AB R56, R52, R56 ;  /* 0x000000383438723e */ /* 0x000fe200000010ff */
[----:B------:R2:W-:Y:S01]  /*4a60*/  STG.E.64 desc[UR14][R124.64+0x1c200], R48 ;  /* 0x01c200307c007986 */ /* 0x0005e2000c101b0e */
[----:B------:R-:W0:Y:S01]  /*4a70*/  MUFU.RCP R55, R55 ;  /* 0x0000003700377308 */ /* 0x000e220000001000 */
[----:B---3--:R-:W-:Y:S02]  /*4a80*/  FMUL.FTZ R53, R110, R53 ;  /* 0x000000356e357220 */ /* 0x008fe40000410000 */
[----:B------:R2:W-:Y:S03]  /*4a90*/  STG.E.64 desc[UR14][R124.64+0x12c00], R56 ;  /* 0x012c00387c007986 */ /* 0x0005e6000c101b0e */
[----:B------:R-:W-:Y:S02]  /*4aa0*/  F2FP.BF16.F32.PACK_AB R43, R53, R46 ;  /* 0x0000002e352b723e */ /* 0x000fe400000010ff */
[----:B------:R-:W3:Y:S01]  /*4ab0*/  MUFU.RCP R89, R89 ;  /* 0x0000005900597308 */ /* 0x000ee20000001000 */
[----:B-1----:R-:W-:Y:S01]  /*4ac0*/  FMUL.FTZ R109, R109, R107 ;  /* 0x0000006b6d6d7220 */ /* 0x002fe20000410000 */
[----:B------:R-:W-:Y:S01]  /*4ad0*/  F2FP.BF16.F32.PACK_AB R107, R115, R114 ;  /* 0x00000072736b723e */ /* 0x000fe200000010ff */
[----:B------:R2:W-:Y:S03]  /*4ae0*/  STG.E.64 desc[UR14][R124.64+0x14a00], R42 ;  /* 0x014a002a7c007986 */ /* 0x0005e6000c101b0e */
[----:B------:R-:W-:Y:S01]  /*4af0*/  F2FP.BF16.F32.PACK_AB R69, R109, R69 ;  /* 0x000000456d45723e */ /* 0x000fe200000010ff */
[----:B------:R2:W-:Y:S01]  /*4b00*/  STG.E.64 desc[UR14][R124.64+0x3c00], R106 ;  /* 0x003c006a7c007986 */ /* 0x0005e2000c101b0e */
[----:B------:R-:W1:Y:S01]  /*4b10*/  MUFU.RCP R101, R101 ;  /* 0x0000006500657308 */ /* 0x000e620000001000 */
[----:B0-----:R-:W-:-:S02]  /*4b20*/  FMUL.FTZ R55, R86, R55 ;  /* 0x0000003756377220 */ /* 0x001fc40000410000 */
[----:B------:R2:W-:Y:S05]  /*4b30*/  STG.E.64 desc[UR14][R124.64+0x16800], R68 ;  /* 0x016800447c007986 */ /* 0x0005ea000c101b0e */
[----:B------:R-:W0:Y:S01]  /*4b40*/  MUFU.RCP R103, R103 ;  /* 0x0000006700677308 */ /* 0x000e220000001000 */
[----:B---3--:R-:W-:-:S05]  /*4b50*/  FMUL.FTZ R89, R74, R89 ;  /* 0x000000594a597220 */ /* 0x008fca0000410000 */
[----:B------:R-:W-:Y:S02]  /*4b60*/  F2FP.BF16.F32.PACK_AB R100, R89, R55 ;  /* 0x000000375964723e */ /* 0x000fe400000010ff */
[----:B------:R-:W3:Y:S01]  /*4b70*/  MUFU.RCP R83, R83 ;  /* 0x0000005300537308 */ /* 0x000ee20000001000 */
[----:B-1----:R-:W-:-:S07]  /*4b80*/  FMUL.FTZ R101, R105, R101 ;  /* 0x0000006569657220 */ /* 0x002fce0000410000 */
[----:B------:R-:W1:Y:S01]  /*4b90*/  MUFU.RCP R44, R85 ;  /* 0x00000055002c7308 */ /* 0x000e620000001000 */
[----:B0-----:R-:W-:-:S05]  /*4ba0*/  FMUL.FTZ R103, R108, R103 ;  /* 0x000000676c677220 */ /* 0x001fca0000410000 */
[----:B------:R-:W-:Y:S01]  /*4bb0*/  F2FP.BF16.F32.PACK_AB R101, R103, R101 ;  /* 0x000000656765723e */ /* 0x000fe200000010ff */
[----:B---3--:R-:W-:Y:S01]  /*4bc0*/  FMUL.FTZ R41, R90, R83 ;  /* 0x000000535a297220 */ /* 0x008fe20000410000 */
[----:B------:R-:W-:-:S03]  /*4bd0*/  F2FP.BF16.F32.PACK_AB R90, R77, R67 ;  /* 0x000000434d5a723e */ /* 0x000fc600000010ff */
[----:B------:R2:W-:Y:S01]  /*4be0*/  STG.E.64 desc[UR14][R124.64+0x18600], R100 ;  /* 0x018600647c007986 */ /* 0x0005e2000c101b0e */
[----:B------:R-:W-:Y:S02]  /*4bf0*/  F2FP.BF16.F32.PACK_AB R83, R117, R116 ;  /* 0x000000747553723e */ /* 0x000fe400000010ff */
[----:B------:R-:W-:Y:S01]  /*4c00*/  F2FP.BF16.F32.PACK_AB R67, R87, R97 ;  /* 0x000000615743723e */ /* 0x000fe200000010ff */
[----:B------:R2:W-:Y:S01]  /*4c10*/  STG.E.64 desc[UR14][R124.64+0x7800], R90 ;  /* 0x0078005a7c007986 */ /* 0x0005e2000c101b0e */
[----:B-1----:R-:W-:-:S03]  /*4c20*/  FMUL.FTZ R44, R93, R44 ;  /* 0x0000002c5d2c7220 */ /* 0x002fc60000410000 */
[----:B------:R2:W-:Y:S02]  /*4c30*/  STG.E.64 desc[UR14][R124.64+0x1e00], R82 ;  /* 0x001e00527c007986 */ /* 0x0005e4000c101b0e */
[----:B------:R-:W-:Y:S02]  /*4c40*/  F2FP.BF16.F32.PACK_AB R44, R44, R41 ;  /* 0x000000292c2c723e */ /* 0x000fe400000010ff */
[----:B------:R2:W-:Y:S04]  /*4c50*/  STG.E.64 desc[UR14][R124.64+0x9600], R66 ;  /* 0x009600427c007986 */ /* 0x0005e8000c101b0e */
[----:B------:R2:W-:Y:S01]  /*4c60*/  STG.E.64 desc[UR14][R124.64+0x1a400], R44 ;  /* 0x01a4002c7c007986 */ /* 0x0005e2000c101b0e */
[----:B------:R-:W-:Y:S05]  /*4c70*/  BRA.U !UP0, `(.L_x_508) ;  /* 0xffffffbd08c47547 */ /* 0x000fea000b83ffff */
[----:B------:R-:W-:Y:S05]  /*4c80*/  EXIT ;  /* 0x000000000000794d */ /* 0x000fea0003800000 */
.L_x_509:
        /* <DEDUP_REMOVED lines=15> */
.L_x_1101:


//--------------------- .text._ZN13group_norm_v214gn_cuda_kernelI13__nv_bfloat16Li480ELi1ELi16ELi120ELi1024ELb1ELi64ELi960ELi960ELi4ELb1ELi9ELb0ELb0ENS_16CompileConditionILi1000EEEEEvPT_PKS4_S7_S7_flPfS8_Pj --------------------------
	.section	.text._ZN13group_norm_v214gn_cuda_kernelI13__nv_bfloat16Li480ELi1ELi16ELi120ELi1024ELb1ELi64ELi960ELi960ELi4ELb1ELi9ELb0ELb0ENS_16CompileConditionILi1000EEEEEvPT_PKS4_S7_S7_flPfS8_Pj,"ax",@progbits
	.align	128
        .global         _ZN13group_norm_v214gn_cuda_kernelI13__nv_bfloat16Li480ELi1ELi16ELi120ELi1024ELb1ELi64ELi960ELi960ELi4ELb1ELi9ELb0ELb0ENS_16CompileConditionILi1000EEEEEvPT_PKS4_S7_S7_flPfS8_Pj
        .type           _ZN13group_norm_v214gn_cuda_kernelI13__nv_bfloat16Li480ELi1ELi16ELi120ELi1024ELb1ELi64ELi960ELi960ELi4ELb1ELi9ELb0ELb0ENS_16CompileConditionILi1000EEEEEvPT_PKS4_S7_S7_flPfS8_Pj,@function
        .size           _ZN13group_norm_v214gn_cuda_kernelI13__nv_bfloat16Li480ELi1ELi16ELi120ELi1024ELb1ELi64ELi960ELi960ELi4ELb1ELi9ELb0ELb0ENS_16CompileConditionILi1000EEEEEvPT_PKS4_S7_S7_flPfS8_Pj,(.L_x_1102 - _ZN13group_norm_v214gn_cuda_kernelI13__nv_bfloat16Li480ELi1ELi16ELi120ELi1024ELb1ELi64ELi960ELi960ELi4ELb1ELi9ELb0ELb0ENS_16CompileConditionILi1000EEEEEvPT_PKS4_S7_S7_flPfS8_Pj)
        .other          _ZN13group_norm_v214gn_cuda_kernelI13__nv_bfloat16Li480ELi1ELi16ELi120ELi1024ELb1ELi64ELi960ELi960ELi4ELb1ELi9ELb0ELb0ENS_16CompileConditionILi1000EEEEEvPT_PKS4_S7_S7_flPfS8_Pj,@"STO_CUDA_ENTRY STV_DEFAULT"
_ZN13group_norm_v214gn_cuda_kernelI13__nv_bfloat16Li480ELi1ELi16ELi120ELi1024ELb1ELi64ELi960ELi960ELi4ELb1ELi9ELb0ELb0ENS_16CompileConditionILi1000EEEEEvPT_PKS4_S7_S7_flPfS8_Pj:
.text._ZN13group_norm_v214gn_cuda_kernelI13__nv_bfloat16Li480ELi1ELi16ELi120ELi1024ELb1ELi64ELi960ELi960ELi4ELb1ELi9ELb0ELb0ENS_16CompileConditionILi1000EEEEEvPT_PKS4_S7_S7_flPfS8_Pj:
        /* <DEDUP_REMOVED lines=40> */
.L_x_518:
        /* <DEDUP_REMOVED lines=67> */
[----:B------:R-:W-:Y:S01]  /*06b0*/  PRMT R28, R121, 0x7632, R28 ;  /* 0x00007632791c7816 */ /* 0x000fe2000000001c */
[----:B------:R-:W-:Y:S01]  /*06c0*/  FFMA.FTZ R33, R123, R123, R32 ;  /* 0x0000007b7b217223 */ /* 0x000fe20000010020 */
[----:B------:R-:W-:Y:S01]  /*06d0*/  SHF.L.U32 R121, R121, 0x10, RZ ;  /* 0x0000001079797819 */ /* 0x000fe200000006ff */
[----:B------:R-:W-:Y:S01]  /*06e0*/  FADD.FTZ R32, R29, R122 ;  /* 0x0000007a1d207221 */ /* 0x000fe20000010000 */
[----:B------:R-:W-:Y:S01]  /*06f0*/  SHF.L.U32 R35, R28, 0x10, RZ ;  /* 0x000000101c237819 */ /* 0x000fe200000006ff */
[----:B------:R-:W-:Y:S01]  /*0700*/  FFMA.FTZ R34, R122, R122, R33 ;  /* 0x0000007a7a227223 */ /* 0x000fe20000010021 */
[----:B----4-:R-:W-:Y:S01]  /*0710*/  PRMT R118, R30, 0x7632, R118 ;  /* 0x000076321e767816 */ /* 0x010fe20000000076 */
[----:B------:R-:W-:Y:S01]  /*0720*/  FADD.FTZ R32, R32, R121 ;  /* 0x0000007920207221 */ /* 0x000fe20000010000 */
[----:B------:R-:W-:Y:S01]  /*0730*/  SHF.L.U32 R119, R30, 0x10, RZ ;  /* 0x000000101e777819 */ /* 0x000fe200000006ff */
[----:B------:R-:W-:Y:S01]  /*0740*/  FFMA.FTZ R34, R121, R121, R34 ;  /* 0x0000007979227223 */ /* 0x000fe20000010022 */
[----:B------:R-:W-:Y:S01]  /*0750*/  SHF.L.U32 R116, R31, 0x10, RZ ;  /* 0x000000101f747819 */ /* 0x000fe200000006ff */
[----:B------:R-:W-:Y:S01]  /*0760*/  FADD.FTZ R32, R32, R35 ;  /* 0x0000002320207221 */ /* 0x000fe20000010000 */
[----:B------:R-:W-:Y:S01]  /*0770*/  SHF.L.U32 R118, R118, 0x10, RZ ;  /* 0x0000001076767819 */ /* 0x000fe200000006ff */
[----:B------:R-:W-:Y:S01]  /*0780*/  FFMA.FTZ R34, R35, R35, R34 ;  /* 0x0000002323227223 */ /* 0x000fe20000010022 */
[----:B-----5:R-:W-:Y:S01]  /*0790*/  PRMT R113, R24, 0x7632, R113 ;  /* 0x0000763218717816 */ /* 0x020fe20000000071 */
[----:B------:R-:W-:Y:S01]  /*07a0*/  FADD.FTZ R33, R32, R119 ;  /* 0x0000007720217221 */ /* 0x000fe20000010000 */
[----:B------:R0:W-:Y:S01]  /*07b0*/  STL [R1+0x34], R35 ;  /* 0x0000342301007387 */ /* 0x0001e20000100800 */
[----:B------:R-:W-:-:S02]  /*07c0*/  PRMT R30, R31, 0x7632, R30 ;  /* 0x000076321f1e7816 */ /* 0x000fc4000000001e */
[----:B------:R-:W-:Y:S01]  /*07d0*/  FADD.FTZ R33, R33, R118 ;  /* 0x0000007621217221 */ /* 0x000fe20000010000 */
[----:B------:R-:W-:Y:S01]  /*07e0*/  SHF.L.U32 R115, R24, 0x10, RZ ;  /* 0x0000001018737819 */ /* 0x000fe200000006ff */
[----:B------:R-:W3:Y:S01]  /*07f0*/  LDG.E.64.CONSTANT R28, desc[UR12][R68.64+0x27600] ;  /* 0x0276000c441c7981 */ /* 0x000ee2000c1e9b00 */
[----:B------:R-:W-:Y:S01]  /*0800*/  SHF.L.U32 R36, R30, 0x10, RZ ;  /* 0x000000101e247819 */ /* 0x000fe200000006ff */
[----:B0-----:R-:W-:Y:S01]  /*0810*/  FFMA.FTZ R35, R119, R119, R34 ;  /* 0x0000007777237223 */ /* 0x001fe20000010022 */
[----:B------:R-:W-:-:S03]  /*0820*/  FADD.FTZ R33, R33, R116 ;  /* 0x0000007421217221 */ /* 0x000fc60000010000 */
[----:B------:R-:W-:Y:S01]  /*0830*/  FFMA.FTZ R35, R118, R118, R35 ;  /* 0x0000007676237223 */ /* 0x000fe20000010023 */
[----:B------:R-:W-:Y:S01]  /*0840*/  FADD.FTZ R24, R33, R36 ;  /* 0x0000002421187221 */ /* 0x000fe20000010000 */
[----:B------:R-:W-:Y:S02]  /*0850*/  SHF.L.U32 R113, R113, 0x10, RZ ;  /* 0x0000001071717819 */ /* 0x000fe400000006ff */
[C---:B------:R-:W-:Y:S01]  /*0860*/  SHF.L.U32 R112, R25.reuse, 0x10, RZ ;  /* 0x0000001019707819 */ /* 0x040fe200000006ff */
[----:B------:R-:W-:Y:S01]  /*0870*/  FFMA.FTZ R35, R116, R116, R35 ;  /* 0x0000007474237223 */ /* 0x000fe20000010023 */
[----:B------:R-:W-:Y:S01]  /*0880*/  FADD.FTZ R34, R24, R115 ;  /* 0x0000007318227221 */ /* 0x000fe20000010000 */
[----:B------:R0:W-:Y:S02]  /*0890*/  STL [R1+0x30], R36 ;  /* 0x0000302401007387 */ /* 0x0001e40000100800 */
[----:B------:R-:W-:Y:S01]  /*08a0*/  FFMA.FTZ R30, R36, R36, R35 ;  /* 0x00000024241e7223 */ /* 0x000fe20000010023 */
[----:B------:R-:W-:Y:S01]  /*08b0*/  PRMT R24, R25, 0x7632, R24 ;  /* 0x0000763219187816 */ /* 0x000fe20000000018 */
[----:B------:R-:W-:Y:S01]  /*08c0*/  FADD.FTZ R25, R34, R113 ;  /* 0x0000007122197221 */ /* 0x000fe20000010000 */
[C---:B------:R-:W-:Y:S01]  /*08d0*/  PRMT R109, R106.reuse, 0x7632, R109 ;  /* 0x000076326a6d7816 */ /* 0x040fe2000000006d */
[----:B------:R-:W-:Y:S01]  /*08e0*/  FFMA.FTZ R30, R115, R115, R30 ;  /* 0x00000073731e7223 */ /* 0x000fe2000001001e */
[----:B------:R-:W-:Y:S01]  /*08f0*/  SHF.L.U32 R110, R106, 0x10, RZ ;  /* 0x000000106a6e7819 */ /* 0x000fe200000006ff */
[----:B------:R-:W-:Y:S01]  /*0900*/  FADD.FTZ R25, R25, R112 ;  /* 0x0000007019197221 */ /* 0x000fe20000010000 */
[----:B------:R-:W4:Y:S01]  /*0910*/  LDG.E.64.CONSTANT R32, desc[UR12][R68.64+0x29400] ;  /* 0x0294000c44207981 */ /* 0x000f22000c1e9b00 */
[----:B------:R-:W-:Y:S01]  /*0920*/  FFMA.FTZ R31, R113, R113, R30 ;  /* 0x00000071711f7223 */ /* 0x000fe2000001001e */
[----:B0-----:R-:W-:-:S02]  /*0930*/  SHF.L.U32 R36, R24, 0x10, RZ ;  /* 0x0000001018247819 */ /* 0x001fc400000006ff */
[----:B------:R-:W-:Y:S01]  /*0940*/  PRMT R104, R102, 0x7632, R104 ;  /* 0x0000763266687816 */ /* 0x000fe20000000068 */
[----:B------:R-:W-:Y:S01]  /*0950*/  FFMA.FTZ R31, R112, R112, R31 ;  /* 0x00000070701f7223 */ /* 0x000fe2000001001f */
[----:B------:R-:W5:Y:S01]  /*0960*/  LDG.E.64.CONSTANT R34, desc[UR12][R68.64+0x2b200] ;  /* 0x02b2000c44227981 */ /* 0x000f62000c1e9b00 */
[----:B------:R-:W-:Y:S01]  /*0970*/  FADD.FTZ R25, R25, R36 ;  /* 0x0000002419197221 */ /* 0x000fe20000010000 */
[----:B------:R-:W-:Y:S01]  /*0980*/  SHF.L.U32 R109, R109, 0x10, RZ ;  /* 0x000000106d6d7819 */ /* 0x000fe200000006ff */
[----:B------:R-:W-:Y:S02]  /*0990*/  FFMA.FTZ R31, R36, R36, R31 ;  /* 0x00000024241f7223 */ /* 0x000fe4000001001f */
[----:B------:R-:W-:Y:S01]  /*09a0*/  FADD.FTZ R30, R25, R110 ;  /* 0x0000006e191e7221 */ /* 0x000fe20000010000 */
[----:B------:R0:W-:Y:S01]  /*09b0*/  STL [R1+0x2c], R36 ;  /* 0x00002c2401007387 */ /* 0x0001e20000100800 */
[C---:B------:R-:W-:Y:S02]  /*09c0*/  PRMT R24, R107.reuse, 0x7632, R24 ;  /* 0x000076326b187816 */ /* 0x040fe40000000018 */
[----:B------:R-:W-:Y:S01]  /*09d0*/  SHF.L.U32 R107, R107, 0x10, RZ ;  /* 0x000000106b6b7819 */ /* 0x000fe200000006ff */
[----:B------:R-:W-:Y:S01]  /*09e0*/  FADD.FTZ R30, R30, R109 ;  /* 0x0000006d1e1e7221 */ /* 0x000fe20000010000 */
[----:B------:R-:W-:Y:S01]  /*09f0*/  SHF.L.U32 R37, R24, 0x10, RZ ;  /* 0x0000001018257819 */ /* 0x000fe200000006ff */
[----:B------:R-:W5:Y:S01]  /*0a00*/  LDG.E.64.CONSTANT R68, desc[UR12][R68.64+0x3a200] ;  /* 0x03a2000c44447981 */ /* 0x000f62000c1e9b00 */
[----:B0-----:R-:W-:Y:S01]  /*0a10*/  FFMA.FTZ R36, R110, R110, R31 ;  /* 0x0000006e6e247223 */ /* 0x001fe2000001001f */
[----:B------:R-:W-:-:S03]  /*0a20*/  FADD.FTZ R30, R30, R107 ;  /* 0x0000006b1e1e7221 */ /* 0x000fc60000010000 */
[----:B------:R-:W-:Y:S01]  /*0a30*/  FFMA.FTZ R36, R109, R109, R36 ;  /* 0x0000006d6d247223 */ /* 0x000fe20000010024 */
[----:B------:R-:W-:Y:S01]  /*0a40*/  SHF.L.U32 R106, R102, 0x10, RZ ;  /* 0x00000010666a7819 */ /* 0x000fe200000006ff */
[----:B------:R-:W-:Y:S02]  /*0a50*/  FADD.FTZ R25, R30, R37 ;  /* 0x000000251e197221 */ /* 0x000fe40000010000 */
[----:B------:R-:W-:Y:S01]  /*0a60*/  FFMA.FTZ R36, R107, R107, R36 ;  /* 0x0000006b6b247223 */ /* 0x000fe20000010024 */
[----:B------:R-:W-:Y:S01]  /*0a70*/  SHF.L.U32 R104, R104, 0x10, RZ ;  /* 0x0000001068687819 */ /* 0x000fe200000006ff */
[----:B------:R-:W-:Y:S02]  /*0a80*/  FADD.FTZ R25, R25, R106 ;  /* 0x0000006a19197221 */ /* 0x000fe40000010000 */
[----:B------:R-:W-:Y:S01]  /*0a90*/  FFMA.FTZ R31, R37, R37, R36 ;  /* 0x00000025251f7223 */ /* 0x000fe20000010024 */
[----:B------:R-:W-:Y:S01]  /*0aa0*/  PRMT R24, R103, 0x7632, R24 ;  /* 0x0000763267187816 */ /* 0x000fe20000000018 */
[----:B------:R-:W-:Y:S01]  /*0ab0*/  FADD.FTZ R30, R25, R104 ;  /* 0x00000068191e7221 */ /* 0x000fe20000010000 */
[----:B------:R-:W-:Y:S01]  /*0ac0*/  SHF.L.U32 R103, R103, 0x10, RZ ;  /* 0x0000001067677819 */ /* 0x000fe200000006ff */
[----:B------:R-:W-:Y:S01]  /*0ad0*/  FFMA.FTZ R31, R106, R106, R31 ;  /* 0x0000006a6a1f7223 */ /* 0x000fe2000001001f */
[----:B------:R0:W-:Y:S03]  /*0ae0*/  STL [R1+0x28], R37 ;  /* 0x0000282501007387 */ /* 0x0001e60000100800 */
[----:B------:R-:W-:Y:S01]  /*0af0*/  FFMA.FTZ R36, R104, R104, R31 ;  /* 0x0000006868247223 */ /* 0x000fe2000001001f */
[----:B------:R-:W-:Y:S01]  /*0b00*/  FADD.FTZ R30, R30, R103 ;  /* 0x000000671e1e7221 */ /* 0x000fe20000010000 */
[----:B------:R-:W-:-:S02]  /*0b10*/  PRMT R100, R18, 0x7632, R100 ;  /* 0x0000763212647816 */ /* 0x000fc40000000064 */
[----:B0-----:R-:W-:Y:S01]  /*0b20*/  SHF.L.U32 R37, R24, 0x10, RZ ;  /* 0x0000001018257819 */ /* 0x001fe200000006ff */
[----:B------:R-:W-:Y:S01]  /*0b30*/  FFMA.FTZ R36, R103, R103, R36 ;  /* 0x0000006767247223 */ /* 0x000fe20000010024 */
[----:B------:R-:W-:-:S03]  /*0b40*/  SHF.L.U32 R101, R18, 0x10, RZ ;  /* 0x0000001012657819 */ /* 0x000fc600000006ff */
        /* <DEDUP_REMOVED lines=15> */
[----:B------:R-:W-:Y:S01]  /*0c40*/  STL [R1+0x24], R37 ;  /* 0x0000242501007387 */ /* 0x000fe20000100800 */
[----:B------:R-:W-:Y:S01]  /*0c50*/  FFMA.FTZ R18, R24, R24, R31 ;  /* 0x0000001818127223 */ /* 0x000fe2000001001f */
[----:B------:R-:W-:Y:S02]  /*0c60*/  SHF.L.U32 R95, R95, 0x10, RZ ;  /* 0x000000105f5f7819 */ /* 0x000fe400000006ff */
[----:B------:R0:W-:Y:S01]  /*0c70*/  STL [R1+0x20], R24 ;  /* 0x0000201801007387 */ /* 0x0001e20000100800 */
[----:B------:R-:W-:Y:S01]  /*0c80*/  FFMA.FTZ R18, R97, R97, R18 ;  /* 0x0000006161127223 */ /* 0x000fe20000010012 */
[C---:B------:R-:W-:Y:S01]  /*0c90*/  SHF.L.U32 R94, R13.reuse, 0x10, RZ ;  /* 0x000000100d5e7819 */ /* 0x040fe200000006ff */
[----:B0-----:R-:W-:Y:S01]  /*0ca0*/  FADD.FTZ R24, R12, R97 ;  /* 0x000000610c187221 */ /* 0x001fe20000010000 */
[----:B------:R-:W-:-:S03]  /*0cb0*/  PRMT R12, R13, 0x7632, R12 ;  /* 0x000076320d0c7816 */ /* 0x000fc6000000000c */
        /* <DEDUP_REMOVED lines=11> */
[C---:B------:R-:W-:Y:S01]  /*0d70*/  PRMT R12, R89.reuse, 0x7632, R12 ;  /* 0x00007632590c7816 */ /* 0x040fe2000000000c */
[----:B------:R-:W-:Y:S01]  /*0d80*/  FFMA.FTZ R24, R92, R92, R19 ;  /* 0x0000005c5c187223 */ /* 0x000fe20000010013 */
[----:B------:R-:W-:Y:S01]  /*0d90*/  SHF.L.U32 R89, R89, 0x10, RZ ;  /* 0x0000001059597819 */ /* 0x000fe200000006ff */
[----:B------:R-:W-:Y:S01]  /*0da0*/  FADD.FTZ R18, R18, R91 ;  /* 0x0000005b12127221 */ /* 0x000fe20000010000 */
[----:B------:R0:W-:Y:S01]  /*0db0*/  STL [R1+0x3c], R25 ;  /* 0x00003c1901007387 */ /* 0x0001e20000100800 */
[----:B------:R-:W-:Y:S02]  /*0dc0*/  FFMA.FTZ R24, R91, R91, R24 ;  /* 0x0000005b5b187223 */ /* 0x000fe40000010018 */
[----:B------:R-:W-:Y:S01]  /*0dd0*/  FADD.FTZ R18, R18, R89 ;  /* 0x0000005912127221 */ /* 0x000fe20000010000 */
[C---:B------:R-:W-:Y:S01]  /*0de0*/  PRMT R86, R84.reuse, 0x7632, R86 ;  /* 0x0000763254567816 */ /* 0x040fe20000000056 */
[----:B------:R-:W-:Y:S01]  /*0df0*/  FFMA.FTZ R24, R89, R89, R24 ;  /* 0x0000005959187223 */ /* 0x000fe20000010018 */
[----:B------:R-:W-:-:S02]  /*0e00*/  SHF.L.U32 R88, R84, 0x10, RZ ;  /* 0x0000001054587819 */ /* 0x000fc400000006ff */
[----:B0-----:R-:W-:Y:S02]  /*0e10*/  SHF.L.U32 R25, R12, 0x10, RZ ;  /* 0x000000100c197819 */ /* 0x001fe400000006ff */
[----:B------:R-:W-:-:S03]  /*0e20*/  SHF.L.U32 R86, R86, 0x10, RZ ;  /* 0x0000001056567819 */ /* 0x000fc600000006ff */
[----:B------:R-:W-:Y:S01]  /*0e30*/  FADD.FTZ R13, R18, R25 ;  /* 0x00000019120d7221 */ /* 0x000fe20000010000 */
[----:B------:R-:W-:Y:S01]  /*0e40*/  FFMA.FTZ R19, R25, R25, R24 ;  /* 0x0000001919137223 */ /* 0x000fe20000010018 */
[----:B------:R-:W-:Y:S02]  /*0e50*/  PRMT R12, R85, 0x7632, R12 ;  /* 0x00007632550c7816 */ /* 0x000fe4000000000c */
[----:B------:R-:W-:Y:S01]  /*0e60*/  FADD.FTZ R13, R13, R88 ;  /* 0x000000580d0d7221 */ /* 0x000fe20000010000 */
[----:B------:R-:W-:Y:S01]  /*0e70*/  FFMA.FTZ R19, R88, R88, R19 ;  /* 0x0000005858137223 */ /* 0x000fe20000010013 */
[----:B------:R-:W-:Y:S02]  /*0e80*/  SHF.L.U32 R85, R85, 0x10, RZ ;  /* 0x0000001055557819 */ /* 0x000fe400000006ff */
[----:B------:R-:W-:Y:S01]  /*0e90*/  FADD.FTZ R18, R13, R86 ;  /* 0x000000560d127221 */ /* 0x000fe20000010000 */
[----:B------:R0:W-:Y:S01]  /*0ea0*/  STL [R1+0x50], R25 ;  /* 0x0000501901007387 */ /* 0x0001e20000100800 */
[----:B------:R-:W-:-:S02]  /*0eb0*/  FFMA.FTZ R24, R86, R86, R19 ;  /* 0x0000005656187223 */ /* 0x000fc40000010013 */
[----:B------:R-:W-:Y:S01]  /*0ec0*/  FADD.FTZ R18, R18, R85 ;  /* 0x0000005512127221 */ /* 0x000fe20000010000 */
[C---:B------:R-:W-:Y:S01]  /*0ed0*/  PRMT R82, R6.reuse, 0x7632, R82 ;  /* 0x0000763206527816 */ /* 0x040fe20000000052 */
[----:B------:R-:W-:Y:S01]  /*0ee0*/  FFMA.FTZ R24, R85, R85, R24 ;  /* 0x0000005555187223 */ /* 0x000fe20000010018 */
[----:B------:R-:W-:Y:S02]  /*0ef0*/  SHF.L.U32 R83, R6, 0x10, RZ ;  /* 0x0000001006537819 */ /* 0x000fe400000006ff */
[----:B0-----:R-:W-:Y:S02]  /*0f00*/  SHF.L.U32 R25, R12, 0x10, RZ ;  /* 0x000000100c197819 */ /* 0x001fe400000006ff */
[----:B------:R-:W-:-:S03]  /*0f10*/  SHF.L.U32 R82, R82, 0x10, RZ ;  /* 0x0000001052527819 */ /* 0x000fc600000006ff */
[----:B------:R-:W-:Y:S01]  /*0f20*/  FADD.FTZ R18, R18, R25 ;  /* 0x0000001912127221 */ /* 0x000fe20000010000 */
[----:B------:R-:W-:-:S03]  /*0f30*/  FFMA.FTZ R24, R25, R25, R24 ;  /* 0x0000001919187223 */ /* 0x000fc60000010018 */
        /* <DEDUP_REMOVED lines=36> */
[----:B------:R0:W-:Y:S02]  /*1180*/  STL [R1+0x44], R13 ;  /* 0x0000440d01007387 */ /* 0x0001e40000100800 */
[----:B------:R-:W-:Y:S01]  /*1190*/  FADD.FTZ R7, R7, R2 ;  /* 0x0000000207077221 */ /* 0x000fe20000010000 */
[C---:B------:R-:W-:Y:S02]  /*11a0*/  PRMT R6, R4.reuse, 0x7632, R6 ;  /* 0x0000763204067816 */ /* 0x040fe40000000006 */
[----:B------:R-:W-:Y:S01]  /*11b0*/  SHF.L.U32 R3, R4, 0x10, RZ ;  /* 0x0000001004037819 */ /* 0x000fe200000006ff */
[----:B0-----:R-:W-:Y:S01]  /*11c0*/  FFMA.FTZ R13, R71, R71, R12 ;  /* 0x00000047470d7223 */ /* 0x001fe2000001000c */
[----:B------:R-:W-:Y:S01]  /*11d0*/  FADD.FTZ R12, R7, R18 ;  /* 0x00000012070c7221 */ /* 0x000fe20000010000 */
[----:B------:R-:W-:-:S02]  /*11e0*/  SHF.L.U32 R4, R6, 0x10, RZ ;  /* 0x0000001006047819 */ /* 0x000fc400000006ff */
[----:B------:R-:W-:Y:S01]  /*11f0*/  FFMA.FTZ R13, R2, R2, R13 ;  /* 0x00000002020d7223 */ /* 0x000fe2000001000d */
[----:B------:R-:W-:Y:S01]  /*1200*/  FADD.FTZ R7, R12, R3 ;  /* 0x000000030c077221 */ /* 0x000fe20000010000 */
[----:B------:R0:W-:Y:S01]  /*1210*/  STL [R1+0x1c], R18 ;  /* 0x00001c1201007387 */ /* 0x0001e20000100800 */
[C---:B------:R-:W-:Y:S02]  /*1220*/  PRMT R6, R5.reuse, 0x7632, R6 ;  /* 0x0000763205067816 */ /* 0x040fe40000000006 */
[----:B------:R-:W-:Y:S01]  /*1230*/  SHF.L.U32 R5, R5, 0x10, RZ ;  /* 0x0000001005057819 */ /* 0x000fe200000006ff */
[----:B------:R-:W-:Y:S01]  /*1240*/  FADD.FTZ R12, R7, R4 ;  /* 0x00000004070c7221 */ /* 0x000fe20000010000 */
[----:B------:R-:W-:Y:S01]  /*1250*/  SHF.L.U32 R19, R6, 0x10, RZ ;  /* 0x0000001006137819 */ /* 0x000fe200000006ff */
[----:B0-----:R-:W-:Y:S02]  /*1260*/  FFMA.FTZ R18, R18, R18, R13 ;  /* 0x0000001212127223 */ /* 0x001fe4000001000d */
[----:B------:R-:W-:-:S02]  /*1270*/  FADD.FTZ R12, R12, R5 ;  /* 0x000000050c0c7221 */ /* 0x000fc40000010000 */
[----:B------:R-:W-:-:S04]  /*1280*/  FFMA.FTZ R13, R3, R3, R18 ;  /* 0x00000003030d7223 */ /* 0x000fc80000010012 */
[----:B------:R-:W-:Y:S01]  /*1290*/  FFMA.FTZ R18, R4, R4, R13 ;  /* 0x0000000404127223 */ /* 0x000fe2000001000d */
[----:B------:R-:W-:Y:S01]  /*12a0*/  FADD.FTZ R13, R12, R19 ;  /* 0x000000130c0d7221 */ /* 0x000fe20000010000 */
[----:B------:R-:W-:-:S04]  /*12b0*/  PRMT R12, R9, 0x7632, R12 ;  /* 0x00007632090c7816 */ /* 0x000fc8000000000c */
[----:B------:R-:W-:Y:S01]  /*12c0*/  SHF.L.U32 R25, R12, 0x10, RZ ;  /* 0x000000100c197819 */ /* 0x000fe200000006ff */
[----:B------:R0:W-:Y:S04]  /*12d0*/  STL [R1+0x18], R19 ;  /* 0x0000181301007387 */ /* 0x0001e80000100800 */
[----:B------:R1:W-:Y:S01]  /*12e0*/  STL [R1+0x8], R25 ;  /* 0x0000081901007387 */ /* 0x0003e20000100800 */
[----:B------:R-:W-:-:S03]  /*12f0*/  FFMA.FTZ R18, R5, R5, R18 ;  /* 0x0000000505127223 */ /* 0x000fc60000010012 */
[----:B------:R-:W5:Y:S01]  /*1300*/  LDL R64, [R1+0xcc] ;  /* 0x0000cc0001407983 */ /* 0x000f620000100800 */
[C---:B------:R-:W-:Y:S01]  /*1310*/  PRMT R7, R8.reuse, 0x7632, R7 ;  /* 0x0000763208077816 */ /* 0x040fe20000000007 */
[----:B0-----:R-:W-:Y:S01]  /*1320*/  FFMA.FTZ R19, R19, R19, R18 ;  /* 0x0000001313137223 */ /* 0x001fe20000010012 */
[----:B------:R-:W-:Y:S02]  /*1330*/  SHF.L.U32 R6, R8, 0x10, RZ ;  /* 0x0000001008067819 */ /* 0x000fe400000006ff */
[----:B------:R-:W-:-:S03]  /*1340*/  SHF.L.U32 R7, R7, 0x10, RZ ;  /* 0x0000001007077819 */ /* 0x000fc600000006ff */
[----:B------:R-:W-:Y:S01]  /*1350*/  FADD.FTZ R18, R13, R6 ;  /* 0x000000060d127221 */ /* 0x000fe20000010000 */
[----:B------:R-:W-:Y:S01]  /*1360*/  FFMA.FTZ R24, R6, R6, R19 ;  /* 0x0000000606187223 */ /* 0x000fe20000010013 */
[----:B------:R-:W-:Y:S02]  /*1370*/  SHF.L.U32 R8, R9, 0x10, RZ ;  /* 0x0000001009087819 */ /* 0x000fe400000006ff */
        /* <DEDUP_REMOVED lines=17> */
[----:B-1----:R-:W-:Y:S01]  /*1490*/  FFMA.FTZ R25, R11, R11, R18 ;  /* 0x0000000b0b197223 */ /* 0x002fe20000010012 */
        /* <DEDUP_REMOVED lines=56> */
[----:B--2---:R-:W-:-:S02]  /*1820*/  PRMT R25, R26, 0x7632, R25 ;  /* 0x000076321a197816 */ /* 0x004fc40000000019 */
        /* <DEDUP_REMOVED lines=27> */
[C---:B----4-:R-:W-:Y:S02]  /*19e0*/  PRMT R31, R32.reuse, 0x7632, R31 ;  /* 0x00007632201f7816 */ /* 0x050fe4000000001f */
        /* <DEDUP_REMOVED lines=13> */
[----:B-----5:R-:W-:-:S02]  /*1ac0*/  PRMT R36, R34, 0x7632, R36 ;  /* 0x0000763222247816 */ /* 0x020fc40000000024 */
        /* <DEDUP_REMOVED lines=94> */
[----:B------:R-:W0:Y:S01]  /*20b0*/  S2R R63, SR_TID.X ;  /* 0x00000000003f7919 */ /* 0x000e220000002100 */
        /* <DEDUP_REMOVED lines=38> */
[----:B------:R0:W-:Y:S01]  /*2320*/  STS.64 [R64], R60 ;  /* 0x0000003c40007388 */ /* 0x0001e20000000a00 */
[----:B------:R-:W-:Y:S01]  /*2330*/  ULOP3.LUT UR10, UR6, 0x8, URZ, 0xc0, !UPT ;  /* 0x00000008060a7892 */ /* 0x000fe2000f8ec0ff */
[----:B------:R-:W-:Y:S01]  /*2340*/  UMOV UR8, UR7 ;  /* 0x0000000700087c82 */ /* 0x000fe20008000000 */
        /* <DEDUP_REMOVED lines=221> */
.L_x_511:
[----:B------:R-:W-:Y:S05]  /*3120*/  BSYNC.RECONVERGENT B0 ;  /* 0x0000000000007941 */ /* 0x000fea0003800200 */
.L_x_510:
        /* <DEDUP_REMOVED lines=20> */
.L_x_513:
[----:B------:R-:W-:Y:S05]  /*3270*/  BSYNC.RECONVERGENT B0 ;  /* 0x0000000000007941 */ /* 0x000fea0003800200 */
.L_x_512:
        /* <DEDUP_REMOVED lines=22> */
.L_x_515:
[----:B------:R-:W2:Y:S04]  /*33e0*/  LD.E.STRONG.GPU R63, desc[UR12][R60.64] ;  /* 0x0000000c3c3f7980 */ /* 0x000ea8000c10f900 */
[----:B--2---:R-:W-:Y:S01]  /*33f0*/  CCTL.IVALL ;  /* 0x00000000ff00798f */ /* 0x004fe20002000000 */
[----:B------:R-:W-:Y:S05]  /*3400*/  YIELD ;  /* 0x0000000000007946 */ /* 0x000fea0003800000 */
[----:B-----5:R-:W-:-:S04]  /*3410*/  LOP3.LUT R63, R63, R62, RZ, 0x3c, !PT ;  /* 0x0000003e3f3f7212 */ /* 0x020fc800078e3cff */
[----:B------:R-:W-:-:S13]  /*3420*/  ISETP.GT.AND P2, PT, R63, -0x1, PT ;  /* 0xffffffff3f00780c */ /* 0x000fda0003f44270 */
[----:B------:R-:W-:Y:S05]  /*3430*/  @P2 BRA `(.L_x_515) ;  /* 0xfffffffc00e82947 */ /* 0x000fea000383ffff */
.L_x_514:
[----:B------:R-:W-:Y:S05]  /*3440*/  WARPSYNC.ALL ;  /* 0x0000000000007948 */ /* 0x000fea0003800000 */
[----:B------:R-:W-:Y:S08]  /*3450*/  BAR.SYNC.DEFER_BLOCKING 0x0 ;  /* 0x0000000000007b1d */ /* 0x000ff00000010000 */
[----:B0-----:R-:W0:Y:S08]  /*3460*/  LDC.64 R60, c[0x0][0x390] ;  /* 0x0000e400ff3c7b82 */ /* 0x001e300000000a00 */
[----:B------:R-:W1:Y:S01]  /*3470*/  LDC.64 R62, c[0x0][0x398] ;  /* 0x0000e600ff3e7b82 */ /* 0x000e620000000a00 */
[----:B------:R-:W2:Y:S01]  /*3480*/  @!P1 LDG.E.64 R64, desc[UR12][R64.64] ;  /* 0x0000000c40409981 */ /* 0x000ea2000c1e1b00 */
[----:B0-----:R-:W-:-:S06]  /*3490*/  IMAD.WIDE.U32 R60, R58, 0x2, R60 ;  /* 0x000000023a3c7825 */ /* 0x001fcc00078e003c */
[----:B------:R-:W3:Y:S01]  /*34a0*/  LDG.E.64.CONSTANT R60, desc[UR12][R60.64] ;  /* 0x0000000c3c3c7981 */ /* 0x000ee2000c1e9b00 */
[----:B-1----:R-:W-:-:S06]  /*34b0*/  IMAD.WIDE.U32 R62, R58, 0x2, R62 ;  /* 0x000000023a3e7825 */ /* 0x002fcc00078e003e */
[----:B------:R-:W4:Y:S01]  /*34c0*/  LDG.E.64.CONSTANT R62, desc[UR12][R62.64] ;  /* 0x0000000c3e3e7981 */ /* 0x000f22000c1e9b00 */
[----:B------:R-:W-:Y:S01]  /*34d0*/  HFMA2 R66, -RZ, RZ, 0, 0 ;  /* 0x00000000ff427431 */ /* 0x000fe200000001ff */
[----:B------:R-:W0:Y:S01]  /*34e0*/  S2R R125, SR_TID.X ;  /* 0x00000000007d7919 */ /* 0x000e220000002100 */
[----:B------:R-:W-:Y:S01]  /*34f0*/  BSSY.RECONVERGENT B0, `(.L_x_516) ;  /* 0x000003a000007945 */ /* 0x000fe20003800200 */
[----:B--2---:R-:W-:-:S05]  /*3500*/  @!P1 FADD.FTZ R66, RZ, R64 ;  /* 0x00000040ff429221 */ /* 0x004fca0000010000 */
[----:B------:R-:W1:Y:S01]  /*3510*/  SHFL.BFLY PT, R67, R66, 0x8, 0x1f ;  /* 0x0d001f0042437f89 */ /* 0x000e6200000e0000 */
[----:B------:R-:W-:Y:S01]  /*3520*/  MOV R64, RZ ;  /* 0x000000ff00407202 */ /* 0x000fe20000000f00 */
[----:B------:R-:W-:-:S05]  /*3530*/  @!P1 FADD.FTZ R64, RZ, R65 ;  /* 0x00000041ff409221 */ /* 0x000fca0000010000 */
        /* <DEDUP_REMOVED lines=11> */
[----:B0-----:R-:W-:Y:S01]  /*35f0*/  LOP3.LUT P1, RZ, R125, 0x38f, RZ, 0xc0, !PT ;  /* 0x0000038f7dff7812 */ /* 0x001fe2000782c0ff */
[----:B--2---:R-:W-:Y:S01]  /*3600*/  FADD.FTZ R65, R65, R64 ;  /* 0x0000004041417221 */ /* 0x004fe20000010000 */
[----:B-1----:R-:W-:-:S11]  /*3610*/  FADD.FTZ R64, R66, R67 ;  /* 0x0000004342407221 */ /* 0x002fd60000010000 */
[----:B------:R-:W0:Y:S01]  /*3620*/  @!P1 S2R R67, SR_CgaCtaId ;  /* 0x0000000000439919 */ /* 0x000e220000008800 */
[----:B------:R-:W-:-:S04]  /*3630*/  @!P1 MOV R66, 0x400 ;  /* 0x0000040000429802 */ /* 0x000fc80000000f00 */
[----:B------:R-:W-:Y:S01]  /*3640*/  @!P1 IADD3 R66, PT, PT, R66, 0x1680, RZ ;  /* 0x0000168042429810 */ /* 0x000fe20007ffe0ff */
[----:B------:R-:W1:Y:S01]  /*3650*/  SHFL.BFLY PT, R125, R65, 0x1, 0x1f ;  /* 0x0c201f00417d7f89 */ /* 0x000e6200000e0000 */
[----:B------:R-:W-:Y:S02]  /*3660*/  @!P1 FMUL.FTZ R64, R64, 8.1380212577641941607e-06 ;  /* 0x3708888940409820 */ /* 0x000fe40000410000 */
[----:B0-----:R-:W-:Y:S02]  /*3670*/  @!P1 LEA R66, R67, R66, 0x18 ;  /* 0x0000004243429211 */ /* 0x001fe400078ec0ff */
[----:B------:R-:W0:Y:S01]  /*3680*/  S2R R67, SR_TID.X ;  /* 0x0000000000437919 */ /* 0x000e220000002100 */
[----:B-1----:R-:W-:Y:S01]  /*3690*/  FADD.FTZ R125, R65, R125 ;  /* 0x0000007d417d7221 */ /* 0x002fe20000010000 */
[----:B------:R-:W-:-:S04]  /*36a0*/  @!P1 FMUL.FTZ R65, R64, R64 ;  /* 0x0000004040419220 */ /* 0x000fc80000410000 */
[----:B------:R-:W-:-:S05]  /*36b0*/  @!P1 FFMA.FTZ R65, R125, 8.1380212577641941607e-06, -R65 ;  /* 0x370888897d419823 */ /* 0x000fca0000010841 */
[----:B------:R-:W-:Y:S02]  /*36c0*/  @!P1 FMNMX.FTZ R65, RZ, R65, !PT ;  /* 0x00000041ff419209 */ /* 0x000fe40007810000 */
[----:B0-----:R-:W-:-:S05]  /*36d0*/  @!P1 LEA.HI R66, R67, R66, RZ, 0x1f ;  /* 0x0000004243429211 */ /* 0x001fca00078ff8ff */
[----:B------:R3:W-:Y:S02]  /*36e0*/  @!P1 STS.64 [R66], R64 ;  /* 0x0000004042009388 */ /* 0x0007e40000000a00 */
[----:B---3--:R-:W-:Y:S02]  /*36f0*/  PRMT R66, R60, 0x7632, R66 ;  /* 0x000076323c427816 */ /* 0x008fe40000000042 */
[----:B------:R-:W-:Y:S02]  /*3700*/  PRMT R65, R61, 0x7632, R65 ;  /* 0x000076323d417816 */ /* 0x000fe40000000041 */
[----:B----4-:R-:W-:Y:S01]  /*3710*/  PRMT R64, R63, 0x7632, R64 ;  /* 0x000076323f407816 */ /* 0x010fe20000000040 */
[----:B------:R0:W-:Y:S04]  /*3720*/  STL.S16 [R1], R66 ;  /* 0x0000004201007387 */ /* 0x0001e80000100600 */
[----:B------:R0:W-:Y:S04]  /*3730*/  STL.S16 [R1+0x4], R65 ;  /* 0x0000044101007387 */ /* 0x0001e80000100600 */
[----:B------:R0:W-:Y:S01]  /*3740*/  STL.S16 [R1+0xc], R64 ;  /* 0x00000c4001007387 */ /* 0x0001e20000100600 */
        /* <DEDUP_REMOVED lines=20> */
.L_x_517:
[----:B------:R-:W-:Y:S05]  /*3890*/  BSYNC.RECONVERGENT B0 ;  /* 0x0000000000007941 */ /* 0x000fea0003800200 */
.L_x_516:
[----:B01----:R-:W2:Y:S01]  /*38a0*/  LDL.LU R65, [R1] ;  /* 0x0000000001417983 */ /* 0x003ea20000300800 */
[----:B------:R-:W0:Y:S01]  /*38b0*/  S2UR UR7, SR_CgaCtaId ;  /* 0x00000000000779c3 */ /* 0x000e220000008800 */
[----:B------:R-:W-:Y:S01]  /*38c0*/  UMOV UR6, 0x400 ;  /* 0x0000040000067882 */ /* 0x000fe20000000000 */
[----:B------:R-:W-:Y:S01]  /*38d0*/  IMAD.HI.U32 R58, R58, -0x77777777, RZ ;  /* 0x888888893a3a7827 */ /* 0x000fe200078e00ff */
[----:B------:R-:W-:Y:S01]  /*38e0*/  UIADD3 UR6, UPT, UPT, UR6, 0x1680, URZ ;  /* 0x0000168006067890 */ /* 0x000fe2000fffe0ff */
[----:B------:R-:W3:Y:S01]  /*38f0*/  LDL.LU R67, [R1+0xc] ;  /* 0x00000c0001437983 */ /* 0x000ee20000300800 */
[----:B------:R-:W-:Y:S02]  /*3900*/  SHF.L.U32 R62, R62, 0x10, RZ ;  /* 0x000000103e3e7819 */ /* 0x000fe400000006ff */
[----:B------:R-:W-:Y:S02]  /*3910*/  LEA.HI R58, R58, -UR10, RZ, 0x1a ;  /* 0x8000000a3a3a7c11 */ /* 0x000fe4000f8fd0ff */
[----:B------:R-:W-:Y:S01]  /*3920*/  SHF.L.U32 R125, R125, 0x10, RZ ;  /* 0x000000107d7d7819 */ /* 0x000fe200000006ff */
[----:B0-----:R-:W-:-:S06]  /*3930*/  ULEA UR6, UR7, UR6, 0x18 ;  /* 0x0000000607067291 */ /* 0x001fcc000f8ec0ff */
[----:B------:R-:W-:-:S05]  /*3940*/  LEA R58, R58, UR6, 0x3 ;  /* 0x000000063a3a7c11 */ /* 0x000fca000f8e18ff */
[----:B------:R-:W0:Y:S01]  /*3950*/  LDCU UR6, c[0x0][0x3a0] ;  /* 0x00007400ff0677ac */ /* 0x000e220008000800 */
[----:B------:R-:W0:Y:S02]  /*3960*/  LDS.64 R58, [R58] ;  /* 0x000000003a3a7984 */ /* 0x000e240000000a00 */
[----:B0-----:R-:W-:Y:S01]  /*3970*/  FADD.FTZ R59, R59, UR6 ;  /* 0x000000063b3b7e21 */ /* 0x001fe20008010000 */
[--C-:B------:R-:W-:Y:S01]  /*3980*/  FADD.FTZ R73, R73, -R58.reuse ;  /* 0x8000003a49497221 */ /* 0x100fe20000010000 */
[--C-:B------:R-:W-:Y:S01]  /*3990*/  FADD.FTZ R64, R0, -R58.reuse ;  /* 0x8000003a00407221 */ /* 0x100fe20000010000 */
[----:B------:R-:W-:Y:S01]  /*39a0*/  SHF.L.U32 R0, R60, 0x10, RZ ;  /* 0x000000103c007819 */ /* 0x000fe200000006ff */
[--C-:B------:R-:W-:Y:S01]  /*39b0*/  FADD.FTZ R72, R72, -R58.reuse ;  /* 0x8000003a48487221 */ /* 0x100fe20000010000 */
[----:B------:R-:W-:Y:S01]  /*39c0*/  SHF.L.U32 R61, R61, 0x10, RZ ;  /* 0x000000103d3d7819 */ /* 0x000fe200000006ff */
        /* <DEDUP_REMOVED lines=18> */
[----:B------:R-:W-:Y:S01]  /*3af0*/  FMUL.FTZ R64, R59, R64 ;  /* 0x000000403b407220 */ /* 0x000fe20000410000 */
[----:B------:R-:W4:Y:S01]  /*3b00*/  LDL.LU R73, [R1+0x4] ;  /* 0x0000040001497983 */ /* 0x000f220000300800 */
[--C-:B------:R-:W-:Y:S01]  /*3b10*/  FADD.FTZ R27, R27, -R58.reuse ;  /* 0x8000003a1b1b7221 */ /* 0x100fe20000010000 */
[----:B------:R-:W-:Y:S01]  /*3b20*/  FADD.FTZ R88, R88, -R58 ;  /* 0x8000003a58587221 */ /* 0x000fe20000010000 */
[----:B------:R-:W-:Y:S01]  /*3b30*/  FFMA.FTZ R64, R64, R0, R62 ;  /* 0x0000000040407223 */ /* 0x000fe2000001003e */
[--C-:B------:R-:W-:Y:S01]  /*3b40*/  FADD.FTZ R30, R30, -R58.reuse ;  /* 0x8000003a1e1e7221 */ /* 0x100fe20000010000 */
[--C-:B------:R-:W-:Y:S01]  /*3b50*/  FADD.FTZ R33, R33, -R58.reuse ;  /* 0x8000003a21217221 */ /* 0x100fe20000010000 */
[--C-:B------:R-:W-:Y:S01]  /*3b60*/  FADD.FTZ R83, R83, -R58.reuse ;  /* 0x8000003a53537221 */ /* 0x100fe20000010000 */
[----:B------:R-:W-:Y:S01]  /*3b70*/  FMUL.FTZ R60, R64, -1.4426950216293334961 ;  /* 0xbfb8aa3b403c7820 */ /* 0x000fe20000410000 */
[--C-:B------:R-:W-:Y:S01]  /*3b80*/  FADD.FTZ R79, R79, -R58.reuse ;  /* 0x8000003a4f4f7221 */ /* 0x100fe20000010000 */
[--C-:B------:R-:W-:Y:S01]  /*3b90*/  FADD.FTZ R74, R74, -R58.reuse ;  /* 0x8000003a4a4a7221 */ /* 0x100fe20000010000 */
[--C-:B------:R-:W-:Y:S01]  /*3ba0*/  FADD.FTZ R3, R3, -R58.reuse ;  /* 0x8000003a03037221 */ /* 0x100fe20000010000 */
[--C-:B------:R-:W-:Y:S01]  /*3bb0*/  FADD.FTZ R24, R24, -R58.reuse ;  /* 0x8000003a18187221 */ /* 0x100fe20000010000 */
[----:B--2---:R-:W-:Y:S01]  /*3bc0*/  SHF.L.U32 R65, R65, 0x10, RZ ;  /* 0x0000001041417819 */ /* 0x004fe200000006ff */
[----:B------:R-:W0:Y:S01]  /*3bd0*/  MUFU.EX2 R60, R60 ;  /* 0x0000003c003c7308 */ /* 0x000e220000000800 */
[----:B---3--:R-:W-:Y:S01]  /*3be0*/  SHF.L.U32 R67, R67, 0x10, RZ ;  /* 0x0000001043437819 */ /* 0x008fe200000006ff */
        /* <DEDUP_REMOVED lines=12> */
[----:B0-----:R-:W-:Y:S01]  /*3cb0*/  FADD.FTZ R60, R60, 1 ;  /* 0x3f8000003c3c7421 */ /* 0x001fe20000010000 */
[--C-:B------:R-:W-:Y:S01]  /*3cc0*/  FADD.FTZ R118, R118, -R58.reuse ;  /* 0x8000003a76767221 */ /* 0x100fe20000010000 */
[--C-:B------:R-:W-:Y:S01]  /*3cd0*/  FADD.FTZ R25, R25, -R58.reuse ;  /* 0x8000003a19197221 */ /* 0x100fe20000010000 */
[--C-:B------:R-:W-:Y:S01]  /*3ce0*/  FADD.FTZ R43, R43, -R58.reuse ;  /* 0x8000003a2b2b7221 */ /* 0x100fe20000010000 */
[--C-:B------:R-:W-:Y:S01]  /*3cf0*/  FADD.FTZ R46, R46, -R58.reuse ;  /* 0x8000003a2e2e7221 */ /* 0x100fe20000010000 */
[--C-:B------:R-:W-:Y:S01]  /*3d00*/  FADD.FTZ R49, R49, -R58.reuse ;  /* 0x8000003a31317221 */ /* 0x100fe20000010000 */
[----:B------:R-:W0:Y:S01]  /*3d10*/  MUFU.RCP R60, R60 ;  /* 0x0000003c003c7308 */ /* 0x000e220000001000 */
[----:B------:R-:W-:Y:S01]  /*3d20*/  FFMA.FTZ R66, R66, R65, R125 ;  /* 0x0000004142427223 */ /* 0x000fe2000001007d */
[--C-:B------:R-:W-:Y:S01]  /*3d30*/  FADD.FTZ R52, R52, -R58.reuse ;  /* 0x8000003a34347221 */ /* 0x100fe20000010000 */
[--C-:B------:R-:W-:Y:S01]  /*3d40*/  FADD.FTZ R55, R55, -R58.reuse ;  /* 0x8000003a37377221 */ /* 0x100fe20000010000 */
[--C-:B------:R-:W-:Y:S01]  /*3d50*/  FADD.FTZ R68, R68, -R58.reuse ;  /* 0x8000003a44447221 */ /* 0x100fe20000010000 */
[--C-:B------:R-:W-:Y:S01]  /*3d60*/  FADD.FTZ R86, R86, -R58.reuse ;  /* 0x8000003a56567221 */ /* 0x100fe20000010000 */
[--C-:B------:R-:W-:Y:S01]  /*3d70*/  FADD.FTZ R82, R82, -R58.reuse ;  /* 0x8000003a52527221 */ /* 0x100fe20000010000 */
[----:B------:R-:W-:Y:S01]  /*3d80*/  FADD.FTZ R11, R11, -R58 ;  /* 0x8000003a0b0b7221 */ /* 0x000fe20000010000 */
[----:B------:R-:W1:Y:S01]  /*3d90*/  LDCU.64 UR6, c[0x0][0x380] ;  /* 0x00007000ff0677ac */ /* 0x000e620008000a00 */
[----:B0-----:R-:W-:Y:S01]  /*3da0*/  FMUL.FTZ R60, R64, R60 ;  /* 0x0000003c403c7220 */ /* 0x001fe20000410000 */
[----:B------:R-:W-:-:S06]  /*3db0*/  FMUL.FTZ R64, R66, -1.4426950216293334961 ;  /* 0xbfb8aa3b42407820 */ /* 0x000fcc0000410000 */
[----:B------:R-:W0:Y:S02]  /*3dc0*/  MUFU.EX2 R64, R64 ;  /* 0x0000004000407308 */ /* 0x000e240000000800 */
[----:B0-----:R-:W-:-:S06]  /*3dd0*/  FADD.FTZ R64, R64, 1 ;  /* 0x3f80000040407421 */ /* 0x001fcc0000010000 */
[----:B------:R-:W0:Y:S02]  /*3de0*/  MUFU.RCP R64, R64 ;  /* 0x0000004000407308 */ /* 0x000e240000001000 */
[----:B0-----:R-:W-:Y:S01]  /*3df0*/  FMUL.FTZ R64, R66, R64 ;  /* 0x0000004042407220 */ /* 0x001fe20000410000 */
[----:B------:R-:W-:-:S04]  /*3e00*/  FMUL.FTZ R66, R59, R72 ;  /* 0x000000483b427220 */ /* 0x000fc80000410000 */
[----:B------:R-:W-:Y:S01]  /*3e10*/  FFMA.FTZ R66, R66, R61, R63 ;  /* 0x0000003d42427223 */ /* 0x000fe2000001003f */
[----:B------:R-:W-:-:S03]  /*3e20*/  F2FP.BF16.F32.PACK_AB R60, R64, R60 ;  /* 0x0000003c403c723e */ /* 0x000fc600000010ff */
[----:B------:R-:W-:-:S06]  /*3e30*/  FMUL.FTZ R64, R66, -1.4426950216293334961 ;  /* 0xbfb8aa3b42407820 */ /* 0x000fcc0000410000 */
[----:B------:R-:W0:Y:S01]  /*3e40*/  MUFU.EX2 R64, R64 ;  /* 0x0000004000407308 */ /* 0x000e220000000800 */
[----:B----4-:R-:W-:Y:S01]  /*3e50*/  SHF.L.U32 R72, R73, 0x10, RZ ;  /* 0x0000001049487819 */ /* 0x010fe200000006ff */
        /* <DEDUP_REMOVED lines=8> */
[----:B------:R-:W0:Y:S01]  /*3ee0*/  MUFU.RCP R64, R64 ;  /* 0x0000004000407308 */ /* 0x000e220000001000 */
[C---:B------:R-:W-:Y:S01]  /*3ef0*/  FMUL.FTZ R101, R59.reuse, R101 ;  /* 0x000000653b657220 */ /* 0x040fe20000410000 */
[C---:B------:R-:W-:Y:S01]  /*3f00*/  FMUL.FTZ R115, R59.reuse, R115 ;  /* 0x000000733b737220 */ /* 0x040fe20000410000 */
[C---:B------:R-:W-:Y:S01]  /*3f10*/  FMUL.FTZ R110, R59.reuse, R110 ;  /* 0x0000006e3b6e7220 */ /* 0x040fe20000410000 */
[C---:B------:R-:W-:Y:S01]  /*3f20*/  FMUL.FTZ R123, R59.reuse, R123 ;  /* 0x0000007b3b7b7220 */ /* 0x040fe20000410000 */
[C---:B------:R-:W-:Y:S01]  /*3f30*/  FMUL.FTZ R119, R59.reuse, R119 ;  /* 0x000000773b777220 */ /* 0x040fe20000410000 */
[----:B0-----:R-:W-:Y:S01]  /*3f40*/  FMUL.FTZ R73, R124, R64 ;  /* 0x000000407c497220 */ /* 0x001fe20000410000 */
[----:B------:R-:W-:Y:S01]  /*3f50*/  MOV R64, R66 ;  /* 0x0000004200407202 */ /* 0x000fe20000000f00 */
[C---:B------:R-:W-:Y:S01]  /*3f60*/  FMUL.FTZ R66, R59.reuse, R106 ;  /* 0x0000006a3b427220 */ /* 0x040fe20000410000 */
[C---:B------:R-:W-:Y:S02]  /*3f70*/  FMUL.FTZ R106, R59.reuse, R97 ;  /* 0x000000613b6a7220 */ /* 0x040fe40000410000 */
[----:B------:R-:W-:Y:S01]  /*3f80*/  MOV R97, R64 ;  /* 0x0000004000617202 */ /* 0x000fe20000000f00 */
[C---:B------:R-:W-:Y:S01]  /*3f90*/  FMUL.FTZ R64, R59.reuse, R6 ;  /* 0x000000063b407220 */ /* 0x040fe20000410000 */
[C---:B------:R-:W-:Y:S01]  /*3fa0*/  FMUL.FTZ R124, R59.reuse, R92 ;  /* 0x0000005c3b7c7220 */ /* 0x040fe20000410000 */
[----:B------:R-:W-:Y:S01]  /*3fb0*/  MOV R6, R73 ;  /* 0x0000004900067202 */ /* 0x000fe20000000f00 */
[C---:B------:R-:W-:Y:S01]  /*3fc0*/  FMUL.FTZ R73, R59.reuse, R9 ;  /* 0x000000093b497220 */ /* 0x040fe20000410000 */
[C---:B------:R-:W-:Y:S01]  /*3fd0*/  FMUL.FTZ R92, R59.reuse, R12 ;  /* 0x0000000c3b5c7220 */ /* 0x040fe20000410000 */
[----:B------:R-:W-:Y:S01]  /*3fe0*/  MOV R9, R97 ;  /* 0x0000006100097202 */ /* 0x000fe20000000f00 */
[C---:B------:R-:W-:Y:S01]  /*3ff0*/  FMUL.FTZ R97, R59.reuse, R15 ;  /* 0x0000000f3b617220 */ /* 0x040fe20000410000 */
[----:B------:R-:W-:Y:S01]  /*4000*/  MOV R12, R101 ;  /* 0x00000065000c7202 */ /* 0x000fe20000000f00 */
[C---:B------:R-:W-:Y:S01]  /*4010*/  FMUL.FTZ R101, R59.reuse, R18 ;  /* 0x000000123b657220 */ /* 0x040fe20000410000 */
[----:B------:R-:W-:Y:S01]  /*4020*/  MOV R15, R110 ;  /* 0x0000006e000f7202 */ /* 0x000fe20000000f00 */
[C---:B------:R-:W-:Y:S01]  /*4030*/  FMUL.FTZ R110, R59.reuse, R21 ;  /* 0x000000153b6e7220 */ /* 0x040fe20000410000 */
[----:B------:R-:W-:Y:S01]  /*4040*/  MOV R18, R115 ;  /* 0x0000007300127202 */ /* 0x000fe20000000f00 */
[----:B------:R-:W-:Y:S01]  /*4050*/  FMUL.FTZ R115, R59, R27 ;  /* 0x0000001b3b737220 */ /* 0x000fe20000410000 */
[----:B------:R-:W-:-:S02]  /*4060*/  MOV R21, R119 ;  /* 0x0000007700157202 */ /* 0x000fc40000000f00 */
[----:B------:R-:W-:Y:S01]  /*4070*/  MOV R27, R123 ;  /* 0x0000007b001b7202 */ /* 0x000fe20000000f00 */
[C---:B------:R-:W-:Y:S01]  /*4080*/  FMUL.FTZ R88, R59.reuse, R88 ;  /* 0x000000583b587220 */ /* 0x040fe20000410000 */
[C---:B------:R-:W-:Y:S01]  /*4090*/  FMUL.FTZ R119, R59.reuse, R30 ;  /* 0x0000001e3b777220 */ /* 0x040fe20000410000 */
        /* <DEDUP_REMOVED lines=8> */
[----:B------:R-:W-:Y:S01]  /*4120*/  FMUL.FTZ R3, R59, R3 ;  /* 0x000000033b037220 */ /* 0x000fe20000410000 */
[C-C-:B------:R-:W-:Y:S01]  /*4130*/  FFMA.FTZ R18, R0.reuse, R12, R62.reuse ;  /* 0x0000000c00127223 */ /* 0x140fe2000001003e */
[C-C-:B------:R-:W-:Y:S01]  /*4140*/  FFMA.FTZ R15, R0.reuse, R124, R62.reuse ;  /* 0x0000007c000f7223 */ /* 0x140fe2000001003e */
[----:B------:R-:W-:Y:S01]  /*4150*/  MOV R124, R9 ;  /* 0x00000009007c7202 */ /* 0x000fe20000000f00 */
[C-C-:B------:R-:W-:Y:S01]  /*4160*/  FFMA.FTZ R12, R0.reuse, R88, R62.reuse ;  /* 0x00000058000c7223 */ /* 0x140fe2000001003e */
[----:B------:R-:W-:Y:S01]  /*4170*/  MOV R88, R6 ;  /* 0x0000000600587202 */ /* 0x000fe20000000f00 */
[C-C-:B------:R-:W-:Y:S01]  /*4180*/  FFMA.FTZ R9, R0.reuse, R83, R62.reuse ;  /* 0x0000005300097223 */ /* 0x140fe2000001003e */
[C-C-:B------:R-:W-:Y:S01]  /*4190*/  FFMA.FTZ R6, R0.reuse, R79, R62.reuse ;  /* 0x0000004f00067223 */ /* 0x140fe2000001003e */
[C-C-:B------:R-:W-:Y:S01]  /*41a0*/  FFMA.FTZ R83, R0.reuse, R74, R62.reuse ;  /* 0x0000004a00537223 */ /* 0x140fe2000001003e */
[C-C-:B------:R-:W-:Y:S01]  /*41b0*/  FFMA.FTZ R79, R0.reuse, R3, R62.reuse ;  /* 0x00000003004f7223 */ /* 0x140fe2000001003e */
[C-C-:B------:R-:W-:Y:S01]  /*41c0*/  FFMA.FTZ R74, R0.reuse, R64, R62.reuse ;  /* 0x00000040004a7223 */ /* 0x140fe2000001003e */
[----:B------:R-:W-:-:S02]  /*41d0*/  FFMA.FTZ R3, R0, R73, R62 ;  /* 0x0000004900037223 */ /* 0x000fc4000001003e */
[----:B------:R-:W-:Y:S01]  /*41e0*/  STL [R1+0x38], R83 ;  /* 0x0000385301007387 */ /* 0x000fe20000100800 */
[C-C-:B------:R-:W-:Y:S01]  /*41f0*/  FFMA.FTZ R64, R0.reuse, R92, R62.reuse ;  /* 0x0000005c00407223 */ /* 0x140fe2000001003e */
[----:B------:R-:W-:Y:S02]  /*4200*/  FFMA.FTZ R73, R0, R97, R62 ;  /* 0x0000006100497223 */ /* 0x000fe4000001003e */
[----:B------:R-:W-:Y:S01]  /*4210*/  STL [R1+0x40], R79 ;  /* 0x0000404f01007387 */ /* 0x000fe20000100800 */
[----:B------:R-:W-:-:S03]  /*4220*/  FMUL.FTZ R24, R59, R24 ;  /* 0x000000183b187220 */ /* 0x000fc60000410000 */
[----:B------:R-:W-:Y:S04]  /*4230*/  STL [R1+0x4c], R74 ;  /* 0x00004c4a01007387 */ /* 0x000fe80000100800 */
[----:B------:R0:W-:Y:S01]  /*4240*/  STL [R1+0x54], R3 ;  /* 0x0000540301007387 */ /* 0x0001e20000100800 */
[----:B------:R-:W-:-:S03]  /*4250*/  FFMA.FTZ R24, R0, R24, R62 ;  /* 0x0000001800187223 */ /* 0x000fc6000001003e */
[----:B------:R2:W-:Y:S01]  /*4260*/  STL [R1+0x5c], R64 ;  /* 0x00005c4001007387 */ /* 0x0005e20000100800 */
[----:B0-----:R-:W-:-:S03]  /*4270*/  FFMA.FTZ R3, R0, R101, R62 ;  /* 0x0000006500037223 */ /* 0x001fc6000001003e */
[----:B------:R-:W-:Y:S01]  /*4280*/  STL [R1+0x60], R73 ;  /* 0x0000604901007387 */ /* 0x000fe20000100800 */
[----:B--2---:R-:W-:-:S03]  /*4290*/  FFMA.FTZ R64, R0, R110, R62 ;  /* 0x0000006e00407223 */ /* 0x004fc6000001003e */
[----:B------:R0:W-:Y:S01]  /*42a0*/  STL [R1+0x64], R3 ;  /* 0x0000640301007387 */ /* 0x0001e20000100800 */
[----:B------:R-:W-:-:S03]  /*42b0*/  FMUL.FTZ R36, R59, R36 ;  /* 0x000000243b247220 */ /* 0x000fc60000410000 */
[----:B------:R2:W-:Y:S01]  /*42c0*/  STL [R1+0x68], R64 ;  /* 0x0000684001007387 */ /* 0x0005e20000100800 */
[----:B0-----:R-:W-:-:S03]  /*42d0*/  FFMA.FTZ R3, R0, R115, R62 ;  /* 0x0000007300037223 */ /* 0x001fc6000001003e */
[----:B------:R0:W-:Y:S01]  /*42e0*/  STL [R1+0x6c], R24 ;  /* 0x00006c1801007387 */ /* 0x0001e20000100800 */
[C---:B------:R-:W-:Y:S01]  /*42f0*/  FMUL.FTZ R39, R59.reuse, R39 ;  /* 0x000000273b277220 */ /* 0x040fe20000410000 */
[C-C-:B--2---:R-:W-:Y:S02]  /*4300*/  FFMA.FTZ R64, R0.reuse, R119, R62.reuse ;  /* 0x0000007700407223 */ /* 0x144fe4000001003e */
[----:B------:R2:W-:Y:S01]  /*4310*/  STL [R1+0x70], R3 ;  /* 0x0000700301007387 */ /* 0x0005e20000100800 */
[C---:B------:R-:W-:Y:S01]  /*4320*/  FMUL.FTZ R42, R59.reuse, R42 ;  /* 0x0000002a3b2a7220 */ /* 0x040fe20000410000 */
[----:B------:R-:W-:Y:S01]  /*4330*/  FMUL.FTZ R45, R59, R45 ;  /* 0x0000002d3b2d7220 */ /* 0x000fe20000410000 */
[C-C-:B0-----:R-:W-:Y:S01]  /*4340*/  FFMA.FTZ R24, R0.reuse, R123, R62.reuse ;  /* 0x0000007b00187223 */ /* 0x141fe2000001003e */
[----:B------:R-:W-:Y:S01]  /*4350*/  STL [R1+0x78], R64 ;  /* 0x0000784001007387 */ /* 0x000fe20000100800 */
[C-C-:B--2---:R-:W-:Y:S01]  /*4360*/  FFMA.FTZ R3, R0.reuse, R36, R62.reuse ;  /* 0x0000002400037223 */ /* 0x144fe2000001003e */
[----:B------:R-:W-:-:S02]  /*4370*/  FFMA.FTZ R36, R0, R39, R62 ;  /* 0x0000002700247223 */ /* 0x000fc4000001003e */
[----:B------:R0:W-:Y:S01]  /*4380*/  STL [R1+0x84], R24 ;  /* 0x0000841801007387 */ /* 0x0001e20000100800 */
[C---:B------:R-:W-:Y:S01]  /*4390*/  FMUL.FTZ R48, R59.reuse, R48 ;  /* 0x000000303b307220 */ /* 0x040fe20000410000 */
[C---:B------:R-:W-:Y:S02]  /*43a0*/  FMUL.FTZ R51, R59.reuse, R51 ;  /* 0x000000333b337220 */ /* 0x040fe40000410000 */
[----:B------:R2:W-:Y:S01]  /*43b0*/  STL [R1+0x88], R3 ;  /* 0x0000880301007387 */ /* 0x0005e20000100800 */
[----:B------:R-:W-:Y:S01]  /*43c0*/  FMUL.FTZ R54, R59, R54 ;  /* 0x000000363b367220 */ /* 0x000fe20000410000 */
[C-C-:B0-----:R-:W-:Y:S02]  /*43d0*/  FFMA.FTZ R24, R0.reuse, R42, R62.reuse ;  /* 0x0000002a00187223 */ /* 0x141fe4000001003e */
[----:B------:R0:W-:Y:S01]  /*43e0*/  STL [R1+0x8c], R36 ;  /* 0x00008c2401007387 */ /* 0x0001e20000100800 */
[----:B--2---:R-:W-:-:S03]  /*43f0*/  FFMA.FTZ R3, R0, R45, R62 ;  /* 0x0000002d00037223 */ /* 0x004fc6000001003e */
[----:B------:R2:W-:Y:S04]  /*4400*/  STL [R1+0x94], R24 ;  /* 0x0000941801007387 */ /* 0x0005e80000100800 */
[----:B------:R3:W-:Y:S01]  /*4410*/  STL [R1+0x98], R3 ;  /* 0x0000980301007387 */ /* 0x0007e20000100800 */
[C-C-:B0-----:R-:W-:Y:S01]  /*4420*/  FFMA.FTZ R36, R0.reuse, R48, R62.reuse ;  /* 0x0000003000247223 */ /* 0x141fe2000001003e */
[----:B--2---:R-:W-:-:S04]  /*4430*/  FFMA.FTZ R24, R0, R51, R62 ;  /* 0x0000003300187223 */ /* 0x004fc8000001003e */
[----:B------:R-:W-:Y:S01]  /*4440*/  STL [R1+0xa0], R36 ;  /* 0x0000a02401007387 */ /* 0x000fe20000100800 */
[----:B---3--:R-:W-:-:S03]  /*4450*/  FFMA.FTZ R3, R0, R54, R62 ;  /* 0x0000003600037223 */ /* 0x008fc6000001003e */
[----:B------:R0:W-:Y:S01]  /*4460*/  STL [R1+0xac], R24 ;  /* 0x0000ac1801007387 */ /* 0x0001e20000100800 */
[C---:B------:R-:W-:Y:S01]  /*4470*/  FMUL.FTZ R57, R59.reuse, R57 ;  /* 0x000000393b397220 */ /* 0x040fe20000410000 */
[C---:B------:R-:W-:Y:S02]  /*4480*/  FMUL.FTZ R37, R59.reuse, R37 ;  /* 0x000000253b257220 */ /* 0x040fe40000410000 */
[----:B------:R2:W-:Y:S01]  /*4490*/  STL [R1+0xb0], R3 ;  /* 0x0000b00301007387 */ /* 0x0005e20000100800 */
[C---:B------:R-:W-:Y:S01]  /*44a0*/  FMUL.FTZ R40, R59.reuse, R40 ;  /* 0x000000283b287220 */ /* 0x040fe20000410000 */
[C-C-:B------:R-:W-:Y:S01]  /*44b0*/  FFMA.FTZ R66, R0.reuse, R66, R62.reuse ;  /* 0x0000004200427223 */ /* 0x140fe2000001003e */
[C-C-:B------:R-:W-:Y:S01]  /*44c0*/  FFMA.FTZ R106, R0.reuse, R106, R62.reuse ;  /* 0x0000006a006a7223 */ /* 0x140fe2000001003e */
[C---:B0-----:R-:W-:Y:S01]  /*44d0*/  FMUL.FTZ R24, R59.reuse, R22 ;  /* 0x000000163b187220 */ /* 0x041fe20000410000 */
[----:B------:R-:W-:Y:S01]  /*44e0*/  FFMA.FTZ R0, R0, R57, R62 ;  /* 0x0000003900007223 */ /* 0x000fe2000001003e */
[C---:B--2---:R-:W-:Y:S01]  /*44f0*/  FMUL.FTZ R3, R59.reuse, R31 ;  /* 0x0000001f3b037220 */ /* 0x044fe20000410000 */
[----:B------:R-:W-:Y:S01]  /*4500*/  FMUL.FTZ R51, R59, R118 ;  /* 0x000000763b337220 */ /* 0x000fe20000410000 */
[--C-:B------:R-:W-:Y:S01]  /*4510*/  FFMA.FTZ R31, R65, R24, R125.reuse ;  /* 0x00000018411f7223 */ /* 0x100fe2000001007d */
[----:B------:R-:W-:Y:S01]  /*4520*/  FMUL.FTZ R25, R59, R25 ;  /* 0x000000193b197220 */ /* 0x000fe20000410000 */
[C-C-:B------:R-:W-:Y:S01]  /*4530*/  FFMA.FTZ R118, R65.reuse, R3, R125.reuse ;  /* 0x0000000341767223 */ /* 0x140fe2000001007d */
[--C-:B------:R-:W-:Y:S01]  /*4540*/  FFMA.FTZ R24, R65, R37, R125.reuse ;  /* 0x0000002541187223 */ /* 0x100fe2000001007d */
[----:B------:R-:W-:Y:S01]  /*4550*/  FMUL.FTZ R45, R59, R43 ;  /* 0x0000002b3b2d7220 */ /* 0x000fe20000410000 */
[--C-:B------:R-:W-:Y:S01]  /*4560*/  FFMA.FTZ R3, R65, R40, R125.reuse ;  /* 0x0000002841037223 */ /* 0x100fe2000001007d */
[C---:B------:R-:W-:Y:S01]  /*4570*/  FMUL.FTZ R48, R59.reuse, R46 ;  /* 0x0000002e3b307220 */ /* 0x040fe20000410000 */
[----:B------:R-:W-:Y:S01]  /*4580*/  FMUL.FTZ R49, R59, R49 ;  /* 0x000000313b317220 */ /* 0x000fe20000410000 */
[----:B------:R-:W-:Y:S01]  /*4590*/  STL [R1+0xb4], R0 ;  /* 0x0000b40001007387 */ /* 0x000fe20000100800 */
[C-C-:B------:R-:W-:Y:S01]  /*45a0*/  FFMA.FTZ R42, R65.reuse, R25, R125.reuse ;  /* 0x00000019412a7223 */ /* 0x140fe2000001007d */
        /* <DEDUP_REMOVED lines=13> */
[----:B------:R0:W-:Y:S01]  /*4680*/  STL [R1+0xb8], R25 ;  /* 0x0000b81901007387 */ /* 0x0001e20000100800 */
[----:B---3--:R-:W-:-:S03]  /*4690*/  FFMA.FTZ R3, R65, R68, R125 ;  /* 0x0000004441037223 */ /* 0x008fc6000001007d */
[----:B------:R-:W-:Y:S04]  /*46a0*/  STL [R1+0xbc], R24 ;  /* 0x0000bc1801007387 */ /* 0x000fe80000100800 */
[----:B------:R2:W-:Y:S04]  /*46b0*/  STL [R1+0xc0], R3 ;  /* 0x0000c00301007387 */ /* 0x0005e80000100800 */
[----:B0-----:R-:W1:Y:S01]  /*46c0*/  LDL.LU R25, [R1+0x7c] ;  /* 0x00007c0001197983 */ /* 0x001e620000300800 */
[--C-:B------:R-:W-:Y:S01]  /*46d0*/  FADD.FTZ R14, R14, -R58.reuse ;  /* 0x8000003a0e0e7221 */ /* 0x100fe20000010000 */
[--C-:B------:R-:W-:Y:S01]  /*46e0*/  FADD.FTZ R71, R71, -R58.reuse ;  /* 0x8000003a47477221 */ /* 0x100fe20000010000 */
[--C-:B------:R-:W-:Y:S01]  /*46f0*/  FADD.FTZ R7, R7, -R58.reuse ;  /* 0x8000003a07077221 */ /* 0x100fe20000010000 */
[--C-:B------:R-:W-:Y:S01]  /*4700*/  FADD.FTZ R23, R23, -R58.reuse ;  /* 0x8000003a17177221 */ /* 0x100fe20000010000 */
[--C-:B------:R-:W-:Y:S01]  /*4710*/  FADD.FTZ R19, R19, -R58.reuse ;  /* 0x8000003a13137221 */ /* 0x100fe20000010000 */
[----:B------:R-:W-:Y:S01]  /*4720*/  FMUL.FTZ R86, R59, R86 ;  /* 0x000000563b567220 */ /* 0x000fe20000410000 */
[--C-:B------:R-:W-:Y:S01]  /*4730*/  FADD.FTZ R69, R69, -R58.reuse ;  /* 0x8000003a45457221 */ /* 0x100fe20000010000 */
[--C-:B------:R-:W-:Y:S01]  /*4740*/  FADD.FTZ R95, R95, -R58.reuse ;  /* 0x8000003a5f5f7221 */ /* 0x100fe20000010000 */
[C---:B------:R-:W-:Y:S01]  /*4750*/  FMUL.FTZ R82, R59.reuse, R82 ;  /* 0x000000523b527220 */ /* 0x040fe20000410000 */
[----:B------:R-:W-:Y:S01]  /*4760*/  FMUL.FTZ R11, R59, R11 ;  /* 0x0000000b3b0b7220 */ /* 0x000fe20000410000 */
[--C-:B------:R-:W-:Y:S01]  /*4770*/  FADD.FTZ R91, R91, -R58.reuse ;  /* 0x8000003a5b5b7221 */ /* 0x100fe20000010000 */
[----:B------:R-:W-:Y:S01]  /*4780*/  FMUL.FTZ R14, R59, R14 ;  /* 0x0000000e3b0e7220 */ /* 0x000fe20000410000 */
[--C-:B------:R-:W-:Y:S01]  /*4790*/  FADD.FTZ R77, R77, -R58.reuse ;  /* 0x8000003a4d4d7221 */ /* 0x100fe20000010000 */
[--C-:B------:R-:W-:Y:S01]  /*47a0*/  FADD.FTZ R16, R16, -R58.reuse ;  /* 0x8000003a10107221 */ /* 0x100fe20000010000 */
[C---:B------:R-:W-:Y:S01]  /*47b0*/  FMUL.FTZ R71, R59.reuse, R71 ;  /* 0x000000473b477220 */ /* 0x040fe20000410000 */
[C---:B------:R-:W-:Y:S01]  /*47c0*/  FMUL.FTZ R36, R59.reuse, R7 ;  /* 0x000000073b247220 */ /* 0x040fe20000410000 */
[----:B------:R-:W3:Y:S01]  /*47d0*/  LDL.LU R101, [R1+0x80] ;  /* 0x0000800001657983 */ /* 0x000ee20000300800 */
[C---:B------:R-:W-:Y:S01]  /*47e0*/  FMUL.FTZ R23, R59.reuse, R23 ;  /* 0x000000173b177220 */ /* 0x040fe20000410000 */
[--C-:B------:R-:W-:Y:S01]  /*47f0*/  FADD.FTZ R34, R34, -R58.reuse ;  /* 0x8000003a22227221 */ /* 0x100fe20000010000 */
[C---:B------:R-:W-:Y:S01]  /*4800*/  FMUL.FTZ R7, R59.reuse, R19 ;  /* 0x000000133b077220 */ /* 0x040fe20000410000 */
[----:B------:R-:W4:Y:S01]  /*4810*/  LDL.LU R79, [R1+0x34] ;  /* 0x00003400014f7983 */ /* 0x000f220000300800 */
[--C-:B------:R-:W-:Y:S01]  /*4820*/  FADD.FTZ R8, R8, -R58.reuse ;  /* 0x8000003a08087221 */ /* 0x100fe20000010000 */
[C---:B--2---:R-:W-:Y:S01]  /*4830*/  FMUL.FTZ R3, R59.reuse, R69 ;  /* 0x000000453b037220 */ /* 0x044fe20000410000 */
[----:B------:R-:W-:Y:S01]  /*4840*/  FMUL.FTZ R39, R59, R95 ;  /* 0x0000005f3b277220 */ /* 0x000fe20000410000 */
[----:B------:R-:W-:Y:S01]  /*4850*/  FFMA.FTZ R19, R65, R86, R125 ;  /* 0x0000005641137223 */ /* 0x000fe2000001007d */
[----:B------:R-:W2:Y:S01]  /*4860*/  LDL.LU R97, [R1+0x30] ;  /* 0x0000300001617983 */ /* 0x000ea20000300800 */
[--C-:B------:R-:W-:Y:S01]  /*4870*/  FADD.FTZ R5, R5, -R58.reuse ;  /* 0x8000003a05057221 */ /* 0x100fe20000010000 */
[--C-:B------:R-:W-:Y:S01]  /*4880*/  FADD.FTZ R20, R20, -R58.reuse ;  /* 0x8000003a14147221 */ /* 0x100fe20000010000 */
[--C-:B------:R-:W-:Y:S01]  /*4890*/  FADD.FTZ R29, R29, -R58.reuse ;  /* 0x8000003a1d1d7221 */ /* 0x100fe20000010000 */
[----:B------:R-:W-:Y:S01]  /*48a0*/  FFMA.FTZ R73, R61, R11, R63 ;  /* 0x0000000b3d497223 */ /* 0x000fe2000001003f */
[----:B------:R-:W-:Y:S01]  /*48b0*/  FMUL.FTZ R91, R59, R91 ;  /* 0x0000005b3b5b7220 */ /* 0x000fe20000410000 */
[----:B------:R-:W-:Y:S01]  /*48c0*/  FFMA.FTZ R95, R65, R82, R125 ;  /* 0x00000052415f7223 */ /* 0x000fe2000001007d */
[----:B------:R-:W5:Y:S01]  /*48d0*/  LDL.LU R86, [R1+0x2c] ;  /* 0x00002c0001567983 */ /* 0x000f620000300800 */
[--C-:B------:R-:W-:Y:S01]  /*48e0*/  FADD.FTZ R17, R17, -R58.reuse ;  /* 0x8000003a11117221 */ /* 0x100fe20000010000 */
[--C-:B------:R-:W-:Y:S01]  /*48f0*/  FADD.FTZ R26, R26, -R58.reuse ;  /* 0x8000003a1a1a7221 */ /* 0x100fe20000010000 */
[--C-:B------:R-:W-:Y:S01]  /*4900*/  FFMA.FTZ R11, R61, R14, R63.reuse ;  /* 0x0000000e3d0b7223 */ /* 0x100fe2000001003f */
[C---:B------:R-:W-:Y:S01]  /*4910*/  FMUL.FTZ R77, R59.reuse, R77 ;  /* 0x0000004d3b4d7220 */ /* 0x040fe20000410000 */
[----:B------:R-:W-:Y:S01]  /*4920*/  FMUL.FTZ R0, R59, R16 ;  /* 0x000000103b007220 */ /* 0x000fe20000410000 */
[----:B------:R-:W4:Y:S01]  /*4930*/  LDL.LU R82, [R1+0x28] ;  /* 0x0000280001527983 */ /* 0x000f220000300800 */
[--C-:B------:R-:W-:Y:S01]  /*4940*/  FADD.FTZ R2, R2, -R58.reuse ;  /* 0x8000003a02027221 */ /* 0x100fe20000010000 */
[--C-:B------:R-:W-:Y:S01]  /*4950*/  FADD.FTZ R32, R32, -R58.reuse ;  /* 0x8000003a20207221 */ /* 0x100fe20000010000 */
[----:B------:R-:W-:Y:S01]  /*4960*/  FFMA.FTZ R14, R61, R23, R63 ;  /* 0x000000173d0e7223 */ /* 0x000fe2000001003f */
[----:B------:R-:W-:Y:S01]  /*4970*/  FMUL.FTZ R34, R59, R34 ;  /* 0x000000223b227220 */ /* 0x000fe20000410000 */
[----:B------:R-:W-:Y:S01]  /*4980*/  FFMA.FTZ R16, R65, R71, R125 ;  /* 0x0000004741107223 */ /* 0x000fe2000001007d */
[----:B------:R-:W5:Y:S01]  /*4990*/  LDL.LU R74, [R1+0x24] ;  /* 0x00002400014a7983 */ /* 0x000f620000300800 */
[--C-:B------:R-:W-:Y:S01]  /*49a0*/  FADD.FTZ R38, R38, -R58.reuse ;  /* 0x8000003a26267221 */ /* 0x100fe20000010000 */
[----:B------:R-:W-:Y:S01]  /*49b0*/  FMUL.FTZ R8, R59, R8 ;  /* 0x000000083b087220 */ /* 0x000fe20000410000 */
[----:B------:R-:W-:Y:S01]  /*49c0*/  FFMA.FTZ R23, R61, R3, R63 ;  /* 0x000000033d177223 */ /* 0x000fe2000001003f */
[----:B------:R-:W5:Y:S01]  /*49d0*/  LDL.LU R71, [R1+0x20] ;  /* 0x0000200001477983 */ /* 0x000f620000300800 */
[C---:B------:R-:W-:Y:S01]  /*49e0*/  FMUL.FTZ R5, R59.reuse, R5 ;  /* 0x000000053b057220 */ /* 0x040fe20000410000 */
[C---:B------:R-:W-:Y:S01]  /*49f0*/  FMUL.FTZ R20, R59.reuse, R20 ;  /* 0x000000143b147220 */ /* 0x040fe20000410000 */
[----:B------:R-:W-:Y:S01]  /*4a00*/  FMUL.FTZ R29, R59, R29 ;  /* 0x0000001d3b1d7220 */ /* 0x000fe20000410000 */
[--C-:B------:R-:W-:Y:S01]  /*4a10*/  FFMA.FTZ R22, R65, R91, R125.reuse ;  /* 0x0000005b41167223 */ /* 0x100fe2000001007d */
[----:B------:R-:W5:Y:S01]  /*4a20*/  LDL.LU R49, [R1+0x3c] ;  /* 0x00003c0001317983 */ /* 0x000f620000300800 */
[----:B------:R-:W-:Y:S01]  /*4a30*/  FADD.FTZ R50, R50, -R58 ;  /* 0x8000003a32327221 */ /* 0x000fe20000010000 */
[C---:B------:R-:W-:Y:S01]  /*4a40*/  FMUL.FTZ R17, R59.reuse, R17 ;  /* 0x000000113b117220 */ /* 0x040fe20000410000 */
[----:B------:R-:W-:Y:S01]  /*4a50*/  FMUL.FTZ R26, R59, R26 ;  /* 0x0000001a3b1a7220 */ /* 0x000fe20000410000 */
[----:B------:R-:W-:Y:S01]  /*4a60*/  FFMA.FTZ R91, R65, R77, R125 ;  /* 0x0000004d415b7223 */ /* 0x000fe2000001007d */
[----:B------:R-:W5:Y:S01]  /*4a70*/  LDL.LU R45, [R1+0x50] ;  /* 0x00005000012d7983 */ /* 0x000f620000300800 */
[C---:B------:R-:W-:Y:S01]  /*4a80*/  FMUL.FTZ R2, R59.reuse, R2 ;  /* 0x000000023b027220 */ /* 0x040fe20000410000 */
[C---:B------:R-:W-:Y:S01]  /*4a90*/  FMUL.FTZ R24, R59.reuse, R32 ;  /* 0x000000203b187220 */ /* 0x040fe20000410000 */
[----:B------:R-:W-:Y:S01]  /*4aa0*/  FMUL.FTZ R32, R59, R38 ;  /* 0x000000263b207220 */ /* 0x000fe20000410000 */
[----:B------:R-:W5:Y:S01]  /*4ab0*/  LDL.LU R37, [R1+0x58] ;  /* 0x0000580001257983 */ /* 0x000f620000300800 */
[----:B------:R-:W-:Y:S01]  /*4ac0*/  FFMA.FTZ R77, R61, R8, R63 ;  /* 0x000000083d4d7223 */ /* 0x000fe2000001003f */
[----:B------:R-:W-:Y:S01]  /*4ad0*/  FFMA.FTZ R119, R65, R34, R125 ;  /* 0x0000002241777223 */ /* 0x000fe2000001007d */
[C-C-:B------:R-:W-:Y:S01]  /*4ae0*/  FFMA.FTZ R38, R61.reuse, R5, R63.reuse ;  /* 0x000000053d267223 */ /* 0x140fe2000001003f */
[--C-:B------:R-:W-:Y:S01]  /*4af0*/  FFMA.FTZ R8, R61, R20, R63.reuse ;  /* 0x000000143d087223 */ /* 0x100fe2000001003f */
[----:B------:R0:W-:Y:S01]  /*4b00*/  STL [R1+0x10], R23 ;  /* 0x0000101701007387 */ /* 0x0001e20000100800 */
[----:B------:R-:W-:Y:S01]  /*4b10*/  FMUL.FTZ R48, R59, R50 ;  /* 0x000000323b307220 */ /* 0x000fe20000410000 */
[C-C-:B------:R-:W-:Y:S01]  /*4b20*/  FFMA.FTZ R5, R61.reuse, R17, R63.reuse ;  /* 0x000000113d057223 */ /* 0x140fe2000001003f */
[C-C-:B------:R-:W-:Y:S01]  /*4b30*/  FFMA.FTZ R20, R61.reuse, R29, R63.reuse ;  /* 0x0000001d3d147223 */ /* 0x140fe2000001003f */
[----:B------:R-:W2:Y:S01]  /*4b40*/  LDL.LU R34, [R1+0x48] ;  /* 0x0000480001227983 */ /* 0x000ea20000300800 */
[C-C-:B------:R-:W-:Y:S01]  /*4b50*/  FFMA.FTZ R50, R61.reuse, R2, R63.reuse ;  /* 0x000000023d327223 */ /* 0x140fe2000001003f */
[----:B------:R-:W-:-:S02]  /*4b60*/  FFMA.FTZ R17, R61, R26, R63 ;  /* 0x0000001a3d117223 */ /* 0x000fc4000001003f */
[----:B------:R-:W5:Y:S04]  /*4b70*/  LDL.LU R29, [R1+0x44] ;  /* 0x00004400011d7983 */ /* 0x000f680000300800 */
[----:B------:R-:W5:Y:S01]  /*4b80*/  LDL.LU R26, [R1+0x1c] ;  /* 0x00001c00011a7983 */ /* 0x000f620000300800 */
[----:B-1----:R-:W-:-:S03]  /*4b90*/  IADD3 R2, P1, PT, R25, UR6, RZ ;  /* 0x0000000619027c10 */ /* 0x002fc6000ff3e0ff */
[----:B------:R-:W5:Y:S04]  /*4ba0*/  LDL.LU R25, [R1+0x18] ;  /* 0x0000180001197983 */ /* 0x000f680000300800 */
[----:B0-----:R-:W5:Y:S01]  /*4bb0*/  LDL.LU R23, [R1+0x8] ;  /* 0x0000080001177983 */ /* 0x001f620000300800 */
        /* <DEDUP_REMOVED lines=66> */
[----:B------:R-:W-:Y:S01]  /*4fe0*/  MOV R110, R88 ;  /* 0x00000058006e7202 */ /* 0x000fe20000000f00 */
        /* <DEDUP_REMOVED lines=20> */
[----:B------:R-:W-:-:S02]  /*5130*/  F2FP.BF16.F32.PACK_AB R61, R110, R124 ;  /* 0x0000007c6e3d723e */ /* 0x000fc400000010ff */
[----:B---3--:R-:W-:Y:S01]  /*5140*/  IADD3.X R3, PT, PT, R101, UR7, RZ, P1, !PT ;  /* 0x0000000765037c10 */ /* 0x008fe20008ffe4ff */
[--C-:B--2---:R-:W-:Y:S01]  /*5150*/  FADD.FTZ R63, R34, -R58.reuse ;  /* 0x8000003a223f7221 */ /* 0x104fe20000010000 */
[--C-:B------:R-:W-:Y:S01]  /*5160*/  FADD.FTZ R80, R97, -R58.reuse ;  /* 0x8000003a61507221 */ /* 0x100fe20000010000 */
[--C-:B----4-:R-:W-:Y:S01]  /*5170*/  FADD.FTZ R112, R82, -R58.reuse ;  /* 0x8000003a52707221 */ /* 0x110fe20000010000 */
[--C-:B-----5:R-:W-:Y:S01]  /*5180*/  FADD.FTZ R124, R86, -R58.reuse ;  /* 0x8000003a567c7221 */ /* 0x120fe20000010000 */
        /* <DEDUP_REMOVED lines=24> */
[----:B------:R-:W-:Y:S01]  /*5310*/  FMUL.FTZ R93, R59, R63 ;  /* 0x0000003f3b5d7220 */ /* 0x000fe20000410000 */
[----:B------:R-:W-:Y:S01]  /*5320*/  FADD.FTZ R71, R70, -R58 ;  /* 0x8000003a46477221 */ /* 0x000fe20000010000 */
[----:B------:R-:W-:Y:S01]  /*5330*/  FMUL.FTZ R63, R33, -1.4426950216293334961 ;  /* 0xbfb8aa3b213f7820 */ /* 0x000fe20000410000 */
        /* <DEDUP_REMOVED lines=24> */
[----:B------:R-:W0:Y:S01]  /*54c0*/  MUFU.EX2 R63, R63 ;  /* 0x0000003f003f7308 */ /* 0x000e220000000800 */
[----:B------:R1:W-:Y:S01]  /*54d0*/  STL [R1+0xd4], R2 ;  /* 0x0000d40201007387 */ /* 0x0003e20000100800 */
[----:B------:R-:W2:Y:S03]  /*54e0*/  LDCU.64 UR6, c[0x0][0x3a8] ;  /* 0x00007500ff0677ac */ /* 0x000ea60008000a00 */
[----:B------:R3:W-:Y:S01]  /*54f0*/  STL [R1+0xd0], R3 ;  /* 0x0000d00301007387 */ /* 0x0007e20000100800 */
[----:B0-----:R-:W-:-:S06]  /*5500*/  FADD.FTZ R63, R63, 1 ;  /* 0x3f8000003f3f7421 */ /* 0x001fcc0000010000 */
[----:B------:R-:W0:Y:S01]  /*5510*/  MUFU.RCP R63, R63 ;  /* 0x0000003f003f7308 */ /* 0x000e220000001000 */
        /* <DEDUP_REMOVED lines=24> */
[----:B-1----:R-:W-:Y:S01]  /*56a0*/  FFMA.FTZ R2, R72, R60, R67 ;  /* 0x0000003c48027223 */ /* 0x002fe20000010043 */
[----:B0-----:R-:W-:Y:S01]  /*56b0*/  FMUL.FTZ R60, R33, R63 ;  /* 0x0000003f213c7220 */ /* 0x001fe20000410000 */
[----:B------:R-:W-:Y:S01]  /*56c0*/  FMUL.FTZ R63, R30, -1.4426950216293334961 ;  /* 0xbfb8aa3b1e3f7820 */ /* 0x000fe20000410000 */
[----:B------:R0:W-:Y:S01]  /*56d0*/  STL [R1+0x14], R61 ;  /* 0x0000143d01007387 */ /* 0x0001e20000100800 */
[----:B------:R-:W-:-:S04]  /*56e0*/  FMUL.FTZ R33, R57, -1.4426950216293334961 ;  /* 0xbfb8aa3b39217820 */ /* 0x000fc80000410000 */
[----:B------:R-:W1:Y:S08]  /*56f0*/  MUFU.EX2 R63, R63 ;  /* 0x0000003f003f7308 */ /* 0x000e700000000800 */
[----:B------:R-:W-:Y:S01]  /*5700*/  MUFU.EX2 R33, R33 ;  /* 0x0000002100217308 */ /* 0x000fe20000000800 */
[----:B-1----:R-:W-:Y:S01]  /*5710*/  FADD.FTZ R63, R63, 1 ;  /* 0x3f8000003f3f7421 */ /* 0x002fe20000010000 */
[--C-:B------:R-:W-:Y:S01]  /*5720*/  FADD.FTZ R82, R25, -R58.reuse ;  /* 0x8000003a19527221 */ /* 0x100fe20000010000 */
[--C-:B------:R-:W-:Y:S01]  /*5730*/  FADD.FTZ R25, R99, -R58.reuse ;  /* 0x8000003a63197221 */ /* 0x100fe20000010000 */
[----:B------:R-:W-:Y:S01]  /*5740*/  FADD.FTZ R23, R23, -R58 ;  /* 0x8000003a17177221 */ /* 0x000fe20000010000 */
[C---:B------:R-:W-:Y:S01]  /*5750*/  FMUL.FTZ R58, R59.reuse, R79 ;  /* 0x0000004f3b3a7220 */ /* 0x040fe20000410000 */
[C---:B------:R-:W-:Y:S01]  /*5760*/  FMUL.FTZ R82, R59.reuse, R82 ;  /* 0x000000523b527220 */ /* 0x040fe20000410000 */
[C---:B------:R-:W-:Y:S01]  /*5770*/  FMUL.FTZ R25, R59.reuse, R25 ;  /* 0x000000193b197220 */ /* 0x040fe20000410000 */
[C---:B------:R-:W-:Y:S01]  /*5780*/  FMUL.FTZ R78, R59.reuse, R23 ;  /* 0x000000173b4e7220 */ /* 0x040fe20000410000 */
[C---:B------:R-:W-:Y:S01]  /*5790*/  FMUL.FTZ R23, R59.reuse, R102 ;  /* 0x000000663b177220 */ /* 0x040fe20000410000 */
[----:B------:R-:W-:Y:S01]  /*57a0*/  FMUL.FTZ R59, R59, R71 ;  /* 0x000000473b3b7220 */ /* 0x000fe20000410000 */
[----:B------:R-:W-:-:S06]  /*57b0*/  FMUL.FTZ R71, R54, -1.4426950216293334961 ;  /* 0xbfb8aa3b36477820 */ /* 0x000fcc0000410000 */
[----:B------:R-:W1:Y:S01]  /*57c0*/  MUFU.EX2 R71, R71 ;  /* 0x0000004700477308 */ /* 0x000e620000000800 */
[----:B---3--:R-:W-:Y:S01]  /*57d0*/  FFMA.FTZ R3, R72, R59, R67 ;  /* 0x0000003b48037223 */ /* 0x008fe20000010043 */
[----:B------:R-:W-:-:S06]  /*57e0*/  FMUL.FTZ R59, R68, -1.4426950216293334961 ;  /* 0xbfb8aa3b443b7820 */ /* 0x000fcc0000410000 */
[----:B------:R-:W3:Y:S01]  /*57f0*/  MUFU.EX2 R59, R59 ;  /* 0x0000003b003b7308 */ /* 0x000ee20000000800 */
[----:B-1----:R-:W-:-:S07]  /*5800*/  FADD.FTZ R71, R71, 1 ;  /* 0x3f80000047477421 */ /* 0x002fce0000010000 */
[----:B------:R-:W1:Y:S01]  /*5810*/  MUFU.RCP R71, R71 ;  /* 0x0000004700477308 */ /* 0x000e620000001000 */
[C-C-:B------:R-:W-:Y:S01]  /*5820*/  FFMA.FTZ R58, R72.reuse, R58, R67.reuse ;  /* 0x0000003a483a7223 */ /* 0x140fe20000010043 */
[C-C-:B------:R-:W-:Y:S01]  /*5830*/  FFMA.FTZ R82, R72.reuse, R82, R67.reuse ;  /* 0x0000005248527223 */ /* 0x140fe20000010043 */
[C-C-:B------:R-:W-:Y:S01]  /*5840*/  FFMA.FTZ R78, R72.reuse, R78, R67.reuse ;  /* 0x0000004e484e7223 */ /* 0x140fe20000010043 */
[C-C-:B------:R-:W-:Y:S01]  /*5850*/  FFMA.FTZ R23, R72.reuse, R23, R67.reuse ;  /* 0x0000001748177223 */ /* 0x140fe20000010043 */
[----:B------:R-:W-:Y:S01]  /*5860*/  FFMA.FTZ R25, R72, R25, R67 ;  /* 0x0000001948197223 */ /* 0x000fe20000010043 */
[----:B------:R-:W-:Y:S01]  /*5870*/  FMUL.FTZ R67, R58, -1.4426950216293334961 ;  /* 0xbfb8aa3b3a437820 */ /* 0x000fe20000410000 */
[----:B---3--:R-:W-:-:S04]  /*5880*/  FADD.FTZ R59, R59, 1 ;  /* 0x3f8000003b3b7421 */ /* 0x008fc80000010000 */
[----:B0-----:R1:W-:Y:S08]  /*5890*/  MUFU.RCP R61, R59 ;  /* 0x0000003b003d7308 */ /* 0x0013f00000001000 */
[----:B------:R-:W0:Y:S01]  /*58a0*/  MUFU.EX2 R67, R67 ;  /* 0x0000004300437308 */ /* 0x000e220000000800 */
[----:B-1----:R-:W-:Y:S01]  /*58b0*/  FMUL.FTZ R59, R54, R71 ;  /* 0x00000047363b7220 */ /* 0x002fe20000410000 */
[----:B------:R-:W-:Y:S01]  /*58c0*/  FMUL.FTZ R54, R51, -1.4426950216293334961 ;  /* 0xbfb8aa3b33367820 */ /* 0x000fe20000410000 */
[----:B------:R-:W-:-:S05]  /*58d0*/  FMUL.FTZ R71, R70, -1.4426950216293334961 ;  /* 0xbfb8aa3b46477820 */ /* 0x000fca0000410000 */
[----:B------:R-:W1:Y:S08]  /*58e0*/  MUFU.EX2 R54, R54 ;  /* 0x0000003600367308 */ /* 0x000e700000000800 */
[----:B------:R-:W3:Y:S01]  /*58f0*/  MUFU.EX2 R71, R71 ;  /* 0x0000004700477308 */ /* 0x000ee20000000800 */
[----:B0-----:R-:W-:Y:S01]  /*5900*/  FADD.FTZ R67, R67, 1 ;  /* 0x3f80000043437421 */ /* 0x001fe20000010000 */
[----:B------:R-:W-:-:S06]  /*5910*/  FADD.FTZ R33, R33, 1 ;  /* 0x3f80000021217421 */ /* 0x000fcc0000010000 */
[----:B------:R0:W4:Y:S01]  /*5920*/  MUFU.RCP R72, R67 ;  /* 0x0000004300487308 */ /* 0x0001220000001000 */
[----:B-1----:R-:W-:-:S07]  /*5930*/  FADD.FTZ R54, R54, 1 ;  /* 0x3f80000036367421 */ /* 0x002fce0000010000 */
[----:B------:R-:W1:Y:S01]  /*5940*/  MUFU.RCP R75, R63 ;  /* 0x0000003f004b7308 */ /* 0x000e620000001000 */
[----:B---3--:R-:W-:Y:S01]  /*5950*/  FADD.FTZ R71, R71, 1 ;  /* 0x3f80000047477421 */ /* 0x008fe20000010000 */
[----:B0-----:R-:W-:-:S06]  /*5960*/  FMUL.FTZ R67, R27, -1.4426950216293334961 ;  /* 0xbfb8aa3b1b437820 */ /* 0x001fcc0000410000 */
[----:B------:R-:W0:Y:S08]  /*5970*/  MUFU.RCP R63, R54 ;  /* 0x00000036003f7308 */ /* 0x000e300000001000 */
[----:B------:R-:W3:Y:S01]  /*5980*/  MUFU.RCP R76, R33 ;  /* 0x00000021004c7308 */ /* 0x000ee20000001000 */
[----:B------:R-:W-:Y:S01]  /*5990*/  FMUL.FTZ R61, R68, R61 ;  /* 0x0000003d443d7220 */ /* 0x000fe20000410000 */
[----:B------:R1:W-:Y:S01]  /*59a0*/  STL [R1+0x18], R3 ;  /* 0x0000180301007387 */ /* 0x0003e20000100800 */
[----:B----4-:R-:W-:-:S05]  /*59b0*/  FMUL.FTZ R58, R58, R72 ;  /* 0x000000483a3a7220 */ /* 0x010fca0000410000 */
[----:B------:R-:W-:Y:S01]  /*59c0*/  MUFU.RCP R71, R71 ;  /* 0x0000004700477308 */ /* 0x000fe20000001000 */
[----:B------:R-:W-:Y:S01]  /*59d0*/  STL [R1+0xd8], R60 ;  /* 0x0000d83c01007387 */ /* 0x000fe20000100800 */
[----:B-1----:R-:W-:-:S03]  /*59e0*/  FMUL.FTZ R3, R30, R75 ;  /* 0x0000004b1e037220 */ /* 0x002fc60000410000 */
[----:B------:R-:W-:Y:S03]  /*59f0*/  STL [R1+0xdc], R59 ;  /* 0x0000dc3b01007387 */ /* 0x000fe60000100800 */
[----:B------:R-:W1:Y:S01]  /*5a00*/  MUFU.EX2 R67, R67 ;  /* 0x0000004300437308 */ /* 0x000e620000000800 */
[----:B------:R-:W-:Y:S01]  /*5a10*/  STL [R1+0xe0], R61 ;  /* 0x0000e03d01007387 */ /* 0x000fe20000100800 */
[----:B0-----:R-:W-:-:S03]  /*5a20*/  FMUL.FTZ R63, R51, R63 ;  /* 0x0000003f333f7220 */ /* 0x001fc60000410000 */
[----:B------:R-:W-:Y:S04]  /*5a30*/  STL [R1+0xe4], R58 ;  /* 0x0000e43a01007387 */ /* 0x000fe80000100800 */
[----:B------:R3:W-:Y:S04]  /*5a40*/  STL [R1+0xc], R3 ;  /* 0x00000c0301007387 */ /* 0x0007e80000100800 */
[----:B------:R-:W-:Y:S01]  /*5a50*/  STL [R1+0xe8], R63 ;  /* 0x0000e83f01007387 */ /* 0x000fe20000100800 */
[----:B---3--:R-:W-:-:S05]  /*5a60*/  FMUL.FTZ R3, R57, R76 ;  /* 0x0000004c39037220 */ /* 0x008fca0000410000 */
[----:B------:R0:W-:Y:S01]  /*5a70*/  STL [R1+0x8], R3 ;  /* 0x0000080301007387 */ /* 0x0001e20000100800 */
[----:B-1----:R-:W-:Y:S01]  /*5a80*/  FADD.FTZ R51, R67, 1 ;  /* 0x3f80000043337421 */ /* 0x002fe20000010000 */
[----:B0-----:R-:W-:-:S05]  /*5a90*/  FMUL.FTZ R3, R70, R71 ;  /* 0x0000004746037220 */ /* 0x001fca0000410000 */
[----:B------:R0:W-:Y:S04]  /*5aa0*/  STL [R1+0x4], R3 ;  /* 0x0000040301007387 */ /* 0x0001e80000100800 */
[----:B------:R-:W3:Y:S01]  /*5ab0*/  LDL.LU R121, [R1+0x38] ;  /* 0x0000380001797983 */ /* 0x000ee20000300800 */
[----:B------:R-:W0:Y:S01]  /*5ac0*/  MUFU.RCP R51, R51 ;  /* 0x0000003300337308 */ /* 0x000e220000001000 */
[----:B------:R-:W-:Y:S02]  /*5ad0*/  FMUL.FTZ R68, R62, -1.4426950216293334961 ;  /* 0xbfb8aa3b3e447820 */ /* 0x000fe40000410000 */
[----:B------:R-:W4:Y:S05]  /*5ae0*/  LDL.LU R117, [R1+0x40] ;  /* 0x0000400001757983 */ /* 0x000f2a0000300800 */
[----:B------:R-:W1:Y:S01]  /*5af0*/  MUFU.EX2 R68, R68 ;  /* 0x0000004400447308 */ /* 0x000e620000000800 */
[----:B0-----:R-:W-:-:S05]  /*5b00*/  FMUL.FTZ R3, R27, R51 ;  /* 0x000000331b037220 */ /* 0x001fca0000410000 */
[----:B------:R0:W-:Y:S04]  /*5b10*/  STL [R1], R3 ;  /* 0x0000000301007387 */ /* 0x0001e80000100800 */
[----:B0-----:R-:W5:Y:S04]  /*5b20*/  LDL.LU R3, [R1+0x4c] ;  /* 0x00004c0001037983 */ /* 0x001f680000300800 */
[----:B------:R-:W2:Y:S01]  /*5b30*/  LDL.LU R115, [R1+0x54] ;  /* 0x0000540001737983 */ /* 0x000ea20000300800 */
[----:B-1----:R-:W-:-:S03]  /*5b40*/  FADD.FTZ R68, R68, 1 ;  /* 0x3f80000044447421 */ /* 0x002fc60000010000 */
[----:B------:R-:W5:Y:S03]  /*5b50*/  LDL.LU R116, [R1+0x5c] ;  /* 0x00005c0001747983 */ /* 0x000f660000300800 */
[----:B------:R-:W0:Y:S02]  /*5b60*/  MUFU.RCP R68, R68 ;  /* 0x0000004400447308 */ /* 0x000e240000001000 */
[----:B0-----:R-:W-:-:S05]  /*5b70*/  FMUL.FTZ R62, R62, R68 ;  /* 0x000000443e3e7220 */ /* 0x001fca0000410000 */
[----:B------:R0:W-:Y:S04]  /*5b80*/  STL [R1+0xec], R62 ;  /* 0x0000ec3e01007387 */ /* 0x0001e80000100800 */
[----:B------:R-:W5:Y:S01]  /*5b90*/  LDL.LU R120, [R1+0x60] ;  /* 0x0000600001787983 */ /* 0x000f620000300800 */
[----:B------:R-:W-:Y:S01]  /*5ba0*/  FMUL.FTZ R30, R21, -1.4426950216293334961 ;  /* 0xbfb8aa3b151e7820 */ /* 0x000fe20000410000 */
[----:B------:R-:W-:Y:S01]  /*5bb0*/  FMUL.FTZ R57, R66, -1.4426950216293334961 ;  /* 0xbfb8aa3b42397820 */ /* 0x000fe20000410000 */
[----:B------:R-:W-:Y:S01]  /*5bc0*/  FMUL.FTZ R67, R46, -1.4426950216293334961 ;  /* 0xbfb8aa3b2e437820 */ /* 0x000fe20000410000 */
[----:B------:R-:W-:Y:S01]  /*5bd0*/  FMUL.FTZ R51, R18, -1.4426950216293334961 ;  /* 0xbfb8aa3b12337820 */ /* 0x000fe20000410000 */
[----:B------:R-:W-:Y:S01]  /*5be0*/  FMUL.FTZ R54, R64, -1.4426950216293334961 ;  /* 0xbfb8aa3b40367820 */ /* 0x000fe20000410000 */
[----:B------:R-:W-:Y:S01]  /*5bf0*/  FMUL.FTZ R76, R112, -1.4426950216293334961 ;  /* 0xbfb8aa3b704c7820 */ /* 0x000fe20000410000 */
[----:B------:R-:W1:Y:S01]  /*5c00*/  MUFU.EX2 R30, R30 ;  /* 0x0000001e001e7308 */ /* 0x000e620000000800 */
[----:B------:R-:W-:Y:S01]  /*5c10*/  FMUL.FTZ R68, R109, -1.4426950216293334961 ;  /* 0xbfb8aa3b6d447820 */ /* 0x000fe20000410000 */
[----:B------:R-:W-:Y:S01]  /*5c20*/  FMUL.FTZ R75, R124, -1.4426950216293334961 ;  /* 0xbfb8aa3b7c4b7820 */ /* 0x000fe20000410000 */
[----:B------:R-:W-:Y:S01]  /*5c30*/  FMUL.FTZ R70, R56, -1.4426950216293334961 ;  /* 0xbfb8aa3b38467820 */ /* 0x000fe20000410000 */
[----:B------:R-:W5:Y:S04]  /*5c40*/  LDL.LU R59, [R1+0x64] ;  /* 0x00006400013b7983 */ /* 0x000f680000300800 */
[----:B------:R-:W-:Y:S01]  /*5c50*/  MUFU.EX2 R57, R57 ;  /* 0x0000003900397308 */ /* 0x000fe20000000800 */
[----:B------:R-:W5:Y:S01]  /*5c60*/  LDL.LU R60, [R1+0x68] ;  /* 0x00006800013c7983 */ /* 0x000f620000300800 */
[----:B-1----:R-:W-:-:S06]  /*5c70*/  FADD.FTZ R30, R30, 1 ;  /* 0x3f8000001e1e7421 */ /* 0x002fcc0000010000 */
[----:B------:R-:W1:Y:S02]  /*5c80*/  MUFU.RCP R122, R30 ;  /* 0x0000001e007a7308 */ /* 0x000e640000001000 */
[----:B-1----:R-:W-:Y:S01]  /*5c90*/  FMUL.FTZ R122, R21, R122 ;  /* 0x0000007a157a7220 */ /* 0x002fe20000410000 */
[----:B------:R-:W-:-:S06]  /*5ca0*/  FADD.FTZ R21, R57, 1 ;  /* 0x3f80000039157421 */ /* 0x000fcc0000010000 */
[----:B------:R-:W1:Y:S08]  /*5cb0*/  MUFU.RCP R21, R21 ;  /* 0x0000001500157308 */ /* 0x000e700000001000 */
[----:B------:R-:W0:Y:S08]  /*5cc0*/  MUFU.EX2 R67, R67 ;  /* 0x0000004300437308 */ /* 0x000e300000000800 */
[----:B------:R-:W0:Y:S01]  /*5cd0*/  MUFU.EX2 R51, R51 ;  /* 0x0000003300337308 */ /* 0x000e220000000800 */
[----:B-1----:R-:W-:Y:S01]  /*5ce0*/  FMUL.FTZ R66, R66, R21 ;  /* 0x0000001542427220 */ /* 0x002fe20000410000 */
[----:B------:R-:W-:-:S06]  /*5cf0*/  FMUL.FTZ R21, R15, -1.4426950216293334961 ;  /* 0xbfb8aa3b0f157820 */ /* 0x000fcc0000410000 */
[----:B------:R-:W1:Y:S08]  /*5d00*/  MUFU.EX2 R54, R54 ;  /* 0x0000003600367308 */ /* 0x000e700000000800 */
[----:B------:R-:W1:Y:S01]  /*5d10*/  MUFU.EX2 R76, R76 ;  /* 0x0000004c004c7308 */ /* 0x000e620000000800 */
[----:B0-----:R-:W-:Y:S01]  /*5d20*/  FADD.FTZ R67, R67, 1 ;  /* 0x3f80000043437421 */ /* 0x001fe20000010000 */
[----:B------:R-:W-:-:S06]  /*5d30*/  FADD.FTZ R51, R51, 1 ;  /* 0x3f80000033337421 */ /* 0x000fcc0000010000 */
[----:B------:R-:W0:Y:S01]  /*5d40*/  MUFU.EX2 R21, R21 ;  /* 0x0000001500157308 */ /* 0x000e220000000800 */
[----:B-1----:R-:W-:-:S07]  /*5d50*/  FADD.FTZ R30, R54, 1 ;  /* 0x3f800000361e7421 */ /* 0x002fce0000010000 */
[----:B------:R-:W1:Y:S01]  /*5d60*/  MUFU.RCP R111, R67 ;  /* 0x00000043006f7308 */ /* 0x000e620000001000 */
[----:B------:R-:W-:-:S07]  /*5d70*/  FADD.FTZ R54, R76, 1 ;  /* 0x3f8000004c367421 */ /* 0x000fce0000010000 */
[----:B------:R-:W1:Y:S01]  /*5d80*/  MUFU.EX2 R68, R68 ;  /* 0x0000004400447308 */ /* 0x000e620000000800 */
[----:B0-----:R-:W-:-:S07]  /*5d90*/  FADD.FTZ R21, R21, 1 ;  /* 0x3f80000015157421 */ /* 0x001fce0000010000 */
[----:B------:R-:W0:Y:S01]  /*5da0*/  MUFU.RCP R76, R51 ;  /* 0x00000033004c7308 */ /* 0x000e220000001000 */
[----:B-1----:R-:W-:-:S07]  /*5db0*/  FMUL.FTZ R111, R46, R111 ;  /* 0x0000006f2e6f7220 */ /* 0x002fce0000410000 */
[----:B------:R-:W1:Y:S01]  /*5dc0*/  MUFU.RCP R102, R21 ;  /* 0x0000001500667308 */ /* 0x000e620000001000 */
[----:B------:R-:W-:Y:S01]  /*5dd0*/  FADD.FTZ R46, R68, 1 ;  /* 0x3f800000442e7421 */ /* 0x000fe20000010000 */
[----:B0-----:R-:W-:Y:S01]  /*5de0*/  FMUL.FTZ R68, R18, R76 ;  /* 0x0000004c12447220 */ /* 0x001fe20000410000 */
[----:B------:R-:W-:-:S06]  /*5df0*/  FMUL.FTZ R18, R12, -1.4426950216293334961 ;  /* 0xbfb8aa3b0c127820 */ /* 0x000fcc0000410000 */
[----:B------:R-:W0:Y:S01]  /*5e00*/  MUFU.EX2 R18, R18 ;  /* 0x0000001200127308 */ /* 0x000e220000000800 */
[----:B-1----:R-:W-:Y:S01]  /*5e10*/  FMUL.FTZ R102, R15, R102 ;  /* 0x000000660f667220 */ /* 0x002fe20000410000 */
[----:B------:R-:W-:-:S06]  /*5e20*/  FMUL.FTZ R15, R6, -1.4426950216293334961 ;  /* 0xbfb8aa3b060f7820 */ /* 0x000fcc0000410000 */
[----:B------:R-:W1:Y:S01]  /*5e30*/  MUFU.EX2 R15, R15 ;  /* 0x0000000f000f7308 */ /* 0x000e620000000800 */
[----:B0-----:R-:W-:-:S07]  /*5e40*/  FADD.FTZ R18, R18, 1 ;  /* 0x3f80000012127421 */ /* 0x001fce0000010000 */
[----:B------:R-:W0:Y:S01]  /*5e50*/  MUFU.RCP R98, R18 ;  /* 0x0000001200627308 */ /* 0x000e220000001000 */
[----:B-1----:R-:W-:-:S07]  /*5e60*/  FADD.FTZ R15, R15, 1 ;  /* 0x3f8000000f0f7421 */ /* 0x002fce0000010000 */
[----:B------:R-:W1:Y:S08]  /*5e70*/  MUFU.RCP R90, R15 ;  /* 0x0000000f005a7308 */ /* 0x000e700000001000 */
[----:B------:R-:W1:Y:S01]  /*5e80*/  MUFU.EX2 R75, R75 ;  /* 0x0000004b004b7308 */ /* 0x000e620000000800 */
[----:B0-----:R-:W-:-:S07]  /*5e90*/  FMUL.FTZ R98, R12, R98 ;  /* 0x000000620c627220 */ /* 0x001fce0000410000 */
[----:B------:R-:W0:Y:S01]  /*5ea0*/  MUFU.EX2 R70, R70 ;  /* 0x0000004600467308 */ /* 0x000e220000000800 */
[----:B-1----:R-:W-:Y:S01]  /*5eb0*/  FMUL.FTZ R90, R6, R90 ;  /* 0x0000005a065a7220 */ /* 0x002fe20000410000 */
[----:B------:R-:W-:Y:S01]  /*5ec0*/  FADD.FTZ R27, R75, 1 ;  /* 0x3f8000004b1b7421 */ /* 0x000fe20000010000 */
[----:B------:R-:W-:Y:S01]  /*5ed0*/  FMUL.FTZ R75, R108, -1.4426950216293334961 ;  /* 0xbfb8aa3b6c4b7820 */ /* 0x000fe20000410000 */
[----:B---3--:R-:W-:-:S06]  /*5ee0*/  FMUL.FTZ R18, R121, -1.4426950216293334961 ;  /* 0xbfb8aa3b79127820 */ /* 0x008fcc0000410000 */
[----:B------:R-:W1:Y:S01]  /*5ef0*/  MUFU.EX2 R18, R18 ;  /* 0x0000001200127308 */ /* 0x000e620000000800 */
[----:B----4-:R-:W-:Y:S01]  /*5f00*/  FMUL.FTZ R12, R117, -1.4426950216293334961 ;  /* 0xbfb8aa3b750c7820 */ /* 0x010fe20000410000 */
[----:B0-----:R-:W-:-:S06]  /*5f10*/  FADD.FTZ R67, R70, 1 ;  /* 0x3f80000046437421 */ /* 0x001fcc0000010000 */
[----:B------:R-:W0:Y:S01]  /*5f20*/  MUFU.EX2 R12, R12 ;  /* 0x0000000c000c7308 */ /* 0x000e220000000800 */
[----:B-1----:R-:W-:-:S07]  /*5f30*/  FADD.FTZ R18, R18, 1 ;  /* 0x3f80000012127421 */ /* 0x002fce0000010000 */
[----:B------:R-:W1:Y:S01]  /*5f40*/  MUFU.RCP R86, R18 ;  /* 0x0000001200567308 */ /* 0x000e620000001000 */
[----:B--2---:R-:W-:-:S07]  /*5f50*/  FMUL.FTZ R6, R115, -1.4426950216293334961 ;  /* 0xbfb8aa3b73067820 */ /* 0x004fce0000410000 */
[----:B------:R-:W-:Y:S01]  /*5f60*/  MUFU.RCP R67, R67 ;  /* 0x0000004300437308 */ /* 0x000fe20000001000 */
[----:B-----5:R-:W-:-:S07]  /*5f70*/  FMUL.FTZ R15, R3, -1.4426950216293334961 ;  /* 0xbfb8aa3b030f7820 */ /* 0x020fce0000410000 */
[----:B------:R-:W2:Y:S01]  /*5f80*/  MUFU.EX2 R6, R6 ;  /* 0x0000000600067308 */ /* 0x000ea20000000800 */
[----:B0-----:R-:W-:-:S07]  /*5f90*/  FADD.FTZ R12, R12, 1 ;  /* 0x3f8000000c0c7421 */ /* 0x001fce0000010000 */
[----:B------:R-:W0:Y:S01]  /*5fa0*/  MUFU.EX2 R75, R75 ;  /* 0x0000004b004b7308 */ /* 0x000e220000000800 */
[----:B-1----:R-:W-:-:S07]  /*5fb0*/  FMUL.FTZ R86, R121, R86 ;  /* 0x0000005679567220 */ /* 0x002fce0000410000 */
[----:B------:R-:W1:Y:S01]  /*5fc0*/  MUFU.EX2 R15, R15 ;  /* 0x0000000f000f7308 */ /* 0x000e620000000800 */
[----:B--2---:R-:W-:-:S07]  /*5fd0*/  FADD.FTZ R6, R6, 1 ;  /* 0x3f80000006067421 */ /* 0x004fce0000010000 */
[----:B------:R2:W-:Y:S01]  /*5fe0*/  MUFU.RCP R121, R12 ;  /* 0x0000000c00797308 */ /* 0x0005e20000001000 */
[----:B------:R-:W-:Y:S01]  /*5ff0*/  FMUL.FTZ R67, R56, R67 ;  /* 0x0000004338437220 */ /* 0x000fe20000410000 */
[----:B--2---:R-:W-:Y:S01]  /*6000*/  FMUL.FTZ R12, R116, -1.4426950216293334961 ;  /* 0xbfb8aa3b740c7820 */ /* 0x004fe20000410000 */
[----:B0-----:R-:W-:-:S05]  /*6010*/  FADD.FTZ R56, R75, 1 ;  /* 0x3f8000004b387421 */ /* 0x001fca0000010000 */
[----:B------:R-:W0:Y:S01]  /*6020*/  MUFU.RCP R75, R6 ;  /* 0x00000006004b7308 */ /* 0x000e220000001000 */
[----:B-1----:R-:W-:-:S07]  /*6030*/  FADD.FTZ R15, R15, 1 ;  /* 0x3f8000000f0f7421 */ /* 0x002fce0000010000 */
[----:B------:R-:W1:Y:S08]  /*6040*/  MUFU.EX2 R12, R12 ;  /* 0x0000000c000c7308 */ /* 0x000e700000000800 */
[----:B------:R2:W-:Y:S01]  /*6050*/  MUFU.RCP R79, R15 ;  /* 0x0000000f004f7308 */ /* 0x0005e20000001000 */
[----:B0-----:R-:W-:Y:S01]  /*6060*/  FMUL.FTZ R75, R115, R75 ;  /* 0x0000004b734b7220 */ /* 0x001fe20000410000 */
[----:B--2---:R-:W-:Y:S01]  /*6070*/  FMUL.FTZ R15, R120, -1.4426950216293334961 ;  /* 0xbfb8aa3b780f7820 */ /* 0x004fe20000410000 */
[----:B-1----:R-:W-:-:S05]  /*6080*/  FADD.FTZ R12, R12, 1 ;  /* 0x3f8000000c0c7421 */ /* 0x002fca0000010000 */
[----:B------:R-:W0:Y:S08]  /*6090*/  MUFU.EX2 R15, R15 ;  /* 0x0000000f000f7308 */ /* 0x000e300000000800 */
[----:B------:R-:W1:Y:S01]  /*60a0*/  MUFU.RCP R115, R12 ;  /* 0x0000000c00737308 */ /* 0x000e620000001000 */
[----:B------:R-:W-:Y:S02]  /*60b0*/  FMUL.FTZ R121, R117, R121 ;  /* 0x0000007975797220 */ /* 0x000fe40000410000 */
[----:B------:R-:W2:Y:S01]  /*60c0*/  LDL.LU R117, [R1+0x6c] ;  /* 0x00006c0001757983 */ /* 0x000ea20000300800 */
[----:B0-----:R-:W-:Y:S01]  /*60d0*/  FADD.FTZ R15, R15, 1 ;  /* 0x3f8000000f0f7421 */ /* 0x001fe20000010000 */
[----:B-1----:R-:W-:-:S03]  /*60e0*/  FMUL.FTZ R115, R116, R115 ;  /* 0x0000007374737220 */ /* 0x002fc60000410000 */
[----:B------:R-:W0:Y:S01]  /*60f0*/  MUFU.RCP R116, R15 ;  /* 0x0000000f00747308 */ /* 0x000e220000001000 */
[----:B------:R-:W-:Y:S02]  /*6100*/  FMUL.FTZ R79, R3, R79 ;  /* 0x0000004f034f7220 */ /* 0x000fe40000410000 */
[----:B------:R-:W3:Y:S01]  /*6110*/  LDL.LU R3, [R1+0x70] ;  /* 0x0000700001037983 */ /* 0x000ee20000300800 */
[----:B0-----:R-:W-:-:S03]  /*6120*/  FMUL.FTZ R116, R120, R116 ;  /* 0x0000007478747220 */ /* 0x001fc60000410000 */
[----:B------:R-:W4:Y:S04]  /*6130*/  LDL.LU R120, [R1+0x78] ;  /* 0x0000780001787983 */ /* 0x000f280000300800 */
[----:B------:R-:W5:Y:S01]  /*6140*/  LDL.LU R63, [R1+0x84] ;  /* 0x00008400013f7983 */ /* 0x000f620000300800 */
[----:B------:R-:W-:Y:S01]  /*6150*/  FMUL.FTZ R33, R65, -1.4426950216293334961 ;  /* 0xbfb8aa3b41217820 */ /* 0x000fe20000410000 */
[----:B------:R-:W0:Y:S01]  /*6160*/  MUFU.RCP R27, R27 ;  /* 0x0000001b001b7308 */ /* 0x000e220000001000 */
[----:B------:R-:W-:-:S07]  /*6170*/  FMUL.FTZ R71, R110, -1.4426950216293334961 ;  /* 0xbfb8aa3b6e477820 */ /* 0x000fce0000410000 */
[----:B------:R-:W1:Y:S08]  /*6180*/  MUFU.RCP R54, R54 ;  /* 0x0000003600367308 */ /* 0x000e700000001000 */
[----:B------:R-:W1:Y:S01]  /*6190*/  MUFU.RCP R30, R30 ;  /* 0x0000001e001e7308 */ /* 0x000e620000001000 */
[----:B------:R-:W-:-:S07]  /*61a0*/  FMUL.FTZ R57, R22, -1.4426950216293334961 ;  /* 0xbfb8aa3b16397820 */ /* 0x000fce0000410000 */
[----:B------:R-:W1:Y:S01]  /*61b0*/  MUFU.RCP R46, R46 ;  /* 0x0000002e002e7308 */ /* 0x000e620000001000 */
[----:B------:R-:W-:Y:S01]  /*61c0*/  FMUL.FTZ R21, R91, -1.4426950216293334961 ;  /* 0xbfb8aa3b5b157820 */ /* 0x000fe20000410000 */
[----:B------:R-:W-:Y:S01]  /*61d0*/  FMUL.FTZ R72, R125, -1.4426950216293334961 ;  /* 0xbfb8aa3b7d487820 */ /* 0x000fe20000410000 */
[----:B------:R-:W-:-:S05]  /*61e0*/  FMUL.FTZ R18, R73, -1.4426950216293334961 ;  /* 0xbfb8aa3b49127820 */ /* 0x000fca0000410000 */
[----:B------:R-:W-:Y:S01]  /*61f0*/  MUFU.RCP R56, R56 ;  /* 0x0000003800387308 */ /* 0x000fe20000001000 */
[----:B------:R-:W-:Y:S01]  /*6200*/  FMUL.FTZ R12, R31, -1.4426950216293334961 ;  /* 0xbfb8aa3b1f0c7820 */ /* 0x000fe20000410000 */
[----:B------:R-:W-:Y:S01]  /*6210*/  FMUL.FTZ R6, R59, -1.4426950216293334961 ;  /* 0xbfb8aa3b3b067820 */ /* 0x000fe20000410000 */
[----:B------:R-:W-:Y:S01]  /*6220*/  FMUL.FTZ R70, R100, -1.4426950216293334961 ;  /* 0xbfb8aa3b64467820 */ /* 0x000fe20000410000 */
[----:B------:R-:W5:Y:S04]  /*6230*/  LDL.LU R58, [R1+0x88] ;  /* 0x00008800013a7983 */ /* 0x000f680000300800 */
[----:B------:R-:W1:Y:S01]  /*6240*/  MUFU.EX2 R33, R33 ;  /* 0x0000002100217308 */ /* 0x000e620000000800 */
[----:B0-----:R-:W-:Y:S01]  /*6250*/  FMUL.FTZ R124, R124, R27 ;  /* 0x0000001b7c7c7220 */ /* 0x001fe20000410000 */
[----:B------:R-:W-:Y:S01]  /*6260*/  FMUL.FTZ R27, R106, -1.4426950216293334961 ;  /* 0xbfb8aa3b6a1b7820 */ /* 0x000fe20000410000 */
[----:B-1----:R-:W-:-:S05]  /*6270*/  FMUL.FTZ R112, R112, R54 ;  /* 0x0000003670707220 */ /* 0x002fca0000410000 */
[----:B------:R-:W-:Y:S01]  /*6280*/  MUFU.EX2 R71, R71 ;  /* 0x0000004700477308 */ /* 0x000fe20000000800 */
[----:B------:R-:W-:Y:S01]  /*6290*/  FMUL.FTZ R64, R64, R30 ;  /* 0x0000001e40407220 */ /* 0x000fe20000410000 */
[----:B------:R-:W-:-:S06]  /*62a0*/  FMUL.FTZ R109, R109, R46 ;  /* 0x0000002e6d6d7220 */ /* 0x000fcc0000410000 */
[----:B------:R-:W-:Y:S01]  /*62b0*/  MUFU.EX2 R57, R57 ;  /* 0x0000003900397308 */ /* 0x000fe20000000800 */
[----:B------:R-:W-:-:S07]  /*62c0*/  FADD.FTZ R33, R33, 1 ;  /* 0x3f80000021217421 */ /* 0x000fce0000010000 */
[----:B------:R-:W-:Y:S08]  /*62d0*/  MUFU.EX2 R21, R21 ;  /* 0x0000001500157308 */ /* 0x000ff00000000800 */
[----:B------:R-:W-:Y:S08]  /*62e0*/  MUFU.EX2 R72, R72 ;  /* 0x0000004800487308 */ /* 0x000ff00000000800 */
[----:B------:R-:W-:Y:S01]  /*62f0*/  MUFU.EX2 R18, R18 ;  /* 0x0000001200127308 */ /* 0x000fe20000000800 */
[----:B------:R-:W-:Y:S01]  /*6300*/  FMUL.FTZ R108, R108, R56 ;  /* 0x000000386c6c7220 */ /* 0x000fe20000410000 */
[----:B------:R-:W5:Y:S06]  /*6310*/  LDL.LU R61, [R1+0x74] ;  /* 0x00007400013d7983 */ /* 0x000f6c0000300800 */
[----:B------:R-:W0:Y:S08]  /*6320*/  MUFU.RCP R33, R33 ;  /* 0x0000002100217308 */ /* 0x000e300000001000 */
[----:B------:R-:W1:Y:S01]  /*6330*/  MUFU.EX2 R27, R27 ;  /* 0x0000001b001b7308 */ /* 0x000e620000000800 */
[----:B------:R-:W-:Y:S01]  /*6340*/  FMUL.FTZ R54, R105, -1.4426950216293334961 ;  /* 0xbfb8aa3b69367820 */ /* 0x000fe20000410000 */
[----:B0-----:R-:W-:Y:S01]  /*6350*/  FMUL.FTZ R65, R65, R33 ;  /* 0x0000002141417220 */ /* 0x001fe20000410000 */
[----:B------:R-:W-:-:S05]  /*6360*/  FMUL.FTZ R33, R104, -1.4426950216293334961 ;  /* 0xbfb8aa3b68217820 */ /* 0x000fca0000410000 */
[----:B------:R-:W-:Y:S01]  /*6370*/  MUFU.EX2 R54, R54 ;  /* 0x0000003600367308 */ /* 0x000fe20000000800 */
[----:B------:R-:W-:-:S07]  /*6380*/  FMUL.FTZ R30, R39, -1.4426950216293334961 ;  /* 0xbfb8aa3b271e7820 */ /* 0x000fce0000410000 */
[----:B------:R-:W0:Y:S01]  /*6390*/  MUFU.EX2 R33, R33 ;  /* 0x0000002100217308 */ /* 0x000e220000000800 */
[----:B-1----:R-:W-:Y:S01]  /*63a0*/  FADD.FTZ R27, R27, 1 ;  /* 0x3f8000001b1b7421 */ /* 0x002fe20000010000 */
[----:B------:R-:W-:-:S06]  /*63b0*/  FADD.FTZ R71, R71, 1 ;  /* 0x3f80000047477421 */ /* 0x000fcc0000010000 */
[----:B------:R-:W1:Y:S08]  /*63c0*/  MUFU.RCP R27, R27 ;  /* 0x0000001b001b7308 */ /* 0x000e700000001000 */
[----:B------:R-:W1:Y:S01]  /*63d0*/  MUFU.EX2 R30, R30 ;  /* 0x0000001e001e7308 */ /* 0x000e620000000800 */
[----:B0-----:R-:W-:Y:S01]  /*63e0*/  FADD.FTZ R33, R33, 1 ;  /* 0x3f80000021217421 */ /* 0x001fe20000010000 */
[----:B------:R-:W-:-:S06]  /*63f0*/  FADD.FTZ R54, R54, 1 ;  /* 0x3f80000036367421 */ /* 0x000fcc0000010000 */
[----:B------:R-:W0:Y:S01]  /*6400*/  MUFU.RCP R71, R71 ;  /* 0x0000004700477308 */ /* 0x000e220000001000 */
[----:B------:R-:W-:Y:S01]  /*6410*/  FMUL.FTZ R46, R19, -1.4426950216293334961 ;  /* 0xbfb8aa3b132e7820 */ /* 0x000fe20000410000 */
[----:B-1----:R-:W-:Y:S01]  /*6420*/  FMUL.FTZ R106, R106, R27 ;  /* 0x0000001b6a6a7220 */ /* 0x002fe20000410000 */
[----:B------:R-:W-:-:S05]  /*6430*/  FMUL.FTZ R27, R9, -1.4426950216293334961 ;  /* 0xbfb8aa3b091b7820 */ /* 0x000fca0000410000 */
[----:B------:R-:W1:Y:S01]  /*6440*/  MUFU.RCP R33, R33 ;  /* 0x0000002100217308 */ /* 0x000e620000001000 */
[----:B------:R-:W-:-:S07]  /*6450*/  FADD.FTZ R30, R30, 1 ;  /* 0x3f8000001e1e7421 */ /* 0x000fce0000010000 */
[----:B------:R-:W1:Y:S01]  /*6460*/  MUFU.RCP R54, R54 ;  /* 0x0000003600367308 */ /* 0x000e620000001000 */
[----:B0-----:R-:W-:Y:S01]  /*6470*/  FMUL.FTZ R110, R110, R71 ;  /* 0x000000476e6e7220 */ /* 0x001fe20000410000 */
[----:B------:R-:W-:Y:S01]  /*6480*/  FMUL.FTZ R71, R101, -1.4426950216293334961 ;  /* 0xbfb8aa3b65477820 */ /* 0x000fe20000410000 */
[----:B------:R-:W-:-:S05]  /*6490*/  FADD.FTZ R57, R57, 1 ;  /* 0x3f80000039397421 */ /* 0x000fca0000010000 */
[----:B------:R-:W0:Y:S08]  /*64a0*/  MUFU.EX2 R46, R46 ;  /* 0x0000002e002e7308 */ /* 0x000e300000000800 */
[----:B------:R0:W-:Y:S01]  /*64b0*/  MUFU.RCP R107, R30 ;  /* 0x0000001e006b7308 */ /* 0x0001e20000001000 */
[----:B-1----:R-:W-:-:S07]  /*64c0*/  FMUL.FTZ R104, R104, R33 ;  /* 0x0000002168687220 */ /* 0x002fce0000410000 */
[----:B------:R-:W1:Y:S01]  /*64d0*/  MUFU.EX2 R27, R27 ;  /* 0x0000001b001b7308 */ /* 0x000e620000000800 */
[----:B0-----:R-:W-:Y:S01]  /*64e0*/  FMUL.FTZ R30, R95, -1.4426950216293334961 ;  /* 0xbfb8aa3b5f1e7820 */ /* 0x001fe20000410000 */
[----:B------:R-:W-:Y:S01]  /*64f0*/  FMUL.FTZ R33, R92, -1.4426950216293334961 ;  /* 0xbfb8aa3b5c217820 */ /* 0x000fe20000410000 */
[----:B------:R-:W-:-:S05]  /*6500*/  FMUL.FTZ R105, R105, R54 ;  /* 0x0000003669697220 */ /* 0x000fca0000410000 */
[----:B------:R-:W0:Y:S01]  /*6510*/  MUFU.RCP R103, R57 ;  /* 0x0000003900677308 */ /* 0x000e220000001000 */
[----:B------:R-:W-:-:S07]  /*6520*/  FMUL.FTZ R54, R93, -1.4426950216293334961 ;  /* 0xbfb8aa3b5d367820 */ /* 0x000fce0000410000 */
[----:B------:R-:W0:Y:S01]  /*6530*/  MUFU.EX2 R71, R71 ;  /* 0x0000004700477308 */ /* 0x000e220000000800 */
[----:B------:R-:W-:-:S07]  /*6540*/  FADD.FTZ R46, R46, 1 ;  /* 0x3f8000002e2e7421 */ /* 0x000fce0000010000 */
[----:B------:R-:W0:Y:S01]  /*6550*/  MUFU.EX2 R30, R30 ;  /* 0x0000001e001e7308 */ /* 0x000e220000000800 */
[----:B-1----:R-:W-:-:S07]  /*6560*/  FADD.FTZ R27, R27, 1 ;  /* 0x3f8000001b1b7421 */ /* 0x002fce0000010000 */
[----:B------:R-:W1:Y:S01]  /*6570*/  MUFU.EX2 R33, R33 ;  /* 0x0000002100217308 */ /* 0x000e620000000800 */
[----:B------:R-:W-:Y:S01]  /*6580*/  FMUL.FTZ R107, R39, R107 ;  /* 0x0000006b276b7220 */ /* 0x000fe20000410000 */
[----:B0-----:R-:W-:-:S06]  /*6590*/  FMUL.FTZ R103, R22, R103 ;  /* 0x0000006716677220 */ /* 0x001fcc0000410000 */
[----:B------:R-:W0:Y:S01]  /*65a0*/  MUFU.EX2 R54, R54 ;  /* 0x0000003600367308 */ /* 0x000e220000000800 */
[----:B------:R-:W-:Y:S01]  /*65b0*/  FADD.FTZ R39, R71, 1 ;  /* 0x3f80000047277421 */ /* 0x000fe20000010000 */
[----:B------:R-:W-:-:S06]  /*65c0*/  FMUL.FTZ R22, R88, -1.4426950216293334961 ;  /* 0xbfb8aa3b58167820 */ /* 0x000fcc0000410000 */
[----:B------:R-:W0:Y:S08]  /*65d0*/  MUFU.RCP R99, R46 ;  /* 0x0000002e00637308 */ /* 0x000e300000001000 */
[----:B------:R1:W-:Y:S02]  /*65e0*/  MUFU.RCP R94, R27 ;  /* 0x0000001b005e7308 */ /* 0x0003e40000001000 */
[----:B-1----:R-:W-:-:S06]  /*65f0*/  FADD.FTZ R27, R30, 1 ;  /* 0x3f8000001e1b7421 */ /* 0x002fcc0000010000 */
[----:B------:R-:W1:Y:S01]  /*6600*/  MUFU.RCP R39, R39 ;  /* 0x0000002700277308 */ /* 0x000e620000001000 */
[----:B------:R-:W-:Y:S01]  /*6610*/  FADD.FTZ R30, R33, 1 ;  /* 0x3f800000211e7421 */ /* 0x000fe20000010000 */
[----:B0-----:R-:W-:-:S06]  /*6620*/  FADD.FTZ R33, R54, 1 ;  /* 0x3f80000036217421 */ /* 0x001fcc0000010000 */
[----:B------:R-:W0:Y:S01]  /*6630*/  MUFU.EX2 R22, R22 ;  /* 0x0000001600167308 */ /* 0x000e220000000800 */
[----:B------:R-:W-:Y:S01]  /*6640*/  FMUL.FTZ R99, R19, R99 ;  /* 0x0000006313637220 */ /* 0x000fe20000410000 */
[----:B------:R-:W-:-:S06]  /*6650*/  FMUL.FTZ R19, R16, -1.4426950216293334961 ;  /* 0xbfb8aa3b10137820 */ /* 0x000fcc0000410000 */
[----:B------:R-:W2:Y:S01]  /*6660*/  MUFU.RCP R27, R27 ;  /* 0x0000001b001b7308 */ /* 0x000ea20000001000 */
[----:B------:R-:W-:-:S07]  /*6670*/  FADD.FTZ R21, R21, 1 ;  /* 0x3f80000015157421 */ /* 0x000fce0000010000 */
[----:B------:R-:W3:Y:S01]  /*6680*/  MUFU.RCP R30, R30 ;  /* 0x0000001e001e7308 */ /* 0x000ee20000001000 */
[----:B-1----:R-:W-:Y:S01]  /*6690*/  FMUL.FTZ R101, R101, R39 ;  /* 0x0000002765657220 */ /* 0x002fe20000410000 */
[----:B0-----:R-:W-:-:S06]  /*66a0*/  FADD.FTZ R22, R22, 1 ;  /* 0x3f80000016167421 */ /* 0x001fcc0000010000 */
[----:B------:R-:W0:Y:S01]  /*66b0*/  MUFU.RCP R33, R33 ;  /* 0x0000002100217308 */ /* 0x000e220000001000 */
[----:B------:R-:W-:Y:S01]  /*66c0*/  FMUL.FTZ R39, R89, -1.4426950216293334961 ;  /* 0xbfb8aa3b59277820 */ /* 0x000fe20000410000 */
[----:B--2---:R-:W-:-:S06]  /*66d0*/  FMUL.FTZ R95, R95, R27 ;  /* 0x0000001b5f5f7220 */ /* 0x004fcc0000410000 */
[----:B------:R-:W1:Y:S01]  /*66e0*/  MUFU.EX2 R19, R19 ;  /* 0x0000001300137308 */ /* 0x000e620000000800 */
[----:B------:R-:W-:-:S07]  /*66f0*/  FMUL.FTZ R27, R83, -1.4426950216293334961 ;  /* 0xbfb8aa3b531b7820 */ /* 0x000fce0000410000 */
[----:B------:R-:W2:Y:S01]  /*6700*/  MUFU.RCP R21, R21 ;  /* 0x0000001500157308 */ /* 0x000ea20000001000 */
[----:B---3--:R-:W-:Y:S01]  /*6710*/  FMUL.FTZ R92, R92, R30 ;  /* 0x0000001e5c5c7220 */ /* 0x008fe20000410000 */
[----:B------:R-:W-:Y:S01]  /*6720*/  FMUL.FTZ R30, R38, -1.4426950216293334961 ;  /* 0xbfb8aa3b261e7820 */ /* 0x000fe20000410000 */
[----:B------:R-:W-:-:S05]  /*6730*/  FADD.FTZ R72, R72, 1 ;  /* 0x3f80000048487421 */ /* 0x000fca0000010000 */
[----:B------:R-:W3:Y:S01]  /*6740*/  MUFU.RCP R22, R22 ;  /* 0x0000001600167308 */ /* 0x000ee20000001000 */
[----:B0-----:R-:W-:Y:S01]  /*6750*/  FMUL.FTZ R93, R93, R33 ;  /* 0x000000215d5d7220 */ /* 0x001fe20000410000 */
[----:B------:R-:W-:-:S06]  /*6760*/  FMUL.FTZ R33, R82, -1.4426950216293334961 ;  /* 0xbfb8aa3b52217820 */ /* 0x000fcc0000410000 */
[----:B------:R-:W0:Y:S01]  /*6770*/  MUFU.EX2 R39, R39 ;  /* 0x0000002700277308 */ /* 0x000e220000000800 */
[----:B-1----:R-:W-:-:S07]  /*6780*/  FADD.FTZ R19, R19, 1 ;  /* 0x3f80000013137421 */ /* 0x002fce0000010000 */
[----:B------:R-:W1:Y:S01]  /*6790*/  MUFU.EX2 R27, R27 ;  /* 0x0000001b001b7308 */ /* 0x000e620000000800 */
[----:B--2---:R-:W-:Y:S01]  /*67a0*/  FMUL.FTZ R91, R91, R21 ;  /* 0x000000155b5b7220 */ /* 0x004fe20000410000 */
[----:B------:R-:W-:-:S06]  /*67b0*/  FMUL.FTZ R21, R13, -1.4426950216293334961 ;  /* 0xbfb8aa3b0d157820 */ /* 0x000fcc0000410000 */
[----:B------:R-:W2:Y:S01]  /*67c0*/  MUFU.EX2 R30, R30 ;  /* 0x0000001e001e7308 */ /* 0x000ea20000000800 */
[----:B------:R-:W-:Y:S01]  /*67d0*/  FMUL.FTZ R94, R9, R94 ;  /* 0x0000005e095e7220 */ /* 0x000fe20000410000 */
[----:B---3--:R-:W-:-:S06]  /*67e0*/  FMUL.FTZ R88, R88, R22 ;  /* 0x0000001658587220 */ /* 0x008fcc0000410000 */
[----:B------:R-:W3:Y:S01]  /*67f0*/  MUFU.RCP R72, R72 ;  /* 0x0000004800487308 */ /* 0x000ee20000001000 */
[----:B0-----:R-:W-:-:S07]  /*6800*/  FADD.FTZ R9, R39, 1 ;  /* 0x3f80000027097421 */ /* 0x001fce0000010000 */
[----:B------:R-:W0:Y:S01]  /*6810*/  MUFU.RCP R87, R19 ;  /* 0x0000001300577308 */ /* 0x000e220000001000 */
[----:B------:R-:W-:-:S07]  /*6820*/  FMUL.FTZ R22, R77, -1.4426950216293334961 ;  /* 0xbfb8aa3b4d167820 */ /* 0x000fce0000410000 */
[----:B------:R-:W4:Y:S01]  /*6830*/  MUFU.EX2 R33, R33 ;  /* 0x0000002100217308 */ /* 0x000f220000000800 */
[----:B------:R-:W-:Y:S01]  /*6840*/  FMUL.FTZ R39, R78, -1.4426950216293334961 ;  /* 0xbfb8aa3b4e277820 */ /* 0x000fe20000410000 */
[----:B-1----:R-:W-:-:S06]  /*6850*/  FADD.FTZ R27, R27, 1 ;  /* 0x3f8000001b1b7421 */ /* 0x002fcc0000010000 */
[----:B------:R-:W1:Y:S01]  /*6860*/  MUFU.EX2 R21, R21 ;  /* 0x0000001500157308 */ /* 0x000e620000000800 */
[----:B--2---:R-:W-:Y:S01]  /*6870*/  FADD.FTZ R30, R30, 1 ;  /* 0x3f8000001e1e7421 */ /* 0x004fe20000010000 */
[----:B---3--:R-:W-:Y:S01]  /*6880*/  FMUL.FTZ R125, R125, R72 ;  /* 0x000000487d7d7220 */ /* 0x008fe20000410000 */
[----:B0-----:R-:W-:-:S05]  /*6890*/  FMUL.FTZ R87, R16, R87 ;  /* 0x0000005710577220 */ /* 0x001fca0000410000 */
[----:B------:R-:W0:Y:S01]  /*68a0*/  MUFU.RCP R9, R9 ;  /* 0x0000000900097308 */ /* 0x000e220000001000 */
[----:B------:R-:W-:Y:S01]  /*68b0*/  FMUL.FTZ R72, R69, -1.4426950216293334961 ;  /* 0xbfb8aa3b45487820 */ /* 0x000fe20000410000 */
[----:B----4-:R-:W-:-:S06]  /*68c0*/  FADD.FTZ R16, R33, 1 ;  /* 0x3f80000021107421 */ /* 0x010fcc0000010000 */
[----:B------:R-:W-:Y:S08]  /*68d0*/  MUFU.EX2 R22, R22 ;  /* 0x0000001600167308 */ /* 0x000ff00000000800 */
[----:B------:R-:W-:Y:S08]  /*68e0*/  MUFU.EX2 R39, R39 ;  /* 0x0000002700277308 */ /* 0x000ff00000000800 */
[----:B------:R-:W2:Y:S01]  /*68f0*/  MUFU.RCP R27, R27 ;  /* 0x0000001b001b7308 */ /* 0x000ea20000001000 */
[----:B-1----:R-:W-:-:S07]  /*6900*/  FADD.FTZ R21, R21, 1 ;  /* 0x3f80000015157421 */ /* 0x002fce0000010000 */
[----:B------:R1:W-:Y:S02]  /*6910*/  MUFU.RCP R81, R30 ;  /* 0x0000001e00517308 */ /* 0x0003e40000001000 */
[----:B-1----:R-:W-:-:S06]  /*6920*/  FMUL.FTZ R30, R11, -1.4426950216293334961 ;  /* 0xbfb8aa3b0b1e7820 */ /* 0x002fcc0000410000 */
[----:B------:R-:W1:Y:S01]  /*6930*/  MUFU.EX2 R72, R72 ;  /* 0x0000004800487308 */ /* 0x000e620000000800 */
[----:B0-----:R-:W-:-:S07]  /*6940*/  FMUL.FTZ R89, R89, R9 ;  /* 0x0000000959597220 */ /* 0x001fce0000410000 */
[----:B------:R-:W0:Y:S01]  /*6950*/  MUFU.RCP R16, R16 ;  /* 0x0000001000107308 */ /* 0x000e220000001000 */
[----:B------:R-:W-:Y:S01]  /*6960*/  FMUL.FTZ R9, R10, -1.4426950216293334961 ;  /* 0xbfb8aa3b0a097820 */ /* 0x000fe20000410000 */
[----:B--2---:R-:W-:Y:S01]  /*6970*/  FMUL.FTZ R83, R83, R27 ;  /* 0x0000001b53537220 */ /* 0x004fe20000410000 */
[----:B------:R-:W-:-:S05]  /*6980*/  FMUL.FTZ R27, R4, -1.4426950216293334961 ;  /* 0xbfb8aa3b041b7820 */ /* 0x000fca0000410000 */
[----:B------:R-:W2:Y:S08]  /*6990*/  MUFU.EX2 R30, R30 ;  /* 0x0000001e001e7308 */ /* 0x000eb00000000800 */
[----:B------:R3:W-:Y:S02]  /*69a0*/  MUFU.RCP R80, R21 ;  /* 0x0000001500507308 */ /* 0x0007e40000001000 */
[----:B---3--:R-:W-:Y:S01]  /*69b0*/  FADD.FTZ R21, R22, 1 ;  /* 0x3f80000016157421 */ /* 0x008fe20000010000 */
[----:B------:R-:W-:-:S05]  /*69c0*/  FADD.FTZ R22, R39, 1 ;  /* 0x3f80000027167421 */ /* 0x000fca0000010000 */
[----:B------:R-:W-:Y:S01]  /*69d0*/  MUFU.EX2 R9, R9 ;  /* 0x0000000900097308 */ /* 0x000fe20000000800 */
[----:B-1----:R-:W-:Y:S01]  /*69e0*/  FADD.FTZ R51, R72, 1 ;  /* 0x3f80000048337421 */ /* 0x002fe20000010000 */
[----:B0-----:R-:W-:-:S06]  /*69f0*/  FMUL.FTZ R82, R82, R16 ;  /* 0x0000001052527220 */ /* 0x001fcc0000410000 */
[----:B------:R-:W0:Y:S01]  /*6a00*/  MUFU.RCP R21, R21 ;  /* 0x0000001500157308 */ /* 0x000e220000001000 */
[----:B------:R-:W-:-:S07]  /*6a10*/  FMUL.FTZ R16, R0, -1.4426950216293334961 ;  /* 0xbfb8aa3b00107820 */ /* 0x000fce0000410000 */
[----:B------:R-:W1:Y:S01]  /*6a20*/  MUFU.RCP R22, R22 ;  /* 0x0000001600167308 */ /* 0x000e620000001000 */
[----:B--2---:R-:W-:-:S07]  /*6a30*/  FADD.FTZ R30, R30, 1 ;  /* 0x3f8000001e1e7421 */ /* 0x004fce0000010000 */
[----:B------:R-:W2:Y:S01]  /*6a40*/  MUFU.EX2 R27, R27 ;  /* 0x0000001b001b7308 */ /* 0x000ea20000000800 */
[----:B------:R-:W-:Y:S01]  /*6a50*/  FADD.FTZ R18, R18, 1 ;  /* 0x3f80000012127421 */ /* 0x000fe20000010000 */
[----:B0-----:R-:W-:-:S06]  /*6a60*/  FMUL.FTZ R77, R77, R21 ;  /* 0x000000154d4d7220 */ /* 0x001fcc0000410000 */
[----:B------:R-:W0:Y:S01]  /*6a70*/  MUFU.RCP R51, R51 ;  /* 0x0000003300337308 */ /* 0x000e220000001000 */
[----:B------:R-:W-:Y:S01]  /*6a80*/  FMUL.FTZ R21, R5, -1.4426950216293334961 ;  /* 0xbfb8aa3b05157820 */ /* 0x000fe20000410000 */
[----:B-1----:R-:W-:-:S06]  /*6a90*/  FMUL.FTZ R78, R78, R22 ;  /* 0x000000164e4e7220 */ /* 0x002fcc0000410000 */
[----:B------:R-:W-:Y:S01]  /*6aa0*/  MUFU.EX2 R16, R16 ;  /* 0x0000001000107308 */ /* 0x000fe20000000800 */
[----:B------:R-:W-:-:S07]  /*6ab0*/  FADD.FTZ R9, R9, 1 ;  /* 0x3f80000009097421 */ /* 0x000fce0000010000 */
[----:B------:R-:W1:Y:S01]  /*6ac0*/  MUFU.RCP R114, R30 ;  /* 0x0000001e00727308 */ /* 0x000e620000001000 */
[----:B------:R-:W-:Y:S01]  /*6ad0*/  FMUL.FTZ R22, R53, -1.4426950216293334961 ;  /* 0xbfb8aa3b35167820 */ /* 0x000fe20000410000 */
[----:B--2---:R-:W-:-:S06]  /*6ae0*/  FADD.FTZ R27, R27, 1 ;  /* 0x3f8000001b1b7421 */ /* 0x004fcc0000010000 */
[----:B------:R-:W2:Y:S01]  /*6af0*/  MUFU.RCP R18, R18 ;  /* 0x0000001200127308 */ /* 0x000ea20000001000 */
[----:B0-----:R-:W-:-:S07]  /*6b00*/  FMUL.FTZ R69, R69, R51 ;  /* 0x0000003345457220 */ /* 0x001fce0000410000 */
[----:B------:R0:W-:Y:S01]  /*6b10*/  MUFU.RCP R76, R9 ;  /* 0x00000009004c7308 */ /* 0x0001e20000001000 */
[----:B------:R-:W-:Y:S01]  /*6b20*/  FMUL.FTZ R51, R55, -1.4426950216293334961 ;  /* 0xbfb8aa3b37337820 */ /* 0x000fe20000410000 */
[----:B-1----:R-:W-:-:S06]  /*6b30*/  FMUL.FTZ R114, R11, R114 ;  /* 0x000000720b727220 */ /* 0x002fcc0000410000 */
[----:B------:R-:W1:Y:S01]  /*6b40*/  MUFU.RCP R72, R27 ;  /* 0x0000001b00487308 */ /* 0x000e620000001000 */
[----:B0-----:R-:W-:Y:S01]  /*6b50*/  FMUL.FTZ R9, R7, -1.4426950216293334961 ;  /* 0xbfb8aa3b07097820 */ /* 0x001fe20000410000 */
[----:B------:R-:W-:-:S06]  /*6b60*/  FADD.FTZ R16, R16, 1 ;  /* 0x3f80000010107421 */ /* 0x000fcc0000010000 */
[----:B------:R-:W0:Y:S01]  /*6b70*/  MUFU.EX2 R21, R21 ;  /* 0x0000001500157308 */ /* 0x000e220000000800 */
[----:B------:R-:W-:-:S07]  /*6b80*/  FMUL.FTZ R11, R14, -1.4426950216293334961 ;  /* 0xbfb8aa3b0e0b7820 */ /* 0x000fce0000410000 */
[----:B------:R-:W3:Y:S01]  /*6b90*/  MUFU.EX2 R22, R22 ;  /* 0x0000001600167308 */ /* 0x000ee20000000800 */
[----:B------:R-:W-:-:S07]  /*6ba0*/  FMUL.FTZ R56, R97, -1.4426950216293334961 ;  /* 0xbfb8aa3b61387820 */ /* 0x000fce0000410000 */
[----:B------:R-:W4:Y:S01]  /*6bb0*/  MUFU.EX2 R9, R9 ;  /* 0x0000000900097308 */ /* 0x000f220000000800 */
[----:B--2---:R-:W-:Y:S01]  /*6bc0*/  FMUL.FTZ R73, R73, R18 ;  /* 0x0000001249497220 */ /* 0x004fe20000410000 */
[----:B------:R-:W-:-:S06]  /*6bd0*/  FMUL.FTZ R18, R8, -1.4426950216293334961 ;  /* 0xbfb8aa3b08127820 */ /* 0x000fcc0000410000 */
[----:B------:R-:W2:Y:S01]  /*6be0*/  MUFU.EX2 R12, R12 ;  /* 0x0000000c000c7308 */ /* 0x000ea20000000800 */
[----:B-1----:R-:W-:Y:S01]  /*6bf0*/  FMUL.FTZ R72, R4, R72 ;  /* 0x0000004804487220 */ /* 0x002fe20000410000 */
[----:B0-----:R-:W-:-:S06]  /*6c00*/  FADD.FTZ R4, R21, 1 ;  /* 0x3f80000015047421 */ /* 0x001fcc0000010000 */
[----:B------:R-:W0:Y:S01]  /*6c10*/  MUFU.EX2 R51, R51 ;  /* 0x0000003300337308 */ /* 0x000e220000000800 */
[----:B---3--:R-:W-:-:S07]  /*6c20*/  FADD.FTZ R21, R22, 1 ;  /* 0x3f80000016157421 */ /* 0x008fce0000010000 */
[----:B------:R-:W1:Y:S08]  /*6c30*/  MUFU.RCP R16, R16 ;  /* 0x0000001000107308 */ /* 0x000e700000001000 */
[----:B------:R-:W3:Y:S01]  /*6c40*/  MUFU.EX2 R11, R11 ;  /* 0x0000000b000b7308 */ /* 0x000ee20000000800 */
[----:B----4-:R-:W-:-:S07]  /*6c50*/  FADD.FTZ R9, R9, 1 ;  /* 0x3f80000009097421 */ /* 0x010fce0000010000 */
[----:B------:R-:W-:Y:S01]  /*6c60*/  MUFU.EX2 R56, R56 ;  /* 0x0000003800387308 */ /* 0x000fe20000000800 */
[----:B--2---:R-:W-:-:S07]  /*6c70*/  FADD.FTZ R12, R12, 1 ;  /* 0x3f8000000c0c7421 */ /* 0x004fce0000010000 */
[----:B------:R-:W2:Y:S01]  /*6c80*/  MUFU.EX2 R18, R18 ;  /* 0x0000001200127308 */ /* 0x000ea20000000800 */
[----:B0-----:R-:W-:Y:S01]  /*6c90*/  FADD.FTZ R51, R51, 1 ;  /* 0x3f80000033337421 */ /* 0x001fe20000010000 */
[----:B------:R-:W-:Y:S01]  /*6ca0*/  FMUL.FTZ R15, R117, -1.4426950216293334961 ;  /* 0xbfb8aa3b750f7820 */ /* 0x000fe20000410000 */
[----:B-1----:R-:W-:-:S05]  /*6cb0*/  FMUL.FTZ R0, R0, R16 ;  /* 0x0000001000007220 */ /* 0x002fca0000410000 */
[----:B------:R-:W0:Y:S01]  /*6cc0*/  MUFU.RCP R4, R4 ;  /* 0x0000000400047308 */ /* 0x000e220000001000 */
[----:B------:R-:W-:Y:S01]  /*6cd0*/  FMUL.FTZ R16, R42, -1.4426950216293334961 ;  /* 0xbfb8aa3b2a107820 */ /* 0x000fe20000410000 */
[----:B---3--:R-:W-:-:S06]  /*6ce0*/  FADD.FTZ R11, R11, 1 ;  /* 0x3f8000000b0b7421 */ /* 0x008fcc0000010000 */
[----:B------:R-:W1:Y:S01]  /*6cf0*/  MUFU.RCP R21, R21 ;  /* 0x0000001500157308 */ /* 0x000e620000001000 */
[----:B------:R-:W-:Y:S01]  /*6d00*/  FMUL.FTZ R27, R17, -1.4426950216293334961 ;  /* 0xbfb8aa3b111b7820 */ /* 0x000fe20000410000 */
[----:B------:R-:W-:-:S06]  /*6d10*/  FMUL.FTZ R81, R38, R81 ;  /* 0x0000005126517220 */ /* 0x000fcc0000410000 */
[----:B------:R-:W3:Y:S01]  /*6d20*/  MUFU.RCP R22, R9 ;  /* 0x0000000900167308 */ /* 0x000ee20000001000 */
[----:B------:R-:W-:Y:S01]  /*6d30*/  FMUL.FTZ R76, R10, R76 ;  /* 0x0000004c0a4c7220 */ /* 0x000fe20000410000 */
[----:B------:R-:W-:-:S06]  /*6d40*/  FMUL.FTZ R10, R60, -1.4426950216293334961 ;  /* 0xbfb8aa3b3c0a7820 */ /* 0x000fcc0000410000 */
[----:B------:R4:W-:Y:S01]  /*6d50*/  MUFU.RCP R96, R51 ;  /* 0x0000003300607308 */ /* 0x0009e20000001000 */
[----:B--2---:R-:W-:-:S07]  /*6d60*/  FADD.FTZ R18, R18, 1 ;  /* 0x3f80000012127421 */ /* 0x004fce0000010000 */
[----:B------:R-:W-:Y:S01]  /*6d70*/  MUFU.RCP R38, R12 ;  /* 0x0000000c00267308 */ /* 0x000fe20000001000 */
[----:B----4-:R-:W-:-:S07]  /*6d80*/  FADD.FTZ R51, R56, 1 ;  /* 0x3f80000038337421 */ /* 0x010fce0000010000 */
[----:B------:R-:W2:Y:S01]  /*6d90*/  MUFU.RCP R12, R11 ;  /* 0x0000000b000c7308 */ /* 0x000ea20000001000 */
[----:B0-----:R-:W-:-:S07]  /*6da0*/  FMUL.FTZ R4, R5, R4 ;  /* 0x0000000405047220 */ /* 0x001fce0000410000 */
[----:B------:R-:W0:Y:S01]  /*6db0*/  MUFU.EX2 R15, R15 ;  /* 0x0000000f000f7308 */ /* 0x000e220000000800 */
[----:B-1----:R-:W-:-:S07]  /*6dc0*/  FMUL.FTZ R5, R53, R21 ;  /* 0x0000001535057220 */ /* 0x002fce0000410000 */
[----:B------:R-:W1:Y:S01]  /*6dd0*/  MUFU.EX2 R16, R16 ;  /* 0x0000001000107308 */ /* 0x000e620000000800 */
[----:B---3--:R-:W-:-:S07]  /*6de0*/  FMUL.FTZ R7, R7, R22 ;  /* 0x0000001607077220 */ /* 0x008fce0000410000 */
[----:B------:R-:W3:Y:S01]  /*6df0*/  MUFU.EX2 R27, R27 ;  /* 0x0000001b001b7308 */ /* 0x000ee20000000800 */
[----:B------:R-:W-:-:S07]  /*6e00*/  FMUL.FTZ R22, R120, -1.4426950216293334961 ;  /* 0xbfb8aa3b78167820 */ /* 0x000fce0000410000 */
[----:B------:R-:W4:Y:S08]  /*6e10*/  MUFU.RCP R51, R51 ;  /* 0x0000003300337308 */ /* 0x000f300000001000 */
[----:B------:R-:W4:Y:S08]  /*6e20*/  MUFU.EX2 R6, R6 ;  /* 0x0000000600067308 */ /* 0x000f300000000800 */
[----:B------:R5:W-:Y:S01]  /*6e30*/  MUFU.RCP R21, R18 ;  /* 0x0000001200157308 */ /* 0x000be20000001000 */
[----:B--2---:R-:W-:-:S07]  /*6e40*/  FMUL.FTZ R12, R14, R12 ;  /* 0x0000000c0e0c7220 */ /* 0x004fce0000410000 */
[----:B------:R-:W2:Y:S01]  /*6e50*/  MUFU.EX2 R10, R10 ;  /* 0x0000000a000a7308 */ /* 0x000ea20000000800 */
[----:B-----5:R-:W-:Y:S01]  /*6e60*/  FMUL.FTZ R18, R3, -1.4426950216293334961 ;  /* 0xbfb8aa3b03127820 */ /* 0x020fe20000410000 */
[----:B0-----:R-:W-:Y:S01]  /*6e70*/  FADD.FTZ R14, R15, 1 ;  /* 0x3f8000000f0e7421 */ /* 0x001fe20000010000 */
[----:B-1----:R-:W-:Y:S01]  /*6e80*/  FADD.FTZ R15, R16, 1 ;  /* 0x3f800000100f7421 */ /* 0x002fe20000010000 */
[----:B---3--:R-:W-:-:S04]  /*6e90*/  FADD.FTZ R16, R27, 1 ;  /* 0x3f8000001b107421 */ /* 0x008fc80000010000 */
[----:B------:R-:W0:Y:S01]  /*6ea0*/  MUFU.EX2 R18, R18 ;  /* 0x0000001200127308 */ /* 0x000e220000000800 */
[----:B------:R-:W-:Y:S01]  /*6eb0*/  FMUL.FTZ R27, R63, -1.4426950216293334961 ;  /* 0xbfb8aa3b3f1b7820 */ /* 0x000fe20000410000 */
[----:B----4-:R-:W-:-:S06]  /*6ec0*/  FMUL.FTZ R97, R97, R51 ;  /* 0x0000003361617220 */ /* 0x010fcc0000410000 */
[----:B------:R-:W1:Y:S01]  /*6ed0*/  MUFU.EX2 R22, R22 ;  /* 0x0000001600167308 */ /* 0x000e620000000800 */
[----:B------:R-:W-:Y:S01]  /*6ee0*/  FMUL.FTZ R51, R85, -1.4426950216293334961 ;  /* 0xbfb8aa3b55337820 */ /* 0x000fe20000410000 */
[----:B------:R-:W-:Y:S01]  /*6ef0*/  FMUL.FTZ R11, R31, R38 ;  /* 0x000000261f0b7220 */ /* 0x000fe20000410000 */
[----:B------:R-:W-:Y:S01]  /*6f00*/  FADD.FTZ R6, R6, 1 ;  /* 0x3f80000006067421 */ /* 0x000fe20000010000 */
[----:B------:R-:W-:Y:S01]  /*6f10*/  FMUL.FTZ R38, R119, -1.4426950216293334961 ;  /* 0xbfb8aa3b77267820 */ /* 0x000fe20000410000 */
[----:B--2---:R-:W-:-:S03]  /*6f20*/  FADD.FTZ R10, R10, 1 ;  /* 0x3f8000000a0a7421 */ /* 0x004fc60000010000 */
[----:B------:R-:W2:Y:S01]  /*6f30*/  MUFU.EX2 R27, R27 ;  /* 0x0000001b001b7308 */ /* 0x000ea20000000800 */
[----:B0-----:R-:W-:-:S07]  /*6f40*/  FADD.FTZ R18, R18, 1 ;  /* 0x3f80000012127421 */ /* 0x001fce0000010000 */
[----:B------:R-:W0:Y:S01]  /*6f50*/  MUFU.EX2 R51, R51 ;  /* 0x0000003300337308 */ /* 0x000e220000000800 */
[----:B-1----:R-:W-:-:S07]  /*6f60*/  FADD.FTZ R22, R22, 1 ;  /* 0x3f80000016167421 */ /* 0x002fce0000010000 */
[----:B------:R-:W1:Y:S08]  /*6f70*/  MUFU.RCP R6, R6 ;  /* 0x0000000600067308 */ /* 0x000e700000001000 */
[----:B------:R-:W-:Y:S08]  /*6f80*/  MUFU.EX2 R38, R38 ;  /* 0x0000002600267308 */ /* 0x000ff00000000800 */
[----:B------:R-:W3:Y:S01]  /*6f90*/  MUFU.RCP R10, R10 ;  /* 0x0000000a000a7308 */ /* 0x000ee20000001000 */
[----:B--2---:R-:W-:-:S07]  /*6fa0*/  FADD.FTZ R27, R27, 1 ;  /* 0x3f8000001b1b7421 */ /* 0x004fce0000010000 */
[----:B------:R-:W2:Y:S08]  /*6fb0*/  MUFU.RCP R14, R14 ;  /* 0x0000000e000e7308 */ /* 0x000eb00000001000 */
[----:B------:R-:W4:Y:S01]  /*6fc0*/  MUFU.RCP R18, R18 ;  /* 0x0000001200127308 */ /* 0x000f220000001000 */
[----:B0-----:R-:W-:-:S07]  /*6fd0*/  FADD.FTZ R19, R51, 1 ;  /* 0x3f80000033137421 */ /* 0x001fce0000010000 */
[----:B------:R-:W0:Y:S01]  /*6fe0*/  MUFU.RCP R22, R22 ;  /* 0x0000001600167308 */ /* 0x000e220000001000 */
[----:B-1----:R-:W-:Y:S01]  /*6ff0*/  FMUL.FTZ R6, R59, R6 ;  /* 0x000000063b067220 */ /* 0x002fe20000410000 */
[----:B---3--:R-:W-:Y:S01]  /*7000*/  FMUL.FTZ R10, R60, R10 ;  /* 0x0000000a3c0a7220 */ /* 0x008fe20000410000 */
[----:B------:R-:W3:Y:S04]  /*7010*/  LDL.LU R59, [R1+0x8c] ;  /* 0x00008c00013b7983 */ /* 0x000ee80000300800 */
[----:B------:R-:W5:Y:S01]  /*7020*/  LDL.LU R60, [R1+0x90] ;  /* 0x00009000013c7983 */ /* 0x000f620000300800 */
[----:B------:R1:W-:Y:S01]  /*7030*/  MUFU.RCP R51, R27 ;  /* 0x0000001b00337308 */ /* 0x0003e20000001000 */
[----:B--2---:R-:W-:Y:S01]  /*7040*/  FMUL.FTZ R14, R117, R14 ;  /* 0x0000000e750e7220 */ /* 0x004fe20000410000 */
[----:B----4-:R-:W-:Y:S01]  /*7050*/  FMUL.FTZ R18, R3, R18 ;  /* 0x0000001203127220 */ /* 0x010fe20000410000 */
[----:B------:R-:W2:Y:S04]  /*7060*/  LDL.LU R117, [R1+0x94] ;  /* 0x0000940001757983 */ /* 0x000ea80000300800 */
[----:B------:R-:W4:Y:S01]  /*7070*/  LDL.LU R3, [R1+0x9c] ;  /* 0x00009c0001037983 */ /* 0x000f220000300800 */
[----:B-1----:R-:W-:Y:S01]  /*7080*/  FADD.FTZ R27, R38, 1 ;  /* 0x3f800000261b7421 */ /* 0x002fe20000010000 */
[----:B------:R-:W1:Y:S01]  /*7090*/  MUFU.EX2 R70, R70 ;  /* 0x0000004600467308 */ /* 0x000e620000000800 */
[----:B0-----:R-:W-:-:S02]  /*70a0*/  FMUL.FTZ R22, R120, R22 ;  /* 0x0000001678167220 */ /* 0x001fc40000410000 */
[----:B------:R-:W2:Y:S05]  /*70b0*/  LDL.LU R120, [R1+0xa4] ;  /* 0x0000a40001787983 */ /* 0x000eaa0000300800 */
[----:B------:R-:W0:Y:S01]  /*70c0*/  MUFU.RCP R27, R27 ;  /* 0x0000001b001b7308 */ /* 0x000e220000001000 */
[----:B-1----:R-:W-:Y:S02]  /*70d0*/  FADD.FTZ R57, R70, 1 ;  /* 0x3f80000046397421 */ /* 0x002fe40000010000 */
[----:B------:R-:W4:Y:S04]  /*70e0*/  LDL R70, [R1+0xa8] ;  /* 0x0000a80001467983 */ /* 0x000f280000100800 */
[----:B------:R-:W4:Y:S01]  /*70f0*/  LDL.LU R62, [R1+0xa0] ;  /* 0x0000a000013e7983 */ /* 0x000f220000300800 */
[----:B0-----:R-:W-:-:S03]  /*7100*/  FMUL.FTZ R27, R119, R27 ;  /* 0x0000001b771b7220 */ /* 0x001fc60000410000 */
[----:B------:R-:W4:Y:S01]  /*7110*/  LDL.LU R119, [R1+0x98] ;  /* 0x0000980001777983 */ /* 0x000f220000300800 */
[----:B------:R-:W0:Y:S02]  /*7120*/  MUFU.RCP R19, R19 ;  /* 0x0000001300137308 */ /* 0x000e240000001000 */
[----:B0-----:R-:W-:Y:S01]  /*7130*/  FMUL.FTZ R85, R85, R19 ;  /* 0x0000001355557220 */ /* 0x001fe20000410000 */
[----:B------:R-:W-:-:S06]  /*7140*/  FMUL.FTZ R19, R74, -1.4426950216293334961 ;  /* 0xbfb8aa3b4a137820 */ /* 0x000fcc0000410000 */
[----:B------:R-:W0:Y:S01]  /*7150*/  MUFU.EX2 R19, R19 ;  /* 0x0000001300137308 */ /* 0x000e220000000800 */
[----:B------:R-:W-:Y:S01]  /*7160*/  FMUL.FTZ R80, R13, R80 ;  /* 0x000000500d507220 */ /* 0x000fe20000410000 */
[----:B------:R-:W-:-:S06]  /*7170*/  FMUL.FTZ R33, R113, -1.4426950216293334961 ;  /* 0xbfb8aa3b71217820 */ /* 0x000fcc0000410000 */
[----:B------:R-:W-:Y:S01]  /*7180*/  MUFU.EX2 R33, R33 ;  /* 0x0000002100217308 */ /* 0x000fe20000000800 */
[----:B0-----:R-:W-:-:S07]  /*7190*/  FADD.FTZ R13, R19, 1 ;  /* 0x3f800000130d7421 */ /* 0x001fce0000010000 */
[----:B------:R-:W0:Y:S02]  /*71a0*/  MUFU.RCP R13, R13 ;  /* 0x0000000d000d7308 */ /* 0x000e240000001000 */
[----:B0-----:R-:W-:Y:S01]  /*71b0*/  FMUL.FTZ R74, R74, R13 ;  /* 0x0000000d4a4a7220 */ /* 0x001fe20000410000 */
[----:B------:R-:W-:-:S06]  /*71c0*/  FADD.FTZ R13, R33, 1 ;  /* 0x3f800000210d7421 */ /* 0x000fcc0000010000 */
[----:B------:R-:W0:Y:S01]  /*71d0*/  MUFU.RCP R13, R13 ;  /* 0x0000000d000d7308 */ /* 0x000e220000001000 */
[----:B------:R-:W-:Y:S01]  /*71e0*/  FMUL.FTZ R19, R47, -1.4426950216293334961 ;  /* 0xbfb8aa3b2f137820 */ /* 0x000fe20000410000 */
[----:B0-----:R-:W-:Y:S01]  /*71f0*/  FMUL.FTZ R113, R113, R13 ;  /* 0x0000000d71717220 */ /* 0x001fe20000410000 */
[----:B------:R-:W-:-:S05]  /*7200*/  FMUL.FTZ R13, R35, -1.4426950216293334961 ;  /* 0xbfb8aa3b230d7820 */ /* 0x000fca0000410000 */
[----:B------:R-:W0:Y:S08]  /*7210*/  MUFU.EX2 R19, R19 ;  /* 0x0000001300137308 */ /* 0x000e300000000800 */
[----:B------:R-:W1:Y:S01]  /*7220*/  MUFU.EX2 R13, R13 ;  /* 0x0000000d000d7308 */ /* 0x000e620000000800 */
[----:B------:R-:W-:Y:S01]  /*7230*/  FMUL.FTZ R33, R26, -1.4426950216293334961 ;  /* 0xbfb8aa3b1a217820 */ /* 0x000fe20000410000 */
[----:B------:R-:W-:Y:S01]  /*7240*/  FMUL.FTZ R8, R8, R21 ;  /* 0x0000001508087220 */ /* 0x000fe20000410000 */
[----:B------:R-:W-:-:S05]  /*7250*/  FMUL.FTZ R21, R20, -1.4426950216293334961 ;  /* 0xbfb8aa3b14157820 */ /* 0x000fca0000410000 */
[----:B------:R-:W1:Y:S01]  /*7260*/  MUFU.EX2 R33, R33 ;  /* 0x0000002100217308 */ /* 0x000e620000000800 */
[----:B0-----:R-:W-:Y:S01]  /*7270*/  FADD.FTZ R9, R19, 1 ;  /* 0x3f80000013097421 */ /* 0x001fe20000010000 */
[----:B------:R-:W-:Y:S01]  /*7280*/  FMUL.FTZ R19, R43, -1.4426950216293334961 ;  /* 0xbfb8aa3b2b137820 */ /* 0x000fe20000410000 */
[----:B-1----:R-:W-:-:S05]  /*7290*/  FADD.FTZ R13, R13, 1 ;  /* 0x3f8000000d0d7421 */ /* 0x002fca0000010000 */
[----:B------:R-:W-:Y:S08]  /*72a0*/  MUFU.EX2 R19, R19 ;  /* 0x0000001300137308 */ /* 0x000ff00000000800 */
[----:B------:R-:W0:Y:S01]  /*72b0*/  MUFU.RCP R13, R13 ;  /* 0x0000000d000d7308 */ /* 0x000e220000001000 */
[----:B------:R-:W-:-:S07]  /*72c0*/  FADD.FTZ R31, R33, 1 ;  /* 0x3f800000211f7421 */ /* 0x000fce0000010000 */
[----:B------:R-:W1:Y:S08]  /*72d0*/  MUFU.EX2 R21, R21 ;  /* 0x0000001500157308 */ /* 0x000e700000000800 */
[----:B------:R-:W1:Y:S01]  /*72e0*/  MUFU.RCP R9, R9 ;  /* 0x0000000900097308 */ /* 0x000e620000001000 */
[----:B0-----:R-:W-:Y:S01]  /*72f0*/  FMUL.FTZ R13, R35, R13 ;  /* 0x0000000d230d7220 */ /* 0x001fe20000410000 */
[----:B------:R-:W-:Y:S01]  /*7300*/  FMUL.FTZ R35, R25, -1.4426950216293334961 ;  /* 0xbfb8aa3b19237820 */ /* 0x000fe20000410000 */
[----:B------:R-:W-:-:S05]  /*7310*/  FADD.FTZ R19, R19, 1 ;  /* 0x3f80000013137421 */ /* 0x000fca0000010000 */
[----:B------:R-:W0:Y:S01]  /*7320*/  MUFU.RCP R16, R16 ;  /* 0x0000001000107308 */ /* 0x000e220000001000 */
[----:B------:R-:W-:Y:S01]  /*7330*/  FMUL.FTZ R46, R50, -1.4426950216293334961 ;  /* 0xbfb8aa3b322e7820 */ /* 0x000fe20000410000 */
[----:B-1----:R-:W-:-:S06]  /*7340*/  FADD.FTZ R21, R21, 1 ;  /* 0x3f80000015157421 */ /* 0x002fcc0000010000 */
[----:B------:R-:W1:Y:S01]  /*7350*/  MUFU.RCP R31, R31 ;  /* 0x0000001f001f7308 */ /* 0x000e620000001000 */
[----:B------:R-:W-:Y:S01]  /*7360*/  FMUL.FTZ R9, R47, R9 ;  /* 0x000000092f097220 */ /* 0x000fe20000410000 */
[----:B------:R-:W-:Y:S01]  /*7370*/  FMUL.FTZ R47, R24, -1.4426950216293334961 ;  /* 0xbfb8aa3b182f7820 */ /* 0x000fe20000410000 */
[----:B------:R-:W-:-:S05]  /*7380*/  FMUL.FTZ R30, R23, -1.4426950216293334961 ;  /* 0xbfb8aa3b171e7820 */ /* 0x000fca0000410000 */
[----:B------:R-:W1:Y:S08]  /*7390*/  MUFU.EX2 R35, R35 ;  /* 0x0000002300237308 */ /* 0x000e700000000800 */
[----:B------:R-:W1:Y:S01]  /*73a0*/  MUFU.RCP R33, R21 ;  /* 0x0000001500217308 */ /* 0x000e620000001000 */
[----:B0-----:R-:W-:-:S07]  /*73b0*/  FMUL.FTZ R16, R17, R16 ;  /* 0x0000001011107220 */ /* 0x001fce0000410000 */
[----:B------:R-:W0:Y:S01]  /*73c0*/  MUFU.RCP R19, R19 ;  /* 0x0000001300137308 */ /* 0x000e220000001000 */
[----:B-1----:R-:W-:-:S07]  /*73d0*/  FMUL.FTZ R17, R26, R31 ;  /* 0x0000001f1a117220 */ /* 0x002fce0000410000 */
[----:B------:R-:W1:Y:S01]  /*73e0*/  MUFU.EX2 R46, R46 ;  /* 0x0000002e002e7308 */ /* 0x000e620000000800 */
[----:B------:R-:W-:-:S07]  /*73f0*/  FMUL.FTZ R26, R29, -1.4426950216293334961 ;  /* 0xbfb8aa3b1d1a7820 */ /* 0x000fce0000410000 */
[----:B------:R-:W-:Y:S08]  /*7400*/  MUFU.EX2 R47, R47 ;  /* 0x0000002f002f7308 */ /* 0x000ff00000000800 */
[----:B------:R-:W1:Y:S08]  /*7410*/  MUFU.RCP R15, R15 ;  /* 0x0000000f000f7308 */ /* 0x000e700000001000 */
[----:B------:R-:W1:Y:S01]  /*7420*/  MUFU.EX2 R30, R30 ;  /* 0x0000001e001e7308 */ /* 0x000e620000000800 */
[----:B------:R-:W-:Y:S01]  /*7430*/  FADD.FTZ R35, R35, 1 ;  /* 0x3f80000023237421 */ /* 0x000fe20000010000 */
[----:B------:R-:W-:Y:S01]  /*7440*/  FMUL.FTZ R20, R20, R33 ;  /* 0x0000002114147220 */ /* 0x000fe20000410000 */
[----:B0-----:R-:W-:Y:S01]  /*7450*/  FMUL.FTZ R19, R43, R19 ;  /* 0x000000132b137220 */ /* 0x001fe20000410000 */
[----:B------:R-:W-:Y:S01]  /*7460*/  FMUL.FTZ R33, R32, -1.4426950216293334961 ;  /* 0xbfb8aa3b20217820 */ /* 0x000fe20000410000 */
[----:B-1----:R-:W-:-:S03]  /*7470*/  FADD.FTZ R46, R46, 1 ;  /* 0x3f8000002e2e7421 */ /* 0x002fc60000010000 */
[----:B------:R-:W0:Y:S01]  /*7480*/  MUFU.EX2 R26, R26 ;  /* 0x0000001a001a7308 */ /* 0x000e220000000800 */
[----:B------:R-:W-:Y:S01]  /*7490*/  FMUL.FTZ R15, R42, R15 ;  /* 0x0000000f2a0f7220 */ /* 0x000fe20000410000 */
[----:B------:R-:W-:Y:S01]  /*74a0*/  FADD.FTZ R47, R47, 1 ;  /* 0x3f8000002f2f7421 */ /* 0x000fe20000010000 */
[----:B------:R-:W-:-:S05]  /*74b0*/  FMUL.FTZ R42, R34, -1.4426950216293334961 ;  /* 0xbfb8aa3b222a7820 */ /* 0x000fca0000410000 */
[----:B------:R-:W1:Y:S01]  /*74c0*/  MUFU.RCP R43, R35 ;  /* 0x00000023002b7308 */ /* 0x000e620000001000 */
[----:B------:R-:W-:-:S07]  /*74d0*/  FADD.FTZ R21, R30, 1 ;  /* 0x3f8000001e157421 */ /* 0x000fce0000010000 */
[----:B------:R0:W-:Y:S08]  /*74e0*/  MUFU.RCP R84, R46 ;  /* 0x0000002e00547308 */ /* 0x0001f00000001000 */
[----:B------:R-:W3:Y:S01]  /*74f0*/  MUFU.EX2 R33, R33 ;  /* 0x0000002100217308 */ /* 0x000ee20000000800 */
[----:B0-----:R-:W-:Y:S01]  /*7500*/  FMUL.FTZ R46, R118, -1.4426950216293334961 ;  /* 0xbfb8aa3b762e7820 */ /* 0x001fe20000410000 */
[----:B------:R-:W-:-:S06]  /*7510*/  FADD.FTZ R26, R26, 1 ;  /* 0x3f8000001a1a7421 */ /* 0x000fcc0000010000 */
[----:B------:R-:W0:Y:S01]  /*7520*/  MUFU.RCP R47, R47 ;  /* 0x0000002f002f7308 */ /* 0x000e220000001000 */
[----:B-1----:R-:W-:-:S07]  /*7530*/  FMUL.FTZ R25, R25, R43 ;  /* 0x0000002b19197220 */ /* 0x002fce0000410000 */
[----:B------:R-:W1:Y:S08]  /*7540*/  MUFU.RCP R21, R21 ;  /* 0x0000001500157308 */ /* 0x000e700000001000 */
[----:B------:R-:W-:Y:S08]  /*7550*/  MUFU.EX2 R42, R42 ;  /* 0x0000002a002a7308 */ /* 0x000ff00000000800 */
[----:B------:R-:W5:Y:S01]  /*7560*/  MUFU.EX2 R46, R46 ;  /* 0x0000002e002e7308 */ /* 0x000f620000000800 */
[----:B------:R-:W-:Y:S01]  /*7570*/  FMUL.FTZ R39, R28, -1.4426950216293334961 ;  /* 0xbfb8aa3b1c277820 */ /* 0x000fe20000410000 */
[----:B---3--:R-:W-:-:S06]  /*7580*/  FADD.FTZ R33, R33, 1 ;  /* 0x3f80000021217421 */ /* 0x008fcc0000010000 */
[----:B------:R-:W3:Y:S01]  /*7590*/  MUFU.RCP R43, R26 ;  /* 0x0000001a002b7308 */ /* 0x000ee20000001000 */
[----:B0-----:R-:W-:Y:S01]  /*75a0*/  FMUL.FTZ R24, R24, R47 ;  /* 0x0000002f18187220 */ /* 0x001fe20000410000 */
[----:B-1----:R-:W-:Y:S01]  /*75b0*/  FMUL.FTZ R21, R23, R21 ;  /* 0x0000001517157220 */ /* 0x002fe20000410000 */
[----:B------:R-:W-:Y:S01]  /*75c0*/  FMUL.FTZ R47, R36, -1.4426950216293334961 ;  /* 0xbfb8aa3b242f7820 */ /* 0x000fe20000410000 */
[----:B------:R-:W-:-:S04]  /*75d0*/  FMUL.FTZ R35, R59, -1.4426950216293334961 ;  /* 0xbfb8aa3b3b237820 */ /* 0x000fc80000410000 */
[----:B------:R-:W0:Y:S01]  /*75e0*/  MUFU.EX2 R39, R39 ;  /* 0x0000002700277308 */ /* 0x000e220000000800 */
[----:B-----5:R-:W-:Y:S01]  /*75f0*/  FADD.FTZ R23, R46, 1 ;  /* 0x3f8000002e177421 */ /* 0x020fe20000010000 */
[----:B------:R-:W-:-:S06]  /*7600*/  FMUL.FTZ R46, R60, -1.4426950216293334961 ;  /* 0xbfb8aa3b3c2e7820 */ /* 0x000fcc0000410000 */
[----:B------:R1:W-:Y:S01]  /*7610*/  MUFU.RCP R54, R33 ;  /* 0x0000002100367308 */ /* 0x0003e20000001000 */
[----:B------:R-:W-:Y:S01]  /*7620*/  FMUL.FTZ R30, R58, -1.4426950216293334961 ;  /* 0xbfb8aa3b3a1e7820 */ /* 0x000fe20000410000 */
[----:B-1----:R-:W-:-:S06]  /*7630*/  FADD.FTZ R33, R42, 1 ;  /* 0x3f8000002a217421 */ /* 0x002fcc0000010000 */
[----:B------:R-:W-:Y:S01]  /*7640*/  MUFU.EX2 R47, R47 ;  /* 0x0000002f002f7308 */ /* 0x000fe20000000800 */
[----:B------:R-:W-:Y:S01]  /*7650*/  FMUL.FTZ R31, R61, -1.4426950216293334961 ;  /* 0xbfb8aa3b3d1f7820 */ /* 0x000fe20000410000 */
[----:B---3--:R-:W-:Y:S01]  /*7660*/  FMUL.FTZ R29, R29, R43 ;  /* 0x0000002b1d1d7220 */ /* 0x008fe20000410000 */
[----:B--2---:R-:W-:-:S05]  /*7670*/  FMUL.FTZ R43, R120, -1.4426950216293334961 ;  /* 0xbfb8aa3b782b7820 */ /* 0x004fca0000410000 */
[----:B------:R-:W1:Y:S08]  /*7680*/  MUFU.RCP R33, R33 ;  /* 0x0000002100217308 */ /* 0x000e700000001000 */
[----:B------:R-:W2:Y:S01]  /*7690*/  MUFU.EX2 R35, R35 ;  /* 0x0000002300237308 */ /* 0x000ea20000000800 */
[----:B0-----:R-:W-:-:S07]  /*76a0*/  FADD.FTZ R39, R39, 1 ;  /* 0x3f80000027277421 */ /* 0x001fce0000010000 */
[----:B------:R-:W0:Y:S01]  /*76b0*/  MUFU.EX2 R46, R46 ;  /* 0x0000002e002e7308 */ /* 0x000e220000000800 */
[----:B------:R-:W-:-:S07]  /*76c0*/  FMUL.FTZ R84, R50, R84 ;  /* 0x0000005432547220 */ /* 0x000fce0000410000 */
[----:B------:R-:W3:Y:S01]  /*76d0*/  MUFU.EX2 R30, R30 ;  /* 0x0000001e001e7308 */ /* 0x000ee20000000800 */
[----:B------:R-:W-:-:S07]  /*76e0*/  FMUL.FTZ R38, R117, -1.4426950216293334961 ;  /* 0xbfb8aa3b75267820 */ /* 0x000fce0000410000 */
[----:B------:R-:W5:Y:S08]  /*76f0*/  MUFU.EX2 R31, R31 ;  /* 0x0000001f001f7308 */ /* 0x000f700000000800 */
[----:B------:R-:W5:Y:S01]  /*7700*/  MUFU.EX2 R43, R43 ;  /* 0x0000002b002b7308 */ /* 0x000f620000000800 */
[----:B-1----:R-:W-:Y:S01]  /*7710*/  FMUL.FTZ R33, R34, R33 ;  /* 0x0000002122217220 */ /* 0x002fe20000410000 */
[----:B------:R-:W-:Y:S01]  /*7720*/  FADD.FTZ R47, R47, 1 ;  /* 0x3f8000002f2f7421 */ /* 0x000fe20000010000 */
[----:B----4-:R-:W-:-:S05]  /*7730*/  FMUL.FTZ R42, R119, -1.4426950216293334961 ;  /* 0xbfb8aa3b772a7820 */ /* 0x010fca0000410000 */
[----:B------:R1:W-:Y:S01]  /*7740*/  MUFU.RCP R50, R39 ;  /* 0x0000002700327308 */ /* 0x0003e20000001000 */
[----:B--2---:R-:W-:Y:S01]  /*7750*/  FADD.FTZ R34, R35, 1 ;  /* 0x3f80000023227421 */ /* 0x004fe20000010000 */
[----:B0-----:R-:W-:Y:S01]  /*7760*/  FADD.FTZ R35, R46, 1 ;  /* 0x3f8000002e237421 */ /* 0x001fe20000010000 */
[----:B------:R-:W-:Y:S01]  /*7770*/  FMUL.FTZ R46, R62, -1.4426950216293334961 ;  /* 0xbfb8aa3b3e2e7820 */ /* 0x000fe20000410000 */
[----:B-1----:R-:W-:-:S04]  /*7780*/  FMUL.FTZ R39, R3, -1.4426950216293334961 ;  /* 0xbfb8aa3b03277820 */ /* 0x002fc80000410000 */
[----:B------:R-:W0:Y:S01]  /*7790*/  MUFU.EX2 R38, R38 ;  /* 0x0000002600267308 */ /* 0x000e220000000800 */
[----:B---3--:R-:W-:Y:S01]  /*77a0*/  FADD.FTZ R30, R30, 1 ;  /* 0x3f8000001e1e7421 */ /* 0x008fe20000010000 */
[----:B-----5:R-:W-:-:S06]  /*77b0*/  FADD.FTZ R31, R31, 1 ;  /* 0x3f8000001f1f7421 */ /* 0x020fcc0000010000 */
[----:B------:R-:W1:Y:S01]  /*77c0*/  MUFU.EX2 R39, R39 ;  /* 0x0000002700277308 */ /* 0x000e620000000800 */
[----:B------:R-:W-:-:S07]  /*77d0*/  FADD.FTZ R43, R43, 1 ;  /* 0x3f8000002b2b7421 */ /* 0x000fce0000010000 */
[----:B------:R2:W-:Y:S02]  /*77e0*/  MUFU.RCP R56, R47 ;  /* 0x0000002f00387308 */ /* 0x0005e40000001000 */
[----:B--2---:R-:W-:Y:S01]  /*77f0*/  FMUL.FTZ R47, R70, -1.4426950216293334961 ;  /* 0xbfb8aa3b462f7820 */ /* 0x004fe20000410000 */
[----:B------:R-:W-:-:S05]  /*7800*/  FMUL.FTZ R70, R48, -1.4426950216293334961 ;  /* 0xbfb8aa3b30467820 */ /* 0x000fca0000410000 */
[----:B------:R-:W2:Y:S08]  /*7810*/  MUFU.EX2 R42, R42 ;  /* 0x0000002a002a7308 */ /* 0x000eb00000000800 */
[----:B------:R-:W3:Y:S01]  /*7820*/  MUFU.EX2 R46, R46 ;  /* 0x0000002e002e7308 */ /* 0x000ee20000000800 */
[----:B0-----:R-:W-:-:S07]  /*7830*/  FADD.FTZ R38, R38, 1 ;  /* 0x3f80000026267421 */ /* 0x001fce0000010000 */
[----:B------:R-:W0:Y:S08]  /*7840*/  MUFU.RCP R30, R30 ;  /* 0x0000001e001e7308 */ /* 0x000e300000001000 */
[----:B------:R-:W4:Y:S01]  /*7850*/  MUFU.EX2 R70, R70 ;  /* 0x0000004600467308 */ /* 0x000f220000000800 */
[----:B------:R-:W-:Y:S01]  /*7860*/  FMUL.FTZ R71, R49, -1.4426950216293334961 ;  /* 0xbfb8aa3b31477820 */ /* 0x000fe20000410000 */
[----:B-1----:R-:W-:-:S06]  /*7870*/  FADD.FTZ R39, R39, 1 ;  /* 0x3f80000027277421 */ /* 0x002fcc0000010000 */
[----:B------:R-:W1:Y:S08]  /*7880*/  MUFU.RCP R31, R31 ;  /* 0x0000001f001f7308 */ /* 0x000e700000001000 */
[----:B------:R-:W5:Y:S08]  /*7890*/  MUFU.RCP R34, R34 ;  /* 0x0000002200227308 */ /* 0x000f700000001000 */
[----:B------:R-:W5:Y:S08]  /*78a0*/  MUFU.RCP R43, R43 ;  /* 0x0000002b002b7308 */ /* 0x000f700000001000 */
[----:B------:R-:W5:Y:S01]  /*78b0*/  MUFU.RCP R35, R35 ;  /* 0x0000002300237308 */ /* 0x000f620000001000 */
[----:B--2---:R-:W-:Y:S01]  /*78c0*/  FADD.FTZ R42, R42, 1 ;  /* 0x3f8000002a2a7421 */ /* 0x004fe20000010000 */
[----:B---3--:R-:W-:Y:S01]  /*78d0*/  FADD.FTZ R46, R46, 1 ;  /* 0x3f8000002e2e7421 */ /* 0x008fe20000010000 */
[----:B------:R-:W-:Y:S01]  /*78e0*/  FMUL.FTZ R26, R63, R51 ;  /* 0x000000333f1a7220 */ /* 0x000fe20000410000 */
[----:B0-----:R-:W-:Y:S01]  /*78f0*/  FMUL.FTZ R30, R58, R30 ;  /* 0x0000001e3a1e7220 */ /* 0x001fe20000410000 */
[----:B------:R-:W2:Y:S03]  /*7900*/  LDL.LU R63, [R1+0xac] ;  /* 0x0000ac00013f7983 */ /* 0x000ea60000300800 */
[----:B------:R-:W0:Y:S01]  /*7910*/  MUFU.RCP R38, R38 ;  /* 0x0000002600267308 */ /* 0x000e220000001000 */
[----:B----4-:R-:W-:Y:S01]  /*7920*/  FADD.FTZ R70, R70, 1 ;  /* 0x3f80000046467421 */ /* 0x010fe20000010000 */
[----:B------:R-:W3:Y:S01]  /*7930*/  LDL.LU R58, [R1+0xb8] ;  /* 0x0000b800013a7983 */ /* 0x000ee20000300800 */
[----:B-1----:R-:W-:-:S05]  /*7940*/  FMUL.FTZ R31, R61, R31 ;  /* 0x0000001f3d1f7220 */ /* 0x002fca0000410000 */
[----:B------:R-:W-:Y:S01]  /*7950*/  MUFU.EX2 R71, R71 ;  /* 0x0000004700477308 */ /* 0x000fe20000000800 */
[----:B-----5:R-:W-:Y:S01]  /*7960*/  FMUL.FTZ R34, R59, R34 ;  /* 0x000000223b227220 */ /* 0x020fe20000410000 */
[----:B------:R-:W4:Y:S06]  /*7970*/  LDL.LU R61, [R1+0x14] ;  /* 0x00001400013d7983 */ /* 0x000f2c0000300800 */
[----:B------:R-:W1:Y:S01]  /*7980*/  MUFU.RCP R39, R39 ;  /* 0x0000002700277308 */ /* 0x000e620000001000 */
[----:B------:R-:W-:Y:S01]  /*7990*/  FMUL.FTZ R43, R120, R43 ;  /* 0x0000002b782b7220 */ /* 0x000fe20000410000 */
[----:B------:R-:W-:Y:S01]  /*79a0*/  FMUL.FTZ R35, R60, R35 ;  /* 0x000000233c237220 */ /* 0x000fe20000410000 */
[----:B------:R-:W5:Y:S04]  /*79b0*/  LDL.LU R59, [R1+0xb0] ;  /* 0x0000b000013b7983 */ /* 0x000f680000300800 */
[----:B------:R-:W5:Y:S01]  /*79c0*/  LDL.LU R60, [R1+0xbc] ;  /* 0x0000bc00013c7983 */ /* 0x000f620000300800 */
[----:B------:R-:W1:Y:S08]  /*79d0*/  MUFU.RCP R42, R42 ;  /* 0x0000002a002a7308 */ /* 0x000e700000001000 */
[----:B------:R-:W1:Y:S08]  /*79e0*/  MUFU.RCP R46, R46 ;  /* 0x0000002e002e7308 */ /* 0x000e700000001000 */
[----:B------:R1:W1:Y:S01]  /*79f0*/  MUFU.RCP R120, R70 ;  /* 0x0000004600787308 */ /* 0x0002620000001000 */
[----:B0-----:R-:W-:Y:S01]  /*7a00*/  FMUL.FTZ R38, R117, R38 ;  /* 0x0000002675267220 */ /* 0x001fe20000410000 */
[----:B-1----:R-:W-:Y:S01]  /*7a10*/  FMUL.FTZ R39, R3, R39 ;  /* 0x0000002703277220 */ /* 0x002fe20000410000 */
[----:B------:R-:W5:Y:S01]  /*7a20*/  LDL R117, [R1+0xb4] ;  /* 0x0000b40001757983 */ /* 0x000f620000100800 */
[----:B------:R-:W-:-:S03]  /*7a30*/  FADD.FTZ R71, R71, 1 ;  /* 0x3f80000047477421 */ /* 0x000fc60000010000 */
[----:B------:R-:W5:Y:S01]  /*7a40*/  LDL.LU R3, [R1+0x10] ;  /* 0x0000100001037983 */ /* 0x000f620000300800 */
[----:B------:R-:W-:-:S03]  /*7a50*/  FMUL.FTZ R42, R119, R42 ;  /* 0x0000002a772a7220 */ /* 0x000fc60000410000 */
[----:B------:R-:W5:Y:S01]  /*7a60*/  LDL R70, [R1+0xc0] ;  /* 0x0000c00001467983 */ /* 0x000f620000100800 */
[----:B------:R0:W-:Y:S01]  /*7a70*/  MUFU.RCP R119, R71 ;  /* 0x0000004700777308 */ /* 0x0001e20000001000 */
[----:B------:R-:W-:Y:S01]  /*7a80*/  FMUL.FTZ R46, R62, R46 ;  /* 0x0000002e3e2e7220 */ /* 0x000fe20000410000 */
[----:B------:R-:W-:Y:S01]  /*7a90*/  FMUL.FTZ R48, R48, R120 ;  /* 0x0000007830307220 */ /* 0x000fe20000410000 */
[----:B0-----:R-:W5:Y:S04]  /*7aa0*/  LDL.LU R71, [R1+0xa8] ;  /* 0x0000a80001477983 */ /* 0x001f680000300800 */
[----:B------:R-:W5:Y:S04]  /*7ab0*/  LDL.LU R62, [R1+0xec] ;  /* 0x0000ec00013e7983 */ /* 0x000f680000300800 */
[----:B------:R-:W5:Y:S01]  /*7ac0*/  LDL R120, [R1+0x18] ;  /* 0x0000180001787983 */ /* 0x000f620000100800 */
[----:B------:R-:W-:-:S06]  /*7ad0*/  FMUL.FTZ R53, R37, -1.4426950216293334961 ;  /* 0xbfb8aa3b25357820 */ /* 0x000fcc0000410000 */
[----:B------:R-:W0:Y:S01]  /*7ae0*/  MUFU.EX2 R53, R53 ;  /* 0x0000003500357308 */ /* 0x000e220000000800 */
[----:B------:R-:W-:Y:S01]  /*7af0*/  FMUL.FTZ R28, R28, R50 ;  /* 0x000000321c1c7220 */ /* 0x000fe20000410000 */
[----:B------:R-:W-:Y:S01]  /*7b00*/  FMUL.FTZ R50, R40, -1.4426950216293334961 ;  /* 0xbfb8aa3b28327820 */ /* 0x000fe20000410000 */
[----:B------:R-:W-:-:S05]  /*7b10*/  FMUL.FTZ R51, R41, -1.4426950216293334961 ;  /* 0xbfb8aa3b29337820 */ /* 0x000fca0000410000 */
[----:B------:R-:W1:Y:S01]  /*7b20*/  MUFU.EX2 R50, R50 ;  /* 0x0000003200327308 */ /* 0x000e620000000800 */
[----:B0-----:R-:W-:-:S07]  /*7b30*/  FADD.FTZ R53, R53, 1 ;  /* 0x3f80000035357421 */ /* 0x001fce0000010000 */
[----:B------:R-:W0:Y:S08]  /*7b40*/  MUFU.EX2 R51, R51 ;  /* 0x0000003300337308 */ /* 0x000e300000000800 */
[----:B------:R-:W0:Y:S01]  /*7b50*/  MUFU.RCP R53, R53 ;  /* 0x0000003500357308 */ /* 0x000e220000001000 */
[----:B------:R-:W-:Y:S01]  /*7b60*/  FMUL.FTZ R32, R32, R54 ;  /* 0x0000003620207220 */ /* 0x000fe20000410000 */
[----:B------:R-:W-:Y:S01]  /*7b70*/  FMUL.FTZ R96, R55, R96 ;  /* 0x0000006037607220 */ /* 0x000fe20000410000 */
[----:B------:R-:W-:Y:S01]  /*7b80*/  FMUL.FTZ R54, R44, -1.4426950216293334961 ;  /* 0xbfb8aa3b2c367820 */ /* 0x000fe20000410000 */
[----:B-1----:R-:W-:Y:S01]  /*7b90*/  FADD.FTZ R50, R50, 1 ;  /* 0x3f80000032327421 */ /* 0x002fe20000010000 */
[----:B------:R-:W-:-:S03]  /*7ba0*/  FMUL.FTZ R55, R45, -1.4426950216293334961 ;  /* 0xbfb8aa3b2d377820 */ /* 0x000fc60000410000 */
[----:B------:R-:W-:Y:S01]  /*7bb0*/  MUFU.EX2 R47, R47 ;  /* 0x0000002f002f7308 */ /* 0x000fe20000000800 */
[----:B0-----:R-:W-:Y:S01]  /*7bc0*/  FADD.FTZ R51, R51, 1 ;  /* 0x3f80000033337421 */ /* 0x001fe20000010000 */
[----:B------:R-:W-:Y:S01]  /*7bd0*/  FMUL.FTZ R36, R36, R56 ;  /* 0x0000003824247220 */ /* 0x000fe20000410000 */
[----:B------:R-:W-:-:S05]  /*7be0*/  FMUL.FTZ R37, R37, R53 ;  /* 0x0000003525257220 */ /* 0x000fca0000410000 */
[----:B------:R-:W0:Y:S08]  /*7bf0*/  MUFU.RCP R53, R50 ;  /* 0x0000003200357308 */ /* 0x000e300000001000 */
[----:B------:R-:W1:Y:S08]  /*7c00*/  MUFU.EX2 R54, R54 ;  /* 0x0000003600367308 */ /* 0x000e700000000800 */
[----:B------:R-:W1:Y:S08]  /*7c10*/  MUFU.EX2 R55, R55 ;  /* 0x0000003700377308 */ /* 0x000e700000000800 */
[----:B------:R-:W1:Y:S08]  /*7c20*/  MUFU.RCP R23, R23 ;  /* 0x0000001700177308 */ /* 0x000e700000001000 */
[----:B------:R-:W1:Y:S08]  /*7c30*/  MUFU.RCP R56, R51 ;  /* 0x0000003300387308 */ /* 0x000e700000001000 */
[----:B------:R-:W1:Y:S01]  /*7c40*/  MUFU.RCP R57, R57 ;  /* 0x0000003900397308 */ /* 0x000e620000001000 */
[----:B0-----:R-:W-:Y:S01]  /*7c50*/  FMUL.FTZ R40, R40, R53 ;  /* 0x0000003528287220 */ /* 0x001fe20000410000 */
[----:B------:R-:W-:Y:S01]  /*7c60*/  FADD.FTZ R47, R47, 1 ;  /* 0x3f8000002f2f7421 */ /* 0x000fe20000010000 */
[----:B------:R-:W-:Y:S01]  /*7c70*/  FMUL.FTZ R53, R52, -1.4426950216293334961 ;  /* 0xbfb8aa3b34357820 */ /* 0x000fe20000410000 */
[----:B-1----:R-:W-:Y:S01]  /*7c80*/  FADD.FTZ R54, R54, 1 ;  /* 0x3f80000036367421 */ /* 0x002fe20000010000 */
[----:B------:R-:W-:Y:S01]  /*7c90*/  FADD.FTZ R55, R55, 1 ;  /* 0x3f80000037377421 */ /* 0x000fe20000010000 */
[----:B------:R-:W-:-:S02]  /*7ca0*/  FMUL.FTZ R23, R118, R23 ;  /* 0x0000001776177220 */ /* 0x000fc40000410000 */
[----:B------:R-:W-:Y:S01]  /*7cb0*/  MUFU.RCP R47, R47 ;  /* 0x0000002f002f7308 */ /* 0x000fe20000001000 */
[----:B------:R-:W-:-:S07]  /*7cc0*/  FMUL.FTZ R41, R41, R56 ;  /* 0x0000003829297220 */ /* 0x000fce0000410000 */
[----:B------:R-:W-:Y:S01]  /*7cd0*/  MUFU.RCP R56, R54 ;  /* 0x0000003600387308 */ /* 0x000fe20000001000 */
[----:B------:R-:W-:-:S07]  /*7ce0*/  FMUL.FTZ R100, R100, R57 ;  /* 0x0000003964647220 */ /* 0x000fce0000410000 */
[----:B------:R-:W0:Y:S08]  /*7cf0*/  MUFU.EX2 R53, R53 ;  /* 0x0000003500357308 */ /* 0x000e300000000800 */
[----:B------:R-:W-:Y:S01]  /*7d00*/  MUFU.RCP R57, R55 ;  /* 0x0000003700397308 */ /* 0x000fe20000001000 */
[----:B------:R-:W-:Y:S01]  /*7d10*/  FMUL.FTZ R49, R49, R119 ;  /* 0x0000007731317220 */ /* 0x000fe20000410000 */
[----:B0-----:R-:W-:-:S06]  /*7d20*/  FADD.FTZ R53, R53, 1 ;  /* 0x3f80000035357421 */ /* 0x001fcc0000010000 */
[----:B------:R-:W0:Y:S02]  /*7d30*/  MUFU.RCP R119, R53 ;  /* 0x0000003500777308 */ /* 0x000e240000001000 */
[----:B0-----:R-:W-:Y:S01]  /*7d40*/  FMUL.FTZ R52, R52, R119 ;  /* 0x0000007734347220 */ /* 0x001fe20000410000 */
[----:B--2---:R-:W-:Y:S01]  /*7d50*/  FMUL.FTZ R50, R63, -1.4426950216293334961 ;  /* 0xbfb8aa3b3f327820 */ /* 0x004fe20000410000 */
[----:B---3--:R-:W-:-:S05]  /*7d60*/  FMUL.FTZ R51, R58, -1.4426950216293334961 ;  /* 0xbfb8aa3b3a337820 */ /* 0x008fca0000410000 */
[----:B------:R-:W0:Y:S01]  /*7d70*/  MUFU.EX2 R50, R50 ;  /* 0x0000003200327308 */ /* 0x000e220000000800 */
[----:B----4-:R-:W-:-:S07]  /*7d80*/  FMUL.FTZ R118, R61, -1.4426950216293334961 ;  /* 0xbfb8aa3b3d767820 */ /* 0x010fce0000410000 */
[----:B------:R-:W1:Y:S01]  /*7d90*/  MUFU.EX2 R51, R51 ;  /* 0x0000003300337308 */ /* 0x000e620000000800 */
[----:B-----5:R-:W-:Y:S01]  /*7da0*/  FMUL.FTZ R54, R59, -1.4426950216293334961 ;  /* 0xbfb8aa3b3b367820 */ /* 0x020fe20000410000 */
[----:B------:R-:W-:-:S06]  /*7db0*/  FMUL.FTZ R55, R60, -1.4426950216293334961 ;  /* 0xbfb8aa3b3c377820 */ /* 0x000fcc0000410000 */
[----:B------:R-:W2:Y:S08]  /*7dc0*/  MUFU.EX2 R118, R118 ;  /* 0x0000007600767308 */ /* 0x000eb00000000800 */
[----:B------:R-:W3:Y:S08]  /*7dd0*/  MUFU.EX2 R54, R54 ;  /* 0x0000003600367308 */ /* 0x000ef00000000800 */
[----:B------:R-:W4:Y:S01]  /*7de0*/  MUFU.EX2 R55, R55 ;  /* 0x0000003700377308 */ /* 0x000f220000000800 */
[----:B------:R-:W-:Y:S01]  /*7df0*/  FMUL.FTZ R117, R117, -1.4426950216293334961 ;  /* 0xbfb8aa3b75757820 */ /* 0x000fe20000410000 */
[----:B0-----:R-:W-:Y:S01]  /*7e00*/  FADD.FTZ R50, R50, 1 ;  /* 0x3f80000032327421 */ /* 0x001fe20000010000 */
[----:B------:R-:W-:-:S05]  /*7e10*/  FMUL.FTZ R70, R70, -1.4426950216293334961 ;  /* 0xbfb8aa3b46467820 */ /* 0x000fca0000410000 */
[----:B------:R-:W0:Y:S01]  /*7e20*/  MUFU.EX2 R117, R117 ;  /* 0x0000007500757308 */ /* 0x000e220000000800 */
[----:B-1----:R-:W-:Y:S01]  /*7e30*/  FADD.FTZ R51, R51, 1 ;  /* 0x3f80000033337421 */ /* 0x002fe20000010000 */
[----:B--2---:R-:W-:Y:S01]  /*7e40*/  FADD.FTZ R53, R118, 1 ;  /* 0x3f80000076357421 */ /* 0x004fe20000010000 */
[----:B------:R-:W-:Y:S01]  /*7e50*/  FMUL.FTZ R47, R71, R47 ;  /* 0x0000002f472f7220 */ /* 0x000fe20000410000 */
[----:B------:R-:W-:-:S04]  /*7e60*/  FMUL.FTZ R71, R3, -1.4426950216293334961 ;  /* 0xbfb8aa3b03477820 */ /* 0x000fc80000410000 */
[----:B------:R-:W1:Y:S01]  /*7e70*/  MUFU.EX2 R70, R70 ;  /* 0x0000004600467308 */ /* 0x000e620000000800 */
[----:B---3--:R-:W-:Y:S01]  /*7e80*/  FADD.FTZ R54, R54, 1 ;  /* 0x3f80000036367421 */ /* 0x008fe20000010000 */
[----:B------:R-:W-:Y:S01]  /*7e90*/  FMUL.FTZ R120, R120, -1.4426950216293334961 ;  /* 0xbfb8aa3b78787820 */ /* 0x000fe20000410000 */
[----:B----4-:R-:W-:-:S05]  /*7ea0*/  FADD.FTZ R55, R55, 1 ;  /* 0x3f80000037377421 */ /* 0x010fca0000010000 */
[----:B------:R-:W-:Y:S08]  /*7eb0*/  MUFU.EX2 R71, R71 ;  /* 0x0000004700477308 */ /* 0x000ff00000000800 */
[----:B------:R-:W-:Y:S08]  /*7ec0*/  MUFU.EX2 R120, R120 ;  /* 0x0000007800787308 */ /* 0x000ff00000000800 */
[----:B------:R-:W2:Y:S01]  /*7ed0*/  MUFU.RCP R50, R50 ;  /* 0x0000003200327308 */ /* 0x000ea20000001000 */
[----:B0-----:R-:W-:-:S07]  /*7ee0*/  FADD.FTZ R117, R117, 1 ;  /* 0x3f80000075757421 */ /* 0x001fce0000010000 */
[----:B------:R-:W0:Y:S01]  /*7ef0*/  MUFU.RCP R51, R51 ;  /* 0x0000003300337308 */ /* 0x000e220000001000 */
[----:B-1----:R-:W-:-:S07]  /*7f00*/  FADD.FTZ R70, R70, 1 ;  /* 0x3f80000046467421 */ /* 0x002fce0000010000 */
[----:B------:R-:W1:Y:S08]  /*7f10*/  MUFU.RCP R53, R53 ;  /* 0x0000003500357308 */ /* 0x000e700000001000 */
[----:B------:R-:W3:Y:S08]  /*7f20*/  MUFU.RCP R54, R54 ;  /* 0x0000003600367308 */ /* 0x000ef00000001000 */
[----:B------:R-:W4:Y:S01]  /*7f30*/  MUFU.RCP R55, R55 ;  /* 0x0000003700377308 */ /* 0x000f220000001000 */
[----:B--2---:R-:W-:Y:S01]  /*7f40*/  FMUL.FTZ R50, R63, R50 ;  /* 0x000000323f327220 */ /* 0x004fe20000410000 */
[----:B0-----:R-:W-:-:S06]  /*7f50*/  FMUL.FTZ R51, R58, R51 ;  /* 0x000000333a337220 */ /* 0x001fcc0000410000 */
[----:B------:R-:W-:Y:S01]  /*7f60*/  MUFU.RCP R118, R117 ;  /* 0x0000007500767308 */ /* 0x000fe20000001000 */
[----:B-1----:R-:W-:-:S07]  /*7f70*/  FMUL.FTZ R53, R61, R53 ;  /* 0x000000353d357220 */ /* 0x002fce0000410000 */
[----:B------:R0:W-:Y:S01]  /*7f80*/  MUFU.RCP R117, R70 ;  /* 0x0000004600757308 */ /* 0x0001e20000001000 */
[----:B---3--:R-:W-:Y:S01]  /*7f90*/  FMUL.FTZ R54, R59, R54 ;  /* 0x000000363b367220 */ /* 0x008fe20000410000 */
[----:B----4-:R-:W-:Y:S01]  /*7fa0*/  FMUL.FTZ R55, R60, R55 ;  /* 0x000000373c377220 */ /* 0x010fe20000410000 */
[----:B0-----:R-:W-:Y:S01]  /*7fb0*/  FADD.FTZ R70, R71, 1 ;  /* 0x3f80000047467421 */ /* 0x001fe20000010000 */
[----:B------:R-:W-:Y:S02]  /*7fc0*/  FADD.FTZ R71, R120, 1 ;  /* 0x3f80000078477421 */ /* 0x000fe40000010000 */
[----:B------:R-:W2:Y:S04]  /*7fd0*/  LDL.LU R120, [R1] ;  /* 0x0000000001787983 */ /* 0x000ea80000300800 */
[----:B------:R-:W3:Y:S04]  /*7fe0*/  LDL.LU R63, [R1+0xe8] ;  /* 0x0000e800013f7983 */ /* 0x000ee80000300800 */
[----:B------:R-:W4:Y:S04]  /*7ff0*/  LDL.LU R58, [R1+0xe4] ;  /* 0x0000e400013a7983 */ /* 0x000f280000300800 */
[----:B------:R-:W5:Y:S04]  /*8000*/  LDL.LU R119, [R1+0x8] ;  /* 0x0000080001777983 */ /* 0x000f680000300800 */
[----:B------:R-:W4:Y:S04]  /*8010*/  LDL.LU R61, [R1+0xe0] ;  /* 0x0000e000013d7983 */ /* 0x000f280000300800 */
[----:B------:R-:W2:Y:S04]  /*8020*/  LDL.LU R59, [R1+0xdc] ;  /* 0x0000dc00013b7983 */ /* 0x000ea80000300800 */
[----:B------:R-:W2:Y:S01]  /*8030*/  LDL.LU R60, [R1+0xd8] ;  /* 0x0000d800013c7983 */ /* 0x000ea20000300800 */
[----:B------:R-:W-:Y:S01]  /*8040*/  FMUL.FTZ R44, R44, R56 ;  /* 0x000000382c2c7220 */ /* 0x000fe20000410000 */
[----:B------:R-:W-:Y:S01]  /*8050*/  FMUL.FTZ R56, R123, -1.4426950216293334961 ;  /* 0xbfb8aa3b7b387820 */ /* 0x000fe20000410000 */
[----:B------:R-:W-:Y:S01]  /*8060*/  FMUL.FTZ R45, R45, R57 ;  /* 0x000000392d2d7220 */ /* 0x000fe20000410000 */
[----:B------:R-:W-:-:S04]  /*8070*/  FMUL.FTZ R57, R2, -1.4426950216293334961 ;  /* 0xbfb8aa3b02397820 */ /* 0x000fc80000410000 */
[----:B------:R-:W0:Y:S08]  /*8080*/  MUFU.EX2 R56, R56 ;  /* 0x0000003800387308 */ /* 0x000e300000000800 */
[----:B------:R-:W1:Y:S01]  /*8090*/  MUFU.EX2 R57, R57 ;  /* 0x0000003900397308 */ /* 0x000e620000000800 */
[----:B0-----:R-:W-:Y:S01]  /*80a0*/  FADD.FTZ R56, R56, 1 ;  /* 0x3f80000038387421 */ /* 0x001fe20000010000 */
[----:B-1----:R-:W-:-:S06]  /*80b0*/  FADD.FTZ R57, R57, 1 ;  /* 0x3f80000039397421 */ /* 0x002fcc0000010000 */
[----:B------:R-:W0:Y:S08]  /*80c0*/  MUFU.RCP R56, R56 ;  /* 0x0000003800387308 */ /* 0x000e300000001000 */
[----:B------:R-:W1:Y:S01]  /*80d0*/  MUFU.RCP R57, R57 ;  /* 0x0000003900397308 */ /* 0x000e620000001000 */
[----:B0-----:R-:W-:Y:S02]  /*80e0*/  FMUL.FTZ R56, R123, R56 ;  /* 0x000000387b387220 */ /* 0x001fe40000410000 */
[----:B------:R-:W5:Y:S01]  /*80f0*/  LDL.LU R123, [R1+0x4] ;  /* 0x00000400017b7983 */ /* 0x000f620000300800 */
[----:B-1----:R-:W-:-:S03]  /*8100*/  FMUL.FTZ R57, R2, R57 ;  /* 0x0000003902397220 */ /* 0x002fc60000410000 */
[----:B------:R-:W3:Y:S01]  /*8110*/  LDL.LU R2, [R1+0xd4] ;  /* 0x0000d40001027983 */ /* 0x000ee20000300800 */
[----:B----4-:R-:W-:Y:S02]  /*8120*/  F2FP.BF16.F32.PACK_AB R61, R58, R61 ;  /* 0x0000003d3a3d723e */ /* 0x010fe400000010ff */
[----:B--2---:R-:W-:Y:S02]  /*8130*/  F2FP.BF16.F32.PACK_AB R60, R59, R60 ;  /* 0x0000003c3b3c723e */ /* 0x004fe400000010ff */
[----:B------:R-:W2:Y:S04]  /*8140*/  LDL.LU R59, [R1+0xc0] ;  /* 0x0000c000013b7983 */ /* 0x000ea80000300800 */
[----:B------:R-:W4:Y:S01]  /*8150*/  LDL.LU R58, [R1+0xb4] ;  /* 0x0000b400013a7983 */ /* 0x000f220000300800 */
[----:B------:R-:W0:Y:S02]  /*8160*/  MUFU.RCP R70, R70 ;  /* 0x0000004600467308 */ /* 0x000e240000001000 */
[----:B0-----:R-:W-:Y:S01]  /*8170*/  FMUL.FTZ R70, R3, R70 ;  /* 0x0000004603467220 */ /* 0x001fe20000410000 */
[----:B--2---:R-:W-:Y:S01]  /*8180*/  FMUL.FTZ R59, R59, R117 ;  /* 0x000000753b3b7220 */ /* 0x004fe20000410000 */
[----:B----4-:R-:W-:-:S02]  /*8190*/  FMUL.FTZ R58, R58, R118 ;  /* 0x000000763a3a7220 */ /* 0x010fc40000410000 */
[----:B------:R-:W2:Y:S04]  /*81a0*/  LDL.LU R118, [R1+0xc] ;  /* 0x00000c0001767983 */ /* 0x000ea80000300800 */
[----:B------:R-:W4:Y:S04]  /*81b0*/  LDL.LU R117, [R1+0x18] ;  /* 0x0000180001757983 */ /* 0x000f280000300800 */
[----:B------:R-:W3:Y:S01]  /*81c0*/  LDL.LU R3, [R1+0xd0] ;  /* 0x0000d00001037983 */ /* 0x000ee20000300800 */
[----:B------:R-:W4:Y:S01]  /*81d0*/  MUFU.RCP R71, R71 ;  /* 0x0000004700477308 */ /* 0x000f220000001000 */
        /* <DEDUP_REMOVED lines=35> */
[----:B------:R-:W-:Y:S02]  /*8410*/  USHF.L.U32 UR9, UR6, 0x1, URZ ;  /* 0x0000000106097899 */ /* 0x000fe400080006ff */
[----:B------:R-:W-:Y:S02]  /*8420*/  USHF.L.U64.HI UR7, UR6, 0x1, UR7 ;  /* 0x0000000106077899 */ /* 0x000fe40008010207 */
[----:B------:R-:W-:-:S04]  /*8430*/  UISETP.GE.U32.AND UP0, UPT, UR8, UR9, UPT ;  /* 0x000000090800728c */ /* 0x000fc8000bf06070 */
[----:B------:R-:W-:Y:S02]  /*8440*/  UISETP.GE.AND.EX UP0, UPT, UR5, UR7, UPT, UP0 ;  /* 0x000000070500728c */ /* 0x000fe4000bf06300 */
[----:B------:R-:W-:Y:S01]  /*8450*/  ULOP3.LUT UR4, UR4, 0x1, URZ, 0x3c, !UPT ;  /* 0x0000000104047892 */ /* 0x000fe2000f8e3cff */
[----:B---3--:R2:W-:Y:S01]  /*8460*/  STG.E.64 desc[UR12][R2.64+0x1e00], R60 ;  /* 0x001e003c02007986 */ /* 0x0085e2000c101b0c */
[----:B----4-:R-:W-:-:S03]  /*8470*/  FMUL.FTZ R71, R117, R71 ;  /* 0x0000004775477220 */ /* 0x010fc60000410000 */
[----:B------:R0:W-:Y:S04]  /*8480*/  STG.E.64 desc[UR12][R2.64+0x7800], R64 ;  /* 0x0078004002007986 */ /* 0x0001e8000c101b0c */
[----:B------:R1:W-:Y:S01]  /*8490*/  STG.E.64 desc[UR12][R2.64+0x9600], R66 ;  /* 0x0096004202007986 */ /* 0x0003e2000c101b0c */
[----:B--2---:R-:W-:Y:S02]  /*84a0*/  F2FP.BF16.F32.PACK_AB R60, R63, R118 ;  /* 0x000000763f3c723e */ /* 0x004fe400000010ff */
[----:B-----5:R-:W-:Y:S02]  /*84b0*/  F2FP.BF16.F32.PACK_AB R61, R123, R119 ;  /* 0x000000777b3d723e */ /* 0x020fe400000010ff */
[----:B------:R-:W-:Y:S01]  /*84c0*/  F2FP.BF16.F32.PACK_AB R63, R124, R125 ;  /* 0x0000007d7c3f723e */ /* 0x000fe200000010ff */
[----:B------:R2:W-:Y:S01]  /*84d0*/  STG.E.64 desc[UR12][R2.64+0xb400], R68 ;  /* 0x00b4004402007986 */ /* 0x0005e2000c101b0c */
[----:B0-----:R-:W-:-:S02]  /*84e0*/  F2FP.BF16.F32.PACK_AB R64, R99, R98 ;  /* 0x000000626340723e */ /* 0x001fc400000010ff */
[----:B------:R-:W-:Y:S01]  /*84f0*/  F2FP.BF16.F32.PACK_AB R65, R97, R96 ;  /* 0x000000606141723e */ /* 0x000fe200000010ff */
[----:B------:R0:W-:Y:S01]  /*8500*/  STG.E.64 desc[UR12][R2.64+0x3c00], R60 ;  /* 0x003c003c02007986 */ /* 0x0001e2000c101b0c */
[----:B-1----:R-:W-:Y:S02]  /*8510*/  F2FP.BF16.F32.PACK_AB R66, R95, R94 ;  /* 0x0000005e5f42723e */ /* 0x002fe400000010ff */
[----:B------:R-:W-:Y:S01]  /*8520*/  F2FP.BF16.F32.PACK_AB R67, R93, R92 ;  /* 0x0000005c5d43723e */ /* 0x000fe200000010ff */
[----:B------:R1:W-:Y:S01]  /*8530*/  STG.E.64 desc[UR12][R2.64+0x5a00], R62 ;  /* 0x005a003e02007986 */ /* 0x0003e2000c101b0c */
[----:B--2---:R-:W-:Y:S02]  /*8540*/  F2FP.BF16.F32.PACK_AB R68, R91, R90 ;  /* 0x0000005a5b44723e */ /* 0x004fe400000010ff */
[----:B------:R-:W-:Y:S02]  /*8550*/  F2FP.BF16.F32.PACK_AB R69, R89, R88 ;  /* 0x000000585945723e */ /* 0x000fe400000010ff */
[----:B0-----:R-:W-:-:S02]  /*8560*/  F2FP.BF16.F32.PACK_AB R60, R107, R106 ;  /* 0x0000006a6b3c723e */ /* 0x001fc400000010ff */
[----:B------:R-:W-:Y:S02]  /*8570*/  F2FP.BF16.F32.PACK_AB R61, R105, R104 ;  /* 0x00000068693d723e */ /* 0x000fe400000010ff */
[----:B-1----:R-:W-:Y:S02]  /*8580*/  F2FP.BF16.F32.PACK_AB R62, R103, R102 ;  /* 0x00000066673e723e */ /* 0x002fe400000010ff */
[----:B------:R-:W-:Y:S01]  /*8590*/  F2FP.BF16.F32.PACK_AB R63, R101, R100 ;  /* 0x00000064653f723e */ /* 0x000fe200000010ff */
[----:B------:R0:W-:Y:S01]  /*85a0*/  STG.E.64 desc[UR12][R2.64+0xd200], R60 ;  /* 0x00d2003c02007986 */ /* 0x0001e2000c101b0c */
[----:B------:R-:W-:Y:S02]  /*85b0*/  F2FP.BF16.F32.PACK_AB R117, R5, R4 ;  /* 0x000000040575723e */ /* 0x000fe400000010ff */
[----:B------:R-:W-:Y:S01]  /*85c0*/  F2FP.BF16.F32.PACK_AB R59, R71, R70 ;  /* 0x00000046473b723e */ /* 0x000fe200000010ff */
[----:B------:R1:W-:Y:S04]  /*85d0*/  STG.E.64 desc[UR12][R2.64+0xf000], R62 ;  /* 0x00f0003e02007986 */ /* 0x0003e8000c101b0c */
[----:B------:R2:W-:Y:S04]  /*85e0*/  STG.E.64 desc[UR12][R2.64+0x10e00], R64 ;  /* 0x010e004002007986 */ /* 0x0005e8000c101b0c */
[----:B------:R3:W-:Y:S01]  /*85f0*/  STG.E.64 desc[UR12][R2.64+0x12c00], R66 ;  /* 0x012c004202007986 */ /* 0x0007e2000c101b0c */
[----:B0-----:R-:W-:-:S03]  /*8600*/  F2FP.BF16.F32.PACK_AB R60, R87, R86 ;  /* 0x00000056573c723e */ /* 0x001fc600000010ff */
[----:B------:R0:W-:Y:S01]  /*8610*/  STG.E.64 desc[UR12][R2.64+0x14a00], R68 ;  /* 0x014a004402007986 */ /* 0x0001e2000c101b0c */
[----:B------:R-:W-:Y:S02]  /*8620*/  F2FP.BF16.F32.PACK_AB R61, R85, R84 ;  /* 0x00000054553d723e */ /* 0x000fe400000010ff */
[----:B-1----:R-:W-:Y:S02]  /*8630*/  F2FP.BF16.F32.PACK_AB R62, R83, R121 ;  /* 0x00000079533e723e */ /* 0x002fe400000010ff */
[----:B------:R-:W-:Y:S02]  /*8640*/  F2FP.BF16.F32.PACK_AB R63, R82, R81 ;  /* 0x00000051523f723e */ /* 0x000fe400000010ff */
[----:B--2---:R-:W-:Y:S02]  /*8650*/  F2FP.BF16.F32.PACK_AB R64, R80, R79 ;  /* 0x0000004f5040723e */ /* 0x004fe400000010ff */
[----:B------:R-:W-:Y:S02]  /*8660*/  F2FP.BF16.F32.PACK_AB R65, R78, R77 ;  /* 0x0000004d4e41723e */ /* 0x000fe400000010ff */
[----:B---3--:R-:W-:-:S02]  /*8670*/  F2FP.BF16.F32.PACK_AB R66, R76, R75 ;  /* 0x0000004b4c42723e */ /* 0x008fc400000010ff */
        /* <DEDUP_REMOVED lines=25> */
.L_x_519:
        /* <DEDUP_REMOVED lines=15> */
.L_x_1102:


//--------------------- .text._ZN13group_norm_v214gn_cuda_kernelI13__nv_bfloat16Li480ELi2ELi16ELi120ELi1024ELb1ELi32ELi960ELi960ELi4ELb1ELi7ELb0ELb0ENS_16CompileConditionILi1000EEEEEvPT_PKS4_S7_S7_flPfS8_Pj --------------------------
	.section	.text._ZN13group_norm_v214gn_cuda_kernelI13__nv_bfloat16Li480ELi2ELi16ELi120ELi1024ELb1ELi32ELi960ELi960ELi4ELb1ELi7ELb0ELb0ENS_16CompileConditionILi1000EEEEEvPT_PKS4_S7_S7_flPfS8_Pj,"ax",@progbits
	.align	128
        .global         _ZN13group_norm_v214gn_cuda_kernelI13__nv_bfloat16Li480ELi2ELi16ELi120ELi1024ELb1ELi32ELi960ELi960ELi4ELb1ELi7ELb0ELb0ENS_16CompileConditionILi1000EEEEEvPT_PKS4_S7_S7_flPfS8_Pj
        .type           _ZN13group_norm_v214gn_cuda_kernelI13__nv_bfloat16Li480ELi2ELi16ELi120ELi1024ELb1ELi32ELi960ELi960ELi4ELb1ELi7ELb0ELb0ENS_16CompileConditionILi1000EEEEEvPT_PKS4_S7_S7_flPfS8_Pj,@function
        .size           _ZN13group_norm_v214gn_cuda_kernelI13__nv_bfloat16Li480ELi2ELi16ELi120ELi1024ELb1ELi32ELi960ELi960ELi4ELb1ELi7ELb0ELb0ENS_16CompileConditionILi1000EEEEEvPT_PKS4_S7_S7_flPfS8_Pj,(.L_x_1103 - _ZN13group_norm_v214gn_cuda_kernelI13__nv_bfloat16Li480ELi2ELi16ELi120ELi1024ELb1ELi32ELi960ELi960ELi4ELb1ELi7ELb0ELb0ENS_16CompileConditionILi1000EEEEEvPT_PKS4_S7_S7_flPfS8_Pj)
        .other          _ZN13group_norm_v214gn_cuda_kernelI13__nv_bfloat16Li480ELi2ELi16ELi120ELi1024ELb1ELi32ELi960ELi960ELi4ELb1ELi7ELb0ELb0ENS_16CompileConditionILi1000EEEEEvPT_PKS4_S7_S7_flPfS8_Pj,@"STO_CUDA_ENTRY STV_DEFAULT"
_ZN13group_norm_v214gn_cuda_kernelI13__nv_bfloat16Li480ELi2ELi16ELi120ELi1024ELb1ELi32ELi960ELi960ELi4ELb1ELi7ELb0ELb0ENS_16CompileConditionILi1000EEEEEvPT_PKS4_S7_S7_flPfS8_Pj:
.text._ZN13group_norm_v214gn_cuda_kernelI13__nv_bfloat16Li480ELi2ELi16ELi120ELi1024ELb1ELi32ELi960ELi960ELi4ELb1ELi7ELb0ELb0ENS_16CompileConditionILi1000EEEEEvPT_PKS4_S7_S7_flPfS8_Pj:
        /* <DEDUP_REMOVED lines=40> */
.L_x_528:
        /* <DEDUP_REMOVED lines=56> */
[----:B0-----:R-:W-:-:S02]  /*0600*/  PRMT R22, R53, 0x7632, R22 ;  /* 0x0000763235167816 */ /* 0x001fc40000000016 */
[----:B------:R-:W-:Y:S01]  /*0610*/  SHF.L.U32 R33, R53, 0x10, RZ ;  /* 0x0000001035217819 */ /* 0x000fe200000006ff */
[----:B------:R-:W-:Y:S01]  /*0620*/  FADD.FTZ R29, R29, R50 ;  /* 0x000000321d1d7221 */ /* 0x000fe20000010000 */
[----:B------:R-:W-:Y:S01]  /*0630*/  FFMA.FTZ R31, R50, R50, R31 ;  /* 0x00000032321f7223 */ /* 0x000fe2000001001f */
[----:B------:R-:W-:Y:S02]  /*0640*/  SHF.L.U32 R32, R22, 0x10, RZ ;  /* 0x0000001016207819 */ /* 0x000fe400000006ff */
[----:B------:R-:W-:Y:S01]  /*0650*/  FADD.FTZ R29, R29, R33 ;  /* 0x000000211d1d7221 */ /* 0x000fe20000010000 */
[----:B------:R-:W-:Y:S01]  /*0660*/  FFMA.FTZ R31, R33, R33, R31 ;  /* 0x00000021211f7223 */ /* 0x000fe2000001001f */
[C---:B----4-:R-:W-:Y:S01]  /*0670*/  PRMT R44, R18.reuse, 0x7632, R44 ;  /* 0x00007632122c7816 */ /* 0x050fe2000000002c */
        /* <DEDUP_REMOVED lines=15> */
[C---:B-----5:R-:W-:Y:S01]  /*0770*/  PRMT R38, R8.reuse, 0x7632, R38 ;  /* 0x0000763208267816 */ /* 0x060fe20000000026 */
[----:B------:R-:W-:Y:S01]  /*0780*/  STL [R1+0x14], R30 ;  /* 0x0000141e01007387 */ /* 0x000fe20000100800 */
[----:B------:R-:W-:Y:S01]  /*0790*/  SHF.L.U32 R39, R8, 0x10, RZ ;  /* 0x0000001008277819 */ /* 0x000fe200000006ff */
[----:B------:R-:W-:Y:S01]  /*07a0*/  FADD.FTZ R8, R23, R28 ;  /* 0x0000001c17087221 */ /* 0x000fe20000010000 */
[----:B------:R-:W-:Y:S01]  /*07b0*/  FFMA.FTZ R18, R28, R28, R29 ;  /* 0x0000001c1c127223 */ /* 0x000fe2000001001d */
[----:B------:R-:W-:Y:S01]  /*07c0*/  SHF.L.U32 R38, R38, 0x10, RZ ;  /* 0x0000001026267819 */ /* 0x000fe200000006ff */
[----:B------:R0:W-:Y:S01]  /*07d0*/  STL [R1+0x30], R28 ;  /* 0x0000301c01007387 */ /* 0x0001e20000100800 */
[----:B------:R-:W-:Y:S01]  /*07e0*/  FADD.FTZ R19, R8, R39 ;  /* 0x0000002708137221 */ /* 0x000fe20000010000 */
[----:B------:R-:W-:Y:S01]  /*07f0*/  FFMA.FTZ R23, R39, R39, R18 ;  /* 0x0000002727177223 */ /* 0x000fe20000010012 */
[----:B------:R-:W-:-:S02]  /*0800*/  PRMT R8, R9, 0x7632, R8 ;  /* 0x0000763209087816 */ /* 0x000fc40000000008 */
[----:B------:R-:W-:Y:S01]  /*0810*/  FADD.FTZ R19, R19, R38 ;  /* 0x0000002613137221 */ /* 0x000fe20000010000 */
[----:B------:R-:W-:Y:S01]  /*0820*/  FFMA.FTZ R23, R38, R38, R23 ;  /* 0x0000002626177223 */ /* 0x000fe20000010017 */
[----:B------:R-:W-:Y:S02]  /*0830*/  SHF.L.U32 R22, R8, 0x10, RZ ;  /* 0x0000001008167819 */ /* 0x000fe400000006ff */
[C---:B------:R-:W-:Y:S02]  /*0840*/  PRMT R8, R2.reuse, 0x7632, R8 ;  /* 0x0000763202087816 */ /* 0x040fe40000000008 */
[----:B0-----:R-:W-:Y:S02]  /*0850*/  SHF.L.U32 R28, R9, 0x10, RZ ;  /* 0x00000010091c7819 */ /* 0x001fe400000006ff */
[----:B------:R-:W-:Y:S02]  /*0860*/  SHF.L.U32 R37, R2, 0x10, RZ ;  /* 0x0000001002257819 */ /* 0x000fe400000006ff */
[----:B------:R-:W-:Y:S01]  /*0870*/  SHF.L.U32 R2, R8, 0x10, RZ ;  /* 0x0000001008027819 */ /* 0x000fe200000006ff */
[----:B------:R-:W-:Y:S01]  /*0880*/  FADD.FTZ R19, R19, R28 ;  /* 0x0000001c13137221 */ /* 0x000fe20000010000 */
[----:B------:R-:W-:Y:S01]  /*0890*/  FFMA.FTZ R23, R28, R28, R23 ;  /* 0x0000001c1c177223 */ /* 0x000fe20000010017 */
[----:B------:R0:W-:Y:S01]  /*08a0*/  STL [R1+0x10], R28 ;  /* 0x0000101c01007387 */ /* 0x0001e20000100800 */
[----:B------:R-:W-:Y:S01]  /*08b0*/  PRMT R8, R3, 0x7632, R8 ;  /* 0x0000763203087816 */ /* 0x000fe20000000008 */
[----:B------:R-:W-:Y:S01]  /*08c0*/  FADD.FTZ R18, R19, R22 ;  /* 0x0000001613127221 */ /* 0x000fe20000010000 */
[----:B------:R-:W-:Y:S01]  /*08d0*/  SHF.L.U32 R29, R3, 0x10, RZ ;  /* 0x00000010031d7819 */ /* 0x000fe200000006ff */
[----:B------:R1:W-:Y:S01]  /*08e0*/  STL [R1+0x40], R22 ;  /* 0x0000401601007387 */ /* 0x0003e20000100800 */
[----:B------:R-:W-:Y:S01]  /*08f0*/  SHF.L.U32 R3, R4, 0x10, RZ ;  /* 0x0000001004037819 */ /* 0x000fe200000006ff */
[----:B------:R-:W-:Y:S01]  /*0900*/  FADD.FTZ R9, R18, R37 ;  /* 0x0000002512097221 */ /* 0x000fe20000010000 */
[----:B------:R-:W-:Y:S01]  /*0910*/  SHF.L.U32 R55, R13, 0x10, RZ ;  /* 0x000000100d377819 */ /* 0x000fe200000006ff */
[----:B------:R-:W-:Y:S01]  /*0920*/  STL [R1+0xc], R29 ;  /* 0x00000c1d01007387 */ /* 0x000fe20000100800 */
[----:B------:R-:W-:Y:S01]  /*0930*/  SHF.L.U32 R53, R15, 0x10, RZ ;  /* 0x000000100f357819 */ /* 0x000fe200000006ff */
[----:B------:R-:W-:Y:S01]  /*0940*/  FADD.FTZ R9, R9, R2 ;  /* 0x0000000209097221 */ /* 0x000fe20000010000 */
[----:B0-----:R-:W-:-:S02]  /*0950*/  SHF.L.U32 R28, R8, 0x10, RZ ;  /* 0x00000010081c7819 */ /* 0x001fc400000006ff */
[----:B------:R-:W-:Y:S01]  /*0960*/  PRMT R8, R4, 0x7632, R8 ;  /* 0x0000763204087816 */ /* 0x000fe20000000008 */
[----:B-1----:R-:W-:Y:S01]  /*0970*/  FFMA.FTZ R22, R22, R22, R23 ;  /* 0x0000001616167223 */ /* 0x002fe20000010017 */
[----:B------:R-:W-:Y:S01]  /*0980*/  FADD.FTZ R9, R9, R29 ;  /* 0x0000001d09097221 */ /* 0x000fe20000010000 */
[----:B------:R0:W-:Y:S01]  /*0990*/  STL [R1+0x44], R28 ;  /* 0x0000441c01007387 */ /* 0x0001e20000100800 */
[----:B------:R-:W-:Y:S01]  /*09a0*/  SHF.L.U32 R4, R8, 0x10, RZ ;  /* 0x0000001008047819 */ /* 0x000fe200000006ff */
[----:B------:R-:W-:Y:S01]  /*09b0*/  FFMA.FTZ R19, R37, R37, R22 ;  /* 0x0000002525137223 */ /* 0x000fe20000010016 */
[----:B------:R-:W-:Y:S01]  /*09c0*/  FADD.FTZ R18, R9, R28 ;  /* 0x0000001c09127221 */ /* 0x000fe20000010000 */
[----:B------:R-:W-:Y:S02]  /*09d0*/  PRMT R8, R5, 0x7632, R8 ;  /* 0x0000763205087816 */ /* 0x000fe40000000008 */
[----:B------:R-:W-:Y:S01]  /*09e0*/  FFMA.FTZ R19, R2, R2, R19 ;  /* 0x0000000202137223 */ /* 0x000fe20000010013 */
[----:B------:R-:W-:Y:S01]  /*09f0*/  FADD.FTZ R9, R18, R3 ;  /* 0x0000000312097221 */ /* 0x000fe20000010000 */
[----:B------:R-:W-:-:S02]  /*0a00*/  SHF.L.U32 R23, R8, 0x10, RZ ;  /* 0x0000001008177819 */ /* 0x000fc400000006ff */
[----:B------:R-:W-:Y:S01]  /*0a10*/  FFMA.FTZ R19, R29, R29, R19 ;  /* 0x0000001d1d137223 */ /* 0x000fe20000010013 */
[----:B------:R-:W-:Y:S01]  /*0a20*/  FADD.FTZ R9, R9, R4 ;  /* 0x0000000409097221 */ /* 0x000fe20000010000 */
[----:B------:R-:W-:Y:S02]  /*0a30*/  PRMT R8, R6, 0x7632, R8 ;  /* 0x0000763206087816 */ /* 0x000fe40000000008 */
[----:B------:R-:W-:Y:S01]  /*0a40*/  FFMA.FTZ R22, R28, R28, R19 ;  /* 0x0000001c1c167223 */ /* 0x000fe20000010013 */
[----:B0-----:R-:W-:Y:S02]  /*0a50*/  SHF.L.U32 R28, R5, 0x10, RZ ;  /* 0x00000010051c7819 */ /* 0x001fe400000006ff */
[----:B------:R-:W-:Y:S01]  /*0a60*/  SHF.L.U32 R5, R6, 0x10, RZ ;  /* 0x0000001006057819 */ /* 0x000fe200000006ff */
[----:B------:R-:W-:Y:S01]  /*0a70*/  FFMA.FTZ R19, R3, R3, R22 ;  /* 0x0000000303137223 */ /* 0x000fe20000010016 */
[----:B------:R-:W-:Y:S01]  /*0a80*/  SHF.L.U32 R6, R8, 0x10, RZ ;  /* 0x0000001008067819 */ /* 0x000fe200000006ff */
[----:B------:R-:W-:Y:S01]  /*0a90*/  FADD.FTZ R9, R9, R28 ;  /* 0x0000001c09097221 */ /* 0x000fe20000010000 */
[----:B------:R0:W-:Y:S01]  /*0aa0*/  STL [R1+0x8], R28 ;  /* 0x0000081c01007387 */ /* 0x0001e20000100800 */
[----:B------:R-:W-:Y:S01]  /*0ab0*/  FFMA.FTZ R19, R4, R4, R19 ;  /* 0x0000000404137223 */ /* 0x000fe20000010013 */
[----:B------:R-:W-:Y:S01]  /*0ac0*/  PRMT R8, R7, 0x7632, R8 ;  /* 0x0000763207087816 */ /* 0x000fe20000000008 */
[----:B------:R-:W-:Y:S01]  /*0ad0*/  FADD.FTZ R18, R9, R23 ;  /* 0x0000001709127221 */ /* 0x000fe20000010000 */
[----:B------:R1:W-:Y:S01]  /*0ae0*/  STL [R1+0x3c], R23 ;  /* 0x00003c1701007387 */ /* 0x0003e20000100800 */
[----:B------:R-:W-:Y:S01]  /*0af0*/  FFMA.FTZ R19, R28, R28, R19 ;  /* 0x0000001c1c137223 */ /* 0x000fe20000010013 */
[----:B------:R-:W-:Y:S01]  /*0b00*/  SHF.L.U32 R51, R17, 0x10, RZ ;  /* 0x0000001011337819 */ /* 0x000fe200000006ff */
[----:B------:R-:W-:-:S02]  /*0b10*/  FADD.FTZ R9, R18, R5 ;  /* 0x0000000512097221 */ /* 0x000fc40000010000 */
[----:B------:R-:W-:Y:S01]  /*0b20*/  FFMA.FTZ R22, R23, R23, R19 ;  /* 0x0000001717167223 */ /* 0x000fe20000010013 */
[----:B0-----:R-:W-:Y:S01]  /*0b30*/  SHF.L.U32 R28, R7, 0x10, RZ ;  /* 0x00000010071c7819 */ /* 0x001fe200000006ff */
[----:B------:R-:W-:Y:S01]  /*0b40*/  FADD.FTZ R9, R9, R6 ;  /* 0x0000000609097221 */ /* 0x000fe20000010000 */
[----:B------:R-:W-:Y:S01]  /*0b50*/  SHF.L.U32 R7, R60, 0x10, RZ ;  /* 0x000000103c077819 */ /* 0x000fe200000006ff */
[----:B------:R-:W-:Y:S01]  /*0b60*/  FFMA.FTZ R19, R5, R5, R22 ;  /* 0x0000000505137223 */ /* 0x000fe20000010016 */
[----:B-1----:R-:W-:Y:S01]  /*0b70*/  SHF.L.U32 R23, R8, 0x10, RZ ;  /* 0x0000001008177819 */ /* 0x002fe200000006ff */
[----:B------:R-:W-:Y:S01]  /*0b80*/  FADD.FTZ R9, R9, R28 ;  /* 0x0000001c09097221 */ /* 0x000fe20000010000 */
[----:B------:R-:W-:Y:S01]  /*0b90*/  PRMT R8, R60, 0x7632, R8 ;  /* 0x000076323c087816 */ /* 0x000fe20000000008 */
[----:B------:R-:W-:Y:S01]  /*0ba0*/  FFMA.FTZ R19, R6, R6, R19 ;  /* 0x0000000606137223 */ /* 0x000fe20000010013 */
[----:B------:R-:W-:Y:S01]  /*0bb0*/  STL [R1], R28 ;  /* 0x0000001c01007387 */ /* 0x000fe20000100800 */
[----:B------:R-:W-:Y:S01]  /*0bc0*/  FADD.FTZ R18, R9, R23 ;  /* 0x0000001709127221 */ /* 0x000fe20000010000 */
[----:B------:R-:W-:Y:S01]  /*0bd0*/  SHF.L.U32 R8, R8, 0x10, RZ ;  /* 0x0000001008087819 */ /* 0x000fe200000006ff */
[----:B------:R-:W-:Y:S01]  /*0be0*/  FFMA.FTZ R19, R28, R28, R19 ;  /* 0x0000001c1c137223 */ /* 0x000fe20000010013 */
[----:B------:R0:W-:Y:S01]  /*0bf0*/  STL [R1+0x38], R23 ;  /* 0x0000381701007387 */ /* 0x0001e20000100800 */
[----:B------:R-:W-:-:S02]  /*0c00*/  PRMT R9, R61, 0x7632, R9 ;  /* 0x000076323d097816 */ /* 0x000fc40000000009 */
[----:B------:R-:W-:Y:S01]  /*0c10*/  FFMA.FTZ R22, R23, R23, R19 ;  /* 0x0000001717167223 */ /* 0x000fe20000010013 */
[----:B------:R-:W-:Y:S01]  /*0c20*/  FADD.FTZ R19, R18, R7 ;  /* 0x0000000712137221 */ /* 0x000fe20000010000 */
[----:B------:R-:W-:Y:S02]  /*0c30*/  SHF.L.U32 R61, R61, 0x10, RZ ;  /* 0x000000103d3d7819 */ /* 0x000fe400000006ff */
[----:B------:R-:W-:Y:S01]  /*0c40*/  SHF.L.U32 R29, R9, 0x10, RZ ;  /* 0x00000010091d7819 */ /* 0x000fe200000006ff */
[----:B------:R-:W-:Y:S01]  /*0c50*/  FADD.FTZ R18, R19, R8 ;  /* 0x0000000813127221 */ /* 0x000fe20000010000 */
[----:B------:R-:W-:Y:S01]  /*0c60*/  SHF.L.U32 R9, R10, 0x10, RZ ;  /* 0x000000100a097819 */ /* 0x000fe200000006ff */
[----:B0-----:R-:W-:Y:S01]  /*0c70*/  FFMA.FTZ R23, R7, R7, R22 ;  /* 0x0000000707177223 */ /* 0x001fe20000010016 */
[----:B------:R-:W-:Y:S01]  /*0c80*/  SHF.L.U32 R60, R11, 0x10, RZ ;  /* 0x000000100b3c7819 */ /* 0x000fe200000006ff */
[----:B------:R-:W-:Y:S01]  /*0c90*/  FADD.FTZ R19, R18, R61 ;  /* 0x0000003d12137221 */ /* 0x000fe20000010000 */
[----:B------:R-:W-:Y:S01]  /*0ca0*/  PRMT R18, R10, 0x7632, R18 ;  /* 0x000076320a127816 */ /* 0x000fe20000000012 */
[----:B------:R-:W-:Y:S01]  /*0cb0*/  FFMA.FTZ R22, R8, R8, R23 ;  /* 0x0000000808167223 */ /* 0x000fe20000010017 */
[----:B------:R0:W-:Y:S01]  /*0cc0*/  STL [R1+0x34], R29 ;  /* 0x0000341d01007387 */ /* 0x0001e20000100800 */
[----:B------:R-:W-:Y:S01]  /*0cd0*/  FADD.FTZ R28, R19, R29 ;  /* 0x0000001d131c7221 */ /* 0x000fe20000010000 */
[----:B------:R-:W-:Y:S01]  /*0ce0*/  SHF.L.U32 R10, R18, 0x10, RZ ;  /* 0x00000010120a7819 */ /* 0x000fe200000006ff */
[----:B------:R-:W-:Y:S01]  /*0cf0*/  FFMA.FTZ R22, R61, R61, R22 ;  /* 0x0000003d3d167223 */ /* 0x000fe20000010016 */
[----:B------:R-:W-:Y:S01]  /*0d00*/  PRMT R18, R11, 0x7632, R18 ;  /* 0x000076320b127816 */ /* 0x000fe20000000012 */
[----:B------:R-:W-:-:S02]  /*0d10*/  FADD.FTZ R19, R28, R9 ;  /* 0x000000091c137221 */ /* 0x000fc40000010000 */
[----:B------:R-:W-:Y:S01]  /*0d20*/  FFMA.FTZ R22, R29, R29, R22 ;  /* 0x0000001d1d167223 */ /* 0x000fe20000010016 */
[----:B------:R-:W-:Y:S01]  /*0d30*/  SHF.L.U32 R23, R18, 0x10, RZ ;  /* 0x0000001012177819 */ /* 0x000fe200000006ff */
[----:B------:R-:W-:Y:S01]  /*0d40*/  FADD.FTZ R11, R19, R10 ;  /* 0x0000000a130b7221 */ /* 0x000fe20000010000 */
[C---:B------:R-:W-:Y:S01]  /*0d50*/  PRMT R18, R12.reuse, 0x7632, R18 ;  /* 0x000076320c127816 */ /* 0x040fe20000000012 */
[----:B0-----:R-:W-:Y:S02]  /*0d60*/  FFMA.FTZ R29, R9, R9, R22 ;  /* 0x00000009091d7223 */ /* 0x001fe40000010016 */
[----:B------:R-:W-:Y:S01]  /*0d70*/  FADD.FTZ R30, R11, R60 ;  /* 0x0000003c0b1e7221 */ /* 0x000fe20000010000 */
[----:B------:R-:W-:Y:S01]  /*0d80*/  SHF.L.U32 R11, R12, 0x10, RZ ;  /* 0x000000100c0b7819 */ /* 0x000fe200000006ff */
[----:B------:R-:W-:Y:S01]  /*0d90*/  FFMA.FTZ R29, R10, R10, R29 ;  /* 0x0000000a0a1d7223 */ /* 0x000fe2000001001d */
[----:B------:R-:W-:Y:S01]  /*0da0*/  SHF.L.U32 R12, R18, 0x10, RZ ;  /* 0x00000010120c7819 */ /* 0x000fe200000006ff */
[----:B------:R-:W-:Y:S01]  /*0db0*/  FADD.FTZ R30, R30, R23 ;  /* 0x000000171e1e7221 */ /* 0x000fe20000010000 */
[----:B------:R-:W-:Y:S01]  /*0dc0*/  PRMT R18, R13, 0x7632, R18 ;  /* 0x000076320d127816 */ /* 0x000fe20000000012 */
[----:B------:R-:W-:Y:S01]  /*0dd0*/  FFMA.FTZ R29, R60, R60, R29 ;  /* 0x0000003c3c1d7223 */ /* 0x000fe2000001001d */
[----:B------:R-:W-:Y:S01]  /*0de0*/  SHF.L.U32 R13, R14, 0x10, RZ ;  /* 0x000000100e0d7819 */ /* 0x000fe200000006ff */
[----:B------:R-:W-:Y:S01]  /*0df0*/  FADD.FTZ R30, R30, R11 ;  /* 0x0000000b1e1e7221 */ /* 0x000fe20000010000 */
[----:B------:R-:W-:Y:S01]  /*0e00*/  SHF.L.U32 R19, R18, 0x10, RZ ;  /* 0x0000001012137819 */ /* 0x000fe200000006ff */
[----:B------:R-:W-:Y:S01]  /*0e10*/  FFMA.FTZ R29, R23, R23, R29 ;  /* 0x00000017171d7223 */ /* 0x000fe2000001001d */
[----:B------:R-:W-:Y:S01]  /*0e20*/  PRMT R18, R14, 0x7632, R18 ;  /* 0x000076320e127816 */ /* 0x000fe20000000012 */
[----:B------:R-:W-:Y:S01]  /*0e30*/  FADD.FTZ R30, R30, R12 ;  /* 0x0000000c1e1e7221 */ /* 0x000fe20000010000 */
[----:B------:R-:W-:Y:S01]  /*0e40*/  STL [R1+0x2c], R23 ;  /* 0x00002c1701007387 */ /* 0x000fe20000100800 */
[----:B------:R-:W-:Y:S01]  /*0e50*/  FFMA.FTZ R29, R11, R11, R29 ;  /* 0x0000000b0b1d7223 */ /* 0x000fe2000001001d */
[----:B------:R-:W-:Y:S01]  /*0e60*/  SHF.L.U32 R14, R18, 0x10, RZ ;  /* 0x00000010120e7819 */ /* 0x000fe200000006ff */
[----:B------:R-:W-:Y:S01]  /*0e70*/  FADD.FTZ R30, R30, R55 ;  /* 0x000000371e1e7221 */ /* 0x000fe20000010000 */
[----:B------:R-:W-:Y:S01]  /*0e80*/  PRMT R18, R15, 0x7632, R18 ;  /* 0x000076320f127816 */ /* 0x000fe20000000012 */
[----:B------:R-:W-:Y:S01]  /*0e90*/  FFMA.FTZ R29, R12, R12, R29 ;  /* 0x0000000c0c1d7223 */ /* 0x000fe2000001001d */
[----:B------:R0:W-:Y:S01]  /*0ea0*/  STL [R1+0x24], R19 ;  /* 0x0000241301007387 */ /* 0x0001e20000100800 */
[----:B------:R-:W-:Y:S01]  /*0eb0*/  FADD.FTZ R30, R30, R19 ;  /* 0x000000131e1e7221 */ /* 0x000fe20000010000 */
[----:B------:R-:W-:Y:S01]  /*0ec0*/  SHF.L.U32 R15, R16, 0x10, RZ ;  /* 0x00000010100f7819 */ /* 0x000fe200000006ff */
[----:B------:R-:W-:-:S02]  /*0ed0*/  FFMA.FTZ R29, R55, R55, R29 ;  /* 0x00000037371d7223 */ /* 0x000fc4000001001d */
[----:B------:R-:W-:Y:S02]  /*0ee0*/  FADD.FTZ R30, R30, R13 ;  /* 0x0000000d1e1e7221 */ /* 0x000fe40000010000 */
[----:B------:R-:W-:Y:S02]  /*0ef0*/  FFMA.FTZ R29, R19, R19, R29 ;  /* 0x00000013131d7223 */ /* 0x000fe4000001001d */
[----:B------:R-:W-:Y:S01]  /*0f00*/  FADD.FTZ R30, R30, R14 ;  /* 0x0000000e1e1e7221 */ /* 0x000fe20000010000 */
[----:B0-----:R-:W-:Y:S01]  /*0f10*/  SHF.L.U32 R19, R18, 0x10, RZ ;  /* 0x0000001012137819 */ /* 0x001fe200000006ff */
[----:B------:R-:W-:Y:S01]  /*0f20*/  FFMA.FTZ R29, R13, R13, R29 ;  /* 0x0000000d0d1d7223 */ /* 0x000fe2000001001d */
[----:B------:R-:W-:Y:S01]  /*0f30*/  PRMT R18, R16, 0x7632, R18 ;  /* 0x0000763210127816 */ /* 0x000fe20000000012 */
[----:B------:R-:W-:Y:S02]  /*0f40*/  FADD.FTZ R30, R30, R53 ;  /* 0x000000351e1e7221 */ /* 0x000fe40000010000 */
[----:B------:R-:W-:Y:S01]  /*0f50*/  FFMA.FTZ R29, R14, R14, R29 ;  /* 0x0000000e0e1d7223 */ /* 0x000fe2000001001d */
[----:B------:R-:W-:Y:S01]  /*0f60*/  SHF.L.U32 R16, R18, 0x10, RZ ;  /* 0x0000001012107819 */ /* 0x000fe200000006ff */
[----:B------:R0:W-:Y:S01]  /*0f70*/  STL [R1+0x20], R19 ;  /* 0x0000201301007387 */ /* 0x0001e20000100800 */
[----:B------:R-:W-:Y:S01]  /*0f80*/  PRMT R18, R17, 0x7632, R18 ;  /* 0x0000763211127816 */ /* 0x000fe20000000012 */
[----:B------:R-:W-:Y:S01]  /*0f90*/  FFMA.FTZ R29, R53, R53, R29 ;  /* 0x00000035351d7223 */ /* 0x000fe2000001001d */
[----:B------:R-:W-:Y:S01]  /*0fa0*/  FADD.FTZ R30, R30, R19 ;  /* 0x000000131e1e7221 */ /* 0x000fe20000010000 */
[----:B------:R-:W-:-:S02]  /*0fb0*/  SHF.L.U32 R17, R48, 0x10, RZ ;  /* 0x0000001030117819 */ /* 0x000fc400000006ff */
[----:B------:R-:W-:Y:S01]  /*0fc0*/  FFMA.FTZ R29, R19, R19, R29 ;  /* 0x00000013131d7223 */ /* 0x000fe2000001001d */
[----:B------:R-:W-:Y:S01]  /*0fd0*/  FADD.FTZ R30, R30, R15 ;  /* 0x0000000f1e1e7221 */ /* 0x000fe20000010000 */
[----:B0-----:R-:W-:Y:S02]  /*0fe0*/  SHF.L.U32 R19, R18, 0x10, RZ ;  /* 0x0000001012137819 */ /* 0x001fe400000006ff */
[----:B------:R-:W-:Y:S01]  /*0ff0*/  FFMA.FTZ R29, R15, R15, R29 ;  /* 0x0000000f0f1d7223 */ /* 0x000fe2000001001d */
[----:B------:R-:W-:Y:S01]  /*1000*/  FADD.FTZ R30, R30, R16 ;  /* 0x000000101e1e7221 */ /* 0x000fe20000010000 */
[----:B------:R-:W-:Y:S01]  /*1010*/  PRMT R18, R48, 0x7632, R18 ;  /* 0x0000763230127816 */ /* 0x000fe20000000012 */
[----:B------:R0:W-:Y:S01]  /*1020*/  STL [R1+0x1c], R19 ;  /* 0x00001c1301007387 */ /* 0x0001e20000100800 */
[----:B------:R-:W-:Y:S01]  /*1030*/  FFMA.FTZ R29, R16, R16, R29 ;  /* 0x00000010101d7223 */ /* 0x000fe2000001001d */
[----:B------:R-:W-:Y:S02]  /*1040*/  FADD.FTZ R30, R30, R51 ;  /* 0x000000331e1e7221 */ /* 0x000fe40000010000 */
[----:B------:R-:W2:Y:S01]  /*1050*/  LDL R31, [R1+0x88] ;  /* 0x00008800011f7983 */ /* 0x000ea20000100800 */
[----:B------:R-:W-:Y:S01]  /*1060*/  FFMA.FTZ R29, R51, R51, R29 ;  /* 0x00000033331d7223 */ /* 0x000fe2000001001d */
[----:B------:R-:W-:-:S03]  /*1070*/  FADD.FTZ R30, R30, R19 ;  /* 0x000000131e1e7221 */ /* 0x000fc60000010000 */
        /* <DEDUP_REMOVED lines=12> */
[----:B0-----:R-:W-:Y:S01]  /*1140*/  SHF.L.U32 R19, R20, 0x10, RZ ;  /* 0x0000001014137819 */ /* 0x001fe200000006ff */
        /* <DEDUP_REMOVED lines=272> */
.L_x_521:
[----:B------:R-:W-:Y:S05]  /*2250*/  BSYNC.RECONVERGENT B0 ;  /* 0x0000000000007941 */ /* 0x000fea0003800200 */
.L_x_520:
        /* <DEDUP_REMOVED lines=20> */
.L_x_523:
[----:B------:R-:W-:Y:S05]  /*23a0*/  BSYNC.RECONVERGENT B0 ;  /* 0x0000000000007941 */ /* 0x000fea0003800200 */
.L_x_522:
[----:B0-----:R-:W0:Y:S01]  /*23b0*/  @!P1 S2R R30, SR_CTAID.Y ;  /* 0x00000000001e9919 */ /* 0x001e220000002600 */
[----:B------:R-:W0:Y:S08]  /*23c0*/  @!P1 LDC R29, c[0x0][0x374] ;  /* 0x0000dd00ff1d9b82 */ /* 0x000e300000000800 */
[----:B------:R-:W-:Y:S01]  /*23d0*/  BAR.SYNC.DEFER_BLOCKING 0x0 ;  /* 0x0000000000007b1d */ /* 0x000fe20000010000 */
[----:B------:R-:W-:-:S02]  /*23e0*/  ISETP.NE.AND P2, PT, R34, RZ, PT ;  /* 0x000000ff2200720c */ /* 0x000fc40003f45270 */
[----:B------:R-:W-:-:S05]  /*23f0*/  @!P1 SHF.L.U32 R28, R34, 0x1, RZ ;  /* 0x00000001221c9819 */ /* 0x000fca00000006ff */
[----:B------:R-:W1:Y:S01]  /*2400*/  @!P1 LDC.64 R32, c[0x0][0x3b8] ;  /* 0x0000ee00ff209b82 */ /* 0x000e620000000a00 */
[----:B------:R-:W-:Y:S01]  /*2410*/  @!P1 LOP3.LUT R28, R28, 0x1fe, RZ, 0xc0, !PT ;  /* 0x000001fe1c1c9812 */ /* 0x000fe200078ec0ff */
[----:B0-----:R-:W-:-:S05]  /*2420*/  @!P1 IMAD R29, R29, UR4, R30 ;  /* 0x000000041d1d9c24 */ /* 0x001fca000f8e021e */
        /* <DEDUP_REMOVED lines=14> */
.L_x_525:
[----:B------:R-:W2:Y:S04]  /*2510*/  LD.E.STRONG.GPU R31, desc[UR12][R28.64] ;  /* 0x0000000c1c1f7980 */ /* 0x000ea8000c10f900 */
[----:B--2---:R-:W-:Y:S01]  /*2520*/  CCTL.IVALL ;  /* 0x00000000ff00798f */ /* 0x004fe20002000000 */
[----:B------:R-:W-:Y:S05]  /*2530*/  YIELD ;  /* 0x0000000000007946 */ /* 0x000fea0003800000 */
[----:B-----5:R-:W-:-:S04]  /*2540*/  LOP3.LUT R31, R31, R30, RZ, 0x3c, !PT ;  /* 0x0000001e1f1f7212 */ /* 0x020fc800078e3cff */
[----:B------:R-:W-:-:S13]  /*2550*/  ISETP.GT.AND P2, PT, R31, -0x1, PT ;  /* 0xffffffff1f00780c */ /* 0x000fda0003f44270 */
[----:B------:R-:W-:Y:S05]  /*2560*/  @P2 BRA `(.L_x_525) ;  /* 0xfffffffc00e82947 */ /* 0x000fea000383ffff */
.L_x_524:
        /* <DEDUP_REMOVED lines=38> */
[----:B------:R-:W-:Y:S01]  /*27d0*/  @!P1 FMUL.FTZ R32, R32, 8.1380212577641941607e-06 ;  /* 0x3708888920209820 */ /* 0x000fe20000410000 */
[----:B--2---:R-:W-:-:S03]  /*27e0*/  FADD.FTZ R56, R33, R56 ;  /* 0x0000003821387221 */ /* 0x004fc60000010000 */
[----:B------:R-:W-:Y:S01]  /*27f0*/  @!P1 FMUL.FTZ R33, R32, R32 ;  /* 0x0000002020219220 */ /* 0x000fe20000410000 */
[----:B------:R-:W-:-:S03]  /*2800*/  @!P1 IADD3 R34, PT, PT, R34, 0x1680, RZ ;  /* 0x0000168022229810 */ /* 0x000fc60007ffe0ff */
[----:B------:R-:W-:Y:S01]  /*2810*/  @!P1 FFMA.FTZ R33, R56, 8.1380212577641941607e-06, -R33 ;  /* 0x3708888938219823 */ /* 0x000fe20000010821 */
[----:B-1----:R-:W-:-:S04]  /*2820*/  @!P1 LEA R34, R57, R34, 0x18 ;  /* 0x0000002239229211 */ /* 0x002fc800078ec0ff */
[----:B------:R-:W-:Y:S02]  /*2830*/  @!P1 FMNMX.FTZ R33, RZ, R33, !PT ;  /* 0x00000021ff219209 */ /* 0x000fe40007810000 */
[----:B---3--:R-:W-:Y:S02]  /*2840*/  PRMT R58, R28, 0x7632, R58 ;  /* 0x000076321c3a7816 */ /* 0x008fe4000000003a */
[----:B------:R-:W-:Y:S02]  /*2850*/  PRMT R56, R29, 0x7632, R56 ;  /* 0x000076321d387816 */ /* 0x000fe40000000038 */
[----:B----4-:R-:W-:Y:S02]  /*2860*/  PRMT R59, R30, 0x7632, R59 ;  /* 0x000076321e3b7816 */ /* 0x010fe4000000003b */
[----:B0-----:R-:W-:-:S05]  /*2870*/  @!P1 LEA.HI R34, R35, R34, RZ, 0x1e ;  /* 0x0000002223229211 */ /* 0x001fca00078ff0ff */
[----:B------:R0:W-:Y:S01]  /*2880*/  @!P1 STS.64 [R34], R32 ;  /* 0x0000002022009388 */ /* 0x0001e20000000a00 */
        /* <DEDUP_REMOVED lines=20> */
.L_x_527:
[----:B------:R-:W-:Y:S05]  /*29d0*/  BSYNC.RECONVERGENT B0 ;  /* 0x0000000000007941 */ /* 0x000fea0003800200 */
.L_x_526:
[----:B------:R-:W2:Y:S01]  /*29e0*/  S2UR UR7, SR_CgaCtaId ;  /* 0x00000000000779c3 */ /* 0x000ea20000008800 */
[----:B------:R-:W-:Y:S01]  /*29f0*/  UMOV UR6, 0x400 ;  /* 0x0000040000067882 */ /* 0x000fe20000000000 */
[----:B------:R-:W-:Y:S01]  /*2a00*/  IMAD.HI.U32 R26, R26, -0x77777777, RZ ;  /* 0x888888891a1a7827 */ /* 0x000fe200078e00ff */
[----:B------:R-:W-:Y:S01]  /*2a10*/  UIADD3 UR6, UPT, UPT, UR6, 0x1680, URZ ;  /* 0x0000168006067890 */ /* 0x000fe2000fffe0ff */
[----:B------:R-:W-:Y:S02]  /*2a20*/  SHF.L.U32 R30, R30, 0x10, RZ ;  /* 0x000000101e1e7819 */ /* 0x000fe400000006ff */
[----:B------:R-:W-:Y:S02]  /*2a30*/  SHF.L.U32 R58, R58, 0x10, RZ ;  /* 0x000000103a3a7819 */ /* 0x000fe400000006ff */
[----:B------:R-:W-:Y:S02]  /*2a40*/  LEA.HI R26, R26, -UR10, RZ, 0x1a ;  /* 0x8000000a1a1a7c11 */ /* 0x000fe4000f8fd0ff */
[----:B------:R-:W-:-:S02]  /*2a50*/  SHF.L.U32 R59, R59, 0x10, RZ ;  /* 0x000000103b3b7819 */ /* 0x000fc400000006ff */
[----:B------:R-:W-:Y:S02]  /*2a60*/  SHF.L.U32 R31, R31, 0x10, RZ ;  /* 0x000000101f1f7819 */ /* 0x000fe400000006ff */
[----:B------:R-:W-:Y:S02]  /*2a70*/  SHF.L.U32 R56, R56, 0x10, RZ ;  /* 0x0000001038387819 */ /* 0x000fe400000006ff */
[----:B------:R-:W-:Y:S01]  /*2a80*/  SHF.L.U32 R57, R57, 0x10, RZ ;  /* 0x0000001039397819 */ /* 0x000fe200000006ff */
[----:B--2---:R-:W-:-:S06]  /*2a90*/  ULEA UR6, UR7, UR6, 0x18 ;  /* 0x0000000607067291 */ /* 0x004fcc000f8ec0ff */
[----:B------:R-:W-:-:S05]  /*2aa0*/  LEA R26, R26, UR6, 0x3 ;  /* 0x000000061a1a7c11 */ /* 0x000fca000f8e18ff */
[----:B------:R-:W2:Y:S01]  /*2ab0*/  LDCU UR6, c[0x0][0x3a0] ;  /* 0x00007400ff0677ac */ /* 0x000ea20008000800 */
[----:B------:R-:W2:Y:S02]  /*2ac0*/  LDS.64 R26, [R26] ;  /* 0x000000001a1a7984 */ /* 0x000ea40000000a00 */
[----:B--2---:R-:W-:Y:S01]  /*2ad0*/  FADD.FTZ R27, R27, UR6 ;  /* 0x000000061b1b7e21 */ /* 0x004fe20008010000 */
[--C-:B01----:R-:W-:Y:S01]  /*2ae0*/  FADD.FTZ R32, R0, -R26.reuse ;  /* 0x8000001a00207221 */ /* 0x103fe20000010000 */
[----:B------:R-:W-:Y:S01]  /*2af0*/  SHF.L.U32 R0, R28, 0x10, RZ ;  /* 0x000000101c007819 */ /* 0x000fe200000006ff */
        /* <DEDUP_REMOVED lines=20> */
[C---:B0-----:R-:W-:Y:S01]  /*2c40*/  FMUL.FTZ R32, R27.reuse, R32 ;  /* 0x000000201b207220 */ /* 0x041fe20000410000 */
[C---:B------:R-:W-:Y:S01]  /*2c50*/  FMUL.FTZ R33, R27.reuse, R41 ;  /* 0x000000291b217220 */ /* 0x040fe20000410000 */
[C---:B------:R-:W-:Y:S01]  /*2c60*/  FMUL.FTZ R34, R27.reuse, R54 ;  /* 0x000000361b227220 */ /* 0x040fe20000410000 */
[----:B------:R-:W-:Y:S01]  /*2c70*/  FMUL.FTZ R41, R27, R52 ;  /* 0x000000341b297220 */ /* 0x000fe20000410000 */
[--C-:B------:R-:W-:Y:S01]  /*2c80*/  FFMA.FTZ R32, R32, R0, R30.reuse ;  /* 0x0000000020207223 */ /* 0x100fe2000001001e */
[----:B------:R-:W-:Y:S01]  /*2c90*/  FFMA.FTZ R33, R33, R58, R59 ;  /* 0x0000003a21217223 */ /* 0x000fe2000001003b */
[----:B------:R-:W-:Y:S01]  /*2ca0*/  FFMA.FTZ R34, R34, R56, R57 ;  /* 0x0000003822227223 */ /* 0x000fe20000010039 */
[C---:B------:R-:W-:Y:S01]  /*2cb0*/  FMUL.FTZ R35, R27.reuse, R7 ;  /* 0x000000071b237220 */ /* 0x040fe20000410000 */
[----:B------:R-:W-:Y:S01]  /*2cc0*/  FMUL.FTZ R28, R32, -1.4426950216293334961 ;  /* 0xbfb8aa3b201c7820 */ /* 0x000fe20000410000 */
[C---:B------:R-:W-:Y:S01]  /*2cd0*/  FMUL.FTZ R7, R27.reuse, R9 ;  /* 0x000000091b077220 */ /* 0x040fe20000410000 */
[----:B------:R-:W-:Y:S01]  /*2ce0*/  MOV R9, R41 ;  /* 0x0000002900097202 */ /* 0x000fe20000000f00 */
[C---:B------:R-:W-:Y:S01]  /*2cf0*/  FMUL.FTZ R52, R27.reuse, R39 ;  /* 0x000000271b347220 */ /* 0x040fe20000410000 */
[C---:B------:R-:W-:Y:S01]  /*2d00*/  FMUL.FTZ R39, R27.reuse, R3 ;  /* 0x000000031b277220 */ /* 0x040fe20000410000 */
[C---:B------:R-:W-:Y:S01]  /*2d10*/  FMUL.FTZ R54, R27.reuse, R47 ;  /* 0x0000002f1b367220 */ /* 0x040fe20000410000 */
[----:B------:R-:W0:Y:S01]  /*2d20*/  MUFU.EX2 R28, R28 ;  /* 0x0000001c001c7308 */ /* 0x000e220000000800 */
[C---:B------:R-:W-:Y:S01]  /*2d30*/  FMUL.FTZ R3, R27.reuse, R13 ;  /* 0x0000000d1b037220 */ /* 0x040fe20000410000 */
[C---:B------:R-:W-:Y:S01]  /*2d40*/  FMUL.FTZ R47, R27.reuse, R19 ;  /* 0x000000131b2f7220 */ /* 0x040fe20000410000 */
[C-C-:B------:R-:W-:Y:S01]  /*2d50*/  FFMA.FTZ R19, R0.reuse, R9, R30.reuse ;  /* 0x0000000900137223 */ /* 0x140fe2000001001e */
[C-C-:B------:R-:W-:Y:S01]  /*2d60*/  FFMA.FTZ R9, R0.reuse, R35, R30.reuse ;  /* 0x0000002300097223 */ /* 0x140fe2000001001e */
[----:B------:R-:W-:Y:S01]  /*2d70*/  FFMA.FTZ R35, R0, R3, R30 ;  /* 0x0000000300237223 */ /* 0x000fe2000001001e */
[C---:B------:R-:W-:Y:S01]  /*2d80*/  FMUL.FTZ R41, R27.reuse, R17 ;  /* 0x000000111b297220 */ /* 0x040fe20000410000 */
[C---:B------:R-:W-:Y:S01]  /*2d90*/  FMUL.FTZ R21, R27.reuse, R21 ;  /* 0x000000151b157220 */ /* 0x040fe20000410000 */
[----:B------:R-:W-:Y:S01]  /*2da0*/  FMUL.FTZ R23, R27, R23 ;  /* 0x000000171b177220 */ /* 0x000fe20000410000 */
[----:B------:R-:W-:Y:S01]  /*2db0*/  FADD.FTZ R14, R14, -R26 ;  /* 0x8000001a0e0e7221 */ /* 0x000fe20000010000 */
[----:B------:R1:W-:Y:S01]  /*2dc0*/  STL [R1+0x48], R35 ;  /* 0x0000482301007387 */ /* 0x0003e20000100800 */
[C-C-:B------:R-:W-:Y:S01]  /*2dd0*/  FFMA.FTZ R17, R0.reuse, R54, R30.reuse ;  /* 0x0000003600117223 */ /* 0x140fe2000001001e */
[C-C-:B------:R-:W-:Y:S01]  /*2de0*/  FFMA.FTZ R13, R0.reuse, R39, R30.reuse ;  /* 0x00000027000d7223 */ /* 0x140fe2000001001e */
[----:B------:R-:W-:Y:S01]  /*2df0*/  FFMA.FTZ R7, R0, R7, R30 ;  /* 0x0000000700077223 */ /* 0x000fe2000001001e */
[--C-:B------:R-:W-:Y:S01]  /*2e00*/  FADD.FTZ R50, R50, -R26.reuse ;  /* 0x8000001a32327221 */ /* 0x100fe20000010000 */
[--C-:B------:R-:W-:Y:S01]  /*2e10*/  FADD.FTZ R6, R6, -R26.reuse ;  /* 0x8000001a06067221 */ /* 0x100fe20000010000 */
[--C-:B------:R-:W-:Y:S01]  /*2e20*/  FADD.FTZ R8, R8, -R26.reuse ;  /* 0x8000001a08087221 */ /* 0x100fe20000010000 */
[----:B0-----:R-:W-:Y:S01]  /*2e30*/  FADD.FTZ R28, R28, 1 ;  /* 0x3f8000001c1c7421 */ /* 0x001fe20000010000 */
[----:B------:R-:W-:Y:S01]  /*2e40*/  FADD.FTZ R10, R10, -R26 ;  /* 0x8000001a0a0a7221 */ /* 0x000fe20000010000 */
[----:B------:R-:W0:Y:S01]  /*2e50*/  LDCU.64 UR6, c[0x0][0x380] ;  /* 0x00007000ff0677ac */ /* 0x000e220008000a00 */
[----:B-1----:R-:W-:-:S03]  /*2e60*/  FFMA.FTZ R35, R0, R47, R30 ;  /* 0x0000002f00237223 */ /* 0x002fc6000001001e */
[----:B------:R-:W1:Y:S02]  /*2e70*/  MUFU.RCP R28, R28 ;  /* 0x0000001c001c7308 */ /* 0x000e640000001000 */
[----:B-1----:R-:W-:Y:S01]  /*2e80*/  FMUL.FTZ R28, R32, R28 ;  /* 0x0000001c201c7220 */ /* 0x002fe20000410000 */
[----:B------:R-:W-:-:S06]  /*2e90*/  FMUL.FTZ R32, R33, -1.4426950216293334961 ;  /* 0xbfb8aa3b21207820 */ /* 0x000fcc0000410000 */
[----:B------:R-:W1:Y:S02]  /*2ea0*/  MUFU.EX2 R32, R32 ;  /* 0x0000002000207308 */ /* 0x000e640000000800 */
[----:B-1----:R-:W-:-:S06]  /*2eb0*/  FADD.FTZ R32, R32, 1 ;  /* 0x3f80000020207421 */ /* 0x002fcc0000010000 */
[----:B------:R-:W1:Y:S02]  /*2ec0*/  MUFU.RCP R32, R32 ;  /* 0x0000002000207308 */ /* 0x000e640000001000 */
[----:B-1----:R-:W-:Y:S01]  /*2ed0*/  FMUL.FTZ R33, R33, R32 ;  /* 0x0000002021217220 */ /* 0x002fe20000410000 */
[----:B------:R-:W-:Y:S01]  /*2ee0*/  SHF.L.U32 R32, R29, 0x10, RZ ;  /* 0x000000101d207819 */ /* 0x000fe200000006ff */
[C---:B------:R-:W-:Y:S01]  /*2ef0*/  FMUL.FTZ R29, R27.reuse, R40 ;  /* 0x000000281b1d7220 */ /* 0x040fe20000410000 */
[----:B------:R-:W-:Y:S01]  /*2f00*/  FMUL.FTZ R40, R27, R15 ;  /* 0x0000000f1b287220 */ /* 0x000fe20000410000 */
[C-C-:B------:R-:W-:Y:S01]  /*2f10*/  FFMA.FTZ R15, R0.reuse, R52, R30.reuse ;  /* 0x00000034000f7223 */ /* 0x140fe2000001001e */
[----:B------:R-:W-:Y:S01]  /*2f20*/  F2FP.BF16.F32.PACK_AB R28, R33, R28 ;  /* 0x0000001c211c723e */ /* 0x000fe200000010ff */
[----:B------:R-:W-:Y:S01]  /*2f30*/  FFMA.FTZ R29, R29, R32, R31 ;  /* 0x000000201d1d7223 */ /* 0x000fe2000001001f */
[----:B------:R-:W-:-:S03]  /*2f40*/  FFMA.FTZ R3, R0, R40, R30 ;  /* 0x0000002800037223 */ /* 0x000fc6000001001e */
[----:B------:R-:W-:Y:S02]  /*2f50*/  FMUL.FTZ R33, R29, -1.4426950216293334961 ;  /* 0xbfb8aa3b1d217820 */ /* 0x000fe40000410000 */
[----:B------:R1:W-:Y:S04]  /*2f60*/  STL [R1+0x50], R3 ;  /* 0x0000500301007387 */ /* 0x0003e80000100800 */
[----:B------:R-:W2:Y:S01]  /*2f70*/  MUFU.EX2 R33, R33 ;  /* 0x0000002100217308 */ /* 0x000ea20000000800 */
[----:B-1----:R-:W-:Y:S01]  /*2f80*/  FFMA.FTZ R3, R0, R21, R30 ;  /* 0x0000001500037223 */ /* 0x002fe2000001001e */
[----:B--2---:R-:W-:-:S06]  /*2f90*/  FADD.FTZ R33, R33, 1 ;  /* 0x3f80000021217421 */ /* 0x004fcc0000010000 */
[----:B------:R-:W1:Y:S02]  /*2fa0*/  MUFU.RCP R33, R33 ;  /* 0x0000002100217308 */ /* 0x000e640000001000 */
[----:B-1----:R-:W-:Y:S01]  /*2fb0*/  FMUL.FTZ R33, R29, R33 ;  /* 0x000000211d217220 */ /* 0x002fe20000410000 */
[----:B------:R-:W-:-:S06]  /*2fc0*/  FMUL.FTZ R29, R34, -1.4426950216293334961 ;  /* 0xbfb8aa3b221d7820 */ /* 0x000fcc0000410000 */
[----:B------:R-:W1:Y:S02]  /*2fd0*/  MUFU.EX2 R29, R29 ;  /* 0x0000001d001d7308 */ /* 0x000e640000000800 */
[----:B-1----:R-:W-:-:S06]  /*2fe0*/  FADD.FTZ R29, R29, 1 ;  /* 0x3f8000001d1d7421 */ /* 0x002fcc0000010000 */
[----:B------:R-:W1:Y:S02]  /*2ff0*/  MUFU.RCP R29, R29 ;  /* 0x0000001d001d7308 */ /* 0x000e640000001000 */
[----:B-1----:R-:W-:Y:S01]  /*3000*/  FMUL.FTZ R29, R34, R29 ;  /* 0x0000001d221d7220 */ /* 0x002fe20000410000 */
[C---:B------:R-:W-:Y:S01]  /*3010*/  FMUL.FTZ R34, R27.reuse, R37 ;  /* 0x000000251b227220 */ /* 0x040fe20000410000 */
[C---:B------:R-:W-:Y:S01]  /*3020*/  FMUL.FTZ R37, R27.reuse, R5 ;  /* 0x000000051b257220 */ /* 0x040fe20000410000 */
[----:B------:R-:W-:Y:S02]  /*3030*/  FMUL.FTZ R5, R27, R11 ;  /* 0x0000000b1b057220 */ /* 0x000fe40000410000 */
[C-C-:B------:R-:W-:Y:S01]  /*3040*/  FFMA.FTZ R34, R0.reuse, R34, R30.reuse ;  /* 0x0000002200227223 */ /* 0x140fe2000001001e */
[C-C-:B------:R-:W-:Y:S01]  /*3050*/  FFMA.FTZ R11, R0.reuse, R37, R30.reuse ;  /* 0x00000025000b7223 */ /* 0x140fe2000001001e */
[C-C-:B------:R-:W-:Y:S01]  /*3060*/  FFMA.FTZ R37, R0.reuse, R41, R30.reuse ;  /* 0x0000002900257223 */ /* 0x140fe2000001001e */
[C-C-:B------:R-:W-:Y:S01]  /*3070*/  FFMA.FTZ R5, R0.reuse, R5, R30.reuse ;  /* 0x0000000500057223 */ /* 0x140fe2000001001e */
[----:B------:R-:W-:-:S03]  /*3080*/  FFMA.FTZ R0, R0, R23, R30 ;  /* 0x0000001700007223 */ /* 0x000fc6000001001e */
[----:B------:R-:W-:Y:S04]  /*3090*/  STL [R1+0x60], R37 ;  /* 0x0000602501007387 */ /* 0x000fe80000100800 */
[----:B------:R-:W-:Y:S04]  /*30a0*/  STL [R1+0x68], R35 ;  /* 0x0000682301007387 */ /* 0x000fe80000100800 */
[----:B------:R-:W0:Y:S04]  /*30b0*/  LDL.LU R41, [R1+0x54] ;  /* 0x0000540001297983 */ /* 0x000e280000300800 */
[----:B------:R-:W-:Y:S04]  /*30c0*/  STL [R1+0x6c], R3 ;  /* 0x00006c0301007387 */ /* 0x000fe80000100800 */
[----:B------:R-:W2:Y:S01]  /*30d0*/  LDL.LU R40, [R1+0x58] ;  /* 0x0000580001287983 */ /* 0x000ea20000300800 */
[C---:B------:R-:W-:Y:S01]  /*30e0*/  FMUL.FTZ R2, R27.reuse, R2 ;  /* 0x000000021b027220 */ /* 0x040fe20000410000 */
[C---:B------:R-:W-:Y:S01]  /*30f0*/  FMUL.FTZ R14, R27.reuse, R14 ;  /* 0x0000000e1b0e7220 */ /* 0x040fe20000410000 */
[C---:B------:R-:W-:Y:S01]  /*3100*/  FMUL.FTZ R50, R27.reuse, R50 ;  /* 0x000000321b327220 */ /* 0x040fe20000410000 */
[C---:B------:R-:W-:Y:S01]  /*3110*/  FMUL.FTZ R6, R27.reuse, R6 ;  /* 0x000000061b067220 */ /* 0x040fe20000410000 */
[C---:B------:R-:W-:Y:S01]  /*3120*/  FMUL.FTZ R8, R27.reuse, R8 ;  /* 0x000000081b087220 */ /* 0x040fe20000410000 */
[----:B------:R1:W-:Y:S01]  /*3130*/  STL [R1+0x70], R0 ;  /* 0x0000700001007387 */ /* 0x0003e20000100800 */
[C-C-:B------:R-:W-:Y:S01]  /*3140*/  FFMA.FTZ R23, R58.reuse, R2, R59.reuse ;  /* 0x000000023a177223 */ /* 0x140fe2000001003b */
[--C-:B------:R-:W-:Y:S01]  /*3150*/  FFMA.FTZ R2, R58, R14, R59.reuse ;  /* 0x0000000e3a027223 */ /* 0x100fe2000001003b */
[--C-:B------:R-:W-:Y:S01]  /*3160*/  FADD.FTZ R38, R38, -R26.reuse ;  /* 0x8000001a26267221 */ /* 0x100fe20000010000 */
[--C-:B------:R-:W-:Y:S01]  /*3170*/  FFMA.FTZ R47, R58, R8, R59.reuse ;  /* 0x000000083a2f7223 */ /* 0x100fe2000001003b */
[--C-:B------:R-:W-:Y:S01]  /*3180*/  FADD.FTZ R4, R4, -R26.reuse ;  /* 0x8000001a04047221 */ /* 0x100fe20000010000 */
[--C-:B------:R-:W-:Y:S01]  /*3190*/  FADD.FTZ R16, R16, -R26.reuse ;  /* 0x8000001a10107221 */ /* 0x100fe20000010000 */
[--C-:B------:R-:W-:Y:S01]  /*31a0*/  FADD.FTZ R18, R18, -R26.reuse ;  /* 0x8000001a12127221 */ /* 0x100fe20000010000 */
[--C-:B------:R-:W-:Y:S01]  /*31b0*/  FADD.FTZ R12, R12, -R26.reuse ;  /* 0x8000001a0c0c7221 */ /* 0x100fe20000010000 */
[--C-:B------:R-:W-:Y:S01]  /*31c0*/  FADD.FTZ R20, R20, -R26.reuse ;  /* 0x8000001a14147221 */ /* 0x100fe20000010000 */
[C---:B-1----:R-:W-:Y:S01]  /*31d0*/  FMUL.FTZ R0, R27.reuse, R10 ;  /* 0x0000000a1b007220 */ /* 0x042fe20000410000 */
[C-C-:B------:R-:W-:Y:S01]  /*31e0*/  FFMA.FTZ R10, R58.reuse, R50, R59.reuse ;  /* 0x000000323a0a7223 */ /* 0x140fe2000001003b */
[--C-:B------:R-:W-:Y:S01]  /*31f0*/  FFMA.FTZ R50, R58, R6, R59.reuse ;  /* 0x000000063a327223 */ /* 0x100fe2000001003b */
[--C-:B------:R-:W-:Y:S01]  /*3200*/  FADD.FTZ R22, R22, -R26.reuse ;  /* 0x8000001a16167221 */ /* 0x100fe20000010000 */
[----:B------:R-:W3:Y:S01]  /*3210*/  LDL.LU R6, [R1+0x18] ;  /* 0x0000180001067983 */ /* 0x000ee20000300800 */
[C---:B------:R-:W-:Y:S01]  /*3220*/  FMUL.FTZ R35, R27.reuse, R38 ;  /* 0x000000261b237220 */ /* 0x040fe20000410000 */
[C---:B------:R-:W-:Y:S01]  /*3230*/  FMUL.FTZ R3, R27.reuse, R4 ;  /* 0x000000041b037220 */ /* 0x040fe20000410000 */
[C---:B------:R-:W-:Y:S01]  /*3240*/  FMUL.FTZ R16, R27.reuse, R16 ;  /* 0x000000101b107220 */ /* 0x040fe20000410000 */
[----:B------:R-:W4:Y:S01]  /*3250*/  LDL.LU R8, [R1+0x14] ;  /* 0x0000140001087983 */ /* 0x000f220000300800 */
[C---:B------:R-:W-:Y:S01]  /*3260*/  FMUL.FTZ R18, R27.reuse, R18 ;  /* 0x000000121b127220 */ /* 0x040fe20000410000 */
[C---:B------:R-:W-:Y:S01]  /*3270*/  FMUL.FTZ R4, R27.reuse, R12 ;  /* 0x0000000c1b047220 */ /* 0x040fe20000410000 */
[C---:B------:R-:W-:Y:S01]  /*3280*/  FMUL.FTZ R20, R27.reuse, R20 ;  /* 0x000000141b147220 */ /* 0x040fe20000410000 */
[----:B------:R1:W-:Y:S01]  /*3290*/  STL [R1+0x4c], R2 ;  /* 0x00004c0201007387 */ /* 0x0003e20000100800 */
[----:B------:R-:W-:Y:S01]  /*32a0*/  FMUL.FTZ R12, R27, R22 ;  /* 0x000000161b0c7220 */ /* 0x000fe20000410000 */
[C-C-:B------:R-:W-:Y:S01]  /*32b0*/  FFMA.FTZ R22, R58.reuse, R3, R59.reuse ;  /* 0x000000033a167223 */ /* 0x140fe2000001003b */
[--C-:B------:R-:W-:Y:S01]  /*32c0*/  FFMA.FTZ R14, R58, R16, R59.reuse ;  /* 0x000000103a0e7223 */ /* 0x100fe2000001003b */
[----:B------:R-:W5:Y:S01]  /*32d0*/  LDL.LU R39, [R1+0x10] ;  /* 0x0000100001277983 */ /* 0x000f620000300800 */
[--C-:B------:R-:W-:Y:S01]  /*32e0*/  FADD.FTZ R24, R24, -R26.reuse ;  /* 0x8000001a18187221 */ /* 0x100fe20000010000 */
[----:B------:R-:W-:Y:S01]  /*32f0*/  F2FP.BF16.F32.PACK_AB R29, R29, R33 ;  /* 0x000000211d1d723e */ /* 0x000fe200000010ff */
[--C-:B------:R-:W-:Y:S01]  /*3300*/  FADD.FTZ R44, R44, -R26.reuse ;  /* 0x8000001a2c2c7221 */ /* 0x100fe20000010000 */
[----:B------:R-:W5:Y:S01]  /*3310*/  LDL.LU R38, [R1+0xc] ;  /* 0x00000c0001267983 */ /* 0x000f620000300800 */
[C-C-:B------:R-:W-:Y:S01]  /*3320*/  FFMA.FTZ R3, R58.reuse, R18, R59.reuse ;  /* 0x000000123a037223 */ /* 0x140fe2000001003b */
[--C-:B-1----:R-:W-:Y:S01]  /*3330*/  FFMA.FTZ R2, R58, R20, R59.reuse ;  /* 0x000000143a027223 */ /* 0x102fe2000001003b */
[----:B------:R-:W-:Y:S01]  /*3340*/  FMUL.FTZ R24, R27, R24 ;  /* 0x000000181b187220 */ /* 0x000fe20000410000 */
[----:B------:R-:W5:Y:S01]  /*3350*/  LDL.LU R37, [R1+0x8] ;  /* 0x0000080001257983 */ /* 0x000f620000300800 */
[--C-:B------:R-:W-:Y:S01]  /*3360*/  FADD.FTZ R61, R61, -R26.reuse ;  /* 0x8000001a3d3d7221 */ /* 0x100fe20000010000 */
[--C-:B------:R-:W-:Y:S01]  /*3370*/  FADD.FTZ R60, R60, -R26.reuse ;  /* 0x8000001a3c3c7221 */ /* 0x100fe20000010000 */
[--C-:B------:R-:W-:Y:S01]  /*3380*/  FADD.FTZ R55, R55, -R26.reuse ;  /* 0x8000001a37377221 */ /* 0x100fe20000010000 */
[----:B------:R-:W5:Y:S01]  /*3390*/  LDL.LU R21, [R1] ;  /* 0x0000000001157983 */ /* 0x000f620000300800 */
[--C-:B------:R-:W-:Y:S01]  /*33a0*/  FADD.FTZ R53, R53, -R26.reuse ;  /* 0x8000001a35357221 */ /* 0x100fe20000010000 */
[--C-:B------:R-:W-:Y:S01]  /*33b0*/  FADD.FTZ R51, R51, -R26.reuse ;  /* 0x8000001a33337221 */ /* 0x100fe20000010000 */
[--C-:B------:R-:W-:Y:S01]  /*33c0*/  FADD.FTZ R49, R49, -R26.reuse ;  /* 0x8000001a31317221 */ /* 0x100fe20000010000 */
[----:B------:R1:W-:Y:S01]  /*33d0*/  STL [R1+0x5c], R14 ;  /* 0x00005c0e01007387 */ /* 0x0003e20000100800 */
[--C-:B------:R-:W-:Y:S01]  /*33e0*/  FADD.FTZ R46, R46, -R26.reuse ;  /* 0x8000001a2e2e7221 */ /* 0x100fe20000010000 */
[--C-:B------:R-:W-:Y:S01]  /*33f0*/  FADD.FTZ R43, R43, -R26.reuse ;  /* 0x8000001a2b2b7221 */ /* 0x100fe20000010000 */
[----:B------:R-:W-:Y:S01]  /*3400*/  FADD.FTZ R25, R25, -R26 ;  /* 0x8000001a19197221 */ /* 0x000fe20000010000 */
[----:B------:R-:W-:Y:S01]  /*3410*/  STL [R1+0x64], R3 ;  /* 0x0000640301007387 */ /* 0x000fe20000100800 */
[----:B------:R-:W-:Y:S01]  /*3420*/  FMUL.FTZ R30, R27, R44 ;  /* 0x0000002c1b1e7220 */ /* 0x000fe20000410000 */
[C-C-:B------:R-:W-:Y:S01]  /*3430*/  FFMA.FTZ R35, R58.reuse, R35, R59.reuse ;  /* 0x000000233a237223 */ /* 0x140fe2000001003b */
[C-C-:B------:R-:W-:Y:S01]  /*3440*/  FFMA.FTZ R0, R58.reuse, R0, R59.reuse ;  /* 0x000000003a007223 */ /* 0x140fe2000001003b */
[----:B------:R0:W-:Y:S01]  /*3450*/  STL [R1+0x74], R2 ;  /* 0x0000740201007387 */ /* 0x0001e20000100800 */
[C-C-:B------:R-:W-:Y:S01]  /*3460*/  FFMA.FTZ R4, R58.reuse, R4, R59.reuse ;  /* 0x000000043a047223 */ /* 0x140fe2000001003b */
[C-C-:B-1----:R-:W-:Y:S01]  /*3470*/  FFMA.FTZ R14, R58.reuse, R12, R59.reuse ;  /* 0x0000000c3a0e7223 */ /* 0x142fe2000001003b */
[C-C-:B------:R-:W-:Y:S01]  /*3480*/  FFMA.FTZ R12, R58.reuse, R24, R59.reuse ;  /* 0x000000183a0c7223 */ /* 0x140fe2000001003b */
[----:B------:R-:W-:Y:S01]  /*3490*/  FMUL.FTZ R20, R19, -1.4426950216293334961 ;  /* 0xbfb8aa3b13147820 */ /* 0x000fe20000410000 */
[C---:B------:R-:W-:Y:S01]  /*34a0*/  FMUL.FTZ R44, R27.reuse, R61 ;  /* 0x0000003d1b2c7220 */ /* 0x040fe20000410000 */
[C---:B------:R-:W-:Y:S01]  /*34b0*/  FMUL.FTZ R51, R27.reuse, R51 ;  /* 0x000000331b337220 */ /* 0x040fe20000410000 */
[----:B------:R-:W-:Y:S01]  /*34c0*/  STL [R1+0x78], R14 ;  /* 0x0000780e01007387 */ /* 0x000fe20000100800 */
[C---:B------:R-:W-:Y:S01]  /*34d0*/  FMUL.FTZ R46, R27.reuse, R46 ;  /* 0x0000002e1b2e7220 */ /* 0x040fe20000410000 */
[----:B------:R-:W-:Y:S01]  /*34e0*/  FMUL.FTZ R25, R27, R25 ;  /* 0x000000191b197220 */ /* 0x000fe20000410000 */
[----:B------:R-:W-:Y:S01]  /*34f0*/  FFMA.FTZ R30, R58, R30, R59 ;  /* 0x0000001e3a1e7223 */ /* 0x000fe2000001003b */
[----:B------:R-:W-:Y:S01]  /*3500*/  STL [R1+0x7c], R12 ;  /* 0x00007c0c01007387 */ /* 0x000fe20000100800 */
[----:B0-----:R-:W-:-:S04]  /*3510*/  IADD3 R2, P1, PT, R41, UR6, RZ ;  /* 0x0000000629027c10 */ /* 0x001fc8000ff3e0ff */
[----:B--2---:R-:W-:Y:S01]  /*3520*/  IADD3.X R3, PT, PT, R40, UR7, RZ, P1, !PT ;  /* 0x0000000728037c10 */ /* 0x004fe20008ffe4ff */
[----:B------:R-:W-:Y:S01]  /*3530*/  STL [R1+0x90], R2 ;  /* 0x0000900201007387 */ /* 0x000fe20000100800 */
[----:B------:R-:W0:Y:S01]  /*3540*/  MUFU.EX2 R20, R20 ;  /* 0x0000001400147308 */ /* 0x000e220000000800 */
[C---:B------:R-:W-:Y:S01]  /*3550*/  FMUL.FTZ R40, R27.reuse, R60 ;  /* 0x0000003c1b287220 */ /* 0x040fe20000410000 */
[----:B------:R-:W-:Y:S01]  /*3560*/  FMUL.FTZ R24, R27, R43 ;  /* 0x0000002b1b187220 */ /* 0x000fe20000410000 */
[----:B------:R1:W-:Y:S01]  /*3570*/  STG.E.64 desc[UR12][R2.64], R28 ;  /* 0x0000001c02007986 */ /* 0x0003e2000c101b0c */
[----:B------:R-:W-:Y:S01]  /*3580*/  FFMA.FTZ R44, R32, R44, R31 ;  /* 0x0000002c202c7223 */ /* 0x000fe2000001001f */
[--C-:B------:R-:W-:Y:S01]  /*3590*/  FADD.FTZ R42, R42, -R26.reuse ;  /* 0x8000001a2a2a7221 */ /* 0x100fe20000010000 */
[----:B------:R-:W2:Y:S01]  /*35a0*/  LDCU.64 UR6, c[0x0][0x3a8] ;  /* 0x00007500ff0677ac */ /* 0x000ea20008000a00 */
[----:B------:R-:W-:Y:S04]  /*35b0*/  STL [R1+0x8c], R3 ;  /* 0x00008c0301007387 */ /* 0x000fe80000100800 */
[----:B-1----:R-:W2:Y:S01]  /*35c0*/  LDL.LU R2, [R1+0x28] ;  /* 0x0000280001027983 */ /* 0x002ea20000300800 */
[--C-:B---3--:R-:W-:Y:S01]  /*35d0*/  FADD.FTZ R6, R6, -R26.reuse ;  /* 0x8000001a06067221 */ /* 0x108fe20000010000 */
[--C-:B----4-:R-:W-:Y:S01]  /*35e0*/  FADD.FTZ R8, R8, -R26.reuse ;  /* 0x8000001a08087221 */ /* 0x110fe20000010000 */
[--C-:B-----5:R-:W-:Y:S01]  /*35f0*/  FADD.FTZ R12, R39, -R26.reuse ;  /* 0x8000001a270c7221 */ /* 0x120fe20000010000 */
[----:B------:R-:W-:-:S03]  /*3600*/  FADD.FTZ R14, R38, -R26 ;  /* 0x8000001a260e7221 */ /* 0x000fc60000010000 */
[----:B------:R-:W-:Y:S01]  /*3610*/  FMUL.FTZ R12, R27, R12 ;  /* 0x0000000c1b0c7220 */ /* 0x000fe20000410000 */
[--C-:B------:R-:W-:Y:S01]  /*3620*/  FADD.FTZ R16, R37, -R26.reuse ;  /* 0x8000001a25107221 */ /* 0x100fe20000010000 */
[----:B------:R-:W-:Y:S02]  /*3630*/  FMUL.FTZ R29, R27, R14 ;  /* 0x0000000e1b1d7220 */ /* 0x000fe40000410000 */
[--C-:B------:R-:W-:Y:S01]  /*3640*/  FFMA.FTZ R33, R32, R12, R31.reuse ;  /* 0x0000000c20217223 */ /* 0x100fe2000001001f */
[----:B------:R-:W-:Y:S01]  /*3650*/  FADD.FTZ R18, R21, -R26 ;  /* 0x8000001a15127221 */ /* 0x000fe20000010000 */
[C---:B------:R-:W-:Y:S01]  /*3660*/  FMUL.FTZ R14, R27.reuse, R16 ;  /* 0x000000101b0e7220 */ /* 0x040fe20000410000 */
[C---:B------:R-:W-:Y:S01]  /*3670*/  FMUL.FTZ R28, R27.reuse, R6 ;  /* 0x000000061b1c7220 */ /* 0x040fe20000410000 */
[C---:B------:R-:W-:Y:S01]  /*3680*/  FMUL.FTZ R38, R27.reuse, R8 ;  /* 0x000000081b267220 */ /* 0x040fe20000410000 */
[----:B0-----:R-:W-:Y:S01]  /*3690*/  FADD.FTZ R20, R20, 1 ;  /* 0x3f80000014147421 */ /* 0x001fe20000010000 */
[----:B------:R-:W-:Y:S01]  /*36a0*/  FMUL.FTZ R12, R10, -1.4426950216293334961 ;  /* 0xbfb8aa3b0a0c7820 */ /* 0x000fe20000410000 */
[C---:B------:R-:W-:Y:S01]  /*36b0*/  FMUL.FTZ R18, R27.reuse, R18 ;  /* 0x000000121b127220 */ /* 0x040fe20000410000 */
[C---:B------:R-:W-:Y:S01]  /*36c0*/  FMUL.FTZ R6, R27.reuse, R55 ;  /* 0x000000371b067220 */ /* 0x040fe20000410000 */
[C---:B------:R-:W-:Y:S01]  /*36d0*/  FMUL.FTZ R8, R27.reuse, R53 ;  /* 0x000000351b087220 */ /* 0x040fe20000410000 */
[----:B------:R-:W-:Y:S01]  /*36e0*/  FMUL.FTZ R16, R27, R49 ;  /* 0x000000311b107220 */ /* 0x000fe20000410000 */
[C-C-:B------:R-:W-:Y:S01]  /*36f0*/  FFMA.FTZ R60, R32.reuse, R14, R31.reuse ;  /* 0x0000000e203c7223 */ /* 0x140fe2000001001f */
[----:B------:R0:W-:Y:S01]  /*3700*/  MUFU.RCP R21, R20 ;  /* 0x0000001400157308 */ /* 0x0001e20000001000 */
[C-C-:B------:R-:W-:Y:S01]  /*3710*/  FFMA.FTZ R28, R32.reuse, R28, R31.reuse ;  /* 0x0000001c201c7223 */ /* 0x140fe2000001001f */
[C-C-:B------:R-:W-:Y:S01]  /*3720*/  FFMA.FTZ R38, R32.reuse, R38, R31.reuse ;  /* 0x0000002620267223 */ /* 0x140fe2000001001f */
[C-C-:B------:R-:W-:Y:S01]  /*3730*/  FFMA.FTZ R29, R32.reuse, R29, R31.reuse ;  /* 0x0000001d201d7223 */ /* 0x140fe2000001001f */
[C-C-:B------:R-:W-:Y:S01]  /*3740*/  FFMA.FTZ R58, R32.reuse, R18, R31.reuse ;  /* 0x00000012203a7223 */ /* 0x140fe2000001001f */
[C-C-:B------:R-:W-:Y:S01]  /*3750*/  FFMA.FTZ R40, R32.reuse, R40, R31.reuse ;  /* 0x0000002820287223 */ /* 0x140fe2000001001f */
[C-C-:B------:R-:W-:Y:S01]  /*3760*/  FFMA.FTZ R6, R32.reuse, R6, R31.reuse ;  /* 0x0000000620067223 */ /* 0x140fe2000001001f */
[C-C-:B------:R-:W-:Y:S01]  /*3770*/  FFMA.FTZ R8, R32.reuse, R8, R31.reuse ;  /* 0x0000000820087223 */ /* 0x140fe2000001001f */
[----:B------:R1:W3:Y:S01]  /*3780*/  MUFU.EX2 R14, R12 ;  /* 0x0000000c000e7308 */ /* 0x0002e20000000800 */
[C-C-:B------:R-:W-:Y:S01]  /*3790*/  FFMA.FTZ R16, R32.reuse, R16, R31.reuse ;  /* 0x0000001020107223 */ /* 0x140fe2000001001f */
[C-C-:B0-----:R-:W-:Y:S01]  /*37a0*/  FFMA.FTZ R20, R32.reuse, R46, R31.reuse ;  /* 0x0000002e20147223 */ /* 0x141fe2000001001f */
[C-C-:B------:R-:W-:Y:S01]  /*37b0*/  FFMA.FTZ R24, R32.reuse, R24, R31.reuse ;  /* 0x0000001820187223 */ /* 0x140fe2000001001f */
[----:B------:R-:W4:Y:S04]  /*37c0*/  LDL.LU R54, [R1+0x30] ;  /* 0x0000300001367983 */ /* 0x000f280000300800 */
[----:B------:R-:W5:Y:S01]  /*37d0*/  LDL.LU R52, [R1+0x40] ;  /* 0x0000400001347983 */ /* 0x000f620000300800 */
[C-C-:B-1----:R-:W-:Y:S01]  /*37e0*/  FFMA.FTZ R12, R32.reuse, R51, R31.reuse ;  /* 0x00000033200c7223 */ /* 0x142fe2000001001f */
[----:B------:R-:W-:-:S02]  /*37f0*/  FFMA.FTZ R31, R32, R25, R31 ;  /* 0x00000019201f7223 */ /* 0x000fc4000001001f */
[----:B------:R-:W5:Y:S04]  /*3800*/  LDL.LU R41, [R1+0x44] ;  /* 0x0000440001297983 */ /* 0x000f680000300800 */
[----:B------:R-:W5:Y:S04]  /*3810*/  LDL.LU R37, [R1+0x3c] ;  /* 0x00003c0001257983 */ /* 0x000f680000300800 */
[----:B------:R-:W5:Y:S04]  /*3820*/  LDL.LU R39, [R1+0x38] ;  /* 0x0000380001277983 */ /* 0x000f680000300800 */
[----:B------:R0:W-:Y:S04]  /*3830*/  STL [R1+0xb0], R31 ;  /* 0x0000b01f01007387 */ /* 0x0001e80000100800 */
[----:B------:R-:W5:Y:S04]  /*3840*/  LDL.LU R32, [R1+0x34] ;  /* 0x0000340001207983 */ /* 0x000f680000300800 */
[----:B0-----:R-:W5:Y:S04]  /*3850*/  LDL.LU R31, [R1+0x2c] ;  /* 0x00002c00011f7983 */ /* 0x001f680000300800 */
[----:B------:R-:W5:Y:S04]  /*3860*/  LDL.LU R18, [R1+0x24] ;  /* 0x0000240001127983 */ /* 0x000f680000300800 */
[----:B------:R-:W5:Y:S01]  /*3870*/  LDL.LU R3, [R1+0x20] ;  /* 0x0000200001037983 */ /* 0x000f620000300800 */
[----:B--2---:R-:W-:-:S03]  /*3880*/  FADD.FTZ R25, R2, -R26 ;  /* 0x8000001a02197221 */ /* 0x004fc60000010000 */
[----:B------:R-:W2:Y:S01]  /*3890*/  LDL.LU R2, [R1+0x1c] ;  /* 0x00001c0001027983 */ /* 0x000ea20000300800 */
[----:B------:R-:W-:-:S06]  /*38a0*/  FMUL.FTZ R43, R28, -1.4426950216293334961 ;  /* 0xbfb8aa3b1c2b7820 */ /* 0x000fcc0000410000 */
[----:B------:R-:W0:Y:S01]  /*38b0*/  MUFU.EX2 R43, R43 ;  /* 0x0000002b002b7308 */ /* 0x000e220000000800 */
[----:B------:R-:W-:Y:S01]  /*38c0*/  FMUL.FTZ R25, R27, R25 ;  /* 0x000000191b197220 */ /* 0x000fe20000410000 */
[----:B---3--:R-:W-:Y:S01]  /*38d0*/  FADD.FTZ R14, R14, 1 ;  /* 0x3f8000000e0e7421 */ /* 0x008fe20000010000 */
[----:B------:R-:W-:Y:S02]  /*38e0*/  FMUL.FTZ R19, R19, R21 ;  /* 0x0000001513137220 */ /* 0x000fe40000410000 */
[----:B------:R-:W-:-:S03]  /*38f0*/  FFMA.FTZ R25, R56, R25, R57 ;  /* 0x0000001938197223 */ /* 0x000fc60000010039 */
[----:B------:R1:W3:Y:S01]  /*3900*/  MUFU.RCP R53, R14 ;  /* 0x0000000e00357308 */ /* 0x0002e20000001000 */
[----:B------:R1:W-:Y:S01]  /*3910*/  STL [R1+0x28], R19 ;  /* 0x0000281301007387 */ /* 0x0003e20000100800 */
[--C-:B------:R-:W-:Y:S01]  /*3920*/  FADD.FTZ R21, R45, -R26.reuse ;  /* 0x8000001a2d157221 */ /* 0x100fe20000010000 */
[----:B------:R-:W-:Y:S01]  /*3930*/  FADD.FTZ R46, R36, -R26 ;  /* 0x8000001a242e7221 */ /* 0x000fe20000010000 */
[----:B0-----:R-:W-:Y:S01]  /*3940*/  FADD.FTZ R43, R43, 1 ;  /* 0x3f8000002b2b7421 */ /* 0x001fe20000010000 */
[----:B-1----:R-:W-:-:S05]  /*3950*/  FMUL.FTZ R19, R25, -1.4426950216293334961 ;  /* 0xbfb8aa3b19137820 */ /* 0x002fca0000410000 */
[----:B------:R-:W-:Y:S08]  /*3960*/  MUFU.RCP R43, R43 ;  /* 0x0000002b002b7308 */ /* 0x000ff00000001000 */
[----:B------:R-:W0:Y:S01]  /*3970*/  MUFU.EX2 R19, R19 ;  /* 0x0000001300137308 */ /* 0x000e220000000800 */
[--C-:B----4-:R-:W-:Y:S01]  /*3980*/  FADD.FTZ R61, R54, -R26.reuse ;  /* 0x8000001a363d7221 */ /* 0x110fe20000010000 */
[--C-:B-----5:R-:W-:Y:S01]  /*3990*/  FADD.FTZ R54, R52, -R26.reuse ;  /* 0x8000001a34367221 */ /* 0x120fe20000010000 */
        /* <DEDUP_REMOVED lines=8> */
[----:B---3--:R-:W-:Y:S01]  /*3a20*/  FMUL.FTZ R3, R10, R53 ;  /* 0x000000350a037220 */ /* 0x008fe20000410000 */
[----:B------:R-:W-:-:S02]  /*3a30*/  FMUL.FTZ R36, R30, -1.4426950216293334961 ;  /* 0xbfb8aa3b1e247820 */ /* 0x000fc40000410000 */
        /* <DEDUP_REMOVED lines=10> */
[----:B0-----:R-:W-:Y:S01]  /*3ae0*/  FADD.FTZ R19, R19, 1 ;  /* 0x3f80000013137421 */ /* 0x001fe20000010000 */
[C-C-:B------:R-:W-:Y:S01]  /*3af0*/  FFMA.FTZ R61, R56.reuse, R61, R57.reuse ;  /* 0x0000003d383d7223 */ /* 0x140fe20000010039 */
[----:B------:R-:W-:Y:S01]  /*3b00*/  STL [R1+0x94], R3 ;  /* 0x0000940301007387 */ /* 0x000fe20000100800 */
        /* <DEDUP_REMOVED lines=8> */
[----:B--2---:R-:W-:Y:S01]  /*3b90*/  FADD.FTZ R18, R2, -R26 ;  /* 0x8000001a02127221 */ /* 0x004fe20000010000 */
[----:B------:R-:W-:-:S06]  /*3ba0*/  FMUL.FTZ R26, R17, -1.4426950216293334961 ;  /* 0xbfb8aa3b111a7820 */ /* 0x000fcc0000410000 */
[----:B------:R-:W0:Y:S01]  /*3bb0*/  MUFU.EX2 R26, R26 ;  /* 0x0000001a001a7308 */ /* 0x000e220000000800 */
[C---:B------:R-:W-:Y:S01]  /*3bc0*/  FMUL.FTZ R14, R27.reuse, R18 ;  /* 0x000000121b0e7220 */ /* 0x040fe20000410000 */
[----:B------:R-:W-:-:S06]  /*3bd0*/  FMUL.FTZ R18, R27, R39 ;  /* 0x000000271b127220 */ /* 0x000fcc0000410000 */
[----:B------:R1:W-:Y:S01]  /*3be0*/  MUFU.EX2 R39, R36 ;  /* 0x0000002400277308 */ /* 0x0003e20000000800 */
[----:B------:R-:W-:Y:S01]  /*3bf0*/  FMUL.FTZ R2, R28, R43 ;  /* 0x0000002b1c027220 */ /* 0x000fe20000410000 */
[C---:B-1----:R-:W-:Y:S01]  /*3c00*/  FMUL.FTZ R36, R27.reuse, R42 ;  /* 0x0000002a1b247220 */ /* 0x042fe20000410000 */
[----:B------:R-:W-:Y:S01]  /*3c10*/  FMUL.FTZ R42, R27, R46 ;  /* 0x0000002e1b2a7220 */ /* 0x000fe20000410000 */
[----:B------:R-:W-:Y:S01]  /*3c20*/  FMUL.FTZ R27, R38, -1.4426950216293334961 ;  /* 0xbfb8aa3b261b7820 */ /* 0x000fe20000410000 */
[----:B0-----:R-:W-:-:S03]  /*3c30*/  FADD.FTZ R26, R26, 1 ;  /* 0x3f8000001a1a7421 */ /* 0x001fc60000010000 */
[----:B------:R-:W0:Y:S01]  /*3c40*/  MUFU.EX2 R28, R27 ;  /* 0x0000001b001c7308 */ /* 0x000e220000000800 */
[----:B------:R1:W-:Y:S07]  /*3c50*/  STL [R1+0xc], R2 ;  /* 0x00000c0201007387 */ /* 0x0003ee0000100800 */
[----:B------:R2:W3:Y:S01]  /*3c60*/  MUFU.RCP R27, R19 ;  /* 0x00000013001b7308 */ /* 0x0004e20000001000 */
[C-C-:B-1----:R-:W-:Y:S01]  /*3c70*/  FFMA.FTZ R2, R56.reuse, R42, R57.reuse ;  /* 0x0000002a38027223 */ /* 0x142fe20000010039 */
[----:B--2---:R-:W-:Y:S01]  /*3c80*/  FFMA.FTZ R19, R56, R32, R57 ;  /* 0x0000002038137223 */ /* 0x004fe20000010039 */
[----:B------:R-:W-:-:S05]  /*3c90*/  FMUL.FTZ R32, R61, -1.4426950216293334961 ;  /* 0xbfb8aa3b3d207820 */ /* 0x000fca0000410000 */
[----:B------:R-:W-:Y:S01]  /*3ca0*/  MUFU.RCP R42, R26 ;  /* 0x0000001a002a7308 */ /* 0x000fe20000001000 */
[----:B------:R-:W-:-:S07]  /*3cb0*/  FFMA.FTZ R3, R56, R36, R57 ;  /* 0x0000002438037223 */ /* 0x000fce0000010039 */
[----:B------:R-:W1:Y:S01]  /*3cc0*/  MUFU.EX2 R32, R32 ;  /* 0x0000002000207308 */ /* 0x000e620000000800 */
[----:B------:R3:W-:Y:S01]  /*3cd0*/  STL [R1+0x10], R3 ;  /* 0x0000100301007387 */ /* 0x0007e20000100800 */
[----:B------:R-:W-:Y:S01]  /*3ce0*/  FMUL.FTZ R36, R15, -1.4426950216293334961 ;  /* 0xbfb8aa3b0f247820 */ /* 0x000fe20000410000 */
[----:B0-----:R-:W-:Y:S01]  /*3cf0*/  FADD.FTZ R28, R28, 1 ;  /* 0x3f8000001c1c7421 */ /* 0x001fe20000010000 */
[----:B------:R-:W-:Y:S01]  /*3d00*/  FADD.FTZ R39, R39, 1 ;  /* 0x3f80000027277421 */ /* 0x000fe20000010000 */
[----:B---3--:R-:W-:Y:S01]  /*3d10*/  FMUL.FTZ R3, R25, R27 ;  /* 0x0000001b19037220 */ /* 0x008fe20000410000 */
[----:B------:R-:W-:-:S04]  /*3d20*/  FMUL.FTZ R27, R35, -1.4426950216293334961 ;  /* 0xbfb8aa3b231b7820 */ /* 0x000fc80000410000 */
[----:B------:R0:W-:Y:S01]  /*3d30*/  STL [R1+0x8], R3 ;  /* 0x0000080301007387 */ /* 0x0001e20000100800 */
[----:B------:R-:W2:Y:S01]  /*3d40*/  MUFU.EX2 R36, R36 ;  /* 0x0000002400247308 */ /* 0x000ea20000000800 */
[----:B-1----:R-:W-:Y:S01]  /*3d50*/  FADD.FTZ R32, R32, 1 ;  /* 0x3f80000020207421 */ /* 0x002fe20000010000 */
[----:B0-----:R-:W-:-:S06]  /*3d60*/  FMUL.FTZ R3, R17, R42 ;  /* 0x0000002a11037220 */ /* 0x001fcc0000410000 */
[----:B------:R0:W-:Y:S02]  /*3d70*/  MUFU.RCP R42, R28 ;  /* 0x0000001c002a7308 */ /* 0x0001e40000001000 */
[----:B0-----:R-:W-:-:S06]  /*3d80*/  FMUL.FTZ R28, R23, -1.4426950216293334961 ;  /* 0xbfb8aa3b171c7820 */ /* 0x001fcc0000410000 */
[----:B------:R-:W0:Y:S08]  /*3d90*/  MUFU.RCP R39, R39 ;  /* 0x0000002700277308 */ /* 0x000e300000001000 */
[----:B------:R-:W1:Y:S08]  /*3da0*/  MUFU.EX2 R27, R27 ;  /* 0x0000001b001b7308 */ /* 0x000e700000000800 */
[----:B------:R2:W3:Y:S08]  /*3db0*/  MUFU.RCP R43, R32 ;  /* 0x00000020002b7308 */ /* 0x0004f00000001000 */
[----:B------:R-:W4:Y:S01]  /*3dc0*/  MUFU.EX2 R28, R28 ;  /* 0x0000001c001c7308 */ /* 0x000f220000000800 */
[----:B--2---:R-:W-:Y:S01]  /*3dd0*/  FADD.FTZ R32, R36, 1 ;  /* 0x3f80000024207421 */ /* 0x004fe20000010000 */
[----:B------:R-:W-:Y:S01]  /*3de0*/  FMUL.FTZ R36, R22, -1.4426950216293334961 ;  /* 0xbfb8aa3b16247820 */ /* 0x000fe20000410000 */
[----:B------:R2:W-:Y:S01]  /*3df0*/  STL [R1+0x4], R3 ;  /* 0x0000040301007387 */ /* 0x0005e20000100800 */
[----:B0-----:R-:W-:Y:S01]  /*3e00*/  FMUL.FTZ R30, R30, R39 ;  /* 0x000000271e1e7220 */ /* 0x001fe20000410000 */
[----:B------:R-:W-:Y:S01]  /*3e10*/  FMUL.FTZ R39, R29, -1.4426950216293334961 ;  /* 0xbfb8aa3b1d277820 */ /* 0x000fe20000410000 */
[----:B------:R-:W-:Y:S01]  /*3e20*/  FMUL.FTZ R46, R52, -1.4426950216293334961 ;  /* 0xbfb8aa3b342e7820 */ /* 0x000fe20000410000 */
[----:B-1----:R-:W-:Y:S01]  /*3e30*/  FADD.FTZ R27, R27, 1 ;  /* 0x3f8000001b1b7421 */ /* 0x002fe20000010000 */
[----:B---3--:R-:W-:Y:S01]  /*3e40*/  FMUL.FTZ R61, R61, R43 ;  /* 0x0000002b3d3d7220 */ /* 0x008fe20000410000 */
[----:B------:R-:W-:Y:S01]  /*3e50*/  FMUL.FTZ R43, R37, -1.4426950216293334961 ;  /* 0xbfb8aa3b252b7820 */ /* 0x000fe20000410000 */
[----:B--2---:R-:W-:Y:S01]  /*3e60*/  FMUL.FTZ R3, R38, R42 ;  /* 0x0000002a26037220 */ /* 0x004fe20000410000 */
[----:B------:R-:W-:Y:S01]  /*3e70*/  FMUL.FTZ R38, R60, -1.4426950216293334961 ;  /* 0xbfb8aa3b3c267820 */ /* 0x000fe20000410000 */
[----:B------:R-:W0:Y:S01]  /*3e80*/  MUFU.EX2 R36, R36 ;  /* 0x0000002400247308 */ /* 0x000e220000000800 */
[----:B----4-:R-:W-:-:S07]  /*3e90*/  FADD.FTZ R28, R28, 1 ;  /* 0x3f8000001c1c7421 */ /* 0x010fce0000010000 */
[----:B------:R-:W1:Y:S08]  /*3ea0*/  MUFU.RCP R55, R27 ;  /* 0x0000001b00377308 */ /* 0x000e700000001000 */
[----:B------:R-:W2:Y:S08]  /*3eb0*/  MUFU.EX2 R39, R39 ;  /* 0x0000002700277308 */ /* 0x000eb00000000800 */
[----:B------:R-:W3:Y:S08]  /*3ec0*/  MUFU.RCP R53, R28 ;  /* 0x0000001c00357308 */ /* 0x000ef00000001000 */
[----:B------:R-:W4:Y:S08]  /*3ed0*/  MUFU.EX2 R46, R46 ;  /* 0x0000002e002e7308 */ /* 0x000f300000000800 */
[----:B------:R-:W5:Y:S08]  /*3ee0*/  MUFU.EX2 R38, R38 ;  /* 0x0000002600267308 */ /* 0x000f700000000800 */
[----:B------:R-:W5:Y:S08]  /*3ef0*/  MUFU.RCP R32, R32 ;  /* 0x0000002000207308 */ /* 0x000f700000001000 */
[----:B------:R-:W5:Y:S01]  /*3f00*/  MUFU.EX2 R43, R43 ;  /* 0x0000002b002b7308 */ /* 0x000f620000000800 */
[----:B------:R-:W-:Y:S01]  /*3f10*/  FMUL.FTZ R26, R33, -1.4426950216293334961 ;  /* 0xbfb8aa3b211a7820 */ /* 0x000fe20000410000 */
[----:B------:R-:W-:Y:S01]  /*3f20*/  FMUL.FTZ R17, R54, -1.4426950216293334961 ;  /* 0xbfb8aa3b36117820 */ /* 0x000fe20000410000 */
[----:B0-----:R-:W-:Y:S01]  /*3f30*/  FADD.FTZ R36, R36, 1 ;  /* 0x3f80000024247421 */ /* 0x001fe20000010000 */
[----:B-1----:R-:W-:Y:S01]  /*3f40*/  FMUL.FTZ R55, R35, R55 ;  /* 0x0000003723377220 */ /* 0x002fe20000410000 */
[----:B--2---:R-:W-:Y:S01]  /*3f50*/  FADD.FTZ R35, R39, 1 ;  /* 0x3f80000027237421 */ /* 0x004fe20000010000 */
[----:B---3--:R-:W-:Y:S01]  /*3f60*/  FMUL.FTZ R53, R23, R53 ;  /* 0x0000003517357220 */ /* 0x008fe20000410000 */
[----:B----4-:R-:W-:Y:S01]  /*3f70*/  FADD.FTZ R39, R46, 1 ;  /* 0x3f8000002e277421 */ /* 0x010fe20000010000 */
[----:B------:R-:W0:Y:S01]  /*3f80*/  MUFU.EX2 R26, R26 ;  /* 0x0000001a001a7308 */ /* 0x000e220000000800 */
[----:B-----5:R-:W-:Y:S01]  /*3f90*/  FADD.FTZ R23, R38, 1 ;  /* 0x3f80000026177421 */ /* 0x020fe20000010000 */
[----:B------:R-:W-:Y:S01]  /*3fa0*/  FMUL.FTZ R32, R15, R32 ;  /* 0x000000200f207220 */ /* 0x000fe20000410000 */
[----:B------:R-:W-:-:S05]  /*3fb0*/  FMUL.FTZ R15, R11, -1.4426950216293334961 ;  /* 0xbfb8aa3b0b0f7820 */ /* 0x000fca0000410000 */
[----:B------:R-:W1:Y:S01]  /*3fc0*/  MUFU.RCP R51, R36 ;  /* 0x0000002400337308 */ /* 0x000e620000001000 */
[----:B------:R-:W-:-:S07]  /*3fd0*/  FADD.FTZ R38, R43, 1 ;  /* 0x3f8000002b267421 */ /* 0x000fce0000010000 */
[----:B------:R-:W2:Y:S08]  /*3fe0*/  MUFU.EX2 R17, R17 ;  /* 0x0000001100117308 */ /* 0x000eb00000000800 */
[----:B------:R-:W3:Y:S08]  /*3ff0*/  MUFU.RCP R39, R39 ;  /* 0x0000002700277308 */ /* 0x000ef00000001000 */
[----:B------:R-:W4:Y:S08]  /*4000*/  MUFU.RCP R23, R23 ;  /* 0x0000001700177308 */ /* 0x000f300000001000 */
[----:B------:R-:W5:Y:S08]  /*4010*/  MUFU.RCP R38, R38 ;  /* 0x0000002600267308 */ /* 0x000f700000001000 */
[----:B------:R-:W5:Y:S01]  /*4020*/  MUFU.EX2 R15, R15 ;  /* 0x0000000f000f7308 */ /* 0x000f620000000800 */
[----:B0-----:R-:W-:Y:S01]  /*4030*/  FADD.FTZ R26, R26, 1 ;  /* 0x3f8000001a1a7421 */ /* 0x001fe20000010000 */
[----:B------:R-:W-:Y:S01]  /*4040*/  STL [R1+0x98], R30 ;  /* 0x0000981e01007387 */ /* 0x000fe20000100800 */
[C-C-:B------:R-:W-:Y:S01]  /*4050*/  FFMA.FTZ R14, R56.reuse, R14, R57.reuse ;  /* 0x0000000e380e7223 */ /* 0x140fe20000010039 */
[----:B------:R-:W-:Y:S01]  /*4060*/  FFMA.FTZ R18, R56, R18, R57 ;  /* 0x0000001238127223 */ /* 0x000fe20000010039 */
[----:B-1----:R-:W-:Y:S01]  /*4070*/  FMUL.FTZ R51, R22, R51 ;  /* 0x0000003316337220 */ /* 0x002fe20000410000 */
[----:B------:R-:W5:Y:S01]  /*4080*/  LDL R59, [R1+0x60] ;  /* 0x00006000013b7983 */ /* 0x000f620000100800 */
[----:B------:R-:W-:Y:S01]  /*4090*/  FMUL.FTZ R22, R0, -1.4426950216293334961 ;  /* 0xbfb8aa3b00167820 */ /* 0x000fe20000410000 */
[----:B--2---:R-:W-:-:S02]  /*40a0*/  FADD.FTZ R17, R17, 1 ;  /* 0x3f80000011117421 */ /* 0x004fc40000010000 */
[----:B------:R-:W2:Y:S01]  /*40b0*/  LDL.LU R57, [R1+0x48] ;  /* 0x0000480001397983 */ /* 0x000ea20000300800 */
[----:B------:R-:W0:Y:S01]  /*40c0*/  MUFU.RCP R26, R26 ;  /* 0x0000001a001a7308 */ /* 0x000e220000001000 */
[----:B---3--:R-:W-:Y:S01]  /*40d0*/  FMUL.FTZ R52, R52, R39 ;  /* 0x0000002734347220 */ /* 0x008fe20000410000 */
[----:B----4-:R-:W-:Y:S01]  /*40e0*/  FMUL.FTZ R60, R60, R23 ;  /* 0x000000173c3c7220 */ /* 0x010fe20000410000 */
[----:B------:R-:W-:Y:S01]  /*40f0*/  FMUL.FTZ R39, R45, -1.4426950216293334961 ;  /* 0xbfb8aa3b2d277820 */ /* 0x000fe20000410000 */
[----:B------:R-:W-:Y:S01]  /*4100*/  FMUL.FTZ R23, R40, -1.4426950216293334961 ;  /* 0xbfb8aa3b28177820 */ /* 0x000fe20000410000 */
[----:B-----5:R-:W-:Y:S01]  /*4110*/  FMUL.FTZ R37, R37, R38 ;  /* 0x0000002625257220 */ /* 0x020fe20000410000 */
[----:B------:R-:W-:Y:S01]  /*4120*/  FMUL.FTZ R38, R41, -1.4426950216293334961 ;  /* 0xbfb8aa3b29267820 */ /* 0x000fe20000410000 */
[----:B------:R-:W-:Y:S01]  /*4130*/  FADD.FTZ R15, R15, 1 ;  /* 0x3f8000000f0f7421 */ /* 0x000fe20000010000 */
[----:B------:R-:W1:Y:S08]  /*4140*/  MUFU.RCP R27, R17 ;  /* 0x00000011001b7308 */ /* 0x000e700000001000 */
[----:B------:R-:W3:Y:S01]  /*4150*/  MUFU.EX2 R22, R22 ;  /* 0x0000001600167308 */ /* 0x000ee20000000800 */
[----:B------:R4:W-:Y:S07]  /*4160*/  STL [R1], R3 ;  /* 0x0000000301007387 */ /* 0x0009ee0000100800 */
[----:B------:R-:W5:Y:S01]  /*4170*/  MUFU.RCP R49, R15 ;  /* 0x0000000f00317308 */ /* 0x000f620000001000 */
[----:B0-----:R-:W-:Y:S01]  /*4180*/  FMUL.FTZ R33, R33, R26 ;  /* 0x0000001a21217220 */ /* 0x001fe20000410000 */
[----:B----4-:R-:W4:Y:S06]  /*4190*/  LDL.LU R3, [R1+0x4c] ;  /* 0x00004c0001037983 */ /* 0x010f2c0000300800 */
[----:B------:R-:W0:Y:S01]  /*41a0*/  MUFU.EX2 R39, R39 ;  /* 0x0000002700277308 */ /* 0x000e220000000800 */
[----:B------:R-:W4:Y:S07]  /*41b0*/  LDL.LU R31, [R1+0x50] ;  /* 0x00005000011f7983 */ /* 0x000f2e0000300800 */
[----:B------:R-:W0:Y:S08]  /*41c0*/  MUFU.EX2 R23, R23 ;  /* 0x0000001700177308 */ /* 0x000e300000000800 */
[----:B------:R-:W0:Y:S01]  /*41d0*/  MUFU.EX2 R38, R38 ;  /* 0x0000002600267308 */ /* 0x000e220000000800 */
[----:B------:R-:W-:Y:S01]  /*41e0*/  STL [R1+0x9c], R61 ;  /* 0x00009c3d01007387 */ /* 0x000fe20000100800 */
[----:B-1----:R-:W-:Y:S01]  /*41f0*/  FMUL.FTZ R54, R54, R27 ;  /* 0x0000001b36367220 */ /* 0x002fe20000410000 */
[----:B---3--:R-:W-:-:S02]  /*4200*/  FADD.FTZ R22, R22, 1 ;  /* 0x3f80000016167421 */ /* 0x008fc40000010000 */
[----:B------:R1:W-:Y:S01]  /*4210*/  STL [R1+0xa0], R32 ;  /* 0x0000a02001007387 */ /* 0x0003e20000100800 */
[----:B-----5:R-:W-:Y:S01]  /*4220*/  FMUL.FTZ R49, R11, R49 ;  /* 0x000000310b317220 */ /* 0x020fe20000410000 */
[----:B0-----:R-:W-:Y:S01]  /*4230*/  FADD.FTZ R11, R39, 1 ;  /* 0x3f800000270b7421 */ /* 0x001fe20000010000 */
[----:B------:R0:W3:Y:S01]  /*4240*/  MUFU.RCP R43, R22 ;  /* 0x00000016002b7308 */ /* 0x0000e20000001000 */
[----:B-1----:R-:W5:Y:S04]  /*4250*/  LDL.LU R32, [R1+0x78] ;  /* 0x0000780001207983 */ /* 0x002f680000300800 */
[----:B------:R1:W-:Y:S01]  /*4260*/  STL [R1+0xa4], R55 ;  /* 0x0000a43701007387 */ /* 0x0003e20000100800 */
[----:B0-----:R-:W-:Y:S01]  /*4270*/  FADD.FTZ R22, R23, 1 ;  /* 0x3f80000017167421 */ /* 0x001fe20000010000 */
[----:B------:R-:W-:-:S02]  /*4280*/  FADD.FTZ R23, R38, 1 ;  /* 0x3f80000026177421 */ /* 0x000fc40000010000 */
[----:B-1----:R-:W5:Y:S04]  /*4290*/  LDL.LU R55, [R1+0x6c] ;  /* 0x00006c0001377983 */ /* 0x002f680000300800 */
[----:B------:R0:W-:Y:S04]  /*42a0*/  STL [R1+0xa8], R33 ;  /* 0x0000a82101007387 */ /* 0x0001e80000100800 */
[----:B0-----:R-:W5:Y:S04]  /*42b0*/  LDL.LU R33, [R1+0x74] ;  /* 0x0000740001217983 */ /* 0x001f680000300800 */
[----:B------:R0:W-:Y:S04]  /*42c0*/  STL [R1+0xac], R54 ;  /* 0x0000ac3601007387 */ /* 0x0001e80000100800 */
[----:B0-----:R-:W5:Y:S04]  /*42d0*/  LDL.LU R54, [R1+0x68] ;  /* 0x0000680001367983 */ /* 0x001f680000300800 */
[----:B------:R-:W5:Y:S04]  /*42e0*/  LDL.LU R39, [R1+0x64] ;  /* 0x0000640001277983 */ /* 0x000f680000300800 */
[----:B------:R-:W5:Y:S01]  /*42f0*/  LDL.LU R38, [R1+0x5c] ;  /* 0x00005c0001267983 */ /* 0x000f620000300800 */
[----:B------:R-:W-:Y:S01]  /*4300*/  FMUL.FTZ R25, R34, -1.4426950216293334961 ;  /* 0xbfb8aa3b22197820 */ /* 0x000fe20000410000 */
[----:B------:R-:W-:Y:S01]  /*4310*/  FMUL.FTZ R42, R13, -1.4426950216293334961 ;  /* 0xbfb8aa3b0d2a7820 */ /* 0x000fe20000410000 */
[----:B------:R-:W-:Y:S01]  /*4320*/  FMUL.FTZ R26, R58, -1.4426950216293334961 ;  /* 0xbfb8aa3b3a1a7820 */ /* 0x000fe20000410000 */
[----:B------:R-:W-:Y:S01]  /*4330*/  FMUL.FTZ R27, R48, -1.4426950216293334961 ;  /* 0xbfb8aa3b301b7820 */ /* 0x000fe20000410000 */
[----:B------:R-:W-:Y:S01]  /*4340*/  MUFU.RCP R35, R35 ;  /* 0x0000002300237308 */ /* 0x000fe20000001000 */
[----:B------:R-:W-:Y:S01]  /*4350*/  FMUL.FTZ R28, R47, -1.4426950216293334961 ;  /* 0xbfb8aa3b2f1c7820 */ /* 0x000fe20000410000 */
[----:B------:R-:W-:-:S06]  /*4360*/  FMUL.FTZ R15, R5, -1.4426950216293334961 ;  /* 0xbfb8aa3b050f7820 */ /* 0x000fcc0000410000 */
[----:B------:R-:W-:Y:S01]  /*4370*/  MUFU.RCP R11, R11 ;  /* 0x0000000b000b7308 */ /* 0x000fe20000001000 */
[----:B---3--:R-:W-:Y:S01]  /*4380*/  FMUL.FTZ R43, R0, R43 ;  /* 0x0000002b002b7220 */ /* 0x008fe20000410000 */
[----:B------:R-:W3:Y:S04]  /*4390*/  LDL.LU R61, [R1+0x10] ;  /* 0x00001000013d7983 */ /* 0x000ee80000300800 */
[----:B------:R-:W3:Y:S02]  /*43a0*/  LDL.LU R30, [R1+0x70] ;  /* 0x00007000011e7983 */ /* 0x000ee40000300800 */
[----:B------:R-:W0:Y:S02]  /*43b0*/  MUFU.EX2 R25, R25 ;  /* 0x0000001900197308 */ /* 0x000e240000000800 */
[----:B0-----:R-:W-:-:S06]  /*43c0*/  FADD.FTZ R25, R25, 1 ;  /* 0x3f80000019197421 */ /* 0x001fcc0000010000 */
[----:B------:R-:W0:Y:S08]  /*43d0*/  MUFU.EX2 R42, R42 ;  /* 0x0000002a002a7308 */ /* 0x000e300000000800 */
[----:B------:R-:W1:Y:S01]  /*43e0*/  MUFU.RCP R25, R25 ;  /* 0x0000001900197308 */ /* 0x000e620000001000 */
[----:B0-----:R-:W-:-:S07]  /*43f0*/  FADD.FTZ R42, R42, 1 ;  /* 0x3f8000002a2a7421 */ /* 0x001fce0000010000 */
[----:B------:R-:W0:Y:S01]  /*4400*/  MUFU.EX2 R26, R26 ;  /* 0x0000001a001a7308 */ /* 0x000e220000000800 */
[----:B-1----:R-:W-:Y:S01]  /*4410*/  FMUL.FTZ R34, R34, R25 ;  /* 0x0000001922227220 */ /* 0x002fe20000410000 */
[----:B------:R-:W-:-:S06]  /*4420*/  FMUL.FTZ R25, R9, -1.4426950216293334961 ;  /* 0xbfb8aa3b09197820 */ /* 0x000fcc0000410000 */
[----:B------:R-:W1:Y:S08]  /*4430*/  MUFU.EX2 R27, R27 ;  /* 0x0000001b001b7308 */ /* 0x000e700000000800 */
[----:B------:R-:W1:Y:S08]  /*4440*/  MUFU.EX2 R25, R25 ;  /* 0x0000001900197308 */ /* 0x000e700000000800 */
[----:B------:R-:W1:Y:S01]  /*4450*/  MUFU.RCP R42, R42 ;  /* 0x0000002a002a7308 */ /* 0x000e620000001000 */
[----:B0-----:R-:W-:Y:S01]  /*4460*/  FADD.FTZ R26, R26, 1 ;  /* 0x3f8000001a1a7421 */ /* 0x001fe20000010000 */
[----:B------:R-:W-:Y:S01]  /*4470*/  FMUL.FTZ R35, R29, R35 ;  /* 0x000000231d237220 */ /* 0x000fe20000410000 */
[----:B------:R-:W-:Y:S01]  /*4480*/  FMUL.FTZ R29, R44, -1.4426950216293334961 ;  /* 0xbfb8aa3b2c1d7820 */ /* 0x000fe20000410000 */
[----:B-1----:R-:W-:Y:S01]  /*4490*/  FADD.FTZ R27, R27, 1 ;  /* 0x3f8000001b1b7421 */ /* 0x002fe20000010000 */
[----:B------:R-:W-:-:S03]  /*44a0*/  FADD.FTZ R25, R25, 1 ;  /* 0x3f80000019197421 */ /* 0x000fc60000010000 */
[----:B------:R-:W-:Y:S01]  /*44b0*/  MUFU.RCP R26, R26 ;  /* 0x0000001a001a7308 */ /* 0x000fe20000001000 */
[----:B------:R-:W-:-:S07]  /*44c0*/  FMUL.FTZ R36, R13, R42 ;  /* 0x0000002a0d247220 */ /* 0x000fce0000410000 */
[----:B------:R-:W0:Y:S01]  /*44d0*/  MUFU.RCP R46, R25 ;  /* 0x00000019002e7308 */ /* 0x000e220000001000 */
[----:B------:R-:W-:-:S07]  /*44e0*/  FMUL.FTZ R13, R7, -1.4426950216293334961 ;  /* 0xbfb8aa3b070d7820 */ /* 0x000fce0000410000 */
[----:B------:R-:W1:Y:S08]  /*44f0*/  MUFU.EX2 R28, R28 ;  /* 0x0000001c001c7308 */ /* 0x000e700000000800 */
[----:B------:R-:W1:Y:S08]  /*4500*/  MUFU.EX2 R29, R29 ;  /* 0x0000001d001d7308 */ /* 0x000e700000000800 */
[----:B------:R-:W1:Y:S08]  /*4510*/  MUFU.RCP R27, R27 ;  /* 0x0000001b001b7308 */ /* 0x000e700000001000 */
[----:B------:R-:W1:Y:S01]  /*4520*/  MUFU.EX2 R13, R13 ;  /* 0x0000000d000d7308 */ /* 0x000e620000000800 */
[----:B0-----:R-:W-:Y:S01]  /*4530*/  FMUL.FTZ R46, R9, R46 ;  /* 0x0000002e092e7220 */ /* 0x001fe20000410000 */
[----:B------:R-:W-:Y:S01]  /*4540*/  FMUL.FTZ R58, R58, R26 ;  /* 0x0000001a3a3a7220 */ /* 0x000fe20000410000 */
[----:B------:R-:W-:Y:S01]  /*4550*/  FMUL.FTZ R26, R6, -1.4426950216293334961 ;  /* 0xbfb8aa3b061a7820 */ /* 0x000fe20000410000 */
[----:B-1----:R-:W-:Y:S01]  /*4560*/  FADD.FTZ R25, R28, 1 ;  /* 0x3f8000001c197421 */ /* 0x002fe20000010000 */
[----:B------:R-:W-:Y:S01]  /*4570*/  FADD.FTZ R28, R29, 1 ;  /* 0x3f8000001d1c7421 */ /* 0x000fe20000010000 */
[----:B------:R-:W-:Y:S01]  /*4580*/  FMUL.FTZ R29, R10, -1.4426950216293334961 ;  /* 0xbfb8aa3b0a1d7820 */ /* 0x000fe20000410000 */
[----:B------:R-:W-:Y:S01]  /*4590*/  FMUL.FTZ R48, R48, R27 ;  /* 0x0000001b30307220 */ /* 0x000fe20000410000 */
[----:B------:R-:W-:Y:S01]  /*45a0*/  FMUL.FTZ R27, R19, -1.4426950216293334961 ;  /* 0xbfb8aa3b131b7820 */ /* 0x000fe20000410000 */
[----:B------:R-:W0:Y:S01]  /*45b0*/  MUFU.EX2 R15, R15 ;  /* 0x0000000f000f7308 */ /* 0x000e220000000800 */
[----:B------:R-:W-:-:S07]  /*45c0*/  FADD.FTZ R13, R13, 1 ;  /* 0x3f8000000d0d7421 */ /* 0x000fce0000010000 */
[----:B------:R-:W1:Y:S08]  /*45d0*/  MUFU.EX2 R26, R26 ;  /* 0x0000001a001a7308 */ /* 0x000e700000000800 */
[----:B------:R-:W1:Y:S08]  /*45e0*/  MUFU.RCP R42, R13 ;  /* 0x0000000d002a7308 */ /* 0x000e700000001000 */
[----:B------:R-:W-:Y:S08]  /*45f0*/  MUFU.EX2 R27, R27 ;  /* 0x0000001b001b7308 */ /* 0x000ff00000000800 */
[----:B------:R-:W1:Y:S01]  /*4600*/  MUFU.RCP R25, R25 ;  /* 0x0000001900197308 */ /* 0x000e620000001000 */
[----:B--2---:R-:W-:-:S07]  /*4610*/  FMUL.FTZ R9, R57, -1.4426950216293334961 ;  /* 0xbfb8aa3b39097820 */ /* 0x004fce0000410000 */
[----:B------:R-:W-:Y:S08]  /*4620*/  MUFU.EX2 R29, R29 ;  /* 0x0000001d001d7308 */ /* 0x000ff00000000800 */
[----:B------:R-:W2:Y:S01]  /*4630*/  MUFU.EX2 R9, R9 ;  /* 0x0000000900097308 */ /* 0x000ea20000000800 */
[----:B0-----:R-:W-:Y:S01]  /*4640*/  FADD.FTZ R0, R15, 1 ;  /* 0x3f8000000f007421 */ /* 0x001fe20000010000 */
[----:B-1----:R-:W-:Y:S01]  /*4650*/  FADD.FTZ R26, R26, 1 ;  /* 0x3f8000001a1a7421 */ /* 0x002fe20000010000 */
[----:B------:R-:W-:Y:S01]  /*4660*/  FMUL.FTZ R15, R59, -1.4426950216293334961 ;  /* 0xbfb8aa3b3b0f7820 */ /* 0x000fe20000410000 */
[----:B------:R-:W-:Y:S01]  /*4670*/  FMUL.FTZ R42, R7, R42 ;  /* 0x0000002a072a7220 */ /* 0x000fe20000410000 */
[----:B------:R-:W-:Y:S01]  /*4680*/  FMUL.FTZ R47, R47, R25 ;  /* 0x000000192f2f7220 */ /* 0x000fe20000410000 */
[----:B------:R-:W-:Y:S01]  /*4690*/  FMUL.FTZ R45, R45, R11 ;  /* 0x0000000b2d2d7220 */ /* 0x000fe20000410000 */
[----:B------:R-:W-:Y:S01]  /*46a0*/  FADD.FTZ R7, R27, 1 ;  /* 0x3f8000001b077421 */ /* 0x000fe20000010000 */
[----:B------:R-:W0:Y:S01]  /*46b0*/  MUFU.RCP R0, R0 ;  /* 0x0000000000007308 */ /* 0x000e220000001000 */
[----:B--2---:R-:W-:Y:S01]  /*46c0*/  FADD.FTZ R9, R9, 1 ;  /* 0x3f80000009097421 */ /* 0x004fe20000010000 */
[----:B----4-:R-:W-:-:S06]  /*46d0*/  FMUL.FTZ R25, R3, -1.4426950216293334961 ;  /* 0xbfb8aa3b03197820 */ /* 0x010fcc0000410000 */
[----:B------:R1:W-:Y:S01]  /*46e0*/  MUFU.RCP R59, R9 ;  /* 0x00000009003b7308 */ /* 0x0003e20000001000 */
[----:B------:R-:W-:Y:S01]  /*46f0*/  FMUL.FTZ R11, R31, -1.4426950216293334961 ;  /* 0xbfb8aa3b1f0b7820 */ /* 0x000fe20000410000 */
[----:B-1----:R-:W-:-:S06]  /*4700*/  FADD.FTZ R9, R29, 1 ;  /* 0x3f8000001d097421 */ /* 0x002fcc0000010000 */
[----:B------:R-:W1:Y:S08]  /*4710*/  MUFU.RCP R26, R26 ;  /* 0x0000001a001a7308 */ /* 0x000e700000001000 */
[----:B------:R-:W2:Y:S08]  /*4720*/  MUFU.RCP R7, R7 ;  /* 0x0000000700077308 */ /* 0x000eb00000001000 */
[----:B------:R-:W4:Y:S08]  /*4730*/  MUFU.RCP R9, R9 ;  /* 0x0000000900097308 */ /* 0x000f300000001000 */
[----:B------:R-:W4:Y:S08]  /*4740*/  MUFU.EX2 R25, R25 ;  /* 0x0000001900197308 */ /* 0x000f300000000800 */
[----:B------:R-:W5:Y:S01]  /*4750*/  MUFU.EX2 R11, R11 ;  /* 0x0000000b000b7308 */ /* 0x000f620000000800 */
[----:B0-----:R-:W-:Y:S01]  /*4760*/  FMUL.FTZ R0, R5, R0 ;  /* 0x0000000005007220 */ /* 0x001fe20000410000 */
[----:B-1----:R-:W-:Y:S01]  /*4770*/  FMUL.FTZ R5, R6, R26 ;  /* 0x0000001a06057220 */ /* 0x002fe20000410000 */
[----:B------:R-:W-:Y:S01]  /*4780*/  FMUL.FTZ R26, R16, -1.4426950216293334961 ;  /* 0xbfb8aa3b101a7820 */ /* 0x000fe20000410000 */
[----:B--2---:R-:W-:Y:S01]  /*4790*/  FMUL.FTZ R6, R19, R7 ;  /* 0x0000000713067220 */ /* 0x004fe20000410000 */
[----:B----4-:R-:W-:Y:S01]  /*47a0*/  FMUL.FTZ R9, R10, R9 ;  /* 0x000000090a097220 */ /* 0x010fe20000410000 */
[----:B------:R-:W-:-:S03]  /*47b0*/  FADD.FTZ R7, R25, 1 ;  /* 0x3f80000019077421 */ /* 0x000fc60000010000 */
[----:B------:R-:W-:Y:S01]  /*47c0*/  MUFU.EX2 R26, R26 ;  /* 0x0000001a001a7308 */ /* 0x000fe20000000800 */
[----:B-----5:R-:W-:Y:S01]  /*47d0*/  FADD.FTZ R10, R11, 1 ;  /* 0x3f8000000b0a7421 */ /* 0x020fe20000010000 */
[----:B------:R-:W-:-:S06]  /*47e0*/  FMUL.FTZ R13, R38, -1.4426950216293334961 ;  /* 0xbfb8aa3b260d7820 */ /* 0x000fcc0000410000 */
[----:B------:R-:W0:Y:S08]  /*47f0*/  MUFU.EX2 R13, R13 ;  /* 0x0000000d000d7308 */ /* 0x000e300000000800 */
[----:B------:R-:W1:Y:S01]  /*4800*/  MUFU.RCP R7, R7 ;  /* 0x0000000700077308 */ /* 0x000e620000001000 */
[----:B0-----:R-:W-:-:S07]  /*4810*/  FADD.FTZ R11, R13, 1 ;  /* 0x3f8000000d0b7421 */ /* 0x001fce0000010000 */
[----:B------:R-:W0:Y:S08]  /*4820*/  MUFU.RCP R10, R10 ;  /* 0x0000000a000a7308 */ /* 0x000e300000001000 */
[----:B------:R-:W2:Y:S01]  /*4830*/  MUFU.RCP R11, R11 ;  /* 0x0000000b000b7308 */ /* 0x000ea20000001000 */
[----:B------:R-:W-:Y:S01]  /*4840*/  FADD.FTZ R26, R26, 1 ;  /* 0x3f8000001a1a7421 */ /* 0x000fe20000010000 */
[----:B-1----:R-:W-:-:S02]  /*4850*/  FMUL.FTZ R7, R3, R7 ;  /* 0x0000000703077220 */ /* 0x002fc40000410000 */
[----:B------:R-:W4:Y:S01]  /*4860*/  LDL.LU R3, [R1+0x7c] ;  /* 0x00007c0001037983 */ /* 0x000f220000300800 */
[----:B0-----:R-:W-:-:S03]  /*4870*/  FMUL.FTZ R10, R31, R10 ;  /* 0x0000000a1f0a7220 */ /* 0x001fc60000410000 */
[----:B------:R-:W5:Y:S01]  /*4880*/  LDL.LU R31, [R1+0xb0] ;  /* 0x0000b000011f7983 */ /* 0x000f620000300800 */
[----:B--2---:R-:W-:Y:S02]  /*4890*/  FMUL.FTZ R11, R38, R11 ;  /* 0x0000000b260b7220 */ /* 0x004fe40000410000 */
[----:B------:R0:W-:Y:S02]  /*48a0*/  MUFU.RCP R38, R26 ;  /* 0x0000001a00267308 */ /* 0x0001e40000001000 */
[----:B0-----:R-:W2:Y:S01]  /*48b0*/  LDL.LU R26, [R1+0x60] ;  /* 0x00006000011a7983 */ /* 0x001ea20000300800 */
[----:B------:R-:W-:-:S06]  /*48c0*/  FMUL.FTZ R17, R50, -1.4426950216293334961 ;  /* 0xbfb8aa3b32117820 */ /* 0x000fcc0000410000 */
[----:B------:R-:W0:Y:S02]  /*48d0*/  MUFU.EX2 R17, R17 ;  /* 0x0000001100117308 */ /* 0x000e240000000800 */
[----:B0-----:R-:W-:-:S06]  /*48e0*/  FADD.FTZ R17, R17, 1 ;  /* 0x3f80000011117421 */ /* 0x001fcc0000010000 */
[----:B------:R-:W0:Y:S08]  /*48f0*/  MUFU.RCP R17, R17 ;  /* 0x0000001100117308 */ /* 0x000e300000001000 */
[----:B------:R-:W1:Y:S08]  /*4900*/  MUFU.RCP R23, R23 ;  /* 0x0000001700177308 */ /* 0x000e700000001000 */
[----:B------:R-:W3:Y:S01]  /*4910*/  MUFU.RCP R28, R28 ;  /* 0x0000001c001c7308 */ /* 0x000ee20000001000 */
[----:B0-----:R-:W-:Y:S01]  /*4920*/  FMUL.FTZ R50, R50, R17 ;  /* 0x0000001132327220 */ /* 0x001fe20000410000 */
[----:B------:R-:W-:-:S06]  /*4930*/  FMUL.FTZ R17, R4, -1.4426950216293334961 ;  /* 0xbfb8aa3b04117820 */ /* 0x000fcc0000410000 */
[----:B------:R-:W0:Y:S01]  /*4940*/  MUFU.EX2 R17, R17 ;  /* 0x0000001100117308 */ /* 0x000e220000000800 */
[----:B-1----:R-:W-:Y:S01]  /*4950*/  FMUL.FTZ R41, R41, R23 ;  /* 0x0000001729297220 */ /* 0x002fe20000410000 */
[----:B------:R-:W-:Y:S01]  /*4960*/  FMUL.FTZ R23, R14, -1.4426950216293334961 ;  /* 0xbfb8aa3b0e177820 */ /* 0x000fe20000410000 */
[----:B---3--:R-:W-:Y:S01]  /*4970*/  FMUL.FTZ R44, R44, R28 ;  /* 0x0000001c2c2c7220 */ /* 0x008fe20000410000 */
[----:B------:R-:W-:-:S04]  /*4980*/  FMUL.FTZ R28, R8, -1.4426950216293334961 ;  /* 0xbfb8aa3b081c7820 */ /* 0x000fc80000410000 */
[----:B------:R-:W1:Y:S08]  /*4990*/  MUFU.EX2 R23, R23 ;  /* 0x0000001700177308 */ /* 0x000e700000000800 */
[----:B------:R-:W3:Y:S01]  /*49a0*/  MUFU.RCP R22, R22 ;  /* 0x0000001600167308 */ /* 0x000ee20000001000 */
[----:B0-----:R-:W-:-:S07]  /*49b0*/  FADD.FTZ R17, R17, 1 ;  /* 0x3f80000011117421 */ /* 0x001fce0000010000 */
[----:B------:R-:W0:Y:S01]  /*49c0*/  MUFU.EX2 R28, R28 ;  /* 0x0000001c001c7308 */ /* 0x000e220000000800 */
[----:B-1----:R-:W-:-:S07]  /*49d0*/  FADD.FTZ R13, R23, 1 ;  /* 0x3f800000170d7421 */ /* 0x002fce0000010000 */
[----:B------:R-:W1:Y:S01]  /*49e0*/  MUFU.RCP R17, R17 ;  /* 0x0000001100117308 */ /* 0x000e620000001000 */
[----:B---3--:R-:W-:Y:S01]  /*49f0*/  FMUL.FTZ R40, R40, R22 ;  /* 0x0000001628287220 */ /* 0x008fe20000410000 */
[----:B------:R-:W-:-:S06]  /*4a00*/  FMUL.FTZ R22, R12, -1.4426950216293334961 ;  /* 0xbfb8aa3b0c167820 */ /* 0x000fcc0000410000 */
[----:B------:R-:W3:Y:S01]  /*4a10*/  MUFU.RCP R13, R13 ;  /* 0x0000000d000d7308 */ /* 0x000ee20000001000 */
[----:B0-----:R-:W-:-:S07]  /*4a20*/  FADD.FTZ R25, R28, 1 ;  /* 0x3f8000001c197421 */ /* 0x001fce0000010000 */
[----:B------:R-:W0:Y:S01]  /*4a30*/  MUFU.EX2 R15, R15 ;  /* 0x0000000f000f7308 */ /* 0x000e220000000800 */
[----:B-1----:R-:W-:-:S07]  /*4a40*/  FMUL.FTZ R4, R4, R17 ;  /* 0x0000001104047220 */ /* 0x002fce0000410000 */
[----:B------:R-:W1:Y:S01]  /*4a50*/  MUFU.EX2 R22, R22 ;  /* 0x0000001600167308 */ /* 0x000e620000000800 */
[----:B------:R-:W-:Y:S01]  /*4a60*/  FMUL.FTZ R17, R39, -1.4426950216293334961 ;  /* 0xbfb8aa3b27117820 */ /* 0x000fe20000410000 */
[----:B------:R-:W-:-:S06]  /*4a70*/  FMUL.FTZ R27, R18, -1.4426950216293334961 ;  /* 0xbfb8aa3b121b7820 */ /* 0x000fcc0000410000 */
[----:B------:R-:W1:Y:S01]  /*4a80*/  MUFU.RCP R25, R25 ;  /* 0x0000001900197308 */ /* 0x000e620000001000 */
[----:B---3--:R-:W-:Y:S01]  /*4a90*/  FMUL.FTZ R13, R14, R13 ;  /* 0x0000000d0e0d7220 */ /* 0x008fe20000410000 */
[----:B0-----:R-:W-:-:S06]  /*4aa0*/  FADD.FTZ R14, R15, 1 ;  /* 0x3f8000000f0e7421 */ /* 0x001fcc0000010000 */
[----:B------:R-:W0:Y:S01]  /*4ab0*/  MUFU.EX2 R17, R17 ;  /* 0x0000001100117308 */ /* 0x000e220000000800 */
[----:B-1----:R-:W-:-:S07]  /*4ac0*/  FADD.FTZ R22, R22, 1 ;  /* 0x3f80000016167421 */ /* 0x002fce0000010000 */
[----:B------:R-:W1:Y:S01]  /*4ad0*/  MUFU.EX2 R27, R27 ;  /* 0x0000001b001b7308 */ /* 0x000e620000000800 */
[----:B------:R-:W-:-:S07]  /*4ae0*/  FMUL.FTZ R8, R8, R25 ;  /* 0x0000001908087220 */ /* 0x000fce0000410000 */
[----:B------:R3:W3:Y:S08]  /*4af0*/  MUFU.RCP R25, R22 ;  /* 0x0000001600197308 */ /* 0x0006f00000001000 */
[----:B------:R-:W-:Y:S01]  /*4b00*/  MUFU.RCP R14, R14 ;  /* 0x0000000e000e7308 */ /* 0x000fe20000001000 */
[----:B0-----:R-:W-:Y:S01]  /*4b10*/  FADD.FTZ R15, R17, 1 ;  /* 0x3f800000110f7421 */ /* 0x001fe20000010000 */
[----:B------:R-:W-:Y:S01]  /*4b20*/  FMUL.FTZ R59, R57, R59 ;  /* 0x0000003b393b7220 */ /* 0x000fe20000410000 */
[----:B-1----:R-:W-:Y:S01]  /*4b30*/  FADD.FTZ R17, R27, 1 ;  /* 0x3f8000001b117421 */ /* 0x002fe20000010000 */
[----:B------:R-:W-:Y:S01]  /*4b40*/  FMUL.FTZ R57, R54, -1.4426950216293334961 ;  /* 0xbfb8aa3b36397820 */ /* 0x000fe20000410000 */
[----:B------:R-:W-:Y:S01]  /*4b50*/  FMUL.FTZ R19, R33, -1.4426950216293334961 ;  /* 0xbfb8aa3b21137820 */ /* 0x000fe20000410000 */
[----:B------:R-:W-:Y:S01]  /*4b60*/  FMUL.FTZ R56, R20, -1.4426950216293334961 ;  /* 0xbfb8aa3b14387820 */ /* 0x000fe20000410000 */
[----:B------:R-:W-:Y:S01]  /*4b70*/  FMUL.FTZ R29, R21, -1.4426950216293334961 ;  /* 0xbfb8aa3b151d7820 */ /* 0x000fe20000410000 */
[----:B---3--:R-:W-:Y:S01]  /*4b80*/  FMUL.FTZ R22, R55, -1.4426950216293334961 ;  /* 0xbfb8aa3b37167820 */ /* 0x008fe20000410000 */
[----:B------:R-:W-:Y:S01]  /*4b90*/  FMUL.FTZ R23, R32, -1.4426950216293334961 ;  /* 0xbfb8aa3b20177820 */ /* 0x000fe20000410000 */
[----:B------:R-:W0:Y:S01]  /*4ba0*/  MUFU.RCP R17, R17 ;  /* 0x0000001100117308 */ /* 0x000e220000001000 */
[----:B------:R-:W-:Y:S01]  /*4bb0*/  FMUL.FTZ R12, R12, R25 ;  /* 0x000000190c0c7220 */ /* 0x000fe20000410000 */
[----:B------:R-:W-:Y:S01]  /*4bc0*/  FMUL.FTZ R28, R24, -1.4426950216293334961 ;  /* 0xbfb8aa3b181c7820 */ /* 0x000fe20000410000 */
[----:B------:R-:W-:-:S05]  /*4bd0*/  FMUL.FTZ R25, R61, -1.4426950216293334961 ;  /* 0xbfb8aa3b3d197820 */ /* 0x000fca0000410000 */
[----:B------:R-:W1:Y:S08]  /*4be0*/  MUFU.EX2 R57, R57 ;  /* 0x0000003900397308 */ /* 0x000e700000000800 */
[----:B------:R-:W3:Y:S08]  /*4bf0*/  MUFU.EX2 R19, R19 ;  /* 0x0000001300137308 */ /* 0x000ef00000000800 */
[----:B------:R-:W3:Y:S08]  /*4c00*/  MUFU.EX2 R56, R56 ;  /* 0x0000003800387308 */ /* 0x000ef00000000800 */
[----:B------:R-:W3:Y:S08]  /*4c10*/  MUFU.EX2 R29, R29 ;  /* 0x0000001d001d7308 */ /* 0x000ef00000000800 */
[----:B------:R-:W3:Y:S08]  /*4c20*/  MUFU.EX2 R22, R22 ;  /* 0x0000001600167308 */ /* 0x000ef00000000800 */
[----:B------:R-:W3:Y:S08]  /*4c30*/  MUFU.EX2 R23, R23 ;  /* 0x0000001700177308 */ /* 0x000ef00000000800 */
[----:B------:R-:W3:Y:S08]  /*4c40*/  MUFU.EX2 R28, R28 ;  /* 0x0000001c001c7308 */ /* 0x000ef00000000800 */
[----:B------:R-:W3:Y:S01]  /*4c50*/  MUFU.EX2 R25, R25 ;  /* 0x0000001900197308 */ /* 0x000ee20000000800 */
[----:B0-----:R-:W-:Y:S01]  /*4c60*/  FMUL.FTZ R17, R18, R17 ;  /* 0x0000001112117220 */ /* 0x001fe20000410000 */
[----:B-1----:R-:W-:Y:S01]  /*4c70*/  FADD.FTZ R18, R57, 1 ;  /* 0x3f80000039127421 */ /* 0x002fe20000010000 */
[----:B---3--:R-:W-:Y:S01]  /*4c80*/  FADD.FTZ R19, R19, 1 ;  /* 0x3f80000013137421 */ /* 0x008fe20000010000 */
[----:B------:R-:W-:Y:S01]  /*4c90*/  FADD.FTZ R56, R56, 1 ;  /* 0x3f80000038387421 */ /* 0x000fe20000010000 */
[----:B------:R-:W-:Y:S01]  /*4ca0*/  FADD.FTZ R29, R29, 1 ;  /* 0x3f8000001d1d7421 */ /* 0x000fe20000010000 */
[----:B------:R-:W-:Y:S01]  /*4cb0*/  FADD.FTZ R22, R22, 1 ;  /* 0x3f80000016167421 */ /* 0x000fe20000010000 */
[----:B------:R-:W-:Y:S01]  /*4cc0*/  FADD.FTZ R23, R23, 1 ;  /* 0x3f80000017177421 */ /* 0x000fe20000010000 */
[----:B------:R-:W-:Y:S01]  /*4cd0*/  MUFU.RCP R18, R18 ;  /* 0x0000001200127308 */ /* 0x000fe20000001000 */
[----:B------:R-:W-:Y:S01]  /*4ce0*/  FADD.FTZ R28, R28, 1 ;  /* 0x3f8000001c1c7421 */ /* 0x000fe20000010000 */
[----:B------:R-:W3:Y:S06]  /*4cf0*/  LDL.LU R57, [R1] ;  /* 0x0000000001397983 */ /* 0x000eec0000300800 */
[----:B------:R-:W-:Y:S01]  /*4d00*/  MUFU.RCP R19, R19 ;  /* 0x0000001300137308 */ /* 0x000fe20000001000 */
[----:B------:R-:W-:-:S07]  /*4d10*/  FADD.FTZ R25, R25, 1 ;  /* 0x3f80000019197421 */ /* 0x000fce0000010000 */
[----:B------:R-:W-:Y:S01]  /*4d20*/  MUFU.RCP R56, R56 ;  /* 0x0000003800387308 */ /* 0x000fe20000001000 */
[----:B----4-:R-:W-:-:S07]  /*4d30*/  FMUL.FTZ R27, R3, -1.4426950216293334961 ;  /* 0xbfb8aa3b031b7820 */ /* 0x010fce0000410000 */
[----:B------:R-:W0:Y:S01]  /*4d40*/  MUFU.EX2 R27, R27 ;  /* 0x0000001b001b7308 */ /* 0x000e220000000800 */
[----:B--2---:R-:W-:Y:S01]  /*4d50*/  FMUL.FTZ R14, R26, R14 ;  /* 0x0000000e1a0e7220 */ /* 0x004fe20000410000 */
[----:B------:R-:W-:-:S06]  /*4d60*/  FMUL.FTZ R26, R30, -1.4426950216293334961 ;  /* 0xbfb8aa3b1e1a7820 */ /* 0x000fcc0000410000 */
[----:B------:R-:W1:Y:S01]  /*4d70*/  MUFU.EX2 R26, R26 ;  /* 0x0000001a001a7308 */ /* 0x000e620000000800 */
[----:B0-----:R-:W-:-:S07]  /*4d80*/  FADD.FTZ R27, R27, 1 ;  /* 0x3f8000001b1b7421 */ /* 0x001fce0000010000 */
[----:B------:R-:W0:Y:S01]  /*4d90*/  MUFU.RCP R29, R29 ;  /* 0x0000001d001d7308 */ /* 0x000e220000001000 */
[----:B-1----:R-:W-:-:S07]  /*4da0*/  FADD.FTZ R26, R26, 1 ;  /* 0x3f8000001a1a7421 */ /* 0x002fce0000010000 */
[----:B------:R-:W1:Y:S08]  /*4db0*/  MUFU.RCP R22, R22 ;  /* 0x0000001600167308 */ /* 0x000e700000001000 */
[----:B------:R-:W2:Y:S08]  /*4dc0*/  MUFU.RCP R23, R23 ;  /* 0x0000001700177308 */ /* 0x000eb00000001000 */
[----:B------:R-:W4:Y:S08]  /*4dd0*/  MUFU.RCP R28, R28 ;  /* 0x0000001c001c7308 */ /* 0x000f300000001000 */
[----:B------:R-:W5:Y:S08]  /*4de0*/  MUFU.RCP R25, R25 ;  /* 0x0000001900197308 */ /* 0x000f700000001000 */
[----:B------:R-:W5:Y:S08]  /*4df0*/  MUFU.RCP R26, R26 ;  /* 0x0000001a001a7308 */ /* 0x000f700000001000 */
[----:B------:R-:W5:Y:S01]  /*4e00*/  MUFU.RCP R27, R27 ;  /* 0x0000001b001b7308 */ /* 0x000f620000001000 */
[----:B------:R-:W-:Y:S01]  /*4e10*/  FMUL.FTZ R18, R54, R18 ;  /* 0x0000001236127220 */ /* 0x000fe20000410000 */
[----:B------:R-:W-:Y:S01]  /*4e20*/  FMUL.FTZ R19, R33, R19 ;  /* 0x0000001321137220 */ /* 0x000fe20000410000 */
[----:B------:R-:W3:Y:S01]  /*4e30*/  LDL.LU R54, [R1+0xac] ;  /* 0x0000ac0001367983 */ /* 0x000ee20000300800 */
[----:B------:R-:W-:Y:S01]  /*4e40*/  FMUL.FTZ R20, R20, R56 ;  /* 0x0000003814147220 */ /* 0x000fe20000410000 */
[----:B0-----:R-:W-:-:S02]  /*4e50*/  FMUL.FTZ R21, R21, R29 ;  /* 0x0000001d15157220 */ /* 0x001fc40000410000 */
[----:B------:R-:W3:Y:S01]  /*4e60*/  LDL.LU R33, [R1+0xa8] ;  /* 0x0000a80001217983 */ /* 0x000ee20000300800 */
[----:B-1----:R-:W-:Y:S01]  /*4e70*/  FMUL.FTZ R22, R55, R22 ;  /* 0x0000001637167220 */ /* 0x002fe20000410000 */
[----:B--2---:R-:W-:Y:S02]  /*4e80*/  FMUL.FTZ R23, R32, R23 ;  /* 0x0000001720177220 */ /* 0x004fe40000410000 */
[----:B------:R-:W2:Y:S01]  /*4e90*/  LDL.LU R56, [R1+0x4] ;  /* 0x0000040001387983 */ /* 0x000ea20000300800 */
[----:B----4-:R-:W-:-:S03]  /*4ea0*/  FMUL.FTZ R24, R24, R28 ;  /* 0x0000001c18187220 */ /* 0x010fc60000410000 */
[----:B------:R-:W4:Y:S01]  /*4eb0*/  LDL.LU R29, [R1+0xc] ;  /* 0x00000c00011d7983 */ /* 0x000f220000300800 */
[----:B-----5:R-:W-:-:S03]  /*4ec0*/  FMUL.FTZ R25, R61, R25 ;  /* 0x000000193d197220 */ /* 0x020fc60000410000 */
[----:B------:R-:W5:Y:S01]  /*4ed0*/  LDL.LU R55, [R1+0xa4] ;  /* 0x0000a40001377983 */ /* 0x000f620000300800 */
[----:B------:R-:W-:-:S03]  /*4ee0*/  FMUL.FTZ R26, R30, R26 ;  /* 0x0000001a1e1a7220 */ /* 0x000fc60000410000 */
[----:B------:R-:W5:Y:S01]  /*4ef0*/  LDL.LU R32, [R1+0xa0] ;  /* 0x0000a00001207983 */ /* 0x000f620000300800 */
[----:B------:R-:W-:-:S03]  /*4f00*/  FMUL.FTZ R27, R3, R27 ;  /* 0x0000001b031b7220 */ /* 0x000fc60000410000 */
[----:B------:R-:W3:Y:S04]  /*4f10*/  LDL.LU R28, [R1+0x28] ;  /* 0x00002800011c7983 */ /* 0x000ee80000300800 */
[----:B------:R-:W4:Y:S04]  /*4f20*/  LDL.LU R61, [R1+0x9c] ;  /* 0x00009c00013d7983 */ /* 0x000f280000300800 */
[----:B------:R-:W2:Y:S04]  /*4f30*/  LDL.LU R30, [R1+0x98] ;  /* 0x00009800011e7983 */ /* 0x000ea80000300800 */
[----:B------:R-:W3:Y:S01]  /*4f40*/  LDL.LU R3, [R1+0x94] ;  /* 0x0000940001037983 */ /* 0x000ee20000300800 */
[----:B------:R-:W0:Y:S01]  /*4f50*/  MUFU.RCP R15, R15 ;  /* 0x0000000f000f7308 */ /* 0x000e220000001000 */
[----:B------:R-:W-:Y:S01]  /*4f60*/  FMUL.FTZ R16, R16, R38 ;  /* 0x0000002610107220 */ /* 0x000fe20000410000 */
[----:B------:R-:W-:-:S06]  /*4f70*/  FMUL.FTZ R38, R31, -1.4426950216293334961 ;  /* 0xbfb8aa3b1f267820 */ /* 0x000fcc0000410000 */
[----:B------:R-:W1:Y:S01]  /*4f80*/  MUFU.EX2 R38, R38 ;  /* 0x0000002600267308 */ /* 0x000e620000000800 */
[----:B0-----:R-:W-:Y:S01]  /*4f90*/  FMUL.FTZ R15, R39, R15 ;  /* 0x0000000f270f7220 */ /* 0x001fe20000410000 */
[----:B------:R-:W-:-:S06]  /*4fa0*/  FMUL.FTZ R39, R2, -1.4426950216293334961 ;  /* 0xbfb8aa3b02277820 */ /* 0x000fcc0000410000 */
[----:B------:R-:W0:Y:S01]  /*4fb0*/  MUFU.EX2 R39, R39 ;  /* 0x0000002700277308 */ /* 0x000e220000000800 */
[----:B-1----:R-:W-:-:S07]  /*4fc0*/  FADD.FTZ R38, R38, 1 ;  /* 0x3f80000026267421 */ /* 0x002fce0000010000 */
[----:B------:R-:W1:Y:S01]  /*4fd0*/  MUFU.RCP R38, R38 ;  /* 0x0000002600267308 */ /* 0x000e620000001000 */
[----:B0-----:R-:W-:-:S07]  /*4fe0*/  FADD.FTZ R39, R39, 1 ;  /* 0x3f80000027277421 */ /* 0x001fce0000010000 */
[----:B------:R-:W0:Y:S01]  /*4ff0*/  MUFU.RCP R39, R39 ;  /* 0x0000002700277308 */ /* 0x000e220000001000 */
[----:B-1----:R-:W-:Y:S02]  /*5000*/  FMUL.FTZ R38, R31, R38 ;  /* 0x000000261f267220 */ /* 0x002fe40000410000 */
[----:B------:R-:W4:Y:S01]  /*5010*/  LDL.LU R31, [R1+0x8] ;  /* 0x00000800011f7983 */ /* 0x000f220000300800 */
[----:B0-----:R-:W-:-:S03]  /*5020*/  FMUL.FTZ R39, R2, R39 ;  /* 0x0000002702277220 */ /* 0x001fc60000410000 */
[----:B------:R-:W4:Y:S01]  /*5030*/  LDL.LU R2, [R1+0x90] ;  /* 0x0000900001027983 */ /* 0x000f220000300800 */
[----:B---3--:R-:W-:-:S03]  /*5040*/  F2FP.BF16.F32.PACK_AB R28, R3, R28 ;  /* 0x0000001c031c723e */ /* 0x008fc600000010ff */
[----:B------:R-:W3:Y:S01]  /*5050*/  LDL.LU R3, [R1+0x8c] ;  /* 0x00008c0001037983 */ /* 0x000ee20000300800 */
[----:B--2---:R-:W-:Y:S02]  /*5060*/  F2FP.BF16.F32.PACK_AB R30, R30, R56 ;  /* 0x000000381e1e723e */ /* 0x004fe400000010ff */
[----:B-----5:R-:W-:Y:S02]  /*5070*/  F2FP.BF16.F32.PACK_AB R32, R55, R32 ;  /* 0x000000203720723e */ /* 0x020fe400000010ff */
        /* <DEDUP_REMOVED lines=19> */
[----:B----4-:R-:W-:Y:S02]  /*51b0*/  F2FP.BF16.F32.PACK_AB R29, R31, R29 ;  /* 0x0000001d1f1d723e */ /* 0x010fe400000010ff */
[----:B------:R-:W-:Y:S01]  /*51c0*/  F2FP.BF16.F32.PACK_AB R31, R61, R57 ;  /* 0x000000393d1f723e */ /* 0x000fe200000010ff */
[----:B------:R-:W-:Y:S02]  /*51d0*/  USHF.L.U32 UR9, UR6, 0x1, URZ ;  /* 0x0000000106097899 */ /* 0x000fe400080006ff */
[----:B------:R-:W-:-:S02]  /*51e0*/  USHF.L.U64.HI UR7, UR6, 0x1, UR7 ;  /* 0x0000000106077899 */ /* 0x000fc40008010207 */
[----:B------:R-:W-:-:S04]  /*51f0*/  UISETP.GE.U32.AND UP0, UPT, UR8, UR9, UPT ;  /* 0x000000090800728c */ /* 0x000fc8000bf06070 */
[----:B------:R-:W-:Y:S02]  /*5200*/  UISETP.GE.AND.EX UP0, UPT, UR5, UR7, UPT, UP0 ;  /* 0x000000070500728c */ /* 0x000fe4000bf06300 */
[----:B------:R-:W-:Y:S01]  /*5210*/  ULOP3.LUT UR4, UR4, 0x1, URZ, 0x3c, !UPT ;  /* 0x0000000104047892 */ /* 0x000fe2000f8e3cff */
[----:B---3--:R0:W-:Y:S04]  /*5220*/  STG.E.64 desc[UR12][R2.64+0x1e00], R28 ;  /* 0x001e001c02007986 */ /* 0x0081e8000c101b0c */
[----:B------:R1:W-:Y:S04]  /*5230*/  STG.E.64 desc[UR12][R2.64+0x3c00], R30 ;  /* 0x003c001e02007986 */ /* 0x0003e8000c101b0c */
[----:B------:R2:W-:Y:S01]  /*5240*/  STG.E.64 desc[UR12][R2.64+0x5a00], R32 ;  /* 0x005a002002007986 */ /* 0x0005e2000c101b0c */
[----:B0-----:R-:W-:-:S02]  /*5250*/  F2FP.BF16.F32.PACK_AB R28, R50, R49 ;  /* 0x00000031321c723e */ /* 0x001fc400000010ff */
[----:B------:R-:W-:Y:S02]  /*5260*/  F2FP.BF16.F32.PACK_AB R29, R48, R58 ;  /* 0x0000003a301d723e */ /* 0x000fe400000010ff */
[----:B-1----:R-:W-:Y:S02]  /*5270*/  F2FP.BF16.F32.PACK_AB R30, R47, R46 ;  /* 0x0000002e2f1e723e */ /* 0x002fe400000010ff */
[----:B------:R-:W-:Y:S02]  /*5280*/  F2FP.BF16.F32.PACK_AB R31, R45, R44 ;  /* 0x0000002c2d1f723e */ /* 0x000fe400000010ff */
[----:B--2---:R-:W-:Y:S02]  /*5290*/  F2FP.BF16.F32.PACK_AB R32, R43, R42 ;  /* 0x0000002a2b20723e */ /* 0x004fe400000010ff */
        /* <DEDUP_REMOVED lines=15> */
.L_x_529:
        /* <DEDUP_REMOVED lines=15> */
.L_x_1103:


//--------------------- .text._ZN13group_norm_v214gn_cuda_kernelI13__nv_bfloat16Li480ELi2ELi16ELi120ELi1024ELb1ELi32ELi960ELi960ELi4ELb1ELi9ELb0ELb0ENS_16CompileConditionILi1000EEEEEvPT_PKS4_S7_S7_flPfS8_Pj --------------------------
	.section	.text._ZN13group_norm_v214gn_cuda_kernelI13__nv_bfloat16Li480ELi2ELi16ELi120ELi1024ELb1ELi32ELi960ELi960ELi4ELb1ELi9ELb0ELb0ENS_16CompileConditionILi1000EEEEEvPT_PKS4_S7_S7_flPfS8_Pj,"ax",@progbits
	.align	128
        .global         _ZN13group_norm_v214gn_cuda_kernelI13__nv_bfloat16Li480ELi2ELi16ELi120ELi1024ELb1ELi32ELi960ELi960ELi4ELb1ELi9ELb0ELb0ENS_16CompileConditionILi1000EEEEEvPT_PKS4_S7_S7_flPfS8_Pj
        .type           _ZN13group_norm_v214gn_cuda_kernelI13__nv_bfloat16Li480ELi2ELi16ELi120ELi1024ELb1ELi32ELi960ELi960ELi4ELb1ELi9ELb0ELb0ENS_16CompileConditionILi1000EEEEEvPT_PKS4_S7_S7_flPfS8_Pj,@function
        .size           _ZN13group_norm_v214gn_cuda_kernelI13__nv_bfloat16Li480ELi2ELi16ELi120ELi1024ELb1ELi32ELi960ELi960ELi4ELb1ELi9ELb0ELb0ENS_16CompileConditionILi1000EEEEEvPT_PKS4_S7_S7_flPfS8_Pj,(.L_x_1104 - _ZN13group_norm_v214gn_cuda_kernelI13__nv_bfloat16Li480ELi2ELi16ELi120ELi1024ELb1ELi32ELi960ELi960ELi4ELb1ELi9ELb0ELb0ENS_16CompileConditionILi1000EEEEEvPT_PKS4_S7_S7_flPfS8_Pj)
        .other          _ZN13group_norm_v214gn_cuda_kernelI13__nv_bfloat16Li480ELi2ELi16ELi120ELi1024ELb1ELi32ELi960ELi960ELi4ELb1ELi9ELb0ELb0ENS_16CompileConditionILi1000EEEEEvPT_PKS4_S7_S7_flPfS8_Pj,@"STO_CUDA_ENTRY STV_DEFAULT"
_ZN13group_norm_v214gn_cuda_kernelI13__nv_bfloat16Li480ELi2ELi16ELi120ELi1024ELb1ELi32ELi960ELi960ELi4ELb1ELi9ELb0ELb0ENS_16CompileConditionILi1000EEEEEvPT_PKS4_S7_S7_flPfS8_Pj:
.text._ZN13group_norm_v214gn_cuda_kernelI13__nv_bfloat16Li480ELi2ELi16ELi120ELi1024ELb1ELi32ELi960ELi960ELi4ELb1ELi9ELb0ELb0ENS_16CompileConditionILi1000EEEEEvPT_PKS4_S7_S7_flPfS8_Pj:
        /* <DEDUP_REMOVED lines=40> */
.L_x_538:
        /* <DEDUP_REMOVED lines=509> */
.L_x_531:
[----:B------:R-:W-:Y:S05]  /*2250*/  BSYNC.RECONVERGENT B0 ;  /* 0x0000000000007941 */ /* 0x000fea0003800200 */
.L_x_530:
        /* <DEDUP_REMOVED lines=20> */
.L_x_533:
[----:B------:R-:W-:Y:S05]  /*23a0*/  BSYNC.RECONVERGENT B0 ;  /* 0x0000000000007941 */ /* 0x000fea0003800200 */
.L_x_532:
        /* <DEDUP_REMOVED lines=22> */
.L_x_535:
[----:B------:R-:W2:Y:S04]  /*2510*/  LD.E.STRONG.GPU R31, desc[UR12][R28.64] ;  /* 0x0000000c1c1f7980 */ /* 0x000ea8000c10f900 */
[----:B--2---:R-:W-:Y:S01]  /*2520*/  CCTL.IVALL ;  /* 0x00000000ff00798f */ /* 0x004fe20002000000 */
[----:B------:R-:W-:Y:S05]  /*2530*/  YIELD ;  /* 0x0000000000007946 */ /* 0x000fea0003800000 */
[----:B-----5:R-:W-:-:S04]  /*2540*/  LOP3.LUT R31, R31, R30, RZ, 0x3c, !PT ;  /* 0x0000001e1f1f7212 */ /* 0x020fc800078e3cff */
[----:B------:R-:W-:-:S13]  /*2550*/  ISETP.GT.AND P2, PT, R31, -0x1, PT ;  /* 0xffffffff1f00780c */ /* 0x000fda0003f44270 */
[----:B------:R-:W-:Y:S05]  /*2560*/  @P2 BRA `(.L_x_535) ;  /* 0xfffffffc00e82947 */ /* 0x000fea000383ffff */
.L_x_534:
        /* <DEDUP_REMOVED lines=70> */
.L_x_537:
[----:B------:R-:W-:Y:S05]  /*29d0*/  BSYNC.RECONVERGENT B0 ;  /* 0x0000000000007941 */ /* 0x000fea0003800200 */
.L_x_536:
        /* <DEDUP_REMOVED lines=667> */
.L_x_539:
        /* <DEDUP_REMOVED lines=15> */
.L_x_1104:


//--------------------- .text._ZN13group_norm_v218gn_bwd_cuda_kernelI6__halfLi480ELi3ELi32ELi60ELi1024ELb0ELb1ELi8ELi960ELi960ELi4ELb1ELi2ELb0ELb0ELNS_15WgradSyncMethodE3ENS_16CompileConditionILi1000EEEEEvPT_S6_S6_PKS5_S8_S8_S8_PKfflPfPj --------------------------
	.section	.text._ZN13group_norm_v218gn_bwd_cuda_kernelI6__halfLi480ELi3ELi32ELi60ELi1024ELb0ELb1ELi8ELi960ELi960ELi4ELb1ELi2ELb0ELb0ELNS_15WgradSyncMethodE3ENS_16CompileConditionILi1000EEEEEvPT_S6_S6_PKS5_S8_S8_S8_PKfflPfPj,"ax",@progbits
	.align	128
        .global         _ZN13group_norm_v218gn_bwd_cuda_kernelI6__halfLi480ELi3ELi32ELi60ELi1024ELb0ELb1ELi8ELi960ELi960ELi4ELb1ELi2ELb0ELb0ELNS_15WgradSyncMethodE3ENS_16CompileConditionILi1000EEEEEvPT_S6_S6_PKS5_S8_S8_S8_PKfflPfPj
        .type           _ZN13group_norm_v218gn_bwd_cuda_kernelI6__halfLi480ELi3ELi32ELi60ELi1024ELb0ELb1ELi8ELi960ELi960ELi4ELb1ELi2ELb0ELb0ELNS_15WgradSyncMethodE3ENS_16CompileConditionILi1000EEEEEvPT_S6_S6_PKS5_S8_S8_S8_PKfflPfPj,@function
        .size           _ZN13group_norm_v218gn_bwd_cuda_kernelI6__halfLi480ELi3ELi32ELi60ELi1024ELb0ELb1ELi8ELi960ELi960ELi4ELb1ELi2ELb0ELb0ELNS_15WgradSyncMethodE3ENS_16CompileConditionILi1000EEEEEvPT_S6_S6_PKS5_S8_S8_S8_PKfflPfPj,(.L_x_1105 - _ZN13group_norm_v218gn_bwd_cuda_kernelI6__halfLi480ELi3ELi32ELi60ELi1024ELb0ELb1ELi8ELi960ELi960ELi4ELb1ELi2ELb0ELb0ELNS_15WgradSyncMethodE3ENS_16CompileConditionILi1000EEEEEvPT_S6_S6_PKS5_S8_S8_S8_PKfflPfPj)
        .other          _ZN13group_norm_v218gn_bwd_cuda_kernelI6__halfLi480ELi3ELi32ELi60ELi1024ELb0ELb1ELi8ELi960ELi960ELi4ELb1ELi2ELb0ELb0ELNS_15WgradSyncMethodE3ENS_16CompileConditionILi1000EEEEEvPT_S6_S6_PKS5_S8_S8_S8_PKfflPfPj,@"STO_CUDA_ENTRY STV_DEFAULT"
_ZN13group_norm_v218gn_bwd_cuda_kernelI6__halfLi480ELi3ELi32ELi60ELi1024ELb0ELb1ELi8ELi960ELi960ELi4ELb1ELi2ELb0ELb0ELNS_15WgradSyncMethodE3ENS_16CompileConditionILi1000EEEEEvPT_S6_S6_PKS5_S8_S8_S8_PKfflPfPj:
.text._ZN13group_norm_v218gn_bwd_cuda_kernelI6__halfLi480ELi3ELi32ELi60ELi1024ELb0ELb1ELi8ELi960ELi960ELi4ELb1ELi2ELb0ELb0ELNS_15WgradSyncMethodE3ENS_16CompileConditionILi1000EEEEEvPT_S6_S6_PKS5_S8_S8_S8_PKfflPfPj:
        /* <DEDUP_REMOVED lines=30> */
.L_x_542:
[----:B0-----:R-:W2:Y:S04]  /*01e0*/  LD.E.STRONG.GPU R5, desc[UR14][R2.64+0x8] ;  /* 0x0000080e02057980 */ /* 0x001ea8000c10f900 */
[----:B--2---:R-:W-:Y:S01]  /*01f0*/  CCTL.IVALL ;  /* 0x00000000ff00798f */ /* 0x004fe20002000000 */
[----:B------:R-:W-:Y:S05]  /*0200*/  YIELD ;  /* 0x0000000000007946 */ /* 0x000fea0003800000 */
[----:B-----5:R-:W-:-:S04]  /*0210*/  LOP3.LUT R5, R5, R0, RZ, 0x3c, !PT ;  /* 0x0000000005057212 */ /* 0x020fc800078e3cff */
[----:B------:R-:W-:-:S13]  /*0220*/  ISETP.GT.AND P0, PT, R5, -0x1, PT ;  /* 0xffffffff0500780c */ /* 0x000fda0003f04270 */
[----:B------:R-:W-:Y:S05]  /*0230*/  @P0 BRA `(.L_x_542) ;  /* 0xfffffffc00e80947 */ /* 0x000fea000383ffff */
.L_x_541:
[----:B------:R-:W-:Y:S05]  /*0240*/  WARPSYNC.ALL ;  /* 0x0000000000007948 */ /* 0x000fea0003800000 */
[----:B------:R-:W-:Y:S06]  /*0250*/  BAR.SYNC.DEFER_BLOCKING 0x0 ;  /* 0x0000000000007b1d */ /* 0x000fec0000010000 */
[----:B------:R-:W-:Y:S05]  /*0260*/  BRA `(.L_x_543) ;  /* 0x0000002c00707947 */ /* 0x000fea0003800000 */
.L_x_540:
        /* <DEDUP_REMOVED lines=23> */
[----:B--2---:R-:W-:-:S02]  /*03e0*/  HADD2.F32 R0, -RZ, R2.H0_H0 ;  /* 0x20000002ff007230 */ /* 0x004fc40000004100 */
[----:B------:R-:W-:Y:S02]  /*03f0*/  HADD2.F32 R4, -RZ, R2.H1_H1 ;  /* 0x30000002ff047230 */ /* 0x000fe40000004100 */
[--C-:B------:R-:W-:Y:S01]  /*0400*/  HADD2.F32 R2, -RZ, R3.reuse.H0_H0 ;  /* 0x20000003ff027230 */ /* 0x100fe20000004100 */
[----:B------:R0:W-:Y:S04]  /*0410*/  STL [R1+0x64], R0 ;  /* 0x0000640001007387 */ /* 0x0001e80000100800 */
[----:B------:R-:W-:Y:S04]  /*0420*/  STL [R1+0x60], R4 ;  /* 0x0000600401007387 */ /* 0x000fe80000100800 */
[----:B------:R-:W-:Y:S01]  /*0430*/  STL [R1+0x5c], R2 ;  /* 0x00005c0201007387 */ /* 0x000fe20000100800 */
[----:B0-----:R-:W-:-:S05]  /*0440*/  HADD2.F32 R0, -RZ, R3.H1_H1 ;  /* 0x30000003ff007230 */ /* 0x001fca0000004100 */
[----:B------:R0:W-:Y:S02]  /*0450*/  STL [R1+0x58], R0 ;  /* 0x0000580001007387 */ /* 0x0001e40000100800 */
[----:B0-----:R-:W-:-:S05]  /*0460*/  SHF.R.U32.HI R0, RZ, 0x11, R5 ;  /* 0x00000011ff007819 */ /* 0x001fca0000011605 */
[----:B------:R0:W-:Y:S02]  /*0470*/  STL [R1+0x70], R0 ;  /* 0x0000700001007387 */ /* 0x0001e40000100800 */
.L_x_557:
[----:B------:R-:W2:Y:S01]  /*0480*/  LDL R8, [R1+0x70] ;  /* 0x0000700001087983 */ /* 0x000ea20000100800 */
[----:B-1----:R-:W1:Y:S01]  /*0490*/  S2UR UR8, SR_CTAID.Y ;  /* 0x00000000000879c3 */ /* 0x002e620000002600 */
[----:B------:R-:W-:Y:S01]  /*04a0*/  USHF.R.U64 UR6, UR10, 0x1, UR5 ;  /* 0x000000010a067899 */ /* 0x000fe20008001205 */
[----:B------:R-:W0:Y:S01]  /*04b0*/  S2R R2, SR_TID.X ;  /* 0x0000000000027919 */ /* 0x000e220000002100 */
[----:B------:R-:W3:Y:S04]  /*04c0*/  LDCU.64 UR20, c[0x0][0x3a0] ;  /* 0x00007400ff1477ac */ /* 0x000ee80008000a00 */
[----:B------:R-:W-:Y:S01]  /*04d0*/  MOV R7, UR6 ;  /* 0x0000000600077c02 */ /* 0x000fe20008000f00 */
[----:B------:R-:W4:Y:S01]  /*04e0*/  S2UR UR18, SR_CTAID.X ;  /* 0x00000000001279c3 */ /* 0x000f220000002500 */
[----:B------:R-:W-:Y:S01]  /*04f0*/  USHF.L.U32 UR9, UR6, 0x6, URZ ;  /* 0x0000000606097899 */ /* 0x000fe200080006ff */
[----:B-----5:R-:W5:Y:S05]  /*0500*/  LDCU.64 UR16, c[0x0][0x3b8] ;  /* 0x00007700ff1077ac */ /* 0x020f6a0008000a00 */
[----:B------:R-:W-:Y:S01]  /*0510*/  MOV R6, UR9 ;  /* 0x0000000900067c02 */ /* 0x000fe20008000f00 */
[----:B-1----:R-:W-:-:S06]  /*0520*/  ULOP3.LUT UR11, UR8, 0x1, URZ, 0xc0, !UPT ;  /* 0x00000001080b7892 */ /* 0x002fcc000f8ec0ff */
[----:B------:R-:W-:Y:S01]  /*0530*/  MOV R4, UR11 ;  /* 0x0000000b00047c02 */ /* 0x000fe20008000f00 */
[----:B----4-:R-:W-:Y:S01]  /*0540*/  USHF.L.U32 UR7, UR18, 0x3, URZ ;  /* 0x0000000312077899 */ /* 0x010fe200080006ff */
[----:B0-----:R-:W-:-:S05]  /*0550*/  LOP3.LUT R0, R2, 0xffff, RZ, 0xc0, !PT ;  /* 0x0000ffff02007812 */ /* 0x001fca00078ec0ff */
[----:B------:R-:W-:Y:S01]  /*0560*/  MOV R5, UR7 ;  /* 0x0000000700057c02 */ /* 0x000fe20008000f00 */
[----:B------:R-:W-:Y:S01]  /*0570*/  USHF.R.U32.HI UR7, URZ, 0x1, UR5 ;  /* 0x00000001ff077899 */ /* 0x000fe20008011605 */
[----:B------:R-:W-:-:S03]  /*0580*/  IMAD R0, R0, 0x445, RZ ;  /* 0x0000044500007824 */ /* 0x000fc600078e02ff */
[----:B------:R-:W-:Y:S02]  /*0590*/  USHF.L.U64.HI UR6, UR6, 0x6, UR7 ;  /* 0x0000000606067899 */ /* 0x000fe40008010207 */
[----:B------:R-:W-:Y:S01]  /*05a0*/  SHF.R.U32.HI R0, RZ, 0x12, R0 ;  /* 0x00000012ff007819 */ /* 0x000fe20000011600 */
[----:B------:R-:W-:-:S03]  /*05b0*/  UIMAD UR12, UR7, 0x1e0000, URZ ;  /* 0x001e0000070c78a4 */ /* 0x000fc6000f8e02ff */
[----:B------:R-:W-:-:S05]  /*05c0*/  PRMT R3, R0, 0x9910, RZ ;  /* 0x0000991000037816 */ /* 0x000fca00000000ff */
[----:B------:R-:W-:-:S05]  /*05d0*/  IMAD R3, R3, 0xf0, RZ ;  /* 0x000000f003037824 */ /* 0x000fca00078e02ff */
[----:B------:R-:W-:-:S04]  /*05e0*/  IADD3 R3, PT, PT, RZ, -R3, RZ ;  /* 0x80000003ff037210 */ /* 0x000fc80007ffe0ff */
[----:B------:R-:W-:-:S04]  /*05f0*/  PRMT R3, R3, 0x7710, RZ ;  /* 0x0000771003037816 */ /* 0x000fc800000000ff */
[----:B------:R-:W-:-:S04]  /*0600*/  IADD3 R2, PT, PT, R3, R2, RZ ;  /* 0x0000000203027210 */ /* 0x000fc80007ffe0ff */
[----:B------:R-:W-:-:S05]  /*0610*/  LOP3.LUT R3, R2, 0xffff, RZ, 0xc0, !PT ;  /* 0x0000ffff02037812 */ /* 0x000fca00078ec0ff */
[----:B------:R-:W-:-:S05]  /*0620*/  IMAD R3, R4, 0xf0, R3 ;  /* 0x000000f004037824 */ /* 0x000fca00078e0203 */
[----:B------:R-:W-:Y:S02]  /*0630*/  SHF.L.U32 R4, R3, 0x2, RZ ;  /* 0x0000000203047819 */ /* 0x000fe400000006ff */
[----:B------:R-:W-:Y:S01]  /*0640*/  LOP3.LUT R3, R0, 0x3f8, R5, 0xf8, !PT ;  /* 0x000003f800037812 */ /* 0x000fe200078ef805 */
[----:B------:R-:W-:-:S04]  /*0650*/  HFMA2 R5, -RZ, RZ, 0, 0 ;  /* 0x00000000ff057431 */ /* 0x000fc800000001ff */
[----:B------:R-:W-:Y:S02]  /*0660*/  IMAD R3, R3, 0x780, RZ ;  /* 0x0000078003037824 */ /* 0x000fe400078e02ff */
[----:B------:R-:W-:Y:S01]  /*0670*/  IMAD.WIDE.U32 R4, R7, 0x1e0000, R4 ;  /* 0x001e000007047825 */ /* 0x000fe200078e0004 */
[----:B------:R-:W-:Y:S01]  /*0680*/  MOV R7, UR6 ;  /* 0x0000000600077c02 */ /* 0x000fe20008000f00 */
[----:B------:R-:W0:Y:S01]  /*0690*/  LDCU.64 UR6, c[0x0][0x398] ;  /* 0x00007300ff0677ac */ /* 0x000e220008000a00 */
[----:B------:R-:W-:-:S04]  /*06a0*/  IADD3 R3, P0, PT, R3, R4, RZ ;  /* 0x0000000403037210 */ /* 0x000fc80007f1e0ff */
[----:B------:R-:W-:Y:S02]  /*06b0*/  IADD3.X R4, PT, PT, R5, UR12, RZ, P0, !PT ;  /* 0x0000000c05047c10 */ /* 0x000fe400087fe4ff */
[C---:B------:R-:W-:Y:S02]  /*06c0*/  SHF.L.U32 R21, R3.reuse, 0x1, RZ ;  /* 0x0000000103157819 */ /* 0x040fe400000006ff */
[----:B------:R-:W-:Y:S02]  /*06d0*/  SHF.L.U64.HI R20, R3, 0x1, R4 ;  /* 0x0000000103147819 */ /* 0x000fe40000010204 */
[----:B---3--:R-:W-:Y:S01]  /*06e0*/  IADD3 R4, P0, PT, R21, UR20, RZ ;  /* 0x0000001415047c10 */ /* 0x008fe2000ff1e0ff */
[----:B------:R-:W-:Y:S03]  /*06f0*/  STL [R1+0x68], R21 ;  /* 0x0000681501007387 */ /* 0x000fe60000100800 */
[----:B------:R-:W-:Y:S01]  /*0700*/  IADD3.X R5, PT, PT, R20, UR21, RZ, P0, !PT ;  /* 0x0000001514057c10 */ /* 0x000fe200087fe4ff */
[----:B------:R1:W-:Y:S04]  /*0710*/  STL [R1+0x6c], R20 ;  /* 0x00006c1401007387 */ /* 0x0003e80000100800 */
[----:B------:R-:W3:Y:S04]  /*0720*/  LDG.E.64.CONSTANT R26, desc[UR14][R4.64+0x1e00] ;  /* 0x001e000e041a7981 */ /* 0x000ee8000c1e9b00 */
[----:B------:R-:W4:Y:S04]  /*0730*/  LDG.E.64.CONSTANT R30, desc[UR14][R4.64+0x3c00] ;  /* 0x003c000e041e7981 */ /* 0x000f28000c1e9b00 */
[----:B------:R-:W4:Y:S01]  /*0740*/  LDG.E.64.CONSTANT R28, desc[UR14][R4.64+0x5a00] ;  /* 0x005a000e041c7981 */ /* 0x000f22000c1e9b00 */
[----:B--2---:R-:W-:-:S03]  /*0750*/  IMAD.WIDE.U32 R6, R8, 0x2, R6 ;  /* 0x0000000208067825 */ /* 0x004fc600078e0006 */
[----:B------:R-:W2:Y:S01]  /*0760*/  LDG.E.64.CONSTANT R8, desc[UR14][R4.64] ;  /* 0x0000000e04087981 */ /* 0x000ea2000c1e9b00 */
[----:B-----5:R-:W-:-:S04]  /*0770*/  LEA R18, P0, R6, UR16, 0x2 ;  /* 0x0000001006127c11 */ /* 0x020fc8000f8010ff */
[----:B------:R-:W-:Y:S01]  /*0780*/  LEA.HI.X R19, R6, UR17, R7, 0x2, P0 ;  /* 0x0000001106137c11 */ /* 0x000fe200080f1407 */
[----:B------:R-:W5:Y:S01]  /*0790*/  S2R R3, SR_CgaCtaId ;  /* 0x0000000000037919 */ /* 0x000f620000008800 */
[----:B0-----:R-:W-:Y:S01]  /*07a0*/  IADD3 R6, P0, PT, R21, UR6, RZ ;  /* 0x0000000615067c10 */ /* 0x001fe2000ff1e0ff */
[----:B------:R-:W0:Y:S03]  /*07b0*/  LDCU UR6, c[0x0][0x3c0] ;  /* 0x00007800ff0677ac */ /* 0x000e260008000800 */
[----:B------:R-:W-:Y:S01]  /*07c0*/  IADD3.X R7, PT, PT, R20, UR7, RZ, P0, !PT ;  /* 0x0000000714077c10 */ /* 0x000fe200087fe4ff */
[----:B------:R-:W2:Y:S01]  /*07d0*/  LDG.E.64.CONSTANT R18, desc[UR14][R18.64] ;  /* 0x0000000e12127981 */ /* 0x000ea2000c1e9b00 */
[----:B------:R-:W-:Y:S01]  /*07e0*/  MOV R32, 0x400 ;  /* 0x0000040000207802 */ /* 0x000fe20000000f00 */
[----:B------:R-:W0:Y:S02]  /*07f0*/  LDCU.64 UR16, c[0x0][0x3c8] ;  /* 0x00007900ff1077ac */ /* 0x000e240008000a00 */
[----:B-1----:R-:W2:Y:S04]  /*0800*/  LDG.E.64.CONSTANT R20, desc[UR14][R6.64] ;  /* 0x0000000e06147981 */ /* 0x002ea8000c1e9b00 */
[----:B------:R-:W2:Y:S04]  /*0810*/  LDG.E.64.CONSTANT R24, desc[UR14][R6.64+0x1e00] ;  /* 0x001e000e06187981 */ /* 0x000ea8000c1e9b00 */
[----:B------:R1:W2:Y:S04]  /*0820*/  LDG.E.64.CONSTANT R22, desc[UR14][R6.64+0x3c00] ;  /* 0x003c000e06167981 */ /* 0x0002a8000c1e9b00 */
[----:B------:R-:W2:Y:S01]  /*0830*/  LDG.E.64.CONSTANT R6, desc[UR14][R6.64+0x5a00] ;  /* 0x005a000e06067981 */ /* 0x000ea2000c1e9b00 */
[----:B------:R-:W-:-:S02]  /*0840*/  IADD3 R32, PT, PT, R32, 0x3c00, RZ ;  /* 0x00003c0020207810 */ /* 0x000fc40007ffe0ff */
[----:B------:R-:W-:Y:S02]  /*0850*/  LOP3.LUT R2, R2, 0xffff, RZ, 0xc0, !PT ;  /* 0x0000ffff02027812 */ /* 0x000fe400078ec0ff */
[----:B-----5:R-:W-:-:S05]  /*0860*/  LEA R3, R3, R32, 0x18 ;  /* 0x0000002003037211 */ /* 0x020fca00078ec0ff */
[----:B------:R-:W-:-:S05]  /*0870*/  IMAD R3, R2, 0x18, R3 ;  /* 0x0000001802037824 */ /* 0x000fca00078e0203 */
[----:B------:R-:W-:Y:S01]  /*0880*/  LEA R0, R0, R3, 0x3 ;  /* 0x0000000300007211 */ /* 0x000fe200078e18ff */
[----:B---3--:R-:W-:Y:S02]  /*0890*/  HADD2.F32 R32, -RZ, R27.H1_H1 ;  /* 0x3000001bff207230 */ /* 0x008fe40000004100 */
[----:B------:R-:W-:Y:S02]  /*08a0*/  HADD2.F32 R2, -RZ, R26.H0_H0 ;  /* 0x2000001aff027230 */ /* 0x000fe40000004100 */
[--C-:B----4-:R-:W-:Y:S02]  /*08b0*/  HADD2.F32 R36, -RZ, R30.reuse.H0_H0 ;  /* 0x2000001eff247230 */ /* 0x110fe40000004100 */
[----:B------:R-:W-:Y:S02]  /*08c0*/  HADD2.F32 R34, -RZ, R30.H1_H1 ;  /* 0x3000001eff227230 */ /* 0x000fe40000004100 */
[----:B------:R-:W-:Y:S02]  /*08d0*/  HADD2.F32 R30, -RZ, R28.H1_H1 ;  /* 0x3000001cff1e7230 */ /* 0x000fe40000004100 */
[----:B--2---:R-:W-:-:S02]  /*08e0*/  HADD2.F32 R3, -RZ, R8.H0_H0 ;  /* 0x20000008ff037230 */ /* 0x004fc40000004100 */
[----:B------:R-:W-:Y:S02]  /*08f0*/  HADD2.F32 R4, -RZ, R8.H1_H1 ;  /* 0x30000008ff047230 */ /* 0x000fe40000004100 */
[--C-:B------:R-:W-:Y:S02]  /*0900*/  HADD2.F32 R5, -RZ, R9.reuse.H0_H0 ;  /* 0x20000009ff057230 */ /* 0x100fe40000004100 */
[----:B------:R-:W-:Y:S02]  /*0910*/  HADD2.F32 R8, -RZ, R9.H1_H1 ;  /* 0x30000009ff087230 */ /* 0x000fe40000004100 */
[----:B------:R-:W-:Y:S02]  /*0920*/  HADD2.F32 R9, -RZ, R27.H0_H0 ;  /* 0x2000001bff097230 */ /* 0x000fe40000004100 */
[--C-:B------:R-:W-:Y:S02]  /*0930*/  HADD2.F32 R27, -RZ, R31.reuse.H0_H0 ;  /* 0x2000001fff1b7230 */ /* 0x100fe40000004100 */
[----:B------:R-:W-:-:S02]  /*0940*/  HADD2.F32 R31, -RZ, R31.H1_H1 ;  /* 0x3000001fff1f7230 */ /* 0x000fc40000004100 */
[C---:B------:R-:W-:Y:S01]  /*0950*/  FADD.FTZ R32, -R18.reuse, R32 ;  /* 0x0000002012207221 */ /* 0x040fe20000010100 */
[C---:B------:R-:W-:Y:S01]  /*0960*/  FADD.FTZ R36, -R18.reuse, R36 ;  /* 0x0000002412247221 */ /* 0x040fe20000010100 */
[C---:B------:R-:W-:Y:S01]  /*0970*/  FADD.FTZ R33, -R18.reuse, R3 ;  /* 0x0000000312217221 */ /* 0x040fe20000010100 */
[C---:B------:R-:W-:Y:S01]  /*0980*/  FADD.FTZ R34, -R18.reuse, R34 ;  /* 0x0000002212227221 */ /* 0x040fe20000010100 */
[C---:B------:R-:W-:Y:S01]  /*0990*/  FADD.FTZ R3, -R18.reuse, R2 ;  /* 0x0000000212037221 */ /* 0x040fe20000010100 */
[C---:B------:R-:W-:Y:S01]  /*09a0*/  FADD.FTZ R2, -R18.reuse, R27 ;  /* 0x0000001b12027221 */ /* 0x040fe20000010100 */
[----:B------:R-:W-:Y:S04]  /*09b0*/  STL [R1+0x74], R7 ;  /* 0x0000740701007387 */ /* 0x000fe80000100800 */
[----:B------:R0:W-:Y:S02]  /*09c0*/  STL [R1+0x4], R0 ;  /* 0x0000040001007387 */ /* 0x0001e40000100800 */
[----:B0-----:R-:W-:Y:S01]  /*09d0*/  FADD.FTZ R0, R19, UR6 ;  /* 0x0000000613007e21 */ /* 0x001fe20008010000 */
[----:B-1----:R-:W-:Y:S01]  /*09e0*/  FADD.FTZ R7, -R18, R31 ;  /* 0x0000001f12077221 */ /* 0x002fe20000010100 */
[----:B------:R-:W-:Y:S01]  /*09f0*/  HADD2.F32 R19, -RZ, R28.H0_H0 ;  /* 0x2000001cff137230 */ /* 0x000fe20000004100 */
[----:B------:R-:W-:Y:S03]  /*0a00*/  STL [R1+0x7c], R32 ;  /* 0x00007c2001007387 */ /* 0x000fe60000100800 */
[----:B------:R-:W0:Y:S01]  /*0a10*/  MUFU.RSQ R0, R0 ;  /* 0x0000000000007308 */ /* 0x000e220000001400 */
[----:B------:R-:W-:Y:S01]  /*0a20*/  STL [R1+0x78], R36 ;  /* 0x0000782401007387 */ /* 0x000fe20000100800 */
[----:B------:R-:W-:-:S03]  /*0a30*/  HADD2.F32 R28, -RZ, R29.H0_H0 ;  /* 0x2000001dff1c7230 */ /* 0x000fc60000004100 */
[----:B------:R-:W-:Y:S04]  /*0a40*/  STL [R1+0x80], R34 ;  /* 0x0000802201007387 */ /* 0x000fe80000100800 */
[----:B------:R1:W-:Y:S01]  /*0a50*/  STL [R1+0x84], R7 ;  /* 0x0000840701007387 */ /* 0x0003e20000100800 */
[----:B------:R-:W-:-:S03]  /*0a60*/  HADD2.F32 R29, -RZ, R29.H1_H1 ;  /* 0x3000001dff1d7230 */ /* 0x000fc60000004100 */
[----:B------:R2:W-:Y:S01]  /*0a70*/  STL [R1+0x1c], R2 ;  /* 0x00001c0201007387 */ /* 0x0005e20000100800 */
[C---:B------:R-:W-:Y:S01]  /*0a80*/  FADD.FTZ R4, -R18.reuse, R4 ;  /* 0x0000000412047221 */ /* 0x040fe20000010100 */
[C---:B------:R-:W-:Y:S01]  /*0a90*/  FADD.FTZ R5, -R18.reuse, R5 ;  /* 0x0000000512057221 */ /* 0x040fe20000010100 */
[C---:B-1----:R-:W-:Y:S01]  /*0aa0*/  FADD.FTZ R7, -R18.reuse, R28 ;  /* 0x0000001c12077221 */ /* 0x042fe20000010100 */
[C---:B--2---:R-:W-:Y:S01]  /*0ab0*/  FADD.FTZ R2, -R18.reuse, R19 ;  /* 0x0000001312027221 */ /* 0x044fe20000010100 */
[C---:B------:R-:W-:Y:S01]  /*0ac0*/  FADD.FTZ R19, -R18.reuse, R30 ;  /* 0x0000001e12137221 */ /* 0x040fe20000010100 */
[----:B------:R-:W-:-:S03]  /*0ad0*/  FADD.FTZ R8, -R18, R8 ;  /* 0x0000000812087221 */ /* 0x000fc60000010100 */
[----:B------:R1:W-:Y:S04]  /*0ae0*/  STL [R1+0x28], R2 ;  /* 0x0000280201007387 */ /* 0x0003e80000100800 */
[----:B------:R-:W-:Y:S01]  /*0af0*/  STL [R1+0x24], R19 ;  /* 0x0000241301007387 */ /* 0x000fe20000100800 */
[----:B0-----:R-:W-:-:S03]  /*0b00*/  FMUL.FTZ R32, R0, R4 ;  /* 0x0000000400207220 */ /* 0x001fc60000410000 */
[----:B------:R-:W2:Y:S01]  /*0b10*/  LDL R36, [R1+0x5c] ;  /* 0x00005c0001247983 */ /* 0x000ea20000100800 */
[----:B-1----:R-:W-:-:S03]  /*0b20*/  FADD.FTZ R2, -R18, R29 ;  /* 0x0000001d12027221 */ /* 0x002fc60000010100 */
[----:B------:R0:W-:Y:S01]  /*0b30*/  STL [R1+0x34], R7 ;  /* 0x0000340701007387 */ /* 0x0001e20000100800 */
[C---:B------:R-:W-:Y:S01]  /*0b40*/  FMUL.FTZ R30, R0.reuse, R5 ;  /* 0x00000005001e7220 */ /* 0x040fe20000410000 */
[C---:B------:R-:W-:Y:S02]  /*0b50*/  FMUL.FTZ R31, R0.reuse, R8 ;  /* 0x00000008001f7220 */ /* 0x040fe40000410000 */
[----:B------:R-:W3:Y:S01]  /*0b60*/  LDL R29, [R1+0x60] ;  /* 0x00006000011d7983 */ /* 0x000ee20000100800 */
[----:B0-----:R-:W-:-:S03]  /*0b70*/  FMUL.FTZ R7, R0, R33 ;  /* 0x0000002100077220 */ /* 0x001fc60000410000 */
[----:B------:R0:W-:Y:S04]  /*0b80*/  STL [R1+0x38], R2 ;  /* 0x0000380201007387 */ /* 0x0001e80000100800 */
[----:B------:R-:W4:Y:S01]  /*0b90*/  LDL R33, [R1+0x58] ;  /* 0x0000580001217983 */ /* 0x000f220000100800 */
[----:B------:R-:W-:-:S03]  /*0ba0*/  HADD2.F32 R5, -RZ, R25.H0_H0 ;  /* 0x20000019ff057230 */ /* 0x000fc60000004100 */
[----:B------:R-:W-:Y:S01]  /*0bb0*/  STL [R1+0x40], R7 ;  /* 0x0000400701007387 */ /* 0x000fe20000100800 */
[----:B------:R-:W-:-:S03]  /*0bc0*/  HADD2.F32 R37, -RZ, R25.H1_H1 ;  /* 0x30000019ff257230 */ /* 0x000fc60000004100 */
[----:B------:R-:W-:Y:S04]  /*0bd0*/  STL [R1+0x48], R32 ;  /* 0x0000482001007387 */ /* 0x000fe80000100800 */
[----:B------:R-:W-:Y:S04]  /*0be0*/  STL [R1+0x54], R30 ;  /* 0x0000541e01007387 */ /* 0x000fe80000100800 */
[----:B------:R-:W-:Y:S04]  /*0bf0*/  STL [R1+0x50], R31 ;  /* 0x0000501f01007387 */ /* 0x000fe80000100800 */
[----:B------:R-:W5:Y:S01]  /*0c00*/  LDL R25, [R1+0x64] ;  /* 0x0000640001197983 */ /* 0x000f620000100800 */
[----:B0-----:R-:W-:-:S02]  /*0c10*/  HADD2.F32 R2, -RZ, R20.H0_H0 ;  /* 0x20000014ff027230 */ /* 0x001fc40000004100 */
[----:B------:R-:W-:Y:S02]  /*0c20*/  HADD2.F32 R20, -RZ, R20.H1_H1 ;  /* 0x30000014ff147230 */ /* 0x000fe40000004100 */
[----:B------:R-:W-:-:S03]  /*0c30*/  HADD2.F32 R27, -RZ, R21.H0_H0 ;  /* 0x20000015ff1b7230 */ /* 0x000fc60000004100 */
[----:B------:R-:W-:Y:S01]  /*0c40*/  FFMA.FTZ R4, R32, R20, R12 ;  /* 0x0000001420047223 */ /* 0x000fe2000001000c */
[----:B------:R-:W-:Y:S02]  /*0c50*/  HADD2.F32 R12, -RZ, R6.H0_H0 ;  /* 0x20000006ff0c7230 */ /* 0x000fe40000004100 */
[----:B------:R-:W-:Y:S02]  /*0c60*/  HADD2.F32 R26, -RZ, R26.H1_H1 ;  /* 0x3000001aff1a7230 */ /* 0x000fe40000004100 */
[----:B------:R-:W-:Y:S02]  /*0c70*/  HADD2.F32 R28, -RZ, R21.H1_H1 ;  /* 0x30000015ff1c7230 */ /* 0x000fe40000004100 */
[----:B------:R-:W-:Y:S02]  /*0c80*/  HADD2.F32 R6, -RZ, R6.H1_H1 ;  /* 0x30000006ff067230 */ /* 0x000fe40000004100 */
[----:B------:R-:W-:Y:S02]  /*0c90*/  HADD2.F32 R8, -RZ, R24.H0_H0 ;  /* 0x20000018ff087230 */ /* 0x000fe40000004100 */
[----:B------:R-:W-:-:S02]  /*0ca0*/  HADD2.F32 R35, -RZ, R22.H0_H0 ;  /* 0x20000016ff237230 */ /* 0x000fc40000004100 */
[----:B------:R-:W-:Y:S02]  /*0cb0*/  HADD2.F32 R21, -RZ, R22.H1_H1 ;  /* 0x30000016ff157230 */ /* 0x000fe40000004100 */
[----:B------:R-:W-:Y:S01]  /*0cc0*/  FMUL.FTZ R22, R0, R3 ;  /* 0x0000000300167220 */ /* 0x000fe20000410000 */
[----:B------:R-:W-:Y:S01]  /*0cd0*/  FADD.FTZ R26, -R18, R26 ;  /* 0x0000001a121a7221 */ /* 0x000fe20000010100 */
[----:B------:R-:W-:Y:S01]  /*0ce0*/  FADD.FTZ R11, R2, R11 ;  /* 0x0000000b020b7221 */ /* 0x000fe20000010000 */
[----:B------:R-:W-:Y:S01]  /*0cf0*/  FFMA.FTZ R10, R7, R2, R10 ;  /* 0x00000002070a7223 */ /* 0x000fe2000001000a */
[----:B------:R0:W-:Y:S01]  /*0d00*/  STL [R1+0x18], R6 ;  /* 0x0000180601007387 */ /* 0x0001e20000100800 */
[----:B------:R-:W-:Y:S01]  /*0d10*/  FADD.FTZ R15, R27, R15 ;  /* 0x0000000f1b0f7221 */ /* 0x000fe20000010000 */
[----:B------:R-:W-:Y:S01]  /*0d20*/  FFMA.FTZ R14, R30, R27, R14 ;  /* 0x0000001b1e0e7223 */ /* 0x000fe2000001000e */
[----:B------:R-:W-:Y:S01]  /*0d30*/  FADD.FTZ R17, R28, R17 ;  /* 0x000000111c117221 */ /* 0x000fe20000010000 */
[----:B------:R-:W-:Y:S01]  /*0d40*/  FFMA.FTZ R16, R31, R28, R16 ;  /* 0x0000001c1f107223 */ /* 0x000fe20000010010 */
[----:B------:R-:W-:Y:S01]  /*0d50*/  FADD.FTZ R13, R20, R13 ;  /* 0x0000000d140d7221 */ /* 0x000fe20000010000 */
[----:B------:R-:W-:Y:S01]  /*0d60*/  FADD.FTZ R11, R11, R8 ;  /* 0x000000080b0b7221 */ /* 0x000fe20000010000 */
[----:B------:R-:W-:Y:S01]  /*0d70*/  FFMA.FTZ R10, R22, R8, R10 ;  /* 0x00000008160a7223 */ /* 0x000fe2000001000a */
[----:B------:R-:W-:-:S02]  /*0d80*/  HADD2.F32 R24, -RZ, R24.H1_H1 ;  /* 0x30000018ff187230 */ /* 0x000fc40000004100 */
[----:B------:R-:W-:-:S04]  /*0d90*/  FADD.FTZ R9, -R18, R9 ;  /* 0x0000000912097221 */ /* 0x000fc80000010100 */
[----:B------:R-:W-:Y:S01]  /*0da0*/  FMUL.FTZ R9, R0, R9 ;  /* 0x0000000900097220 */ /* 0x000fe20000410000 */
[----:B--2---:R-:W-:Y:S01]  /*0db0*/  FMUL.FTZ R36, R36, R27 ;  /* 0x0000001b24247220 */ /* 0x004fe20000410000 */
[----:B---3--:R-:W-:Y:S01]  /*0dc0*/  FMUL.FTZ R34, R29, R20 ;  /* 0x000000141d227220 */ /* 0x008fe20000410000 */
[----:B------:R-:W-:-:S04]  /*0dd0*/  FMUL.FTZ R20, R0, R26 ;  /* 0x0000001a00147220 */ /* 0x000fc80000410000 */
[----:B------:R1:W-:Y:S01]  /*0de0*/  STL [R1+0x3c], R34 ;  /* 0x00003c2201007387 */ /* 0x0003e20000100800 */
[----:B----4-:R-:W-:-:S03]  /*0df0*/  FMUL.FTZ R33, R33, R28 ;  /* 0x0000001c21217220 */ /* 0x010fc60000410000 */
[----:B------:R-:W2:Y:S04]  /*0e00*/  LDL R28, [R1+0x58] ;  /* 0x00005800011c7983 */ /* 0x000ea80000100800 */
[----:B------:R-:W-:Y:S04]  /*0e10*/  STL [R1+0x4c], R22 ;  /* 0x00004c1601007387 */ /* 0x000fe80000100800 */
[----:B------:R3:W-:Y:S04]  /*0e20*/  STL [R1+0x30], R36 ;  /* 0x0000302401007387 */ /* 0x0007e80000100800 */
[----:B------:R-:W-:Y:S01]  /*0e30*/  STL [R1+0x2c], R33 ;  /* 0x00002c2101007387 */ /* 0x000fe20000100800 */
[C---:B-----5:R-:W-:Y:S01]  /*0e40*/  FMUL.FTZ R2, R25.reuse, R2 ;  /* 0x0000000219027220 */ /* 0x060fe20000410000 */
[----:B------:R-:W-:-:S02]  /*0e50*/  FMUL.FTZ R27, R25, R8 ;  /* 0x00000008191b7220 */ /* 0x000fc40000410000 */
[----:B------:R-:W4:Y:S01]  /*0e60*/  LDL R8, [R1+0x5c] ;  /* 0x00005c0001087983 */ /* 0x000f220000100800 */
[----:B------:R-:W-:Y:S01]  /*0e70*/  FADD.FTZ R3, RZ, R2 ;  /* 0x00000002ff037221 */ /* 0x000fe20000010000 */
[----:B0-----:R-:W-:Y:S02]  /*0e80*/  FFMA.FTZ R6, R7, R2, RZ ;  /* 0x0000000207067223 */ /* 0x001fe400000100ff */
[----:B------:R0:W-:Y:S01]  /*0e90*/  STL [R1+0x14], R27 ;  /* 0x0000141b01007387 */ /* 0x0001e20000100800 */
[----:B------:R-:W-:Y:S01]  /*0ea0*/  FADD.FTZ R3, R3, R34 ;  /* 0x0000002203037221 */ /* 0x000fe20000010000 */
[----:B------:R-:W-:Y:S02]  /*0eb0*/  FFMA.FTZ R6, R32, R34, R6 ;  /* 0x0000002220067223 */ /* 0x000fe40000010006 */
[----:B------:R-:W5:Y:S04]  /*0ec0*/  LDL.LU R7, [R1+0x84] ;  /* 0x0000840001077983 */ /* 0x000f680000300800 */
[----:B------:R-:W-:Y:S04]  /*0ed0*/  STL [R1+0x44], R20 ;  /* 0x0000441401007387 */ /* 0x000fe80000100800 */
[----:B-1----:R-:W5:Y:S04]  /*0ee0*/  LDL.LU R34, [R1+0x80] ;  /* 0x0000800001227983 */ /* 0x002f680000300800 */
[----:B------:R-:W2:Y:S01]  /*0ef0*/  LDL.LU R32, [R1+0x7c] ;  /* 0x00007c0001207983 */ /* 0x000ea20000300800 */
[----:B------:R-:W-:Y:S01]  /*0f00*/  FMUL.FTZ R29, R29, R24 ;  /* 0x000000181d1d7220 */ /* 0x000fe20000410000 */
[----:B------:R-:W-:Y:S01]  /*0f10*/  FADD.FTZ R3, R3, R36 ;  /* 0x0000002403037221 */ /* 0x000fe20000010000 */
[----:B------:R-:W-:-:S03]  /*0f20*/  FFMA.FTZ R6, R30, R36, R6 ;  /* 0x000000241e067223 */ /* 0x000fc60000010006 */
[----:B------:R-:W-:Y:S04]  /*0f30*/  STL [R1+0x10], R29 ;  /* 0x0000101d01007387 */ /* 0x000fe80000100800 */
[----:B---3--:R-:W3:Y:S04]  /*0f40*/  LDL.LU R36, [R1+0x78] ;  /* 0x0000780001247983 */ /* 0x008ee80000300800 */
[----:B------:R1:W-:Y:S04]  /*0f50*/  STL [R1+0xc], R9 ;  /* 0x00000c0901007387 */ /* 0x0003e80000100800 */
[----:B------:R-:W5:Y:S01]  /*0f60*/  LDL.LU R30, [R1+0x1c] ;  /* 0x00001c00011e7983 */ /* 0x000f620000300800 */
[----:B------:R-:W-:Y:S01]  /*0f70*/  FFMA.FTZ R6, R31, R33, R6 ;  /* 0x000000211f067223 */ /* 0x000fe20000010006 */
[----:B------:R-:W-:-:S02]  /*0f80*/  HADD2.F32 R19, -RZ, R23.H0_H0 ;  /* 0x20000017ff137230 */ /* 0x000fc40000004100 */
[----:B------:R-:W-:Y:S02]  /*0f90*/  HADD2.F32 R18, -RZ, R23.H1_H1 ;  /* 0x30000017ff127230 */ /* 0x000fe40000004100 */
[----:B------:R-:W-:Y:S01]  /*0fa0*/  FADD.FTZ R23, R13, R24 ;  /* 0x000000180d177221 */ /* 0x000fe20000010000 */
[----:B------:R-:W-:Y:S01]  /*0fb0*/  FFMA.FTZ R25, R20, R24, R4 ;  /* 0x0000001814197223 */ /* 0x000fe20000010004 */
[----:B------:R-:W-:Y:S01]  /*0fc0*/  FFMA.FTZ R6, R22, R27, R6 ;  /* 0x0000001b16067223 */ /* 0x000fe20000010006 */
[----:B------:R-:W-:Y:S01]  /*0fd0*/  FFMA.FTZ R24, R9, R5, R14 ;  /* 0x0000000509187223 */ /* 0x000fe2000001000e */
[----:B------:R-:W-:Y:S01]  /*0fe0*/  FADD.FTZ R3, R3, R33 ;  /* 0x0000002103037221 */ /* 0x000fe20000010000 */
[----:B------:R-:W3:Y:S01]  /*0ff0*/  LDL R14, [R1+0x60] ;  /* 0x00006000010e7983 */ /* 0x000ee20000100800 */
[----:B------:R-:W-:Y:S01]  /*1000*/  FFMA.FTZ R6, R20, R29, R6 ;  /* 0x0000001d14067223 */ /* 0x000fe20000010006 */
[----:B------:R-:W-:Y:S02]  /*1010*/  FADD.FTZ R15, R15, R5 ;  /* 0x000000050f0f7221 */ /* 0x000fe40000010000 */
[----:B------:R-:W3:Y:S01]  /*1020*/  LDL.LU R4, [R1+0x28] ;  /* 0x0000280001047983 */ /* 0x000ee20000300800 */
[----:B------:R-:W-:Y:S01]  /*1030*/  FADD.FTZ R3, R3, R27 ;  /* 0x0000001b03037221 */ /* 0x000fe20000010000 */
[----:B------:R-:W-:Y:S01]  /*1040*/  FADD.FTZ R17, R17, R37 ;  /* 0x0000002511117221 */ /* 0x000fe20000010000 */
[----:B----4-:R-:W-:-:S05]  /*1050*/  FMUL.FTZ R13, R8, R5 ;  /* 0x00000005080d7220 */ /* 0x010fca0000410000 */
[----:B------:R-:W-:Y:S01]  /*1060*/  STL [R1+0x8], R13 ;  /* 0x0000080d01007387 */ /* 0x000fe20000100800 */
[----:B------:R-:W-:Y:S01]  /*1070*/  FFMA.FTZ R6, R9, R13, R6 ;  /* 0x0000000d09067223 */ /* 0x000fe20000010006 */
[----:B--2---:R-:W-:-:S05]  /*1080*/  FMUL.FTZ R26, R0, R32 ;  /* 0x00000020001a7220 */ /* 0x004fca0000410000 */
[----:B------:R2:W-:Y:S01]  /*1090*/  STL [R1], R26 ;  /* 0x0000001a01007387 */ /* 0x0005e20000100800 */
[-C--:B------:R-:W-:Y:S01]  /*10a0*/  FFMA.FTZ R22, R26, R37.reuse, R16 ;  /* 0x000000251a167223 */ /* 0x080fe20000010010 */
[----:B------:R-:W-:Y:S02]  /*10b0*/  FMUL.FTZ R37, R28, R37 ;  /* 0x000000251c257220 */ /* 0x000fe40000410000 */
[----:B------:R-:W4:Y:S04]  /*10c0*/  LDL.LU R5, [R1+0x24] ;  /* 0x0000240001057983 */ /* 0x000f280000300800 */
[----:B0-----:R-:W4:Y:S04]  /*10d0*/  LDL.LU R27, [R1+0x18] ;  /* 0x00001800011b7983 */ /* 0x001f280000300800 */
[----:B------:R-:W4:Y:S01]  /*10e0*/  LDL R16, [R1+0x64] ;  /* 0x0000640001107983 */ /* 0x000f220000100800 */
[----:B------:R-:W-:Y:S01]  /*10f0*/  FFMA.FTZ R6, R26, R37, R6 ;  /* 0x000000251a067223 */ /* 0x000fe20000010006 */
[C---:B-----5:R-:W-:Y:S01]  /*1100*/  FMUL.FTZ R32, R0.reuse, R30 ;  /* 0x0000001e00207220 */ /* 0x060fe20000410000 */
[C---:B------:R-:W-:Y:S01]  /*1110*/  FMUL.FTZ R30, R0.reuse, R7 ;  /* 0x00000007001e7220 */ /* 0x040fe20000410000 */
[----:B-1----:R-:W5:Y:S04]  /*1120*/  LDL.LU R9, [R1+0x38] ;  /* 0x0000380001097983 */ /* 0x002f680000300800 */
[----:B--2---:R-:W2:Y:S04]  /*1130*/  LDL.LU R26, [R1+0x4] ;  /* 0x00000400011a7983 */ /* 0x004ea80000300800 */
[----:B------:R-:W5:Y:S01]  /*1140*/  LDL.LU R7, [R1+0x74] ;  /* 0x0000740001077983 */ /* 0x000f620000300800 */
[----:B------:R-:W-:Y:S01]  /*1150*/  FADD.FTZ R3, R3, R29 ;  /* 0x0000001d03037221 */ /* 0x000fe20000010000 */
[----:B---3--:R-:W-:-:S03]  /*1160*/  FMUL.FTZ R36, R0, R36 ;  /* 0x0000002400247220 */ /* 0x008fc60000410000 */
[----:B------:R-:W-:Y:S01]  /*1170*/  FADD.FTZ R3, R3, R13 ;  /* 0x0000000d03037221 */ /* 0x000fe20000010000 */
[----:B------:R-:W-:Y:S01]  /*1180*/  FADD.FTZ R20, R11, R35 ;  /* 0x000000230b147221 */ /* 0x000fe20000010000 */
[----:B------:R-:W-:Y:S02]  /*1190*/  FFMA.FTZ R13, R36, R35, R10 ;  /* 0x00000023240d7223 */ /* 0x000fe4000001000a */
[----:B------:R-:W-:Y:S01]  /*11a0*/  FADD.FTZ R3, R3, R37 ;  /* 0x0000002503037221 */ /* 0x000fe20000010000 */
[----:B------:R-:W-:Y:S01]  /*11b0*/  FMUL.FTZ R33, R14, R21 ;  /* 0x000000150e217220 */ /* 0x000fe20000410000 */
[----:B----4-:R-:W-:-:S04]  /*11c0*/  FMUL.FTZ R35, R16, R35 ;  /* 0x0000002310237220 */ /* 0x010fc80000410000 */
[----:B------:R-:W-:Y:S01]  /*11d0*/  FADD.FTZ R10, R3, R35 ;  /* 0x00000023030a7221 */ /* 0x000fe20000010000 */
[----:B------:R-:W-:Y:S01]  /*11e0*/  FFMA.FTZ R11, R36, R35, R6 ;  /* 0x00000023240b7223 */ /* 0x000fe20000010006 */
[----:B------:R-:W-:Y:S01]  /*11f0*/  FMUL.FTZ R3, R16, R12 ;  /* 0x0000000c10037220 */ /* 0x000fe20000410000 */
[----:B------:R-:W-:Y:S01]  /*1200*/  FMUL.FTZ R6, R14, R27 ;  /* 0x0000001b0e067220 */ /* 0x000fe20000410000 */
[--C-:B-----5:R-:W-:Y:S02]  /*1210*/  HADD2.F32 R14, -RZ, R7.reuse.H0_H0 ;  /* 0x20000007ff0e7230 */ /* 0x120fe40000004100 */
[----:B------:R-:W-:Y:S02]  /*1220*/  HADD2.F32 R16, -RZ, R7.H1_H1 ;  /* 0x30000007ff107230 */ /* 0x000fe40000004100 */
[----:B------:R-:W3:Y:S01]  /*1230*/  LDL.LU R7, [R1+0x34] ;  /* 0x0000340001077983 */ /* 0x000ee20000300800 */
[----:B------:R-:W-:Y:S01]  /*1240*/  FMUL.FTZ R34, R0, R34 ;  /* 0x0000002200227220 */ /* 0x000fe20000410000 */
[----:B------:R-:W-:Y:S01]  /*1250*/  FMUL.FTZ R31, R8, R19 ;  /* 0x00000013081f7220 */ /* 0x000fe20000410000 */
[----:B------:R-:W-:-:S02]  /*1260*/  FADD.FTZ R10, R10, R33 ;  /* 0x000000210a0a7221 */ /* 0x000fc40000010000 */
[----:B------:R-:W-:Y:S01]  /*1270*/  FFMA.FTZ R11, R34, R33, R11 ;  /* 0x00000021220b7223 */ /* 0x000fe2000001000b */
[----:B------:R-:W-:Y:S01]  /*1280*/  FMUL.FTZ R29, R28, R18 ;  /* 0x000000121c1d7220 */ /* 0x000fe20000410000 */
[----:B------:R-:W-:Y:S02]  /*1290*/  FADD.FTZ R10, R10, R31 ;  /* 0x0000001f0a0a7221 */ /* 0x000fe40000010000 */
[----:B------:R-:W-:Y:S01]  /*12a0*/  FFMA.FTZ R11, R32, R31, R11 ;  /* 0x0000001f200b7223 */ /* 0x000fe2000001000b */
[----:B------:R-:W-:Y:S01]  /*12b0*/  FMUL.FTZ R4, R0, R4 ;  /* 0x0000000400047220 */ /* 0x000fe20000410000 */
[----:B------:R-:W-:Y:S02]  /*12c0*/  FADD.FTZ R10, R10, R29 ;  /* 0x0000001d0a0a7221 */ /* 0x000fe40000010000 */
[----:B------:R-:W-:Y:S01]  /*12d0*/  FFMA.FTZ R11, R30, R29, R11 ;  /* 0x0000001d1e0b7223 */ /* 0x000fe2000001000b */
[----:B------:R-:W-:Y:S01]  /*12e0*/  FMUL.FTZ R5, R0, R5 ;  /* 0x0000000500057220 */ /* 0x000fe20000410000 */
[----:B------:R-:W-:-:S02]  /*12f0*/  FADD.FTZ R10, R10, R3 ;  /* 0x000000030a0a7221 */ /* 0x000fc40000010000 */
[----:B------:R-:W-:Y:S01]  /*1300*/  FFMA.FTZ R11, R4, R3, R11 ;  /* 0x00000003040b7223 */ /* 0x000fe2000001000b */
[----:B------:R-:W-:Y:S01]  /*1310*/  FMUL.FTZ R8, R8, R14 ;  /* 0x0000000e08087220 */ /* 0x000fe20000410000 */
[----:B------:R-:W-:Y:S02]  /*1320*/  FADD.FTZ R10, R10, R6 ;  /* 0x000000060a0a7221 */ /* 0x000fe40000010000 */
[----:B------:R-:W-:Y:S01]  /*1330*/  FFMA.FTZ R11, R5, R6, R11 ;  /* 0x00000006050b7223 */ /* 0x000fe2000001000b */
[----:B------:R-:W-:Y:S01]  /*1340*/  FMUL.FTZ R9, R0, R9 ;  /* 0x0000000900097220 */ /* 0x000fe20000410000 */
[----:B------:R-:W-:Y:S01]  /*1350*/  FADD.FTZ R10, R10, R8 ;  /* 0x000000080a0a7221 */ /* 0x000fe20000010000 */
[----:B------:R-:W-:-:S04]  /*1360*/  FMUL.FTZ R28, R28, R16 ;  /* 0x000000101c1c7220 */ /* 0x000fc80000410000 */
[----:B------:R-:W-:Y:S01]  /*1370*/  FADD.FTZ R10, R10, R28 ;  /* 0x0000001c0a0a7221 */ /* 0x000fe20000010000 */
[----:B------:R-:W-:Y:S02]  /*1380*/  UIADD3 UR10, UP0, UPT, UR10, 0x2, URZ ;  /* 0x000000020a0a7890 */ /* 0x000fe4000ff1e0ff */
[----:B------:R-:W-:Y:S02]  /*1390*/  USHF.L.U32 UR13, UR16, 0x1, URZ ;  /* 0x00000001100d7899 */ /* 0x000fe400080006ff */
[----:B------:R-:W-:Y:S02]  /*13a0*/  UIADD3.X UR5, UPT, UPT, URZ, UR5, URZ, UP0, !UPT ;  /* 0x00000005ff057290 */ /* 0x000fe400087fe4ff */
[----:B------:R-:W-:Y:S02]  /*13b0*/  USHF.L.U64.HI UR12, UR16, 0x1, UR17 ;  /* 0x00000001100c7899 */ /* 0x000fe40008010211 */
[----:B------:R-:W-:-:S04]  /*13c0*/  UISETP.GE.U32.AND UP0, UPT, UR10, UR13, UPT ;  /* 0x0000000d0a00728c */ /* 0x000fc8000bf06070 */
[----:B------:R-:W-:Y:S01]  /*13d0*/  UISETP.GE.AND.EX UP0, UPT, UR5, UR12, UPT, UP0 ;  /* 0x0000000c0500728c */ /* 0x000fe2000bf06300 */
[----:B------:R-:W-:Y:S01]  /*13e0*/  FADD.FTZ R23, R23, R21 ;  /* 0x0000001517177221 */ /* 0x000fe20000010000 */
[----:B------:R-:W-:Y:S01]  /*13f0*/  FADD.FTZ R15, R15, R19 ;  /* 0x000000130f0f7221 */ /* 0x000fe20000010000 */
[----:B------:R-:W-:Y:S01]  /*1400*/  FADD.FTZ R17, R17, R18 ;  /* 0x0000001211117221 */ /* 0x000fe20000010000 */
[----:B------:R-:W-:Y:S01]  /*1410*/  FFMA.FTZ R21, R34, R21, R25 ;  /* 0x0000001522157223 */ /* 0x000fe20000010019 */
[----:B------:R-:W-:Y:S01]  /*1420*/  FFMA.FTZ R19, R32, R19, R24 ;  /* 0x0000001320137223 */ /* 0x000fe20000010018 */
[----:B------:R-:W-:Y:S01]  /*1430*/  FFMA.FTZ R18, R30, R18, R22 ;  /* 0x000000121e127223 */ /* 0x000fe20000010016 */
[----:B------:R-:W-:Y:S01]  /*1440*/  FADD.FTZ R15, R15, R14 ;  /* 0x0000000e0f0f7221 */ /* 0x000fe20000010000 */
[----:B------:R-:W-:Y:S02]  /*1450*/  FADD.FTZ R17, R17, R16 ;  /* 0x0000001011117221 */ /* 0x000fe40000010000 */
[----:B------:R-:W-:Y:S01]  /*1460*/  FFMA.FTZ R16, R9, R16, R18 ;  /* 0x0000001009107223 */ /* 0x000fe20000010012 */
[----:B---3--:R-:W-:-:S04]  /*1470*/  FMUL.FTZ R7, R0, R7 ;  /* 0x0000000700077220 */ /* 0x008fc80000410000 */
[----:B------:R-:W-:-:S04]  /*1480*/  FFMA.FTZ R11, R7, R8, R11 ;  /* 0x00000008070b7223 */ /* 0x000fc8000001000b */
[----:B------:R-:W-:-:S05]  /*1490*/  FFMA.FTZ R11, R9, R28, R11 ;  /* 0x0000001c090b7223 */ /* 0x000fca000001000b */
[----:B--2---:R0:W-:Y:S01]  /*14a0*/  STS.64 [R26], R10 ;  /* 0x0000000a1a007388 */ /* 0x0041e20000000a00 */
[----:B------:R-:W-:Y:S01]  /*14b0*/  FFMA.FTZ R14, R7, R14, R19 ;  /* 0x0000000e070e7223 */ /* 0x000fe20000010013 */
[----:B0-----:R-:W-:Y:S01]  /*14c0*/  FADD.FTZ R11, R20, R12 ;  /* 0x0000000c140b7221 */ /* 0x001fe20000010000 */
[----:B------:R-:W-:Y:S01]  /*14d0*/  FFMA.FTZ R10, R4, R12, R13 ;  /* 0x0000000c040a7223 */ /* 0x000fe2000001000d */
[----:B------:R-:W-:Y:S01]  /*14e0*/  FADD.FTZ R13, R23, R27 ;  /* 0x0000001b170d7221 */ /* 0x000fe20000010000 */
[----:B------:R-:W-:Y:S01]  /*14f0*/  FFMA.FTZ R12, R5, R27, R21 ;  /* 0x0000001b050c7223 */ /* 0x000fe20000010015 */
        /* <DEDUP_REMOVED lines=61> */
.L_x_544:
        /* <DEDUP_REMOVED lines=121> */
.L_x_546:
[----:B------:R-:W-:Y:S05]  /*2060*/  BSYNC.RECONVERGENT B0 ;  /* 0x0000000000007941 */ /* 0x000fea0003800200 */
.L_x_545:
        /* <DEDUP_REMOVED lines=17> */
.L_x_548:
[----:B------:R-:W-:Y:S05]  /*2180*/  BSYNC.RECONVERGENT B0 ;  /* 0x0000000000007941 */ /* 0x000fea0003800200 */
.L_x_547:
        /* <DEDUP_REMOVED lines=22> */
.L_x_551:
[----:B------:R-:W2:Y:S04]  /*22f0*/  LD.E.STRONG.GPU R21, desc[UR14][R18.64+0x8] ;  /* 0x0000080e12157980 */ /* 0x000ea8000c10f900 */
[----:B--2---:R-:W-:Y:S01]  /*2300*/  CCTL.IVALL ;  /* 0x00000000ff00798f */ /* 0x004fe20002000000 */
[----:B------:R-:W-:Y:S05]  /*2310*/  YIELD ;  /* 0x0000000000007946 */ /* 0x000fea0003800000 */
[----:B-----5:R-:W-:-:S04]  /*2320*/  LOP3.LUT R21, R21, R20, RZ, 0x3c, !PT ;  /* 0x0000001415157212 */ /* 0x020fc800078e3cff */
[----:B------:R-:W-:-:S13]  /*2330*/  ISETP.GT.AND P0, PT, R21, -0x1, PT ;  /* 0xffffffff1500780c */ /* 0x000fda0003f04270 */
[----:B------:R-:W-:Y:S05]  /*2340*/  @P0 BRA `(.L_x_551) ;  /* 0xfffffffc00e80947 */ /* 0x000fea000383ffff */
.L_x_550:
[----:B------:R-:W-:Y:S05]  /*2350*/  WARPSYNC.ALL ;  /* 0x0000000000007948 */ /* 0x000fea0003800000 */
[----:B------:R-:W-:Y:S06]  /*2360*/  BAR.SYNC.DEFER_BLOCKING 0x0 ;  /* 0x0000000000007b1d */ /* 0x000fec0000010000 */
[----:B------:R-:W-:Y:S05]  /*2370*/  BRA `(.L_x_552) ;  /* 0x0000000000587947 */ /* 0x000fea0003800000 */
.L_x_549:
        /* <DEDUP_REMOVED lines=14> */
.L_x_554:
[----:B------:R-:W2:Y:S04]  /*2460*/  LD.E.STRONG.GPU R21, desc[UR14][R18.64] ;  /* 0x0000000e12157980 */ /* 0x000ea8000c10f900 */
[----:B--2---:R-:W-:Y:S01]  /*2470*/  CCTL.IVALL ;  /* 0x00000000ff00798f */ /* 0x004fe20002000000 */
[----:B------:R-:W-:Y:S05]  /*2480*/  YIELD ;  /* 0x0000000000007946 */ /* 0x000fea0003800000 */
[----:B-----5:R-:W-:-:S04]  /*2490*/  LOP3.LUT R21, R21, R20, RZ, 0x3c, !PT ;  /* 0x0000001415157212 */ /* 0x020fc800078e3cff */
[----:B------:R-:W-:-:S13]  /*24a0*/  ISETP.GT.AND P0, PT, R21, -0x1, PT ;  /* 0xffffffff1500780c */ /* 0x000fda0003f04270 */
[----:B------:R-:W-:Y:S05]  /*24b0*/  @P0 BRA `(.L_x_554) ;  /* 0xfffffffc00e80947 */ /* 0x000fea000383ffff */
.L_x_553:
[----:B------:R-:W-:Y:S05]  /*24c0*/  WARPSYNC.ALL ;  /* 0x0000000000007948 */ /* 0x000fea0003800000 */
[----:B------:R-:W-:Y:S06]  /*24d0*/  BAR.SYNC.DEFER_BLOCKING 0x0 ;  /* 0x0000000000007b1d */ /* 0x000fec0000010000 */
.L_x_552:
        /* <DEDUP_REMOVED lines=14> */
[----:B------:R-:W-:-:S04]  /*25c0*/  LEA R18, R18, R19, 0xb ;  /* 0x0000001312127211 */ /* 0x000fc800078e58ff */
[----:B------:R-:W-:-:S04]  /*25d0*/  IADD3 R18, PT, PT, R18, R20, RZ ;  /* 0x0000001412127210 */ /* 0x000fc80007ffe0ff */
        /* <DEDUP_REMOVED lines=42> */
.L_x_556:
[----:B------:R-:W-:Y:S05]  /*2880*/  BSYNC.RECONVERGENT B0 ;  /* 0x0000000000007941 */ /* 0x000fea0003800200 */
.L_x_555:
[----:B------:R-:W2:Y:S04]  /*2890*/  LDL R25, [R1+0x70] ;  /* 0x0000700001197983 */ /* 0x000ea80000100800 */
[----:B------:R-:W3:Y:S04]  /*28a0*/  LDL.LU R26, [R1+0x40] ;  /* 0x00004000011a7983 */ /* 0x000ee80000300800 */
[----:B------:R-:W4:Y:S04]  /*28b0*/  LDL.LU R24, [R1+0x3c] ;  /* 0x00003c0001187983 */ /* 0x000f280000300800 */
[----:B------:R-:W3:Y:S04]  /*28c0*/  LDL.LU R23, [R1+0x48] ;  /* 0x0000480001177983 */ /* 0x000ee80000300800 */
[----:B------:R-:W3:Y:S04]  /*28d0*/  LDL.LU R21, [R1+0x30] ;  /* 0x0000300001157983 */ /* 0x000ee80000300800 */
[----:B------:R-:W3:Y:S01]  /*28e0*/  LDL.LU R22, [R1+0x2c] ;  /* 0x00002c0001167983 */ /* 0x000ee20000300800 */
[----:B------:R-:W0:Y:S01]  /*28f0*/  S2UR UR7, SR_CgaCtaId ;  /* 0x00000000000779c3 */ /* 0x000e220000008800 */
[----:B------:R-:W-:-:S02]  /*2900*/  UMOV UR6, 0x400 ;  /* 0x0000040000067882 */ /* 0x000fc40000000000 */
[----:B------:R-:W-:Y:S01]  /*2910*/  STL [R1+0x80], R13 ;  /* 0x0000800d01007387 */ /* 0x000fe20000100800 */
[----:B------:R-:W-:-:S03]  /*2920*/  UIADD3 UR6, UPT, UPT, UR6, 0x5280, URZ ;  /* 0x0000528006067890 */ /* 0x000fc6000fffe0ff */
[----:B------:R-:W-:Y:S04]  /*2930*/  STL [R1+0x7c], R12 ;  /* 0x00007c0c01007387 */ /* 0x000fe80000100800 */
[----:B------:R1:W-:Y:S04]  /*2940*/  STL [R1+0x78], R11 ;  /* 0x0000780b01007387 */ /* 0x0003e80000100800 */
[----:B------:R0:W-:Y:S04]  /*2950*/  STL [R1+0x74], R10 ;  /* 0x0000740a01007387 */ /* 0x0001e80000100800 */
[----:B------:R-:W0:Y:S04]  /*2960*/  SHFL.BFLY PT, R20, R18, 0x8, 0x1f ;  /* 0x0d001f0012147f89 */ /* 0x000e2800000e0000 */
[----:B-1----:R-:W3:Y:S01]  /*2970*/  LDL.LU R11, [R1+0x14] ;  /* 0x00001400010b7983 */ /* 0x002ee20000300800 */
[----:B0-----:R-:W-:-:S03]  /*2980*/  ULEA UR6, UR7, UR6, 0x18 ;  /* 0x0000000607067291 */ /* 0x001fc6000f8ec0ff */
[----:B------:R-:W3:Y:S01]  /*2990*/  LDL.LU R10, [R1+0x10] ;  /* 0x00001000010a7983 */ /* 0x000ee20000300800 */
[----:B------:R-:W0:Y:S01]  /*29a0*/  S2R R27, SR_TID.X ;  /* 0x00000000001b7919 */ /* 0x000e220000002100 */
[----:B------:R-:W-:Y:S02]  /*29b0*/  FADD.FTZ R20, R20, R18 ;  /* 0x0000001214147221 */ /* 0x000fe40000010000 */
[----:B------:R-:W1:Y:S01]  /*29c0*/  SHFL.BFLY PT, R18, R19, 0x8, 0x1f ;  /* 0x0d001f0013127f89 */ /* 0x000e6200000e0000 */
[----:B0-----:R-:W-:Y:S01]  /*29d0*/  LOP3.LUT P0, RZ, R27, 0x30f, RZ, 0xc0, !PT ;  /* 0x0000030f1bff7812 */ /* 0x001fe2000780c0ff */
[----:B-1----:R-:W-:Y:S02]  /*29e0*/  FADD.FTZ R18, R18, R19 ;  /* 0x0000001312127221 */ /* 0x002fe40000010000 */
        /* <DEDUP_REMOVED lines=23> */
[----:B------:R-:W2:Y:S04]  /*2b60*/  LDL.LU R13, [R1+0x54] ;  /* 0x00005400010d7983 */ /* 0x000ea80000300800 */
[----:B------:R-:W2:Y:S04]  /*2b70*/  LDL.LU R12, [R1+0x50] ;  /* 0x00005000010c7983 */ /* 0x000ea80000300800 */
[----:B------:R-:W4:Y:S02]  /*2b80*/  LDS.64 R18, [R18] ;  /* 0x0000000012127984 */ /* 0x000f240000000a00 */
[--C-:B----4-:R-:W-:Y:S01]  /*2b90*/  FADD.FTZ R20, R24, -R18.reuse ;  /* 0x8000001218147221 */ /* 0x110fe20000010000 */
[--C-:B-----5:R-:W-:Y:S01]  /*2ba0*/  FADD.FTZ R2, R2, -R18.reuse ;  /* 0x8000001202027221 */ /* 0x120fe20000010000 */
[----:B---3--:R-:W-:-:S02]  /*2bb0*/  FADD.FTZ R24, R10, -R18 ;  /* 0x800000120a187221 */ /* 0x008fc40000010000 */
[-C--:B------:R-:W-:Y:S01]  /*2bc0*/  FFMA.FTZ R20, R23, -R19.reuse, R20 ;  /* 0x8000001317147223 */ /* 0x080fe20000010014 */
[----:B------:R-:W-:Y:S01]  /*2bd0*/  FADD.FTZ R23, R11, -R18 ;  /* 0x800000120b177221 */ /* 0x000fe20000010000 */
[----:B------:R-:W-:Y:S01]  /*2be0*/  FFMA.FTZ R2, R26, -R19, R2 ;  /* 0x800000131a027223 */ /* 0x000fe20000010002 */
[----:B------:R-:W3:Y:S04]  /*2bf0*/  LDL.LU R11, [R1+0x4c] ;  /* 0x00004c00010b7983 */ /* 0x000ee80000300800 */
[----:B------:R-:W4:Y:S04]  /*2c00*/  LDL.LU R10, [R1+0x44] ;  /* 0x00004400010a7983 */ /* 0x000f280000300800 */
        /* <DEDUP_REMOVED lines=12> */
[--C-:B--2---:R-:W-:Y:S01]  /*2cd0*/  FADD.FTZ R25, R25, -R18.reuse ;  /* 0x8000001219197221 */ /* 0x104fe20000010000 */
[----:B------:R-:W-:-:S02]  /*2ce0*/  FADD.FTZ R18, R28, -R18 ;  /* 0x800000121c127221 */ /* 0x000fc40000010000 */
[----:B------:R-:W2:Y:S01]  /*2cf0*/  LDL.LU R28, [R1] ;  /* 0x00000000011c7983 */ /* 0x000ea20000300800 */
[----:B------:R-:W-:-:S03]  /*2d00*/  FFMA.FTZ R21, R13, -R19, R21 ;  /* 0x800000130d157223 */ /* 0x000fc60000010015 */
[----:B------:R1:W5:Y:S01]  /*2d10*/  LDL.LU R13, [R1+0x80] ;  /* 0x00008000010d7983 */ /* 0x0003620000300800 */
[----:B------:R-:W-:-:S03]  /*2d20*/  FFMA.FTZ R22, R12, -R19, R22 ;  /* 0x800000130c167223 */ /* 0x000fc60000010016 */
[----:B------:R1:W5:Y:S01]  /*2d30*/  LDL.LU R12, [R1+0x7c] ;  /* 0x00007c00010c7983 */ /* 0x0003620000300800 */
[----:B---3--:R-:W-:-:S03]  /*2d40*/  FFMA.FTZ R23, R11, -R19, R23 ;  /* 0x800000130b177223 */ /* 0x008fc60000010017 */
[----:B------:R1:W5:Y:S01]  /*2d50*/  LDL.LU R11, [R1+0x78] ;  /* 0x00007800010b7983 */ /* 0x0003620000300800 */
[----:B----4-:R-:W-:-:S03]  /*2d60*/  FFMA.FTZ R24, R10, -R19, R24 ;  /* 0x800000130a187223 */ /* 0x010fc60000010018 */
        /* <DEDUP_REMOVED lines=27> */
[----:B------:R-:W-:Y:S02]  /*2f20*/  F2FP.F16.F32.PACK_AB R20, R20, R2 ;  /* 0x000000021414723e */ /* 0x000fe400000000ff */
[----:B------:R-:W-:Y:S02]  /*2f30*/  F2FP.F16.F32.PACK_AB R21, R22, R21 ;  /* 0x000000151615723e */ /* 0x000fe400000000ff */
[----:B------:R-:W-:Y:S02]  /*2f40*/  F2FP.F16.F32.PACK_AB R24, R24, R23 ;  /* 0x000000171818723e */ /* 0x000fe400000000ff */
[----:B------:R-:W-:Y:S02]  /*2f50*/  F2FP.F16.F32.PACK_AB R29, R29, R31 ;  /* 0x0000001f1d1d723e */ /* 0x000fe400000000ff */
[----:B------:R-:W-:Y:S02]  /*2f60*/  F2FP.F16.F32.PACK_AB R6, R6, R3 ;  /* 0x000000030606723e */ /* 0x000fe400000000ff */
[----:B------:R-:W-:Y:S01]  /*2f70*/  F2FP.F16.F32.PACK_AB R7, R18, R8 ;  /* 0x000000081207723e */ /* 0x000fe200000000ff */
[----:B------:R-:W-:Y:S01]  /*2f80*/  ULOP3.LUT UR4, UR4, 0x1, URZ, 0x3c, !UPT ;  /* 0x0000000104047892 */ /* 0x000fe2000f8e3cff */
[----:B--2---:R-:W-:-:S04]  /*2f90*/  FFMA.FTZ R37, R28, -R19, R37 ;  /* 0x800000131c257223 */ /* 0x004fc80000010025 */
[----:B------:R-:W-:Y:S01]  /*2fa0*/  FMUL.FTZ R37, R0, R37 ;  /* 0x0000002500257220 */ /* 0x000fe20000410000 */
[----:B------:R-:W-:-:S04]  /*2fb0*/  F2FP.F16.F32.PACK_AB R28, R33, R35 ;  /* 0x00000023211c723e */ /* 0x000fc800000000ff */
[----:B------:R-:W-:Y:S02]  /*2fc0*/  F2FP.F16.F32.PACK_AB R25, R37, R25 ;  /* 0x000000192519723e */ /* 0x000fe400000000ff */
[----:B---3--:R-:W-:-:S05]  /*2fd0*/  IADD3.X R5, PT, PT, R26, UR7, RZ, P0, !PT ;  /* 0x000000071a057c10 */ /* 0x008fca00087fe4ff */
[----:B------:R1:W-:Y:S04]  /*2fe0*/  STG.E.64 desc[UR14][R4.64], R20 ;  /* 0x0000001404007986 */ /* 0x0003e8000c101b0e */
[----:B------:R1:W-:Y:S04]  /*2ff0*/  STG.E.64 desc[UR14][R4.64+0x1e00], R24 ;  /* 0x001e001804007986 */ /* 0x0003e8000c101b0e */
[----:B------:R1:W-:Y:S04]  /*3000*/  STG.E.64 desc[UR14][R4.64+0x3c00], R28 ;  /* 0x003c001c04007986 */ /* 0x0003e8000c101b0e */
[----:B------:R1:W-:Y:S01]  /*3010*/  STG.E.64 desc[UR14][R4.64+0x5a00], R6 ;  /* 0x005a000604007986 */ /* 0x0003e2000c101b0e */
[----:B------:R-:W-:Y:S05]  /*3020*/  BRA.U !UP0, `(.L_x_557) ;  /* 0xffffffd508147547 */ /* 0x000fea000b83ffff */
.L_x_543:
        /* <DEDUP_REMOVED lines=11> */
[----:B------:R-:W2:Y:S03]  /*30e0*/  S2UR UR7, SR_CgaCtaId ;  /* 0x00000000000779c3 */ /* 0x000ea60000008800 */
[----:B------:R-:W-:-:S04]  /*30f0*/  UISETP.LT.AND.EX UP0, UPT, UR17, URZ, UPT, UP0 ;  /* 0x000000ff1100728c */ /* 0x000fc8000bf01300 */
[----:B------:R-:W-:Y:S02]  /*3100*/  USEL UR5, UR16, 0x1, UP0 ;  /* 0x0000000110057887 */ /* 0x000fe40008000000 */
[----:B------:R-:W-:Y:S02]  /*3110*/  USEL UR4, UR17, URZ, UP0 ;  /* 0x000000ff11047287 */ /* 0x000fe40008000000 */
[----:B------:R-:W-:Y:S02]  /*3120*/  USHF.L.U32 UR8, UR5, 0x7, URZ ;  /* 0x0000000705087899 */ /* 0x000fe400080006ff */
[----:B------:R-:W-:-:S03]  /*3130*/  USHF.L.U64.HI UR5, UR5, 0x7, UR4 ;  /* 0x0000000705057899 */ /* 0x000fc60008010204 */
[----:B------:R-:W-:-:S03]  /*3140*/  UMOV UR4, 0x400 ;  /* 0x0000040000047882 */ /* 0x000fc60000000000 */
[----:B------:R-:W-:Y:S01]  /*3150*/  MOV R9, UR5 ;  /* 0x0000000500097c02 */ /* 0x000fe20008000f00 */
[----:B--2---:R-:W-:Y:S01]  /*3160*/  ULEA UR4, UR7, UR4, 0x18 ;  /* 0x0000000407047291 */ /* 0x004fe2000f8ec0ff */
[--C-:B0-----:R-:W-:Y:S02]  /*3170*/  SHF.R.U32.HI R0, RZ, 0x5, R8.reuse ;  /* 0x00000005ff007819 */ /* 0x101fe40000011608 */
[----:B------:R-:W-:Y:S02]  /*3180*/  SHF.R.U32.HI R34, RZ, 0x4, R8 ;  /* 0x00000004ff227819 */ /* 0x000fe40000011608 */
[----:B-1----:R-:W-:-:S04]  /*3190*/  LOP3.LUT R7, RZ, R0, RZ, 0x33, !PT ;  /* 0x00000000ff077212 */ /* 0x002fc800078e33ff */
[----:B------:R-:W-:-:S04]  /*31a0*/  IADD3 R7, P0, PT, R7, UR8, RZ ;  /* 0x0000000807077c10 */ /* 0x000fc8000ff1e0ff */
[----:B------:R-:W-:-:S05]  /*31b0*/  IADD3.X R9, PT, PT, R9, -0x1, RZ, P0, !PT ;  /* 0xffffffff09097810 */ /* 0x000fca00007fe4ff */
        /* <DEDUP_REMOVED lines=20> */
.L_x_570:
        /* <DEDUP_REMOVED lines=23> */
.L_x_561:
        /* <DEDUP_REMOVED lines=34> */
.L_x_560:
        /* <DEDUP_REMOVED lines=24> */
.L_x_563:
[----:B------:R-:W-:Y:S05]  /*3810*/  BSYNC.RECONVERGENT B1 ;  /* 0x0000000000017941 */ /* 0x000fea0003800200 */
.L_x_562:
        /* <DEDUP_REMOVED lines=28> */
.L_x_559:
[----:B------:R-:W-:Y:S05]  /*39e0*/  BSYNC.RECONVERGENT B0 ;  /* 0x0000000000007941 */ /* 0x000fea0003800200 */
.L_x_558:
[----:B------:R0:W-:Y:S01]  /*39f0*/  STS [R5], R30 ;  /* 0x0000001e05007388 */ /* 0x0001e20000000800 */
[----:B------:R-:W1:Y:S01]  /*3a00*/  LDC.64 R12, c[0x0][0x388] ;  /* 0x0000e200ff0c7b82 */ /* 0x000e620000000a00 */
[----:B------:R-:W-:Y:S02]  /*3a10*/  ISETP.NE.AND P0, PT, R6, 0xf, PT ;  /* 0x0000000f0600780c */ /* 0x000fe40003f05270 */
[----:B------:R0:W-:Y:S01]  /*3a20*/  STS [R5+0x780], R31 ;  /* 0x0007801f05007388 */ /* 0x0001e20000000800 */
[----:B------:R-:W-:-:S04]  /*3a30*/  MOV R16, R34 ;  /* 0x0000002200107202 */ /* 0x000fc80000000f00 */
[----:B------:R-:W2:Y:S08]  /*3a40*/  LDC.64 R14, c[0x0][0x390] ;  /* 0x0000e400ff0e7b82 */ /* 0x000eb00000000a00 */
[----:B0-----:R-:W-:Y:S06]  /*3a50*/  BAR.SYNC.DEFER_BLOCKING 0x0 ;  /* 0x0000000000007b1d */ /* 0x001fec0000010000 */
.L_x_569:
        /* <DEDUP_REMOVED lines=15> */
.L_x_565:
[----:B------:R-:W-:Y:S05]  /*3b50*/  BSYNC.RECONVERGENT B0 ;  /* 0x0000000000007941 */ /* 0x000fea0003800200 */
.L_x_564:
        /* <DEDUP_REMOVED lines=25> */
.L_x_580:
[----:B------:R-:W-:Y:S01]  /*3cf0*/  BSSY.RECONVERGENT B0, `(.L_x_567) ;  /* 0x000000a000007945 */ /* 0x000fe20003800200 */
[----:B----4-:R-:W-:-:S03]  /*3d00*/  FADD.FTZ R24, R24, R17 ;  /* 0x0000001118187221 */ /* 0x010fc60000010000 */
[----:B------:R-:W-:Y:S05]  /*3d10*/  @P1 BRA `(.L_x_568) ;  /* 0x00000000001c1947 */ /* 0x000fea0003800000 */
[----:B------:R-:W-:Y:S02]  /*3d20*/  IADD3 R21, PT, PT, R16, R7, RZ ;  /* 0x0000000710157210 */ /* 0x000fe40007ffe0ff */
[----:B------:R-:W-:-:S03]  /*3d30*/  F2FP.F16.F32.PACK_AB R11, R24, R11 ;  /* 0x0000000b180b723e */ /* 0x000fc600000000ff */
[----:B-1----:R-:W-:Y:S01]  /*3d40*/  IMAD.WIDE R18, R21, 0x2, R12 ;  /* 0x0000000215127825 */ /* 0x002fe200078e020c */
[----:B------:R-:W-:-:S03]  /*3d50*/  PRMT R17, R11, 0x7632, R17 ;  /* 0x000076320b117816 */ /* 0x000fc60000000011 */
[----:B--2---:R-:W-:Y:S01]  /*3d60*/  IMAD.WIDE R20, R21, 0x2, R14 ;  /* 0x0000000215147825 */ /* 0x004fe200078e020e */
[----:B------:R0:W-:Y:S04]  /*3d70*/  STG.E.U16 desc[UR14][R18.64], R11 ;  /* 0x0000000b12007986 */ /* 0x0001e8000c10150e */
[----:B------:R0:W-:Y:S02]  /*3d80*/  STG.E.U16 desc[UR14][R20.64], R17 ;  /* 0x0000001114007986 */ /* 0x0001e4000c10150e */
.L_x_568:
[----:B------:R-:W-:Y:S05]  /*3d90*/  BSYNC.RECONVERGENT B0 ;  /* 0x0000000000007941 */ /* 0x000fea0003800200 */
.L_x_567:
        /* <DEDUP_REMOVED lines=9> */
.L_x_566:
        /* <DEDUP_REMOVED lines=8> */
.L_x_572:
[----:B------:R-:W-:Y:S05]  /*3eb0*/  BSYNC B0 ;  /* 0x0000000000007941 */ /* 0x000fea0003800000 */
.L_x_571:
        /* <DEDUP_REMOVED lines=8> */
.L_x_573:
[----:B------:R-:W-:Y:S01]  /*3f40*/  FADD.FTZ R18, R18, R11 ;  /* 0x0000000b12127221 */ /* 0x000fe20000010000 */
[----:B------:R-:W-:-:S04]  /*3f50*/  HFMA2 R27, -RZ, RZ, 0, 2.384185791015625e-07 ;  /* 0x00000004ff1b7431 */ /* 0x000fc800000001ff */
[----:B------:R-:W-:Y:S02]  /*3f60*/  MOV R26, R18 ;  /* 0x00000012001a7202 */ /* 0x000fe40000000f00 */
[----:B------:R-:W-:-:S07]  /*3f70*/  MOV R20, R25 ;  /* 0x0000001900147202 */ /* 0x000fce0000000f00 */
[----:B------:R-:W-:Y:S05]  /*3f80*/  WARPSYNC.COLLECTIVE R23, `(.L_x_574) ;  /* 0x0000000017087348 */ /* 0x000fea0003c00000 */
[----:B------:R0:W1:Y:S02]  /*3f90*/  SHFL.BFLY P2, R25, R26, R27, R28 ;  /* 0x0c00001b1a197389 */ /* 0x000064000004001c */
[----:B01----:R-:W-:Y:S05]  /*3fa0*/  ENDCOLLECTIVE ;  /* 0x000000000000791b */ /* 0x003fea0003800000 */
.L_x_574:
[----:B------:R-:W-:-:S05]  /*3fb0*/  FADD.FTZ R20, R20, R17 ;  /* 0x0000001114147221 */ /* 0x000fca0000010000 */
[----:B------:R-:W-:Y:S02]  /*3fc0*/  MOV R26, R20 ;  /* 0x00000014001a7202 */ /* 0x000fe40000000f00 */
[----:B------:R-:W-:-:S07]  /*3fd0*/  MOV R19, R25 ;  /* 0x0000001900137202 */ /* 0x000fce0000000f00 */
[----:B------:R-:W-:Y:S05]  /*3fe0*/  WARPSYNC.COLLECTIVE R23, `(.L_x_575) ;  /* 0x0000000017087348 */ /* 0x000fea0003c00000 */
[----:B------:R0:W1:Y:S02]  /*3ff0*/  SHFL.BFLY P2, R25, R26, R27, R28 ;  /* 0x0c00001b1a197389 */ /* 0x000064000004001c */
[----:B01----:R-:W-:Y:S05]  /*4000*/  ENDCOLLECTIVE ;  /* 0x000000000000791b */ /* 0x003fea0003800000 */
.L_x_575:
[----:B------:R-:W-:Y:S01]  /*4010*/  FADD.FTZ R19, R18, R19 ;  /* 0x0000001312137221 */ /* 0x000fe20000010000 */
[----:B------:R-:W-:-:S04]  /*4020*/  HFMA2 R27, -RZ, RZ, 0, 1.1920928955078125e-07 ;  /* 0x00000002ff1b7431 */ /* 0x000fc800000001ff */
[----:B------:R-:W-:Y:S02]  /*4030*/  MOV R26, R19 ;  /* 0x00000013001a7202 */ /* 0x000fe40000000f00 */
[----:B------:R-:W-:-:S07]  /*4040*/  MOV R21, R25 ;  /* 0x0000001900157202 */ /* 0x000fce0000000f00 */
[----:B------:R-:W-:Y:S05]  /*4050*/  WARPSYNC.COLLECTIVE R23, `(.L_x_576) ;  /* 0x0000000017087348 */ /* 0x000fea0003c00000 */
[----:B------:R0:W1:Y:S02]  /*4060*/  SHFL.BFLY P2, R25, R26, R27, R28 ;  /* 0x0c00001b1a197389 */ /* 0x000064000004001c */
[----:B01----:R-:W-:Y:S05]  /*4070*/  ENDCOLLECTIVE ;  /* 0x000000000000791b */ /* 0x003fea0003800000 */
.L_x_576:
[----:B------:R-:W-:-:S05]  /*4080*/  FADD.FTZ R21, R20, R21 ;  /* 0x0000001514157221 */ /* 0x000fca0000010000 */
[----:B------:R-:W-:Y:S02]  /*4090*/  MOV R26, R21 ;  /* 0x00000015001a7202 */ /* 0x000fe40000000f00 */
[----:B------:R-:W-:-:S07]  /*40a0*/  MOV R22, R25 ;  /* 0x0000001900167202 */ /* 0x000fce0000000f00 */
[----:B------:R-:W-:Y:S05]  /*40b0*/  WARPSYNC.COLLECTIVE R23, `(.L_x_577) ;  /* 0x0000000017087348 */ /* 0x000fea0003c00000 */
[----:B------:R0:W1:Y:S02]  /*40c0*/  SHFL.BFLY P2, R25, R26, R27, R28 ;  /* 0x0c00001b1a197389 */ /* 0x000064000004001c */
[----:B01----:R-:W-:Y:S05]  /*40d0*/  ENDCOLLECTIVE ;  /* 0x000000000000791b */ /* 0x003fea0003800000 */
.L_x_577:
[----:B------:R-:W-:Y:S01]  /*40e0*/  FADD.FTZ R22, R19, R22 ;  /* 0x0000001613167221 */ /* 0x000fe20000010000 */
[----:B------:R-:W-:-:S04]  /*40f0*/  HFMA2 R27, -RZ, RZ, 0, 5.9604644775390625e-08 ;  /* 0x00000001ff1b7431 */ /* 0x000fc800000001ff */
[----:B------:R-:W-:Y:S02]  /*4100*/  MOV R26, R22 ;  /* 0x00000016001a7202 */ /* 0x000fe40000000f00 */
[----:B------:R-:W-:-:S07]  /*4110*/  MOV R24, R25 ;  /* 0x0000001900187202 */ /* 0x000fce0000000f00 */
[----:B------:R-:W-:Y:S05]  /*4120*/  WARPSYNC.COLLECTIVE R23, `(.L_x_578) ;  /* 0x0000000017087348 */ /* 0x000fea0003c00000 */
[----:B------:R0:W1:Y:S02]  /*4130*/  SHFL.BFLY P2, R25, R26, R27, R28 ;  /* 0x0c00001b1a197389 */ /* 0x000064000004001c */
[----:B01----:R-:W-:Y:S05]  /*4140*/  ENDCOLLECTIVE ;  /* 0x000000000000791b */ /* 0x003fea0003800000 */
.L_x_578:
[----:B------:R-:W-:-:S05]  /*4150*/  FADD.FTZ R24, R21, R24 ;  /* 0x0000001815187221 */ /* 0x000fca0000010000 */
[----:B------:R-:W-:Y:S02]  /*4160*/  MOV R26, R24 ;  /* 0x00000018001a7202 */ /* 0x000fe40000000f00 */
[----:B------:R-:W-:-:S07]  /*4170*/  MOV R11, R25 ;  /* 0x00000019000b7202 */ /* 0x000fce0000000f00 */
[----:B------:R-:W-:Y:S05]  /*4180*/  WARPSYNC.COLLECTIVE R23, `(.L_x_579) ;  /* 0x0000000017087348 */ /* 0x000fea0003c00000 */
[----:B------:R0:W1:Y:S02]  /*4190*/  SHFL.BFLY P2, R25, R26, R27, R28 ;  /* 0x0c00001b1a197389 */ /* 0x000064000004001c */
[----:B01----:R-:W-:Y:S05]  /*41a0*/  ENDCOLLECTIVE ;  /* 0x000000000000791b */ /* 0x003fea0003800000 */
.L_x_579:
[----:B------:R-:W-:Y:S01]  /*41b0*/  FADD.FTZ R11, R22, R11 ;  /* 0x0000000b160b7221 */ /* 0x000fe20000010000 */
[----:B------:R-:W-:Y:S01]  /*41c0*/  MOV R17, R25 ;  /* 0x0000001900117202 */ /* 0x000fe20000000f00 */
[----:B------:R-:W-:Y:S06]  /*41d0*/  BRA `(.L_x_580) ;  /* 0xfffffff800c47947 */ /* 0x000fec000383ffff */
.L_x_581:
        /* <DEDUP_REMOVED lines=10> */
.L_x_1105:


//--------------------- .text._ZN13group_norm_v218gn_bwd_cuda_kernelI6__halfLi480ELi1ELi32ELi60ELi1024ELb0ELb1ELi16ELi960ELi960ELi4ELb1ELi2ELb0ELb0ELNS_15WgradSyncMethodE3ENS_16CompileConditionILi1000EEEEEvPT_S6_S6_PKS5_S8_S8_S8_PKfflPfPj --------------------------
	.section	.text._ZN13group_norm_v218gn_bwd_cuda_kernelI6__halfLi480ELi1ELi32ELi60ELi1024ELb0ELb1ELi16ELi960ELi960ELi4ELb1ELi2ELb0ELb0ELNS_15WgradSyncMethodE3ENS_16CompileConditionILi1000EEEEEvPT_S6_S6_PKS5_S8_S8_S8_PKfflPfPj,"ax",@progbits
	.align	128
        .global         _ZN13group_norm_v218gn_bwd_cuda_kernelI6__halfLi480ELi1ELi32ELi60ELi1024ELb0ELb1ELi16ELi960ELi960ELi4ELb1ELi2ELb0ELb0ELNS_15WgradSyncMethodE3ENS_16CompileConditionILi1000EEEEEvPT_S6_S6_PKS5_S8_S8_S8_PKfflPfPj
        .type           _ZN13group_norm_v218gn_bwd_cuda_kernelI6__halfLi480ELi1ELi32ELi60ELi1024ELb0ELb1ELi16ELi960ELi960ELi4ELb1ELi2ELb0ELb0ELNS_15WgradSyncMethodE3ENS_16CompileConditionILi1000EEEEEvPT_S6_S6_PKS5_S8_S8_S8_PKfflPfPj,@function
        .size           _ZN13group_norm_v218gn_bwd_cuda_kernelI6__halfLi480ELi1ELi32ELi60ELi1024ELb0ELb1ELi16ELi960ELi960ELi4ELb1ELi2ELb0ELb0ELNS_15WgradSyncMethodE3ENS_16CompileConditionILi1000EEEEEvPT_S6_S6_PKS5_S8_S8_S8_PKfflPfPj,(.L_x_1106 - _ZN13group_norm_v218gn_bwd_cuda_kernelI6__halfLi480ELi1ELi32ELi60ELi1024ELb0ELb1ELi16ELi960ELi960ELi4ELb1ELi2ELb0ELb0ELNS_15WgradSyncMethodE3ENS_16CompileConditionILi1000EEEEEvPT_S6_S6_PKS5_S8_S8_S8_PKfflPfPj)
        .other          _ZN13group_norm_v218gn_bwd_cuda_kernelI6__halfLi480ELi1ELi32ELi60ELi1024ELb0ELb1ELi16ELi960ELi960ELi4ELb1ELi2ELb0ELb0ELNS_15WgradSyncMethodE3ENS_16CompileConditionILi1000EEEEEvPT_S6_S6_PKS5_S8_S8_S8_PKfflPfPj,@"STO_CUDA_ENTRY STV_DEFAULT"
_ZN13group_norm_v218gn_bwd_cuda_kernelI6__halfLi480ELi1ELi32ELi60ELi1024ELb0ELb1ELi16ELi960ELi960ELi4ELb1ELi2ELb0ELb0ELNS_15WgradSyncMethodE3ENS_16CompileConditionILi1000EEEEEvPT_S6_S6_PKS5_S8_S8_S8_PKfflPfPj:
.text._ZN13group_norm_v218gn_bwd_cuda_kernelI6__halfLi480ELi1ELi32ELi60ELi1024ELb0ELb1ELi16ELi960ELi960ELi4ELb1ELi2ELb0ELb0ELNS_15WgradSyncMethodE3ENS_16CompileConditionILi1000EEEEEvPT_S6_S6_PKS5_S8_S8_S8_PKfflPfPj:
        /* <DEDUP_REMOVED lines=27> */
.L_x_584:
[----:B0-----:R-:W2:Y:S04]  /*01b0*/  LD.E.STRONG.GPU R5, desc[UR16][R2.64+0x8] ;  /* 0x0000081002057980 */ /* 0x001ea8000c10f900 */
[----:B--2---:R-:W-:Y:S01]  /*01c0*/  CCTL.IVALL ;  /* 0x00000000ff00798f */ /* 0x004fe20002000000 */
[----:B------:R-:W-:Y:S05]  /*01d0*/  YIELD ;  /* 0x0000000000007946 */ /* 0x000fea0003800000 */
[----:B-----5:R-:W-:-:S04]  /*01e0*/  LOP3.LUT R5, R5, R0, RZ, 0x3c, !PT ;  /* 0x0000000005057212 */ /* 0x020fc800078e3cff */
[----:B------:R-:W-:-:S13]  /*01f0*/  ISETP.GT.AND P0, PT, R5, -0x1, PT ;  /* 0xffffffff0500780c */ /* 0x000fda0003f04270 */
[----:B------:R-:W-:Y:S05]  /*0200*/  @P0 BRA `(.L_x_584) ;  /* 0xfffffffc00e80947 */ /* 0x000fea000383ffff */
.L_x_583:
[----:B------:R-:W-:Y:S05]  /*0210*/  WARPSYNC.ALL ;  /* 0x0000000000007948 */ /* 0x000fea0003800000 */
[----:B------:R-:W-:Y:S06]  /*0220*/  BAR.SYNC.DEFER_BLOCKING 0x0 ;  /* 0x0000000000007b1d */ /* 0x000fec0000010000 */
[----:B------:R-:W-:Y:S05]  /*0230*/  BRA `(.L_x_585) ;  /* 0x0000003000cc7947 */ /* 0x000fea0003800000 */
.L_x_582:
[----:B------:R-:W0:Y:S01]  /*0240*/  S2R R34, SR_TID.X ;  /* 0x0000000000227919 */ /* 0x000e220000002100 */
[----:B------:R-:W1:Y:S01]  /*0250*/  LDC.64 R2, c[0x0][0x3a8] ;  /* 0x0000ea00ff027b82 */ /* 0x000e620000000a00 */
[----:B------:R-:W-:Y:S01]  /*0260*/  UIMAD UR5, UR15, 0x3c0, URZ ;  /* 0x000003c00f0578a4 */ /* 0x000fe2000f8e02ff */
[----:B------:R-:W2:Y:S01]  /*0270*/  S2R R9, SR_CgaCtaId ;  /* 0x0000000000097919 */ /* 0x000ea20000008800 */
[----:B------:R-:W-:Y:S01]  /*0280*/  MOV R7, UR15 ;  /* 0x0000000f00077c02 */ /* 0x000fe20008000f00 */
        /* <DEDUP_REMOVED lines=14> */
[----:B------:R-:W-:Y:S01]  /*0370*/  SHF.R.U32.HI R4, RZ, 0x1, R34 ;  /* 0x00000001ff047819 */ /* 0x000fe20000011622 */
[----:B------:R-:W-:Y:S01]  /*0380*/  USHF.L.U32 UR4, UR11, 0x5, URZ ;  /* 0x000000050b047899 */ /* 0x000fe200080006ff */
[----:B------:R-:W-:Y:S01]  /*0390*/  MOV R0, 0x400 ;  /* 0x0000040000007802 */ /* 0x000fe20000000f00 */
[----:B----4-:R-:W-:Y:S01]  /*03a0*/  ULEA UR8, UP0, UR11, UR8, 0x2 ;  /* 0x000000080b087291 */ /* 0x010fe2000f8010ff */
[----:B------:R-:W-:Y:S01]  /*03b0*/  SHF.L.U32 R6, R34, 0x1, RZ ;  /* 0x0000000122067819 */ /* 0x000fe200000006ff */
[----:B------:R-:W-:Y:S01]  /*03c0*/  ULOP3.LUT UR4, UR4, 0x1fffc0, URZ, 0xc0, !UPT ;  /* 0x001fffc004047892 */ /* 0x000fe2000f8ec0ff */
[----:B------:R-:W-:Y:S02]  /*03d0*/  LEA R7, R7, R4, 0x4 ;  /* 0x0000000407077211 */ /* 0x000fe400078e20ff */
[----:B------:R-:W-:Y:S02]  /*03e0*/  CS2R R58, SRZ ;  /* 0x00000000003a7805 */ /* 0x000fe4000001ff00 */
[----:B------:R-:W-:Y:S01]  /*03f0*/  MOV R10, UR5 ;  /* 0x00000005000a7c02 */ /* 0x000fe20008000f00 */
[----:B------:R-:W-:Y:S01]  /*0400*/  ULOP3.LUT UR4, UR4, 0x3f, UR19, 0xf8, !UPT ;  /* 0x0000003f04047892 */ /* 0x000fe2000f8ef813 */
[----:B--2---:R-:W-:-:S02]  /*0410*/  LEA R5, R9, R0, 0x18 ;  /* 0x0000000009057211 */ /* 0x004fc400078ec0ff */
[----:B------:R-:W-:Y:S02]  /*0420*/  CS2R R56, SRZ ;  /* 0x0000000000387805 */ /* 0x000fe4000001ff00 */
[----:B------:R-:W-:Y:S01]  /*0430*/  LOP3.LUT R6, R6, 0x18, RZ, 0xc0, !PT ;  /* 0x0000001806067812 */ /* 0x000fe200078ec0ff */
[----:B------:R-:W-:Y:S01]  /*0440*/  IMAD R10, R7, 0x3c, -R10 ;  /* 0x0000003c070a7824 */ /* 0x000fe200078e0a0a */
[----:B------:R-:W-:Y:S01]  /*0450*/  LEA R30, R34, R5, 0x5 ;  /* 0x00000005221e7211 */ /* 0x000fe200078e28ff */
[----:B------:R-:W-:Y:S01]  /*0460*/  UIMAD UR4, UR4, 0x780, UR5 ;  /* 0x00000780040478a4 */ /* 0x000fe2000f8e0205 */
[----:B------:R-:W-:Y:S02]  /*0470*/  LOP3.LUT R31, R6, 0x8, RZ, 0x3c, !PT ;  /* 0x00000008061f7812 */ /* 0x000fe400078e3cff */
[----:B------:R-:W-:Y:S02]  /*0480*/  CS2R R54, SRZ ;  /* 0x0000000000367805 */ /* 0x000fe4000001ff00 */
[----:B------:R-:W-:-:S02]  /*0490*/  IADD3 R4, PT, PT, R0, 0x3c00, RZ ;  /* 0x00003c0000047810 */ /* 0x000fc40007ffe0ff */
[----:B------:R-:W-:Y:S02]  /*04a0*/  CS2R R52, SRZ ;  /* 0x0000000000347805 */ /* 0x000fe4000001ff00 */
[----:B------:R-:W-:Y:S01]  /*04b0*/  LOP3.LUT R7, R6, 0x10, RZ, 0x3c, !PT ;  /* 0x0000001006077812 */ /* 0x000fe200078e3cff */
[----:B---3--:R-:W-:Y:S01]  /*04c0*/  UIMAD.WIDE.U32 UR6, UR15, 0x4, UR26 ;  /* 0x000000040f0678a5 */ /* 0x008fe2000f8e001a */
[----:B------:R-:W-:Y:S01]  /*04d0*/  IADD3 R0, PT, PT, R34, 0x1e0, RZ ;  /* 0x000001e022007810 */ /* 0x000fe20007ffe0ff */
[----:B------:R-:W-:Y:S01]  /*04e0*/  ULEA.HI.X UR9, UR11, UR9, URZ, 0x2, UP0 ;  /* 0x000000090b097291 */ /* 0x000fe200080f14ff */
[C---:B------:R-:W-:Y:S01]  /*04f0*/  IADD3 R31, PT, PT, R30.reuse, R31, RZ ;  /* 0x0000001f1e1f7210 */ /* 0x040fe20007ffe0ff */
[----:B------:R-:W0:Y:S01]  /*0500*/  LDCU UR20, c[0x0][0x374] ;  /* 0x00006e80ff1477ac */ /* 0x000e220008000800 */
[----:B------:R-:W-:Y:S02]  /*0510*/  LEA R4, R9, R4, 0x18 ;  /* 0x0000000409047211 */ /* 0x000fe400078ec0ff */
[----:B------:R-:W-:Y:S01]  /*0520*/  IADD3 R30, PT, PT, R30, R7, RZ ;  /* 0x000000071e1e7210 */ /* 0x000fe20007ffe0ff */
[----:B------:R-:W-:Y:S01]  /*0530*/  UMOV UR13, UR11 ;  /* 0x0000000b000d7c82 */ /* 0x000fe20008000000 */
[----:B------:R-:W-:Y:S01]  /*0540*/  SHF.R.U32.HI R9, RZ, 0x4, R34 ;  /* 0x00000004ff097819 */ /* 0x000fe20000011622 */
[----:B------:R-:W-:Y:S01]  /*0550*/  UMOV UR5, URZ ;  /* 0x000000ff00057c82 */ /* 0x000fe20008000000 */
[----:B------:R-:W-:-:S02]  /*0560*/  SHF.R.U32.HI R7, RZ, 0x4, R0 ;  /* 0x00000004ff077819 */ /* 0x000fc40000011600 */
[-C--:B------:R-:W-:Y:S02]  /*0570*/  LOP3.LUT R9, R9, R34.reuse, RZ, 0x3c, !PT ;  /* 0x0000002209097212 */ /* 0x080fe400078e3cff */
[----:B------:R-:W-:Y:S02]  /*0580*/  LOP3.LUT R7, R7, R34, RZ, 0x3c, !PT ;  /* 0x0000002207077212 */ /* 0x000fe400078e3cff */
[----:B------:R-:W-:Y:S02]  /*0590*/  SHF.L.U32 R6, R34, 0x3, RZ ;  /* 0x0000000322067819 */ /* 0x000fe400000006ff */
[----:B------:R-:W-:Y:S02]  /*05a0*/  SHF.L.U32 R9, R9, 0x3, RZ ;  /* 0x0000000309097819 */ /* 0x000fe400000006ff */
[----:B------:R-:W-:Y:S02]  /*05b0*/  SHF.L.U32 R8, R0, 0x3, RZ ;  /* 0x0000000300087819 */ /* 0x000fe400000006ff */
[----:B------:R-:W-:-:S02]  /*05c0*/  SHF.L.U32 R7, R7, 0x3, RZ ;  /* 0x0000000307077819 */ /* 0x000fc400000006ff */
[----:B------:R-:W-:Y:S02]  /*05d0*/  LOP3.LUT R29, R6, 0x1fe0, RZ, 0xc0, !PT ;  /* 0x00001fe0061d7812 */ /* 0x000fe400078ec0ff */
[----:B------:R-:W-:Y:S02]  /*05e0*/  LOP3.LUT R0, R9, 0x18, RZ, 0xc0, !PT ;  /* 0x0000001809007812 */ /* 0x000fe400078ec0ff */
[----:B------:R-:W-:Y:S02]  /*05f0*/  LOP3.LUT R8, R8, 0x3fe0, RZ, 0xc0, !PT ;  /* 0x00003fe008087812 */ /* 0x000fe400078ec0ff */
[----:B------:R-:W-:Y:S02]  /*0600*/  LOP3.LUT R28, R7, 0x18, RZ, 0xc0, !PT ;  /* 0x00000018071c7812 */ /* 0x000fe400078ec0ff */
[-C--:B------:R-:W-:Y:S02]  /*0610*/  IADD3 R29, PT, PT, R29, R5.reuse, R0 ;  /* 0x000000051d1d7210 */ /* 0x080fe40007ffe000 */
[----:B------:R-:W-:-:S02]  /*0620*/  IADD3 R28, PT, PT, R8, R5, R28 ;  /* 0x00000005081c7210 */ /* 0x000fc40007ffe01c */
        /* <DEDUP_REMOVED lines=13> */
[----:B------:R-:W-:Y:S02]  /*0700*/  SHF.R.U32.HI R5, RZ, 0x2, R10 ;  /* 0x00000002ff057819 */ /* 0x000fe4000001160a */
[----:B------:R-:W-:Y:S02]  /*0710*/  IADD3 R10, PT, PT, R10, 0x38, RZ ;  /* 0x000000380a0a7810 */ /* 0x000fe40007ffe0ff */
[----:B------:R-:W-:Y:S01]  /*0720*/  SHF.R.U32.HI R13, RZ, 0x2, R12 ;  /* 0x00000002ff0d7819 */ /* 0x000fe2000001160c */
[----:B------:R-:W-:Y:S01]  /*0730*/  IMAD R5, R5, 0x18, R4 ;  /* 0x0000001805057824 */ /* 0x000fe200078e0204 */
[----:B------:R-:W-:Y:S02]  /*0740*/  SHF.R.U32.HI R15, RZ, 0x2, R14 ;  /* 0x00000002ff0f7819 */ /* 0x000fe4000001160e */
[----:B------:R-:W-:Y:S01]  /*0750*/  SHF.R.U32.HI R17, RZ, 0x2, R16 ;  /* 0x00000002ff117819 */ /* 0x000fe20000011610 */
[----:B------:R-:W-:Y:S01]  /*0760*/  IMAD R13, R13, 0x18, R4 ;  /* 0x000000180d0d7824 */ /* 0x000fe200078e0204 */
[----:B------:R-:W-:Y:S01]  /*0770*/  SHF.R.U32.HI R19, RZ, 0x2, R18 ;  /* 0x00000002ff137819 */ /* 0x000fe20000011612 */
[--C-:B------:R-:W-:Y:S01]  /*0780*/  IMAD R15, R15, 0x18, R4.reuse ;  /* 0x000000180f0f7824 */ /* 0x100fe200078e0204 */
[----:B------:R-:W-:Y:S01]  /*0790*/  SHF.R.U32.HI R7, RZ, 0x2, R7 ;  /* 0x00000002ff077819 */ /* 0x000fe20000011607 */
[----:B------:R-:W-:Y:S01]  /*07a0*/  IMAD R17, R17, 0x18, R4 ;  /* 0x0000001811117824 */ /* 0x000fe200078e0204 */
        /* <DEDUP_REMOVED lines=8> */
[----:B------:R-:W-:-:S02]  /*0830*/  SHF.R.U32.HI R25, RZ, 0x2, R24 ;  /* 0x00000002ff197819 */ /* 0x000fc40000011618 */
[----:B------:R-:W-:Y:S01]  /*0840*/  SHF.R.U32.HI R27, RZ, 0x2, R26 ;  /* 0x00000002ff1b7819 */ /* 0x000fe2000001161a */
[--C-:B------:R-:W-:Y:S01]  /*0850*/  IMAD R37, R23, 0x18, R4.reuse ;  /* 0x0000001817257824 */ /* 0x100fe200078e0204 */
[----:B------:R-:W-:Y:S01]  /*0860*/  SHF.R.U32.HI R43, RZ, 0x2, R35 ;  /* 0x00000002ff2b7819 */ /* 0x000fe20000011623 */
[----:B------:R-:W-:Y:S01]  /*0870*/  IMAD R35, R21, 0x18, R4 ;  /* 0x0000001815237824 */ /* 0x000fe200078e0204 */
[----:B------:R-:W-:Y:S01]  /*0880*/  SHF.R.U32.HI R45, RZ, 0x2, R36 ;  /* 0x00000002ff2d7819 */ /* 0x000fe20000011624 */
[----:B------:R-:W-:Y:S01]  /*0890*/  IMAD R39, R25, 0x18, R4 ;  /* 0x0000001819277824 */ /* 0x000fe200078e0204 */
[----:B------:R-:W-:Y:S01]  /*08a0*/  SHF.R.U32.HI R47, RZ, 0x2, R10 ;  /* 0x00000002ff2f7819 */ /* 0x000fe2000001160a */
[--C-:B------:R-:W-:Y:S01]  /*08b0*/  IMAD R41, R27, 0x18, R4.reuse ;  /* 0x000000181b297824 */ /* 0x100fe200078e0204 */
[----:B------:R-:W-:Y:S01]  /*08c0*/  IADD3 R0, PT, PT, R34, UR4, RZ ;  /* 0x0000000422007c10 */ /* 0x000fe2000fffe0ff */
[--C-:B------:R-:W-:Y:S01]  /*08d0*/  IMAD R43, R43, 0x18, R4.reuse ;  /* 0x000000182b2b7824 */ /* 0x100fe200078e0204 */
[----:B------:R-:W-:Y:S01]  /*08e0*/  LOP3.LUT R6, R6, 0x8, RZ, 0xc0, !PT ;  /* 0x0000000806067812 */ /* 0x000fe200078ec0ff */
[--C-:B------:R-:W-:Y:S01]  /*08f0*/  IMAD R45, R45, 0x18, R4.reuse ;  /* 0x000000182d2d7824 */ /* 0x100fe200078e0204 */
[----:B------:R-:W-:Y:S01]  /*0900*/  SHF.L.U32 R123, R0, 0x1, RZ ;  /* 0x00000001007b7819 */ /* 0x000fe200000006ff */
[----:B------:R-:W-:Y:S01]  /*0910*/  IMAD R47, R47, 0x18, R4 ;  /* 0x000000182f2f7824 */ /* 0x000fe200078e0204 */
[C---:B------:R-:W-:Y:S01]  /*0920*/  IADD3 R23, PT, PT, R6.reuse, R13, RZ ;  /* 0x0000000d06177210 */ /* 0x040fe20007ffe0ff */
[----:B------:R-:W-:Y:S01]  /*0930*/  UMOV UR4, URZ ;  /* 0x000000ff00047c82 */ /* 0x000fe20008000000 */
[----:B------:R-:W-:-:S02]  /*0940*/  IADD3 R22, PT, PT, R6, R15, RZ ;  /* 0x0000000f06167210 */ /* 0x000fc40007ffe0ff */
[C---:B------:R-:W-:Y:S02]  /*0950*/  IADD3 R21, PT, PT, R6.reuse, R17, RZ ;  /* 0x0000001106157210 */ /* 0x040fe40007ffe0ff */
[C---:B------:R-:W-:Y:S02]  /*0960*/  IADD3 R20, PT, PT, R6.reuse, R19, RZ ;  /* 0x0000001306147210 */ /* 0x040fe40007ffe0ff */
[----:B------:R-:W-:Y:S02]  /*0970*/  MOV R120, UR24 ;  /* 0x0000001800787c02 */ /* 0x000fe40008000f00 */
[----:B------:R-:W-:Y:S02]  /*0980*/  MOV R121, UR25 ;  /* 0x0000001900797c02 */ /* 0x000fe40008000f00 */
        /* <DEDUP_REMOVED lines=10> */
[----:B------:R-:W-:Y:S01]  /*0a30*/  IADD3 R13, PT, PT, R6, R47, RZ ;  /* 0x0000002f060d7210 */ /* 0x000fe20007ffe0ff */
[----:B------:R-:W-:Y:S01]  /*0a40*/  IMAD R6, R49, 0x18, R4 ;  /* 0x0000001831067824 */ /* 0x000fe200078e0204 */
[C---:B------:R-:W-:Y:S01]  /*0a50*/  IADD3 R5, PT, PT, R123.reuse, 0x3c0, RZ ;  /* 0x000003c07b057810 */ /* 0x040fe20007ffe0ff */
[----:B------:R-:W-:-:S03]  /*0a60*/  IMAD.WIDE.U32 R122, R123, 0x4, R120 ;  /* 0x000000047b7a7825 */ /* 0x000fc600078e0078 */
[----:B------:R-:W-:Y:S01]  /*0a70*/  LEA R6, R33, R6, 0x3 ;  /* 0x0000000621067211 */ /* 0x000fe200078e18ff */
[----:B------:R-:W-:-:S04]  /*0a80*/  IMAD.WIDE.U32 R120, R5, 0x4, R120 ;  /* 0x0000000405787825 */ /* 0x000fc800078e0078 */
[--C-:B-----5:R-:W-:Y:S02]  /*0a90*/  HADD2.F32 R12, -RZ, R2.reuse.H0_H0 ;  /* 0x20000002ff0c7230 */ /* 0x120fe40000004100 */
[----:B------:R-:W-:Y:S02]  /*0aa0*/  HADD2.F32 R11, -RZ, R2.H1_H1 ;  /* 0x30000002ff0b7230 */ /* 0x000fe40000004100 */
[--C-:B------:R-:W-:Y:S02]  /*0ab0*/  HADD2.F32 R10, -RZ, R3.reuse.H0_H0 ;  /* 0x20000003ff0a7230 */ /* 0x100fe40000004100 */
[----:B0-----:R-:W-:-:S07]  /*0ac0*/  HADD2.F32 R8, -RZ, R3.H1_H1 ;  /* 0x30000003ff087230 */ /* 0x001fce0000004100 */
.L_x_597:
[----:B------:R-:W-:Y:S01]  /*0ad0*/  USHF.L.U32 UR12, UR19, 0x4, URZ ;  /* 0x00000004130c7899 */ /* 0x000fe200080006ff */
[----:B0-----:R-:W-:Y:S01]  /*0ae0*/  HFMA2 R3, -RZ, RZ, 0, 0 ;  /* 0x00000000ff037431 */ /* 0x001fe200000001ff */
[----:B------:R-:W-:Y:S01]  /*0af0*/  USHF.R.U64 UR10, UR13, 0x1, UR5 ;  /* 0x000000010d0a7899 */ /* 0x000fe20008001205 */
[----:B------:R-:W-:Y:S01]  /*0b00*/  MOV R2, R32 ;  /* 0x0000002000027202 */ /* 0x000fe20000000f00 */
[----:B------:R-:W0:Y:S02]  /*0b10*/  LDCU.64 UR22, c[0x0][0x3a0] ;  /* 0x00007400ff1677ac */ /* 0x000e240008000a00 */
[----:B------:R-:W-:Y:S02]  /*0b20*/  MOV R0, UR12 ;  /* 0x0000000c00007c02 */ /* 0x000fe40008000f00 */
[----:B------:R-:W-:Y:S01]  /*0b30*/  MOV R5, UR10 ;  /* 0x0000000a00057c02 */ /* 0x000fe20008000f00 */
[----:B------:R-:W-:Y:S01]  /*0b40*/  USHF.R.U32.HI UR12, URZ, 0x1, UR5 ;  /* 0x00000001ff0c7899 */ /* 0x000fe20008011605 */
[----:B------:R-:W-:-:S03]  /*0b50*/  LOP3.LUT R0, R33, 0x3f0, R0, 0xf8, !PT ;  /* 0x000003f021007812 */ /* 0x000fc600078ef800 */
[----:B------:R-:W-:Y:S01]  /*0b60*/  IMAD.WIDE.U32 R2, R5, 0x1e0000, R2 ;  /* 0x001e000005027825 */ /* 0x000fe200078e0002 */
[----:B------:R-:W-:-:S03]  /*0b70*/  UIMAD UR18, UR12, 0x1e0000, URZ ;  /* 0x001e00000c1278a4 */ /* 0x000fc6000f8e02ff */
[----:B------:R-:W-:Y:S01]  /*0b80*/  IMAD R5, R0, 0x780, RZ ;  /* 0x0000078000057824 */ /* 0x000fe200078e02ff */
[----:B------:R-:W-:-:S04]  /*0b90*/  LOP3.LUT R0, R32, 0xffff, RZ, 0xc0, !PT ;  /* 0x0000ffff20007812 */ /* 0x000fc800078ec0ff */
[----:B------:R-:W-:-:S04]  /*0ba0*/  IADD3 R2, P0, PT, R5, R2, RZ ;  /* 0x0000000205027210 */ /* 0x000fc80007f1e0ff */
        /* <DEDUP_REMOVED lines=41> */
[----:B------:R-:W-:Y:S01]  /*0e40*/  LOP3.LUT P0, RZ, R34, 0x3e1, RZ, 0xc0, !PT ;  /* 0x000003e122ff7812 */ /* 0x000fe2000780c0ff */
[--C-:B--2---:R-:W-:Y:S02]  /*0e50*/  HADD2.F32 R3, -RZ, R72.reuse.H0_H0 ;  /* 0x20000048ff037230 */ /* 0x104fe40000004100 */
[----:B------:R-:W-:Y:S02]  /*0e60*/  HADD2.F32 R9, -RZ, R72.H1_H1 ;  /* 0x30000048ff097230 */ /* 0x000fe40000004100 */
[--C-:B------:R-:W-:Y:S02]  /*0e70*/  HADD2.F32 R7, -RZ, R73.reuse.H0_H0 ;  /* 0x20000049ff077230 */ /* 0x100fe40000004100 */
[----:B------:R-:W-:-:S02]  /*0e80*/  HADD2.F32 R5, -RZ, R73.H1_H1 ;  /* 0x30000049ff057230 */ /* 0x000fc40000004100 */
[----:B-1----:R-:W-:-:S06]  /*0e90*/  FADD.FTZ R0, R45, UR10 ;  /* 0x0000000a2d007e21 */ /* 0x002fcc0008010000 */
[----:B------:R-:W1:Y:S01]  /*0ea0*/  MUFU.RSQ R0, R0 ;  /* 0x0000000000007308 */ /* 0x000e620000001400 */
[--C-:B---3--:R-:W-:Y:S02]  /*0eb0*/  HADD2.F32 R101, -RZ, R46.reuse.H0_H0 ;  /* 0x2000002eff657230 */ /* 0x108fe40000004100 */
[C---:B------:R-:W-:Y:S01]  /*0ec0*/  FADD.FTZ R3, -R44.reuse, R3 ;  /* 0x000000032c037221 */ /* 0x040fe20000010100 */
[----:B------:R-:W-:Y:S02]  /*0ed0*/  HADD2.F32 R99, -RZ, R46.H1_H1 ;  /* 0x3000002eff637230 */ /* 0x000fe40000004100 */
[C---:B------:R-:W-:Y:S01]  /*0ee0*/  FADD.FTZ R9, -R44.reuse, R9 ;  /* 0x000000092c097221 */ /* 0x040fe20000010100 */
[--C-:B------:R-:W-:Y:S02]  /*0ef0*/  HADD2.F32 R97, -RZ, R47.reuse.H0_H0 ;  /* 0x2000002fff617230 */ /* 0x100fe40000004100 */
[----:B------:R-:W-:Y:S01]  /*0f00*/  FADD.FTZ R7, -R44, R7 ;  /* 0x000000072c077221 */ /* 0x000fe20000010100 */
[----:B------:R-:W-:-:S02]  /*0f10*/  HADD2.F32 R95, -RZ, R47.H1_H1 ;  /* 0x3000002fff5f7230 */ /* 0x000fc40000004100 */
[C---:B------:R-:W-:Y:S01]  /*0f20*/  FADD.FTZ R5, -R44.reuse, R5 ;  /* 0x000000052c057221 */ /* 0x040fe20000010100 */
[--C-:B----4-:R-:W-:Y:S02]  /*0f30*/  HADD2.F32 R89, -RZ, R49.reuse.H0_H0 ;  /* 0x20000031ff597230 */ /* 0x110fe40000004100 */
[C---:B------:R-:W-:Y:S01]  /*0f40*/  FADD.FTZ R101, -R44.reuse, R101 ;  /* 0x000000652c657221 */ /* 0x040fe20000010100 */
[----:B------:R-:W-:Y:S02]  /*0f50*/  HADD2.F32 R125, -RZ, R49.H1_H1 ;  /* 0x30000031ff7d7230 */ /* 0x000fe40000004100 */
[----:B-----5:R-:W-:Y:S02]  /*0f60*/  HADD2.F32 R47, -RZ, R62.H1_H1 ;  /* 0x3000003eff2f7230 */ /* 0x020fe40000004100 */
[----:B------:R-:W-:Y:S02]  /*0f70*/  HADD2.F32 R104, -RZ, R86.H0_H0 ;  /* 0x20000056ff687230 */ /* 0x000fe40000004100 */
[----:B------:R-:W-:Y:S01]  /*0f80*/  FADD.FTZ R99, -R44, R99 ;  /* 0x000000632c637221 */ /* 0x000fe20000010100 */
[----:B------:R-:W-:-:S02]  /*0f90*/  HADD2.F32 R93, -RZ, R48.H0_H0 ;  /* 0x20000030ff5d7230 */ /* 0x000fc40000004100 */
[C---:B-1----:R-:W-:Y:S01]  /*0fa0*/  FMUL.FTZ R3, R0.reuse, R3 ;  /* 0x0000000300037220 */ /* 0x042fe20000410000 */
[--C-:B------:R-:W-:Y:S02]  /*0fb0*/  HADD2.F32 R49, -RZ, R63.reuse.H0_H0 ;  /* 0x2000003fff317230 */ /* 0x100fe40000004100 */
[C---:B------:R-:W-:Y:S01]  /*0fc0*/  FMUL.FTZ R9, R0.reuse, R9 ;  /* 0x0000000900097220 */ /* 0x040fe20000410000 */
[----:B------:R-:W-:Y:S02]  /*0fd0*/  HADD2.F32 R86, -RZ, R86.H1_H1 ;  /* 0x30000056ff567230 */ /* 0x000fe40000004100 */
[----:B------:R-:W-:Y:S01]  /*0fe0*/  FMUL.FTZ R7, R0, R7 ;  /* 0x0000000700077220 */ /* 0x000fe20000410000 */
[----:B------:R-:W-:Y:S02]  /*0ff0*/  HADD2.F32 R91, -RZ, R48.H1_H1 ;  /* 0x30000030ff5b7230 */ /* 0x000fe40000004100 */
[----:B------:R-:W-:Y:S02]  /*1000*/  HADD2.F32 R63, -RZ, R63.H1_H1 ;  /* 0x3000003fff3f7230 */ /* 0x000fe40000004100 */
[----:B------:R-:W-:-:S02]  /*1010*/  HADD2.F32 R83, -RZ, R68.H0_H0 ;  /* 0x20000044ff537230 */ /* 0x000fc40000004100 */
[----:B------:R-:W-:Y:S02]  /*1020*/  HADD2.F32 R105, -RZ, R68.H1_H1 ;  /* 0x30000044ff697230 */ /* 0x000fe40000004100 */
[----:B------:R-:W-:Y:S02]  /*1030*/  HADD2.F32 R102, -RZ, R87.H0_H0 ;  /* 0x20000057ff667230 */ /* 0x000fe40000004100 */
[----:B------:R-:W-:Y:S01]  /*1040*/  FADD.FTZ R95, -R44, R95 ;  /* 0x0000005f2c5f7221 */ /* 0x000fe20000010100 */
[--C-:B------:R-:W-:Y:S02]  /*1050*/  HADD2.F32 R79, -RZ, R67.reuse.H0_H0 ;  /* 0x20000043ff4f7230 */ /* 0x100fe40000004100 */
[----:B------:R-:W-:Y:S01]  /*1060*/  FMUL.FTZ R5, R0, R5 ;  /* 0x0000000500057220 */ /* 0x000fe20000410000 */
[----:B------:R-:W-:Y:S02]  /*1070*/  HADD2.F32 R81, -RZ, R67.H1_H1 ;  /* 0x30000043ff517230 */ /* 0x000fe40000004100 */
[----:B0-----:R-:W-:-:S02]  /*1080*/  HADD2.F32 R75, -RZ, R69.H0_H0 ;  /* 0x20000045ff4b7230 */ /* 0x001fc40000004100 */
[----:B------:R-:W-:Y:S02]  /*1090*/  HADD2.F32 R73, -RZ, R69.H1_H1 ;  /* 0x30000045ff497230 */ /* 0x000fe40000004100 */
[----:B------:R-:W-:Y:S02]  /*10a0*/  HADD2.F32 R115, -RZ, R71.H1_H1 ;  /* 0x30000047ff737230 */ /* 0x000fe40000004100 */
[----:B------:R-:W-:Y:S02]  /*10b0*/  HADD2.F32 R68, -RZ, R87.H1_H1 ;  /* 0x30000057ff447230 */ /* 0x000fe40000004100 */
[C---:B------:R-:W-:Y:S01]  /*10c0*/  FADD.FTZ R97, -R44.reuse, R97 ;  /* 0x000000612c617221 */ /* 0x040fe20000010100 */
[--C-:B------:R-:W-:Y:S02]  /*10d0*/  HADD2.F32 R111, -RZ, R51.reuse.H0_H0 ;  /* 0x20000033ff6f7230 */ /* 0x100fe40000004100 */
[----:B------:R-:W-:Y:S01]  /*10e0*/  FADD.FTZ R45, -R44, R47 ;  /* 0x0000002f2c2d7221 */ /* 0x000fe20000010100 */
[----:B------:R-:W-:-:S02]  /*10f0*/  HADD2.F32 R109, -RZ, R51.H1_H1 ;  /* 0x30000033ff6d7230 */ /* 0x000fc40000004100 */
[----:B------:R-:W-:Y:S01]  /*1100*/  FMUL.FTZ R100, R0, R101 ;  /* 0x0000006500647220 */ /* 0x000fe20000410000 */
[----:B------:R-:W-:Y:S02]  /*1110*/  HADD2.F32 R107, -RZ, R62.H0_H0 ;  /* 0x2000003eff6b7230 */ /* 0x000fe40000004100 */
[----:B------:R-:W-:Y:S01]  /*1120*/  FADD.FTZ R62, R104, R59 ;  /* 0x0000003b683e7221 */ /* 0x000fe20000010000 */
[--C-:B------:R-:W-:Y:S02]  /*1130*/  HADD2.F32 R67, -RZ, R70.reuse.H0_H0 ;  /* 0x20000046ff437230 */ /* 0x100fe40000004100 */
[----:B------:R-:W-:Y:S02]  /*1140*/  HADD2.F32 R69, -RZ, R70.H1_H1 ;  /* 0x30000046ff457230 */ /* 0x000fe40000004100 */
[----:B------:R-:W-:Y:S01]  /*1150*/  FFMA.FTZ R70, R3, R104, R58 ;  /* 0x0000006803467223 */ /* 0x000fe2000001003a */
[----:B------:R-:W-:Y:S02]  /*1160*/  HADD2.F32 R92, -RZ, R38.H0_H0 ;  /* 0x20000026ff5c7230 */ /* 0x000fe40000004100 */
[----:B------:R-:W-:Y:S01]  /*1170*/  FADD.FTZ R93, -R44, R93 ;  /* 0x0000005d2c5d7221 */ /* 0x000fe20000010100 */
[----:B------:R-:W-:-:S02]  /*1180*/  HADD2.F32 R35, -RZ, R50.H0_H0 ;  /* 0x20000032ff237230 */ /* 0x000fc40000004100 */
[----:B------:R-:W-:Y:S01]  /*1190*/  FADD.FTZ R47, -R44, R49 ;  /* 0x000000312c2f7221 */ /* 0x000fe20000010100 */
[----:B------:R-:W-:Y:S02]  /*11a0*/  HADD2.F32 R113, -RZ, R50.H1_H1 ;  /* 0x30000032ff717230 */ /* 0x000fe40000004100 */
[----:B------:R-:W-:Y:S01]  /*11b0*/  FADD.FTZ R58, R86, R57 ;  /* 0x00000039563a7221 */ /* 0x000fe20000010000 */
[--C-:B------:R-:W-:Y:S02]  /*11c0*/  HADD2.F32 R51, -RZ, R66.reuse.H0_H0 ;  /* 0x20000042ff337230 */ /* 0x100fe40000004100 */
[----:B------:R-:W-:Y:S01]  /*11d0*/  FFMA.FTZ R72, R9, R86, R56 ;  /* 0x0000005609487223 */ /* 0x000fe20000010038 */
[----:B------:R-:W-:Y:S02]  /*11e0*/  HADD2.F32 R77, -RZ, R66.H1_H1 ;  /* 0x30000042ff4d7230 */ /* 0x000fe40000004100 */
[----:B------:R-:W-:Y:S01]  /*11f0*/  FMUL.FTZ R98, R0, R99 ;  /* 0x0000006300627220 */ /* 0x000fe20000410000 */
[----:B------:R-:W-:-:S02]  /*1200*/  HADD2.F32 R103, -RZ, R71.H0_H0 ;  /* 0x20000047ff677230 */ /* 0x000fc40000004100 */
[----:B------:R-:W-:Y:S02]  /*1210*/  HADD2.F32 R90, -RZ, R38.H1_H1 ;  /* 0x30000026ff5a7230 */ /* 0x000fe40000004100 */
[C---:B------:R-:W-:Y:S01]  /*1220*/  FADD.FTZ R91, -R44.reuse, R91 ;  /* 0x0000005b2c5b7221 */ /* 0x040fe20000010100 */
[C---:B------:R-:W-:Y:S01]  /*1230*/  FADD.FTZ R49, -R44.reuse, R63 ;  /* 0x0000003f2c317221 */ /* 0x040fe20000010100 */
[----:B------:R-:W-:Y:S01]  /*1240*/  FFMA.FTZ R74, R7, R102, R54 ;  /* 0x00000066074a7223 */ /* 0x000fe20000010036 */
[--C-:B------:R-:W-:Y:S02]  /*1250*/  HADD2.F32 R82, -RZ, R39.reuse.H1_H1 ;  /* 0x30000027ff527230 */ /* 0x100fe40000004100 */
[C---:B------:R-:W-:Y:S01]  /*1260*/  FADD.FTZ R125, -R44.reuse, R125 ;  /* 0x0000007d2c7d7221 */ /* 0x040fe20000010100 */
[----:B------:R-:W-:Y:S01]  /*1270*/  FADD.FTZ R63, -R44, R115 ;  /* 0x000000732c3f7221 */ /* 0x000fe20000010100 */
[----:B------:R-:W-:Y:S01]  /*1280*/  FADD.FTZ R76, R68, R53 ;  /* 0x00000035444c7221 */ /* 0x000fe20000010000 */
[----:B------:R-:W-:Y:S01]  /*1290*/  FFMA.FTZ R78, R5, R68, R52 ;  /* 0x00000044054e7223 */ /* 0x000fe20000010034 */
[----:B------:R-:W-:-:S02]  /*12a0*/  HADD2.F32 R88, -RZ, R39.H0_H0 ;  /* 0x20000027ff587230 */ /* 0x000fc40000004100 */
[----:B------:R-:W-:Y:S01]  /*12b0*/  FMUL.FTZ R94, R0, R95 ;  /* 0x0000005f005e7220 */ /* 0x000fe20000410000 */
[----:B------:R-:W-:Y:S02]  /*12c0*/  HADD2.F32 R80, -RZ, R64.H0_H0 ;  /* 0x20000040ff507230 */ /* 0x000fe40000004100 */
[----:B------:R-:W-:Y:S01]  /*12d0*/  FADD.FTZ R71, -R44, R67 ;  /* 0x000000432c477221 */ /* 0x000fe20000010100 */
[--C-:B------:R-:W-:Y:S02]  /*12e0*/  HADD2.F32 R50, -RZ, R43.reuse.H0_H0 ;  /* 0x2000002bff327230 */ /* 0x100fe40000004100 */
[----:B------:R-:W-:Y:S01]  /*12f0*/  FADD.FTZ R66, R102, R55 ;  /* 0x0000003766427221 */ /* 0x000fe20000010000 */
[----:B------:R-:W-:Y:S02]  /*1300*/  HADD2.F32 R54, -RZ, R43.H1_H1 ;  /* 0x3000002bff367230 */ /* 0x000fe40000004100 */
[----:B------:R-:W-:Y:S01]  /*1310*/  FMUL.FTZ R104, R12, R104 ;  /* 0x000000680c687220 */ /* 0x000fe20000410000 */
[----:B------:R-:W-:-:S02]  /*1320*/  HADD2.F32 R57, -RZ, R37.H0_H0 ;  /* 0x20000025ff397230 */ /* 0x000fc40000004100 */
[----:B------:R-:W-:Y:S01]  /*1330*/  FADD.FTZ R43, R62, R92 ;  /* 0x0000005c3e2b7221 */ /* 0x000fe20000010000 */
[----:B------:R-:W-:Y:S02]  /*1340*/  HADD2.F32 R59, -RZ, R37.H1_H1 ;  /* 0x30000025ff3b7230 */ /* 0x000fe40000004100 */
[-C--:B------:R-:W-:Y:S01]  /*1350*/  FFMA.FTZ R37, R100, R92.reuse, R70 ;  /* 0x0000005c64257223 */ /* 0x080fe20000010046 */
[--C-:B------:R-:W-:Y:S02]  /*1360*/  HADD2.F32 R117, -RZ, R85.reuse.H0_H0 ;  /* 0x20000055ff757230 */ /* 0x100fe40000004100 */
[----:B------:R-:W-:Y:S01]  /*1370*/  FMUL.FTZ R99, R12, R92 ;  /* 0x0000005c0c637220 */ /* 0x000fe20000410000 */
[----:B------:R-:W-:Y:S02]  /*1380*/  HADD2.F32 R115, -RZ, R85.H1_H1 ;  /* 0x30000055ff737230 */ /* 0x000fe40000004100 */
[----:B------:R-:W-:Y:S01]  /*1390*/  FMUL.FTZ R96, R0, R97 ;  /* 0x0000006100607220 */ /* 0x000fe20000410000 */
        /* <DEDUP_REMOVED lines=16> */
[----:B------:R-:W-:-:S02]  /*14a0*/  HADD2.F32 R64, -RZ, R64.H1_H1 ;  /* 0x30000040ff407230 */ /* 0x000fc40000004100 */
[----:B------:R-:W-:Y:S01]  /*14b0*/  FADD.FTZ R58, R58, R90 ;  /* 0x0000005a3a3a7221 */ /* 0x000fe20000010000 */
[-C--:B------:R-:W-:Y:S01]  /*14c0*/  FFMA.FTZ R85, R98, R90.reuse, R72 ;  /* 0x0000005a62557223 */ /* 0x080fe20000010048 */
[C---:B------:R-:W-:Y:S01]  /*14d0*/  FMUL.FTZ R97, R11.reuse, R90 ;  /* 0x0000005a0b617220 */ /* 0x040fe20000410000 */
[C---:B------:R-:W-:Y:S01]  /*14e0*/  FMUL.FTZ R92, R0.reuse, R93 ;  /* 0x0000005d005c7220 */ /* 0x040fe20000410000 */
[----:B------:R-:W-:Y:S02]  /*14f0*/  HADD2.F32 R44, -RZ, R65.H1_H1 ;  /* 0x30000041ff2c7230 */ /* 0x000fe40000004100 */
[----:B------:R-:W-:Y:S01]  /*1500*/  FMUL.FTZ R103, R11, R86 ;  /* 0x000000560b677220 */ /* 0x000fe20000410000 */
[----:B------:R-:W-:Y:S01]  /*1510*/  FMUL.FTZ R90, R0, R91 ;  /* 0x0000005b005a7220 */ /* 0x000fe20000410000 */
[----:B------:R-:W-:Y:S02]  /*1520*/  HADD2.F32 R38, -RZ, R40.H0_H0 ;  /* 0x20000028ff267230 */ /* 0x000fe40000004100 */
[----:B------:R-:W-:Y:S01]  /*1530*/  FADD.FTZ R76, R76, R82 ;  /* 0x000000524c4c7221 */ /* 0x000fe20000010000 */
[----:B------:R-:W-:-:S02]  /*1540*/  HADD2.F32 R46, -RZ, R42.H0_H0 ;  /* 0x2000002aff2e7230 */ /* 0x000fc40000004100 */
[----:B------:R-:W-:Y:S01]  /*1550*/  FFMA.FTZ R62, R94, R82, R78 ;  /* 0x000000525e3e7223 */ /* 0x000fe2000001004e */
[----:B------:R-:W-:Y:S02]  /*1560*/  HADD2.F32 R48, -RZ, R42.H1_H1 ;  /* 0x3000002aff307230 */ /* 0x000fe40000004100 */
[----:B------:R-:W-:Y:S01]  /*1570*/  FMUL.FTZ R86, R0, R125 ;  /* 0x0000007d00567220 */ /* 0x000fe20000410000 */
[--C-:B------:R-:W-:Y:S02]  /*1580*/  HADD2.F32 R53, -RZ, R36.reuse.H0_H0 ;  /* 0x20000024ff357230 */ /* 0x100fe40000004100 */
[----:B------:R-:W-:Y:S01]  /*1590*/  FADD.FTZ R66, R66, R88 ;  /* 0x0000005842427221 */ /* 0x000fe20000010000 */
[----:B------:R-:W-:Y:S02]  /*15a0*/  HADD2.F32 R52, -RZ, R36.H1_H1 ;  /* 0x30000024ff347230 */ /* 0x000fe40000004100 */
[-C--:B------:R-:W-:Y:S01]  /*15b0*/  FFMA.FTZ R74, R96, R88.reuse, R74 ;  /* 0x00000058604a7223 */ /* 0x080fe2000001004a */
[----:B------:R-:W-:Y:S01]  /*15c0*/  FMUL.FTZ R95, R10, R88 ;  /* 0x000000580a5f7220 */ /* 0x000fe20000410000 */
[----:B------:R-:W-:Y:S01]  /*15d0*/  FADD.FTZ R43, R43, R80 ;  /* 0x000000502b2b7221 */ /* 0x000fe20000010000 */
[----:B------:R-:W-:Y:S01]  /*15e0*/  FADD.FTZ R42, RZ, R104 ;  /* 0x00000068ff2a7221 */ /* 0x000fe20000010000 */
[----:B------:R-:W-:Y:S01]  /*15f0*/  FMUL.FTZ R101, R8, R68 ;  /* 0x0000004408657220 */ /* 0x000fe20000410000 */
[----:B------:R-:W-:Y:S01]  /*1600*/  FFMA.FTZ R37, R92, R80, R37 ;  /* 0x000000505c257223 */ /* 0x000fe20000010025 */
[C---:B------:R-:W-:Y:S01]  /*1610*/  FMUL.FTZ R88, R0.reuse, R89 ;  /* 0x0000005900587220 */ /* 0x040fe20000410000 */
[----:B------:R-:W-:Y:S01]  /*1620*/  FMUL.FTZ R36, R0, R35 ;  /* 0x0000002300247220 */ /* 0x000fe20000410000 */
[----:B------:R-:W-:Y:S01]  /*1630*/  FADD.FTZ R70, R58, R64 ;  /* 0x000000403a467221 */ /* 0x000fe20000010000 */
[-C--:B------:R-:W-:Y:S01]  /*1640*/  FFMA.FTZ R68, R90, R64.reuse, R85 ;  /* 0x000000405a447223 */ /* 0x080fe20000010055 */
[----:B------:R-:W-:Y:S01]  /*1650*/  FMUL.FTZ R89, R11, R64 ;  /* 0x000000400b597220 */ /* 0x000fe20000410000 */
[----:B------:R-:W-:-:S02]  /*1660*/  HADD2.F32 R87, -RZ, R65.H0_H0 ;  /* 0x20000041ff577230 */ /* 0x000fc40000004100 */
[----:B------:R-:W-:Y:S01]  /*1670*/  FADD.FTZ R64, R76, R44 ;  /* 0x0000002c4c407221 */ /* 0x000fe20000010000 */
[--C-:B------:R-:W-:Y:S02]  /*1680*/  HADD2.F32 R55, -RZ, R60.reuse.H0_H0 ;  /* 0x2000003cff377230 */ /* 0x100fe40000004100 */
[-C--:B------:R-:W-:Y:S01]  /*1690*/  FFMA.FTZ R62, R86, R44.reuse, R62 ;  /* 0x0000002c563e7223 */ /* 0x080fe2000001003e */
[----:B------:R-:W-:Y:S02]  /*16a0*/  HADD2.F32 R56, -RZ, R60.H1_H1 ;  /* 0x3000003cff387230 */ /* 0x000fe40000004100 */
[----:B------:R-:W-:Y:S01]  /*16b0*/  FMUL.FTZ R85, R8, R44 ;  /* 0x0000002c08557220 */ /* 0x000fe20000410000 */
[----:B------:R-:W-:Y:S01]  /*16c0*/  FADD.FTZ R60, R43, R38 ;  /* 0x000000262b3c7221 */ /* 0x000fe20000010000 */
[----:B------:R-:W-:Y:S01]  /*16d0*/  FADD.FTZ R44, R42, R103 ;  /* 0x000000672a2c7221 */ /* 0x000fe20000010000 */
[----:B------:R-:W-:Y:S02]  /*16e0*/  HADD2.F32 R40, -RZ, R40.H1_H1 ;  /* 0x30000028ff287230 */ /* 0x000fe40000004100 */
[-C--:B------:R-:W-:Y:S01]  /*16f0*/  FFMA.FTZ R43, R36, R38.reuse, R37 ;  /* 0x00000026242b7223 */ /* 0x080fe20000010025 */
[----:B------:R-:W-:Y:S01]  /*1700*/  FMUL.FTZ R35, R12, R38 ;  /* 0x000000260c237220 */ /* 0x000fe20000410000 */
[----:B------:R-:W-:Y:S01]  /*1710*/  FFMA.FTZ R42, R3, R104, RZ ;  /* 0x00000068032a7223 */ /* 0x000fe200000100ff */
[----:B------:R-:W-:Y:S01]  /*1720*/  FMUL.FTZ R38, R0, R113 ;  /* 0x0000007100267220 */ /* 0x000fe20000410000 */
[----:B------:R-:W-:-:S02]  /*1730*/  HADD2.F32 R39, -RZ, R41.H0_H0 ;  /* 0x20000029ff277230 */ /* 0x000fc40000004100 */
[----:B------:R-:W-:Y:S01]  /*1740*/  FADD.FTZ R66, R66, R87 ;  /* 0x0000005742427221 */ /* 0x000fe20000010000 */
[----:B------:R-:W-:Y:S01]  /*1750*/  FMUL.FTZ R102, R10, R102 ;  /* 0x000000660a667220 */ /* 0x000fe20000410000 */
[----:B------:R-:W-:Y:S01]  /*1760*/  FFMA.FTZ R42, R9, R103, R42 ;  /* 0x00000067092a7223 */ /* 0x000fe2000001002a */
[----:B------:R-:W-:Y:S01]  /*1770*/  FADD.FTZ R125, R70, R40 ;  /* 0x00000028467d7221 */ /* 0x000fe20000010000 */
[-C--:B------:R-:W-:Y:S01]  /*1780*/  FFMA.FTZ R113, R38, R40.reuse, R68 ;  /* 0x0000002826717223 */ /* 0x080fe20000010044 */
[----:B------:R-:W-:Y:S01]  /*1790*/  FMUL.FTZ R37, R11, R40 ;  /* 0x000000280b257220 */ /* 0x000fe20000410000 */
[----:B------:R-:W-:Y:S01]  /*17a0*/  FMUL.FTZ R40, R0, R111 ;  /* 0x0000006f00287220 */ /* 0x000fe20000410000 */
[----:B------:R-:W-:Y:S01]  /*17b0*/  FADD.FTZ R111, R66, R39 ;  /* 0x00000027426f7221 */ /* 0x000fe20000010000 */
[----:B------:R-:W-:Y:S01]  /*17c0*/  FADD.FTZ R44, R44, R102 ;  /* 0x000000662c2c7221 */ /* 0x000fe20000010000 */
[----:B------:R-:W-:Y:S01]  /*17d0*/  FFMA.FTZ R66, R7, R102, R42 ;  /* 0x0000006607427223 */ /* 0x000fe2000001002a */
[----:B------:R-:W-:-:S02]  /*17e0*/  HADD2.F32 R41, -RZ, R41.H1_H1 ;  /* 0x30000029ff297230 */ /* 0x000fc40000004100 */
[----:B------:R-:W-:Y:S01]  /*17f0*/  FADD.FTZ R44, R44, R101 ;  /* 0x000000652c2c7221 */ /* 0x000fe20000010000 */
[----:B------:R-:W-:Y:S01]  /*1800*/  FFMA.FTZ R66, R5, R101, R66 ;  /* 0x0000006505427223 */ /* 0x000fe20000010042 */
[----:B------:R-:W-:Y:S02]  /*1810*/  FMUL.FTZ R42, R0, R109 ;  /* 0x0000006d002a7220 */ /* 0x000fe40000410000 */
[----:B------:R-:W-:Y:S01]  /*1820*/  FADD.FTZ R44, R44, R99 ;  /* 0x000000632c2c7221 */ /* 0x000fe20000010000 */
[----:B------:R-:W-:Y:S01]  /*1830*/  FFMA.FTZ R66, R100, R99, R66 ;  /* 0x0000006364427223 */ /* 0x000fe20000010042 */
[----:B------:R-:W-:Y:S02]  /*1840*/  FADD.FTZ R109, R64, R41 ;  /* 0x00000029406d7221 */ /* 0x000fe40000010000 */
[----:B------:R-:W-:Y:S01]  /*1850*/  FADD.FTZ R64, R44, R97 ;  /* 0x000000612c407221 */ /* 0x000fe20000010000 */
[----:B------:R-:W-:Y:S01]  /*1860*/  FFMA.FTZ R66, R98, R97, R66 ;  /* 0x0000006162427223 */ /* 0x000fe20000010042 */
[----:B------:R-:W-:Y:S01]  /*1870*/  FMUL.FTZ R44, R0, R107 ;  /* 0x0000006b002c7220 */ /* 0x000fe20000410000 */
[----:B------:R-:W-:Y:S01]  /*1880*/  FMUL.FTZ R93, R8, R82 ;  /* 0x00000052085d7220 */ /* 0x000fe20000410000 */
[----:B------:R-:W-:Y:S01]  /*1890*/  FADD.FTZ R64, R64, R95 ;  /* 0x0000005f40407221 */ /* 0x000fe20000010000 */
[----:B------:R-:W-:Y:S01]  /*18a0*/  FFMA.FTZ R66, R96, R95, R66 ;  /* 0x0000005f60427223 */ /* 0x000fe20000010042 */
[-C--:B------:R-:W-:Y:S01]  /*18b0*/  FFMA.FTZ R107, R44, R46.reuse, R43 ;  /* 0x0000002e2c6b7223 */ /* 0x080fe2000001002b */
[----:B------:R-:W-:Y:S01]  /*18c0*/  FADD.FTZ R60, R60, R46 ;  /* 0x0000002e3c3c7221 */ /* 0x000fe20000010000 */
[----:B------:R-:W-:Y:S01]  /*18d0*/  FMUL.FTZ R43, R12, R46 ;  /* 0x0000002e0c2b7220 */ /* 0x000fe20000410000 */
[----:B------:R-:W-:Y:S01]  /*18e0*/  FMUL.FTZ R46, R0, R45 ;  /* 0x0000002d002e7220 */ /* 0x000fe20000410000 */
[----:B------:R-:W-:Y:S01]  /*18f0*/  FMUL.FTZ R91, R12, R80 ;  /* 0x000000500c5b7220 */ /* 0x000fe20000410000 */
[----:B------:R-:W-:Y:S01]  /*1900*/  FADD.FTZ R64, R64, R93 ;  /* 0x0000005d40407221 */ /* 0x000fe20000010000 */
[----:B------:R-:W-:Y:S01]  /*1910*/  FFMA.FTZ R45, R94, R93, R66 ;  /* 0x0000005d5e2d7223 */ /* 0x000fe20000010042 */
[----:B------:R-:W-:-:S02]  /*1920*/  FFMA.FTZ R58, R88, R87, R74 ;  /* 0x00000057583a7223 */ /* 0x000fc4000001004a */
[----:B------:R-:W-:Y:S01]  /*1930*/  FADD.FTZ R64, R64, R91 ;  /* 0x0000005b40407221 */ /* 0x000fe20000010000 */
[----:B------:R-:W-:Y:S01]  /*1940*/  FFMA.FTZ R66, R92, R91, R45 ;  /* 0x0000005b5c427223 */ /* 0x000fe2000001002d */
[----:B------:R-:W-:Y:S01]  /*1950*/  FADD.FTZ R125, R125, R48 ;  /* 0x000000307d7d7221 */ /* 0x000fe20000010000 */
[-C--:B------:R-:W-:Y:S01]  /*1960*/  FFMA.FTZ R113, R46, R48.reuse, R113 ;  /* 0x000000302e717223 */ /* 0x080fe20000010071 */
[----:B------:R-:W-:Y:S01]  /*1970*/  FMUL.FTZ R45, R11, R48 ;  /* 0x000000300b2d7220 */ /* 0x000fe20000410000 */
[----:B------:R-:W-:Y:S01]  /*1980*/  FFMA.FTZ R58, R40, R39, R58 ;  /* 0x00000027283a7223 */ /* 0x000fe2000001003a */
[----:B------:R-:W-:Y:S01]  /*1990*/  FMUL.FTZ R48, R0, R47 ;  /* 0x0000002f00307220 */ /* 0x000fe20000410000 */
[----:B------:R-:W-:Y:S01]  /*19a0*/  FMUL.FTZ R87, R10, R87 ;  /* 0x000000570a577220 */ /* 0x000fe20000410000 */
[----:B------:R-:W-:Y:S01]  /*19b0*/  FADD.FTZ R68, R64, R89 ;  /* 0x0000005940447221 */ /* 0x000fe20000010000 */
[----:B------:R-:W-:Y:S01]  /*19c0*/  FFMA.FTZ R47, R90, R89, R66 ;  /* 0x000000595a2f7223 */ /* 0x000fe20000010042 */
[----:B------:R-:W-:Y:S01]  /*19d0*/  FADD.FTZ R64, R111, R50 ;  /* 0x000000326f407221 */ /* 0x000fe20000010000 */
[-C--:B------:R-:W-:Y:S01]  /*19e0*/  FFMA.FTZ R111, R48, R50.reuse, R58 ;  /* 0x00000032306f7223 */ /* 0x080fe2000001003a */
[----:B------:R-:W-:Y:S01]  /*19f0*/  FADD.FTZ R68, R68, R87 ;  /* 0x0000005744447221 */ /* 0x000fe20000010000 */
[----:B------:R-:W-:Y:S01]  /*1a00*/  FFMA.FTZ R58, R88, R87, R47 ;  /* 0x00000057583a7223 */ /* 0x000fe2000001002f */
        /* <DEDUP_REMOVED lines=10> */
[----:B------:R-:W-:Y:S01]  /*1ab0*/  FMUL.FTZ R76, R0, R51 ;  /* 0x00000033004c7220 */ /* 0x000fe20000410000 */
[----:B------:R-:W-:Y:S01]  /*1ac0*/  FMUL.FTZ R39, R10, R39 ;  /* 0x000000270a277220 */ /* 0x000fe20000410000 */
[----:B------:R-:W-:Y:S01]  /*1ad0*/  FADD.FTZ R54, R68, R37 ;  /* 0x0000002544367221 */ /* 0x000fe20000010000 */
[----:B------:R-:W-:Y:S01]  /*1ae0*/  FFMA.FTZ R51, R38, R37, R58 ;  /* 0x0000002526337223 */ /* 0x000fe2000001003a */
[----:B------:R-:W-:Y:S01]  /*1af0*/  FMUL.FTZ R41, R8, R41 ;  /* 0x0000002908297220 */ /* 0x000fe20000410000 */
[----:B------:R-:W-:-:S02]  /*1b00*/  HADD2.F32 R119, -RZ, R84.H0_H0 ;  /* 0x20000054ff777230 */ /* 0x000fc40000004100 */
[----:B------:R-:W-:Y:S01]  /*1b10*/  FADD.FTZ R54, R54, R39 ;  /* 0x0000002736367221 */ /* 0x000fe20000010000 */
[----:B------:R-:W-:Y:S01]  /*1b20*/  FFMA.FTZ R58, R40, R39, R51 ;  /* 0x00000027283a7223 */ /* 0x000fe20000010033 */
[----:B------:R-:W-:Y:S02]  /*1b30*/  HADD2.F32 R84, -RZ, R84.H1_H1 ;  /* 0x30000054ff547230 */ /* 0x000fe40000004100 */
[----:B------:R-:W-:Y:S01]  /*1b40*/  FMUL.FTZ R78, R0, R77 ;  /* 0x0000004d004e7220 */ /* 0x000fe20000410000 */
[----:B------:R-:W-:Y:S01]  /*1b50*/  FADD.FTZ R54, R54, R41 ;  /* 0x0000002936367221 */ /* 0x000fe20000010000 */
[----:B------:R-:W-:Y:S01]  /*1b60*/  FFMA.FTZ R77, R42, R41, R58 ;  /* 0x000000292a4d7223 */ /* 0x000fe2000001003a */
[----:B------:R-:W-:Y:S01]  /*1b70*/  FADD.FTZ R68, R60, R119 ;  /* 0x000000773c447221 */ /* 0x000fe20000010000 */
[-C--:B------:R-:W-:Y:S01]  /*1b80*/  FFMA.FTZ R107, R76, R119.reuse, R107 ;  /* 0x000000774c6b7223 */ /* 0x080fe2000001006b */
[----:B------:R-:W-:Y:S01]  /*1b90*/  FMUL.FTZ R51, R12, R119 ;  /* 0x000000770c337220 */ /* 0x000fe20000410000 */
[----:B------:R-:W-:Y:S01]  /*1ba0*/  FFMA.FTZ R119, R78, R84, R113 ;  /* 0x000000544e777223 */ /* 0x000fe20000010071 */
[----:B------:R-:W-:Y:S01]  /*1bb0*/  FADD.FTZ R54, R54, R43 ;  /* 0x0000002b36367221 */ /* 0x000fe20000010000 */
[----:B------:R-:W-:-:S03]  /*1bc0*/  FFMA.FTZ R113, R44, R43, R77 ;  /* 0x0000002b2c717223 */ /* 0x000fc6000001004d */
[----:B------:R-:W-:Y:S01]  /*1bd0*/  FADD.FTZ R60, R54, R45 ;  /* 0x0000002d363c7221 */ /* 0x000fe20000010000 */
[----:B------:R-:W-:-:S03]  /*1be0*/  FFMA.FTZ R113, R46, R45, R113 ;  /* 0x0000002d2e717223 */ /* 0x000fc60000010071 */
        /* <DEDUP_REMOVED lines=8> */
[----:B------:R-:W-:Y:S01]  /*1c70*/  FMUL.FTZ R80, R0, R79 ;  /* 0x0000004f00507220 */ /* 0x000fe20000410000 */
[----:B------:R-:W-:Y:S01]  /*1c80*/  FMUL.FTZ R79, R10, R117 ;  /* 0x000000750a4f7220 */ /* 0x000fe20000410000 */
[----:B------:R-:W-:Y:S01]  /*1c90*/  FADD.FTZ R64, R64, R77 ;  /* 0x0000004d40407221 */ /* 0x000fe20000010000 */
[----:B------:R-:W-:Y:S01]  /*1ca0*/  FFMA.FTZ R113, R78, R77, R113 ;  /* 0x0000004d4e717223 */ /* 0x000fe20000010071 */
[----:B------:R-:W-:Y:S01]  /*1cb0*/  FMUL.FTZ R82, R0, R81 ;  /* 0x0000005100527220 */ /* 0x000fe20000410000 */
[----:B------:R-:W-:Y:S01]  /*1cc0*/  FADD.FTZ R60, R66, R115 ;  /* 0x00000073423c7221 */ /* 0x000fe20000010000 */
        /* <DEDUP_REMOVED lines=8> */
[----:B------:R-:W-:Y:S01]  /*1d50*/  FFMA.FTZ R125, R80, R117, R111 ;  /* 0x00000075507d7223 */ /* 0x000fe2000001006f */
[----:B------:R-:W-:Y:S01]  /*1d60*/  FMUL.FTZ R117, R11, R52 ;  /* 0x000000340b757220 */ /* 0x000fe20000410000 */
[----:B------:R-:W-:Y:S01]  /*1d70*/  FADD.FTZ R66, R66, R83 ;  /* 0x0000005342427221 */ /* 0x000fe20000010000 */
[----:B------:R-:W-:Y:S01]  /*1d80*/  FMUL.FTZ R118, R0, R105 ;  /* 0x0000006900767220 */ /* 0x000fe20000410000 */
[----:B------:R-:W-:Y:S01]  /*1d90*/  FFMA.FTZ R113, R84, R83, R113 ;  /* 0x0000005354717223 */ /* 0x000fe20000010071 */
[----:B------:R-:W-:Y:S01]  /*1da0*/  FFMA.FTZ R62, R82, R115, R109 ;  /* 0x00000073523e7223 */ /* 0x000fe2000001006d */
[----:B------:R-:W-:Y:S01]  /*1db0*/  FADD.FTZ R68, R68, R53 ;  /* 0x0000003544447221 */ /* 0x000fe20000010000 */
        /* <DEDUP_REMOVED lines=13> */
[----:B------:R-:W-:-:S02]  /*1e90*/  HADD2.F32 R65, -RZ, R61.H0_H0 ;  /* 0x2000003dff417230 */ /* 0x000fc40000004100 */
[----:B------:R-:W-:Y:S01]  /*1ea0*/  FMUL.FTZ R109, R11, R56 ;  /* 0x000000380b6d7220 */ /* 0x000fe20000410000 */
[----:B------:R-:W-:Y:S01]  /*1eb0*/  FADD.FTZ R66, R66, R111 ;  /* 0x0000006f42427221 */ /* 0x000fe20000010000 */
[----:B------:R-:W-:Y:S01]  /*1ec0*/  FMUL.FTZ R110, R0, R69 ;  /* 0x00000045006e7220 */ /* 0x000fe20000410000 */
[----:B------:R-:W-:Y:S01]  /*1ed0*/  FFMA.FTZ R53, R112, R111, R53 ;  /* 0x0000006f70357223 */ /* 0x000fe20000010035 */
[----:B------:R-:W-:Y:S02]  /*1ee0*/  HADD2.F32 R61, -RZ, R61.H1_H1 ;  /* 0x3000003dff3d7230 */ /* 0x000fe40000004100 */
        /* <DEDUP_REMOVED lines=20> */
[----:B------:R-:W-:Y:S01]  /*2030*/  FADD.FTZ R55, R54, R65 ;  /* 0x0000004136377221 */ /* 0x000fe20000010000 */
[----:B------:R-:W-:Y:S01]  /*2040*/  FFMA.FTZ R56, R110, R56, R119 ;  /* 0x000000386e387223 */ /* 0x000fe20000010077 */
        /* <DEDUP_REMOVED lines=34> */
.L_x_586:
        /* <DEDUP_REMOVED lines=47> */
.L_x_588:
[----:B------:R-:W-:Y:S05]  /*2560*/  BSYNC.RECONVERGENT B0 ;  /* 0x0000000000007941 */ /* 0x000fea0003800200 */
.L_x_587:
        /* <DEDUP_REMOVED lines=30> */
.L_x_591:
        /* <DEDUP_REMOVED lines=8> */
.L_x_590:
[----:B------:R-:W-:Y:S05]  /*27d0*/  WARPSYNC.ALL ;  /* 0x0000000000007948 */ /* 0x000fea0003800000 */
[----:B------:R-:W-:Y:S06]  /*27e0*/  BAR.SYNC.DEFER_BLOCKING 0x0 ;  /* 0x0000000000007b1d */ /* 0x000fec0000010000 */
[----:B------:R-:W-:Y:S05]  /*27f0*/  BRA `(.L_x_592) ;  /* 0x0000000000587947 */ /* 0x000fea0003800000 */
.L_x_589:
        /* <DEDUP_REMOVED lines=12> */
.L_x_594:
        /* <DEDUP_REMOVED lines=8> */
.L_x_593:
[----:B------:R-:W-:Y:S05]  /*2940*/  WARPSYNC.ALL ;  /* 0x0000000000007948 */ /* 0x000fea0003800000 */
[----:B------:R-:W-:Y:S06]  /*2950*/  BAR.SYNC.DEFER_BLOCKING 0x0 ;  /* 0x0000000000007b1d */ /* 0x000fec0000010000 */
.L_x_592:
        /* <DEDUP_REMOVED lines=32> */
.L_x_596:
[----:B------:R-:W-:Y:S05]  /*2b60*/  BSYNC.RECONVERGENT B0 ;  /* 0x0000000000007941 */ /* 0x000fea0003800200 */
.L_x_595:
        /* <DEDUP_REMOVED lines=47> */
[----:B------:R-:W-:Y:S01]  /*2e60*/  FFMA.FTZ R35, R36, -R63, R35 ;  /* 0x8000003f24237223 */ /* 0x000fe20000010023 */
[--C-:B------:R-:W-:Y:S01]  /*2e70*/  FADD.FTZ R95, R95, -R62.reuse ;  /* 0x8000003e5f5f7221 */ /* 0x100fe20000010000 */
[--C-:B------:R-:W-:Y:S01]  /*2e80*/  FADD.FTZ R93, R93, -R62.reuse ;  /* 0x8000003e5d5d7221 */ /* 0x100fe20000010000 */
[--C-:B------:R-:W-:Y:S01]  /*2e90*/  FADD.FTZ R91, R91, -R62.reuse ;  /* 0x8000003e5b5b7221 */ /* 0x100fe20000010000 */
[--C-:B------:R-:W-:Y:S01]  /*2ea0*/  FADD.FTZ R89, R89, -R62.reuse ;  /* 0x8000003e59597221 */ /* 0x100fe20000010000 */
[--C-:B------:R-:W-:Y:S01]  /*2eb0*/  FADD.FTZ R87, R87, -R62.reuse ;  /* 0x8000003e57577221 */ /* 0x100fe20000010000 */
[--C-:B------:R-:W-:Y:S01]  /*2ec0*/  FADD.FTZ R85, R85, -R62.reuse ;  /* 0x8000003e55557221 */ /* 0x100fe20000010000 */
[C---:B------:R-:W-:Y:S01]  /*2ed0*/  FMUL.FTZ R3, R0.reuse, R3 ;  /* 0x0000000300037220 */ /* 0x040fe20000410000 */
[----:B------:R-:W-:Y:S01]  /*2ee0*/  FMUL.FTZ R36, R0, R9 ;  /* 0x0000000900247220 */ /* 0x000fe20000410000 */
[----:B------:R-:W-:Y:S01]  /*2ef0*/  FADD.FTZ R37, R37, -R62 ;  /* 0x8000003e25257221 */ /* 0x000fe20000010000 */
[-C--:B------:R-:W-:Y:S01]  /*2f00*/  FFMA.FTZ R7, R7, -R63.reuse, R102 ;  /* 0x8000003f07077223 */ /* 0x080fe20000010066 */
[-C--:B------:R-:W-:Y:S01]  /*2f10*/  FFMA.FTZ R61, R5, -R63.reuse, R66 ;  /* 0x8000003f053d7223 */ /* 0x080fe20000010042 */
[--C-:B------:R-:W-:Y:S01]  /*2f20*/  FADD.FTZ R39, R39, -R62.reuse ;  /* 0x8000003e27277221 */ /* 0x100fe20000010000 */
[--C-:B------:R-:W-:Y:S01]  /*2f30*/  FADD.FTZ R41, R41, -R62.reuse ;  /* 0x8000003e29297221 */ /* 0x100fe20000010000 */
[--C-:B------:R-:W-:Y:S01]  /*2f40*/  FADD.FTZ R43, R43, -R62.reuse ;  /* 0x8000003e2b2b7221 */ /* 0x100fe20000010000 */
        /* <DEDUP_REMOVED lines=8> */
[----:B------:R-:W-:Y:S01]  /*2fd0*/  IADD3.X R5, PT, PT, R2, UR23, RZ, P0, !PT ;  /* 0x0000001702057c10 */ /* 0x000fe200087fe4ff */
[--C-:B------:R-:W-:Y:S01]  /*2fe0*/  FADD.FTZ R45, R45, -R62.reuse ;  /* 0x8000003e2d2d7221 */ /* 0x100fe20000010000 */
[----:B------:R-:W-:Y:S01]  /*2ff0*/  F2FP.F16.F32.PACK_AB R2, R36, R3 ;  /* 0x000000032402723e */ /* 0x000fe200000000ff */
        /* <DEDUP_REMOVED lines=13> */
[----:B------:R-:W-:Y:S01]  /*30d0*/  FFMA.FTZ R65, R38, -R63, R37 ;  /* 0x8000003f26417223 */ /* 0x000fe20000010025 */
[C---:B------:R-:W-:Y:S01]  /*30e0*/  FMUL.FTZ R3, R0.reuse, R7 ;  /* 0x0000000700037220 */ /* 0x040fe20000410000 */
[----:B------:R-:W-:Y:S01]  /*30f0*/  FMUL.FTZ R36, R0, R61 ;  /* 0x0000003d00247220 */ /* 0x000fe20000410000 */
[----:B------:R-:W-:Y:S01]  /*3100*/  FADD.FTZ R105, R105, -R62 ;  /* 0x8000003e69697221 */ /* 0x000fe20000010000 */
        /* <DEDUP_REMOVED lines=26> */
[----:B------:R-:W-:Y:S01]  /*32b0*/  F2FP.F16.F32.PACK_AB R3, R36, R3 ;  /* 0x000000032403723e */ /* 0x000fe200000000ff */
[----:B------:R-:W-:Y:S01]  /*32c0*/  FMUL.FTZ R35, R0, R35 ;  /* 0x0000002300237220 */ /* 0x000fe20000410000 */
[----:B------:R-:W-:Y:S01]  /*32d0*/  F2FP.F16.F32.PACK_AB R36, R38, R99 ;  /* 0x000000632624723e */ /* 0x000fe200000000ff */
[----:B------:R-:W-:Y:S01]  /*32e0*/  FMUL.FTZ R67, R0, R67 ;  /* 0x0000004300437220 */ /* 0x000fe20000410000 */
[----:B------:R-:W-:Y:S01]  /*32f0*/  F2FP.F16.F32.PACK_AB R37, R40, R37 ;  /* 0x000000252825723e */ /* 0x000fe200000000ff */
[----:B------:R-:W-:Y:S01]  /*3300*/  FMUL.FTZ R40, R0, R65 ;  /* 0x0000004100287220 */ /* 0x000fe20000410000 */
[----:B------:R-:W-:Y:S01]  /*3310*/  F2FP.F16.F32.PACK_AB R38, R42, R91 ;  /* 0x0000005b2a26723e */ /* 0x000fe200000000ff */
[----:B------:R-:W-:Y:S01]  /*3320*/  FMUL.FTZ R42, R0, R41 ;  /* 0x00000029002a7220 */ /* 0x000fe20000410000 */
[----:B------:R-:W-:Y:S01]  /*3330*/  F2FP.F16.F32.PACK_AB R39, R44, R39 ;  /* 0x000000272c27723e */ /* 0x000fe200000000ff */
        /* <DEDUP_REMOVED lines=16> */
[----:B------:R-:W-:Y:S01]  /*3440*/  F2FP.F16.F32.PACK_AB R40, R40, R35 ;  /* 0x000000232828723e */ /* 0x000fe200000000ff */
[----:B------:R0:W-:Y:S01]  /*3450*/  STG.E.64 desc[UR16][R4.64], R2 ;  /* 0x0000000204007986 */ /* 0x0001e2000c101b10 */
[----:B------:R-:W-:-:S02]  /*3460*/  F2FP.F16.F32.PACK_AB R41, R42, R67 ;  /* 0x000000432a29723e */ /* 0x000fc400000000ff */
[----:B------:R-:W-:Y:S01]  /*3470*/  F2FP.F16.F32.PACK_AB R44, R44, R43 ;  /* 0x0000002b2c2c723e */ /* 0x000fe200000000ff */
[----:B------:R0:W-:Y:S01]  /*3480*/  STG.E.64 desc[UR16][R4.64+0x1e00], R36 ;  /* 0x001e002404007986 */ /* 0x0001e2000c101b10 */
[----:B------:R-:W-:Y:S02]  /*3490*/  F2FP.F16.F32.PACK_AB R45, R46, R47 ;  /* 0x0000002f2e2d723e */ /* 0x000fe400000000ff */
[----:B------:R-:W-:Y:S01]  /*34a0*/  F2FP.F16.F32.PACK_AB R48, R48, R51 ;  /* 0x000000333030723e */ /* 0x000fe200000000ff */
[----:B------:R0:W-:Y:S01]  /*34b0*/  STG.E.64 desc[UR16][R4.64+0x3c00], R38 ;  /* 0x003c002604007986 */ /* 0x0001e2000c101b10 */
[----:B------:R-:W-:Y:S02]  /*34c0*/  F2FP.F16.F32.PACK_AB R49, R50, R79 ;  /* 0x0000004f3231723e */ /* 0x000fe400000000ff */
[----:B------:R-:W-:Y:S01]  /*34d0*/  F2FP.F16.F32.PACK_AB R60, R60, R83 ;  /* 0x000000533c3c723e */ /* 0x000fe200000000ff */
[----:B------:R0:W-:Y:S01]  /*34e0*/  STG.E.64 desc[UR16][R4.64+0x5a00], R40 ;  /* 0x005a002804007986 */ /* 0x0001e2000c101b10 */
[----:B------:R-:W-:-:S02]  /*34f0*/  F2FP.F16.F32.PACK_AB R61, R62, R115 ;  /* 0x000000733e3d723e */ /* 0x000fc400000000ff */
[----:B------:R-:W-:Y:S01]  /*3500*/  F2FP.F16.F32.PACK_AB R64, R64, R111 ;  /* 0x0000006f4040723e */ /* 0x000fe200000000ff */
[----:B------:R0:W-:Y:S01]  /*3510*/  STG.E.64 desc[UR16][R4.64+0x7800], R44 ;  /* 0x0078002c04007986 */ /* 0x0001e2000c101b10 */
[----:B------:R-:W-:-:S03]  /*3520*/  F2FP.F16.F32.PACK_AB R65, R0, R107 ;  /* 0x0000006b0041723e */ /* 0x000fc600000000ff */
[----:B------:R0:W-:Y:S04]  /*3530*/  STG.E.64 desc[UR16][R4.64+0x9600], R48 ;  /* 0x0096003004007986 */ /* 0x0001e8000c101b10 */
[----:B------:R0:W-:Y:S04]  /*3540*/  STG.E.64 desc[UR16][R4.64+0xb400], R60 ;  /* 0x00b4003c04007986 */ /* 0x0001e8000c101b10 */
[----:B------:R0:W-:Y:S01]  /*3550*/  STG.E.64 desc[UR16][R4.64+0xd200], R64 ;  /* 0x00d2004004007986 */ /* 0x0001e2000c101b10 */
[----:B------:R-:W-:Y:S05]  /*3560*/  BRA.U !UP0, `(.L_x_597) ;  /* 0xffffffd508587547 */ /* 0x000fea000b83ffff */
.L_x_585:
        /* <DEDUP_REMOVED lines=9> */
[----:B------:R-:W1:Y:S01]  /*3600*/  S2R R17, SR_TID.X ;  /* 0x0000000000117919 */ /* 0x000e620000002100 */
[----:B------:R-:W2:Y:S01]  /*3610*/  LDC.64 R8, c[0x0][0x3c8] ;  /* 0x0000f200ff087b82 */ /* 0x000ea20000000a00 */
[----:B------:R-:W-:Y:S01]  /*3620*/  UMOV UR6, 0x400 ;  /* 0x0000040000067882 */ /* 0x000fe20000000000 */
[----:B------:R-:W3:Y:S01]  /*3630*/  LDCU.64 UR4, c[0x0][0x3d0] ;  /* 0x00007a00ff0477ac */ /* 0x000ee20008000a00 */
[----:B------:R-:W-:-:S05]  /*3640*/  MOV R12, UR10 ;  /* 0x0000000a000c7c02 */ /* 0x000fca0008000f00 */
[----:B------:R-:W4:Y:S01]  /*3650*/  S2UR UR7, SR_CgaCtaId ;  /* 0x00000000000779c3 */ /* 0x000f220000008800 */
[----:B---3--:R-:W-:Y:S01]  /*3660*/  UIADD3 UR4, UP0, UPT, UR4, 0xe9000, URZ ;  /* 0x000e900004047890 */ /* 0x008fe2000ff1e0ff */
[----:B--2---:R-:W-:-:S03]  /*3670*/  ISETP.LT.U32.AND P0, PT, R8, 0x1, PT ;  /* 0x000000010800780c */ /* 0x004fc60003f01070 */
[----:B------:R-:W-:Y:S01]  /*3680*/  UIADD3.X UR5, UPT, UPT, URZ, UR5, URZ, UP0, !UPT ;  /* 0x00000005ff057290 */ /* 0x000fe200087fe4ff */
[C---:B------:R-:W-:Y:S02]  /*3690*/  ISETP.LT.AND.EX P0, PT, R9.reuse, RZ, PT, P0 ;  /* 0x000000ff0900720c */ /* 0x040fe40003f01300 */
[----:B-1----:R-:W-:Y:S01]  /*36a0*/  SHF.R.U32.HI R7, RZ, 0x5, R17 ;  /* 0x00000005ff077819 */ /* 0x002fe20000011611 */
[----:B----4-:R-:W-:Y:S01]  /*36b0*/  ULEA UR6, UR7, UR6, 0x18 ;  /* 0x0000000607067291 */ /* 0x010fe2000f8ec0ff */
[----:B0-----:R-:W-:Y:S02]  /*36c0*/  SEL R5, R8, 0x1, P0 ;  /* 0x0000000108057807 */ /* 0x001fe40000000000 */
        /* <DEDUP_REMOVED lines=36> */
.L_x_609:
        /* <DEDUP_REMOVED lines=27> */
.L_x_602:
        /* <DEDUP_REMOVED lines=33> */
.L_x_601:
[----:B------:R-:W-:Y:S05]  /*3cd0*/  BSYNC.RECONVERGENT B1 ;  /* 0x0000000000017941 */ /* 0x000fea0003800200 */
.L_x_600:
        /* <DEDUP_REMOVED lines=25> */
.L_x_604:
[----:B------:R-:W-:Y:S05]  /*3e70*/  BSYNC.RECONVERGENT B1 ;  /* 0x0000000000017941 */ /* 0x000fea0003800200 */
.L_x_603:
        /* <DEDUP_REMOVED lines=26> */
.L_x_599:
[----:B------:R-:W-:Y:S05]  /*4020*/  BSYNC.RECONVERGENT B0 ;  /* 0x0000000000007941 */ /* 0x000fea0003800200 */
.L_x_598:
[----:B------:R0:W-:Y:S01]  /*4030*/  STS [R9], R19 ;  /* 0x0000001309007388 */ /* 0x0001e20000000800 */
[----:B------:R-:W1:Y:S01]  /*4040*/  LDC.64 R22, c[0x0][0x388] ;  /* 0x0000e200ff167b82 */ /* 0x000e620000000a00 */
[----:B------:R-:W-:Y:S02]  /*4050*/  ISETP.NE.AND P1, PT, R44, 0xf, PT ;  /* 0x0000000f2c00780c */ /* 0x000fe40003f25270 */
[----:B------:R0:W-:Y:S01]  /*4060*/  STS [R9+0x780], R26 ;  /* 0x0007801a09007388 */ /* 0x0001e20000000800 */
[----:B------:R-:W-:-:S04]  /*4070*/  MOV R27, R8 ;  /* 0x00000008001b7202 */ /* 0x000fc80000000f00 */
[----:B------:R-:W2:Y:S08]  /*4080*/  LDC.64 R24, c[0x0][0x390] ;  /* 0x0000e400ff187b82 */ /* 0x000eb00000000a00 */
[----:B0-----:R-:W-:Y:S06]  /*4090*/  BAR.SYNC.DEFER_BLOCKING 0x0 ;  /* 0x0000000000007b1d */ /* 0x001fec0000010000 */
.L_x_608:
        /* <DEDUP_REMOVED lines=31> */
.L_x_619:
[----:B------:R-:W-:Y:S01]  /*4290*/  BSSY.RECONVERGENT B0, `(.L_x_606) ;  /* 0x000000b000007945 */ /* 0x000fe20003800200 */
[----:B----4-:R-:W-:-:S03]  /*42a0*/  FADD.FTZ R11, R10, R11 ;  /* 0x0000000b0a0b7221 */ /* 0x010fc60000010000 */
[----:B------:R-:W-:Y:S05]  /*42b0*/  @P2 BRA `(.L_x_607) ;  /* 0x0000000000202947 */ /* 0x000fea0003800000 */
[----:B------:R-:W-:Y:S02]  /*42c0*/  F2FP.F16.F32.PACK_AB R10, R11, R28 ;  /* 0x0000001c0b0a723e */ /* 0x000fe400000000ff */
[----:B------:R-:W-:Y:S02]  /*42d0*/  IADD3 R21, PT, PT, R27, R12, RZ ;  /* 0x0000000c1b157210 */ /* 0x000fe40007ffe0ff */
[C---:B------:R-:W-:Y:S02]  /*42e0*/  PRMT R19, R10.reuse, 0x7610, R19 ;  /* 0x000076100a137816 */ /* 0x040fe40000000013 */
[----:B------:R-:W-:Y:S01]  /*42f0*/  PRMT R26, R10, 0x7632, R26 ;  /* 0x000076320a1a7816 */ /* 0x000fe2000000001a */
[----:B-1----:R-:W-:-:S04]  /*4300*/  IMAD.WIDE R10, R21, 0x2, R22 ;  /* 0x00000002150a7825 */ /* 0x002fc800078e0216 */
[----:B--2---:R-:W-:Y:S01]  /*4310*/  IMAD.WIDE R20, R21, 0x2, R24 ;  /* 0x0000000215147825 */ /* 0x004fe200078e0218 */
[----:B------:R0:W-:Y:S04]  /*4320*/  STG.E.U16 desc[UR16][R10.64], R19 ;  /* 0x000000130a007986 */ /* 0x0001e8000c101510 */
[----:B------:R0:W-:Y:S02]  /*4330*/  STG.E.U16 desc[UR16][R20.64], R26 ;  /* 0x0000001a14007986 */ /* 0x0001e4000c101510 */
.L_x_607:
[----:B------:R-:W-:Y:S05]  /*4340*/  BSYNC.RECONVERGENT B0 ;  /* 0x0000000000007941 */ /* 0x000fea0003800200 */
.L_x_606:
        /* <DEDUP_REMOVED lines=9> */
.L_x_605:
        /* <DEDUP_REMOVED lines=8> */
.L_x_611:
[----:B------:R-:W-:Y:S05]  /*4460*/  BSYNC B0 ;  /* 0x0000000000007941 */ /* 0x000fea0003800000 */
.L_x_610:
        /* <DEDUP_REMOVED lines=8> */
.L_x_612:
[----:B------:R-:W-:Y:S01]  /*44f0*/  FADD.FTZ R19, R19, R10 ;  /* 0x0000000a13137221 */ /* 0x000fe20000010000 */
[----:B------:R-:W-:-:S04]  /*4500*/  HFMA2 R32, -RZ, RZ, 0, 2.384185791015625e-07 ;  /* 0x00000004ff207431 */ /* 0x000fc800000001ff */
[----:B------:R-:W-:Y:S02]  /*4510*/  MOV R33, R19 ;  /* 0x0000001300217202 */ /* 0x000fe40000000f00 */
[----:B------:R-:W-:-:S07]  /*4520*/  MOV R20, R31 ;  /* 0x0000001f00147202 */ /* 0x000fce0000000f00 */
[----:B------:R-:W-:Y:S05]  /*4530*/  WARPSYNC.COLLECTIVE R30, `(.L_x_613) ;  /* 0x000000001e087348 */ /* 0x000fea0003c00000 */
[----:B------:R0:W1:Y:S02]  /*4540*/  SHFL.BFLY P3, R31, R33, R32, R35 ;  /* 0x0c000020211f7389 */ /* 0x0000640000060023 */
[----:B01----:R-:W-:Y:S05]  /*4550*/  ENDCOLLECTIVE ;  /* 0x000000000000791b */ /* 0x003fea0003800000 */
.L_x_613:
[----:B------:R-:W-:-:S05]  /*4560*/  FADD.FTZ R20, R20, R11 ;  /* 0x0000000b14147221 */ /* 0x000fca0000010000 */
[----:B------:R-:W-:Y:S02]  /*4570*/  MOV R33, R20 ;  /* 0x0000001400217202 */ /* 0x000fe40000000f00 */
[----:B------:R-:W-:-:S07]  /*4580*/  MOV R26, R31 ;  /* 0x0000001f001a7202 */ /* 0x000fce0000000f00 */
[----:B------:R-:W-:Y:S05]  /*4590*/  WARPSYNC.COLLECTIVE R30, `(.L_x_614) ;  /* 0x000000001e087348 */ /* 0x000fea0003c00000 */
[----:B------:R0:W1:Y:S02]  /*45a0*/  SHFL.BFLY P3, R31, R33, R32, R35 ;  /* 0x0c000020211f7389 */ /* 0x0000640000060023 */
[----:B01----:R-:W-:Y:S05]  /*45b0*/  ENDCOLLECTIVE ;  /* 0x000000000000791b */ /* 0x003fea0003800000 */
.L_x_614:
[----:B------:R-:W-:Y:S01]  /*45c0*/  FADD.FTZ R26, R19, R26 ;  /* 0x0000001a131a7221 */ /* 0x000fe20000010000 */
[----:B------:R-:W-:-:S04]  /*45d0*/  HFMA2 R32, -RZ, RZ, 0, 1.1920928955078125e-07 ;  /* 0x00000002ff207431 */ /* 0x000fc800000001ff */
[----:B------:R-:W-:Y:S02]  /*45e0*/  MOV R33, R26 ;  /* 0x0000001a00217202 */ /* 0x000fe40000000f00 */
[----:B------:R-:W-:-:S07]  /*45f0*/  MOV R21, R31 ;  /* 0x0000001f00157202 */ /* 0x000fce0000000f00 */
[----:B------:R-:W-:Y:S05]  /*4600*/  WARPSYNC.COLLECTIVE R30, `(.L_x_615) ;  /* 0x000000001e087348 */ /* 0x000fea0003c00000 */
[----:B------:R0:W1:Y:S02]  /*4610*/  SHFL.BFLY P3, R31, R33, R32, R35 ;  /* 0x0c000020211f7389 */ /* 0x0000640000060023 */
[----:B01----:R-:W-:Y:S05]  /*4620*/  ENDCOLLECTIVE ;  /* 0x000000000000791b */ /* 0x003fea0003800000 */
.L_x_615:
[----:B------:R-:W-:-:S05]  /*4630*/  FADD.FTZ R21, R20, R21 ;  /* 0x0000001514157221 */ /* 0x000fca0000010000 */
[----:B------:R-:W-:Y:S02]  /*4640*/  MOV R33, R21 ;  /* 0x0000001500217202 */ /* 0x000fe40000000f00 */
[----:B------:R-:W-:-:S07]  /*4650*/  MOV R29, R31 ;  /* 0x0000001f001d7202 */ /* 0x000fce0000000f00 */
[----:B------:R-:W-:Y:S05]  /*4660*/  WARPSYNC.COLLECTIVE R30, `(.L_x_616) ;  /* 0x000000001e087348 */ /* 0x000fea0003c00000 */
[----:B------:R0:W1:Y:S02]  /*4670*/  SHFL.BFLY P3, R31, R33, R32, R35 ;  /* 0x0c000020211f7389 */ /* 0x0000640000060023 */
[----:B01----:R-:W-:Y:S05]  /*4680*/  ENDCOLLECTIVE ;  /* 0x000000000000791b */ /* 0x003fea0003800000 */
.L_x_616:
[----:B------:R-:W-:Y:S01]  /*4690*/  FADD.FTZ R29, R26, R29 ;  /* 0x0000001d1a1d7221 */ /* 0x000fe20000010000 */
[----:B------:R-:W-:-:S04]  /*46a0*/  HFMA2 R32, -RZ, RZ, 0, 5.9604644775390625e-08 ;  /* 0x00000001ff207431 */ /* 0x000fc800000001ff */
[----:B------:R-:W-:Y:S02]  /*46b0*/  MOV R33, R29 ;  /* 0x0000001d00217202 */ /* 0x000fe40000000f00 */
[----:B------:R-:W-:-:S07]  /*46c0*/  MOV R10, R31 ;  /* 0x0000001f000a7202 */ /* 0x000fce0000000f00 */
[----:B------:R-:W-:Y:S05]  /*46d0*/  WARPSYNC.COLLECTIVE R30, `(.L_x_617) ;  /* 0x000000001e087348 */ /* 0x000fea0003c00000 */
[----:B------:R0:W1:Y:S02]  /*46e0*/  SHFL.BFLY P3, R31, R33, R32, R35 ;  /* 0x0c000020211f7389 */ /* 0x0000640000060023 */
[----:B01----:R-:W-:Y:S05]  /*46f0*/  ENDCOLLECTIVE ;  /* 0x000000000000791b */ /* 0x003fea0003800000 */
.L_x_617:
[----:B------:R-:W-:-:S05]  /*4700*/  FADD.FTZ R10, R21, R10 ;  /* 0x0000000a150a7221 */ /* 0x000fca0000010000 */
[----:B------:R-:W-:Y:S02]  /*4710*/  MOV R33, R10 ;  /* 0x0000000a00217202 */ /* 0x000fe40000000f00 */
[----:B------:R-:W-:-:S07]  /*4720*/  MOV R28, R31 ;  /* 0x0000001f001c7202 */ /* 0x000fce0000000f00 */
[----:B------:R-:W-:Y:S05]  /*4730*/  WARPSYNC.COLLECTIVE R30, `(.L_x_618) ;  /* 0x000000001e087348 */ /* 0x000fea0003c00000 */
[----:B------:R0:W1:Y:S02]  /*4740*/  SHFL.BFLY P3, R31, R33, R32, R35 ;  /* 0x0c000020211f7389 */ /* 0x0000640000060023 */
[----:B01----:R-:W-:Y:S05]  /*4750*/  ENDCOLLECTIVE ;  /* 0x000000000000791b */ /* 0x003fea0003800000 */
.L_x_618:
[----:B------:R-:W-:Y:S01]  /*4760*/  FADD.FTZ R28, R29, R28 ;  /* 0x0000001c1d1c7221 */ /* 0x000fe20000010000 */
[----:B------:R-:W-:Y:S01]  /*4770*/  MOV R11, R31 ;  /* 0x0000001f000b7202 */ /* 0x000fe20000000f00 */
[----:B------:R-:W-:Y:S06]  /*4780*/  BRA `(.L_x_619) ;  /* 0xfffffff800c07947 */ /* 0x000fec000383ffff */
.L_x_620:
        /* <DEDUP_REMOVED lines=15> */
.L_x_1106:


//--------------------- .text._ZN13group_norm_v218gn_bwd_cuda_kernelI6__halfLi480ELi1ELi32ELi60ELi1024ELb0ELb1ELi32ELi960ELi960ELi4ELb1ELi4ELb0ELb0ELNS_15WgradSyncMethodE3ENS_16CompileConditionILi1000EEEEEvPT_S6_S6_PKS5_S8_S8_S8_PKfflPfPj --------------------------
	.section	.text._ZN13group_norm_v218gn_bwd_cuda_kernelI6__halfLi480ELi1ELi32ELi60ELi1024ELb0ELb1ELi32ELi960ELi960ELi4ELb1ELi4ELb0ELb0ELNS_15WgradSyncMethodE3ENS_16CompileConditionILi1000EEEEEvPT_S6_S6_PKS5_S8_S8_S8_PKfflPfPj,"ax",@progbits
	.align	128
        .global         _ZN13group_norm_v218gn_bwd_cuda_kernelI6__halfLi480ELi1ELi32ELi60ELi1024ELb0ELb1ELi32ELi960ELi960ELi4ELb1ELi4ELb0ELb0ELNS_15WgradSyncMethodE3ENS_16CompileConditionILi1000EEEEEvPT_S6_S6_PKS5_S8_S8_S8_PKfflPfPj
        .type           _ZN13group_norm_v218gn_bwd_cuda_kernelI6__halfLi480ELi1ELi32ELi60ELi1024ELb0ELb1ELi32ELi960ELi960ELi4ELb1ELi4ELb0ELb0ELNS_15WgradSyncMethodE3ENS_16CompileConditionILi1000EEEEEvPT_S6_S6_PKS5_S8_S8_S8_PKfflPfPj,@function
        .size           _ZN13group_norm_v218gn_bwd_cuda_kernelI6__halfLi480ELi1ELi32ELi60ELi1024ELb0ELb1ELi32ELi960ELi960ELi4ELb1ELi4ELb0ELb0ELNS_15WgradSyncMethodE3ENS_16CompileConditionILi1000EEEEEvPT_S6_S6_PKS5_S8_S8_S8_PKfflPfPj,(.L_x_1107 - _ZN13group_norm_v218gn_bwd_cuda_kernelI6__halfLi480ELi1ELi32ELi60ELi1024ELb0ELb1ELi32ELi960ELi960ELi4ELb1ELi4ELb0ELb0ELNS_15WgradSyncMethodE3ENS_16CompileConditionILi1000EEEEEvPT_S6_S6_PKS5_S8_S8_S8_PKfflPfPj)
        .other          _ZN13group_norm_v218gn_bwd_cuda_kernelI6__halfLi480ELi1ELi32ELi60ELi1024ELb0ELb1ELi32ELi960ELi960ELi4ELb1ELi4ELb0ELb0ELNS_15WgradSyncMethodE3ENS_16CompileConditionILi1000EEEEEvPT_S6_S6_PKS5_S8_S8_S8_PKfflPfPj,@"STO_CUDA_ENTRY STV_DEFAULT"
_ZN13group_norm_v218gn_bwd_cuda_kernelI6__halfLi480ELi1ELi32ELi60ELi1024ELb0ELb1ELi32ELi960ELi960ELi4ELb1ELi4ELb0ELb0ELNS_15WgradSyncMethodE3ENS_16CompileConditionILi1000EEEEEvPT_S6_S6_PKS5_S8_S8_S8_PKfflPfPj:
.text._ZN13group_norm_v218gn_bwd_cuda_kernelI6__halfLi480ELi1ELi32ELi60ELi1024ELb0ELb1ELi32ELi960ELi960ELi4ELb1ELi4ELb0ELb0ELNS_15WgradSyncMethodE3ENS_16CompileConditionILi1000EEEEEvPT_S6_S6_PKS5_S8_S8_S8_PKfflPfPj:
        /* <DEDUP_REMOVED lines=30> */
.L_x_623:
[----:B0-----:R-:W2:Y:S04]  /*01e0*/  LD.E.STRONG.GPU R5, desc[UR14][R2.64+0x10] ;  /* 0x0000100e02057980 */ /* 0x001ea8000c10f900 */
[----:B--2---:R-:W-:Y:S01]  /*01f0*/  CCTL.IVALL ;  /* 0x00000000ff00798f */ /* 0x004fe20002000000 */
[----:B------:R-:W-:Y:S05]  /*0200*/  YIELD ;  /* 0x0000000000007946 */ /* 0x000fea0003800000 */
[----:B-----5:R-:W-:-:S04]  /*0210*/  LOP3.LUT R5, R5, R0, RZ, 0x3c, !PT ;  /* 0x0000000005057212 */ /* 0x020fc800078e3cff */
[----:B------:R-:W-:-:S13]  /*0220*/  ISETP.GT.AND P0, PT, R5, -0x1, PT ;  /* 0xffffffff0500780c */ /* 0x000fda0003f04270 */
[----:B------:R-:W-:Y:S05]  /*0230*/  @P0 BRA `(.L_x_623) ;  /* 0xfffffffc00e80947 */ /* 0x000fea000383ffff */
.L_x_622:
[----:B------:R-:W-:Y:S05]  /*0240*/  WARPSYNC.ALL ;  /* 0x0000000000007948 */ /* 0x000fea0003800000 */
[----:B------:R-:W-:Y:S06]  /*0250*/  BAR.SYNC.DEFER_BLOCKING 0x0 ;  /* 0x0000000000007b1d */ /* 0x000fec0000010000 */
[----:B------:R-:W-:Y:S05]  /*0260*/  BRA `(.L_x_624) ;  /* 0x0000005c000c7947 */ /* 0x000fea0003800000 */
.L_x_621:
        /* <DEDUP_REMOVED lines=25> */
[--C-:B--2---:R-:W-:Y:S02]  /*0400*/  HADD2.F32 R2, -RZ, R6.reuse.H0_H0 ;  /* 0x20000006ff027230 */ /* 0x104fe40000004100 */
[----:B------:R-:W-:Y:S02]  /*0410*/  HADD2.F32 R3, -RZ, R6.H1_H1 ;  /* 0x30000006ff037230 */ /* 0x000fe40000004100 */
[--C-:B------:R-:W-:Y:S02]  /*0420*/  HADD2.F32 R4, -RZ, R7.reuse.H0_H0 ;  /* 0x20000007ff047230 */ /* 0x100fe40000004100 */
[----:B0-----:R-:W-:-:S07]  /*0430*/  HADD2.F32 R5, -RZ, R7.H1_H1 ;  /* 0x30000007ff057230 */ /* 0x001fce0000004100 */
.L_x_636:
        /* <DEDUP_REMOVED lines=21> */
[----:B------:R-:W-:Y:S01]  /*0590*/  MOV R7, UR7 ;  /* 0x0000000700077c02 */ /* 0x000fe20008000f00 */
[----:B------:R-:W-:-:S03]  /*05a0*/  USHF.R.U32.HI UR7, URZ, 0x1, UR5 ;  /* 0x00000001ff077899 */ /* 0x000fc60008011605 */
[----:B------:R-:W-:Y:S01]  /*05b0*/  SHF.L.U32 R6, R0, 0x2, RZ ;  /* 0x0000000200067819 */ /* 0x000fe200000006ff */
[----:B------:R-:W-:Y:S01]  /*05c0*/  UIMAD UR9, UR7, 0x1e0000, URZ ;  /* 0x001e0000070978a4 */ /* 0x000fe2000f8e02ff */
[----:B------:R-:W-:Y:S01]  /*05d0*/  LOP3.LUT R0, R18, 0x3e0, R7, 0xf8, !PT ;  /* 0x000003e012007812 */ /* 0x000fe200078ef807 */
[----:B------:R-:W-:-:S03]  /*05e0*/  HFMA2 R7, -RZ, RZ, 0, 0 ;  /* 0x00000000ff077431 */ /* 0x000fc600000001ff */
[----:B------:R-:W-:-:S04]  /*05f0*/  IMAD.WIDE.U32 R6, R9, 0x1e0000, R6 ;  /* 0x001e000009067825 */ /* 0x000fc800078e0006 */
[----:B------:R-:W-:-:S05]  /*0600*/  IMAD R9, R0, 0x780, RZ ;  /* 0x0000078000097824 */ /* 0x000fca00078e02ff */
        /* <DEDUP_REMOVED lines=29> */
[----:B------:R-:W2:Y:S01]  /*07e0*/  LDG.E.64.CONSTANT R10, desc[UR14][R16.64+0x18600] ;  /* 0x0186000e100a7981 */ /* 0x000ea2000c1e9b00 */
[----:B0-----:R-:W-:-:S04]  /*07f0*/  LEA R82, P0, R12, UR12, 0x2 ;  /* 0x0000000c0c527c11 */ /* 0x001fc8000f8010ff */
[----:B------:R-:W-:Y:S02]  /*0800*/  LEA.HI.X R83, R12, UR13, R13, 0x2, P0 ;  /* 0x0000000d0c537c11 */ /* 0x000fe400080f140d */
[----:B---3--:R-:W-:Y:S01]  /*0810*/  IADD3 R44, P0, PT, R23, UR6, RZ ;  /* 0x00000006172c7c10 */ /* 0x008fe2000ff1e0ff */
[----:B------:R0:W3:Y:S01]  /*0820*/  LDG.E.64.CONSTANT R12, desc[UR14][R16.64+0x1a400] ;  /* 0x01a4000e100c7981 */ /* 0x0000e2000c1e9b00 */
[----:B------:R-:W-:Y:S01]  /*0830*/  MOV R0, 0x400 ;  /* 0x0000040000007802 */ /* 0x000fe20000000f00 */
[----:B------:R-:W3:Y:S01]  /*0840*/  LDCU UR6, c[0x0][0x3c0] ;  /* 0x00007800ff0677ac */ /* 0x000ee20008000800 */
[----:B------:R-:W-:Y:S01]  /*0850*/  IADD3.X R45, PT, PT, R22, UR7, RZ, P0, !PT ;  /* 0x00000007162d7c10 */ /* 0x000fe200087fe4ff */
[----:B------:R-:W3:Y:S04]  /*0860*/  LDG.E.64.CONSTANT R82, desc[UR14][R82.64] ;  /* 0x0000000e52527981 */ /* 0x000ee8000c1e9b00 */
[----:B------:R-:W3:Y:S01]  /*0870*/  LDG.E.64.CONSTANT R50, desc[UR14][R44.64+0x1a400] ;  /* 0x01a4000e2c327981 */ /* 0x000ee2000c1e9b00 */
[----:B0-----:R-:W0:Y:S01]  /*0880*/  S2R R17, SR_CgaCtaId ;  /* 0x0000000000117919 */ /* 0x001e220000008800 */
[----:B------:R-:W-:-:S02]  /*0890*/  IADD3 R0, PT, PT, R0, 0x3c00, RZ ;  /* 0x00003c0000007810 */ /* 0x000fc40007ffe0ff */
[----:B------:R-:W-:Y:S01]  /*08a0*/  LOP3.LUT R19, R19, 0xffff, RZ, 0xc0, !PT ;  /* 0x0000ffff13137812 */ /* 0x000fe200078ec0ff */
[----:B------:R-:W3:Y:S04]  /*08b0*/  LDG.E.64.CONSTANT R80, desc[UR14][R44.64] ;  /* 0x0000000e2c507981 */ /* 0x000ee8000c1e9b00 */
[----:B------:R-:W3:Y:S04]  /*08c0*/  LDG.E.64.CONSTANT R76, desc[UR14][R44.64+0xf000] ;  /* 0x00f0000e2c4c7981 */ /* 0x000ee8000c1e9b00 */
[----:B------:R-:W3:Y:S04]  /*08d0*/  LDG.E.64.CONSTANT R54, desc[UR14][R44.64+0x1e00] ;  /* 0x001e000e2c367981 */ /* 0x000ee8000c1e9b00 */
[----:B------:R-:W3:Y:S04]  /*08e0*/  LDG.E.64.CONSTANT R74, desc[UR14][R44.64+0xd200] ;  /* 0x00d2000e2c4a7981 */ /* 0x000ee8000c1e9b00 */
[----:B------:R-:W3:Y:S04]  /*08f0*/  LDG.E.64.CONSTANT R78, desc[UR14][R44.64+0x10e00] ;  /* 0x010e000e2c4e7981 */ /* 0x000ee8000c1e9b00 */
[----:B------:R-:W3:Y:S04]  /*0900*/  LDG.E.64.CONSTANT R34, desc[UR14][R44.64+0x16800] ;  /* 0x0168000e2c227981 */ /* 0x000ee8000c1e9b00 */
[----:B------:R-:W3:Y:S01]  /*0910*/  LDG.E.64.CONSTANT R52, desc[UR14][R44.64+0x12c00] ;  /* 0x012c000e2c347981 */ /* 0x000ee2000c1e9b00 */
[----:B0-----:R-:W-:-:S03]  /*0920*/  LEA R0, R17, R0, 0x18 ;  /* 0x0000000011007211 */ /* 0x001fc600078ec0ff */
[----:B------:R-:W3:Y:S02]  /*0930*/  LDG.E.64.CONSTANT R42, desc[UR14][R44.64+0x18600] ;  /* 0x0186000e2c2a7981 */ /* 0x000ee4000c1e9b00 */
[----:B------:R-:W-:Y:S02]  /*0940*/  IMAD R19, R19, 0x18, R0 ;  /* 0x0000001813137824 */ /* 0x000fe400078e0200 */
[----:B------:R-:W3:Y:S03]  /*0950*/  LDG.E.64.CONSTANT R56, desc[UR14][R44.64+0x3c00] ;  /* 0x003c000e2c387981 */ /* 0x000ee6000c1e9b00 */
[----:B------:R-:W-:Y:S01]  /*0960*/  LEA R0, R18, R19, 0x3 ;  /* 0x0000001312007211 */ /* 0x000fe200078e18ff */
[----:B------:R-:W3:Y:S04]  /*0970*/  LDG.E.64.CONSTANT R66, desc[UR14][R44.64+0x5a00] ;  /* 0x005a000e2c427981 */ /* 0x000ee8000c1e9b00 */
[----:B------:R-:W3:Y:S04]  /*0980*/  LDG.E.64.CONSTANT R68, desc[UR14][R44.64+0x7800] ;  /* 0x0078000e2c447981 */ /* 0x000ee8000c1e9b00 */
[----:B------:R-:W3:Y:S04]  /*0990*/  LDG.E.64.CONSTANT R70, desc[UR14][R44.64+0x9600] ;  /* 0x0096000e2c467981 */ /* 0x000ee8000c1e9b00 */
[----:B------:R-:W3:Y:S04]  /*09a0*/  LDG.E.64.CONSTANT R72, desc[UR14][R44.64+0xb400] ;  /* 0x00b4000e2c487981 */ /* 0x000ee8000c1e9b00 */
[----:B------:R-:W3:Y:S01]  /*09b0*/  LDG.E.64.CONSTANT R28, desc[UR14][R44.64+0x14a00] ;  /* 0x014a000e2c1c7981 */ /* 0x000ee2000c1e9b00 */
[----:B----4-:R-:W-:-:S02]  /*09c0*/  HADD2.F32 R96, -RZ, R9.H1_H1 ;  /* 0x30000009ff607230 */ /* 0x010fc40000004100 */
[----:B------:R-:W-:Y:S02]  /*09d0*/  HADD2.F32 R99, -RZ, R8.H1_H1 ;  /* 0x30000008ff637230 */ /* 0x000fe40000004100 */
[--C-:B------:R-:W-:Y:S02]  /*09e0*/  HADD2.F32 R19, -RZ, R100.reuse.H0_H0 ;  /* 0x20000064ff137230 */ /* 0x100fe40000004100 */
[----:B------:R-:W-:Y:S02]  /*09f0*/  HADD2.F32 R17, -RZ, R100.H1_H1 ;  /* 0x30000064ff117230 */ /* 0x000fe40000004100 */
[----:B------:R-:W-:Y:S02]  /*0a00*/  HADD2.F32 R100, -RZ, R8.H0_H0 ;  /* 0x20000008ff647230 */ /* 0x000fe40000004100 */
[----:B------:R-:W-:Y:S02]  /*0a10*/  HADD2.F32 R97, -RZ, R9.H0_H0 ;  /* 0x20000009ff617230 */ /* 0x000fe40000004100 */
[----:B------:R-:W-:-:S02]  /*0a20*/  HADD2.F32 R16, -RZ, R32.H0_H0 ;  /* 0x20000020ff107230 */ /* 0x000fc40000004100 */
[----:B-1----:R-:W-:Y:S02]  /*0a30*/  HADD2.F32 R22, -RZ, R33.H1_H1 ;  /* 0x30000021ff167230 */ /* 0x002fe40000004100 */
[----:B------:R-:W-:Y:S02]  /*0a40*/  HADD2.F32 R8, -RZ, R7.H1_H1 ;  /* 0x30000007ff087230 */ /* 0x000fe40000004100 */
[--C-:B------:R-:W-:Y:S02]  /*0a50*/  HADD2.F32 R24, -RZ, R30.reuse.H0_H0 ;  /* 0x2000001eff187230 */ /* 0x100fe40000004100 */
[----:B------:R-:W-:Y:S02]  /*0a60*/  HADD2.F32 R26, -RZ, R30.H1_H1 ;  /* 0x3000001eff1a7230 */ /* 0x000fe40000004100 */
[----:B------:R-:W-:Y:S02]  /*0a70*/  HADD2.F32 R30, -RZ, R31.H0_H0 ;  /* 0x2000001fff1e7230 */ /* 0x000fe40000004100 */
[----:B------:R-:W-:-:S02]  /*0a80*/  HADD2.F32 R18, -RZ, R32.H1_H1 ;  /* 0x30000020ff127230 */ /* 0x000fc40000004100 */
[----:B------:R-:W-:Y:S02]  /*0a90*/  HADD2.F32 R31, -RZ, R31.H1_H1 ;  /* 0x3000001fff1f7230 */ /* 0x000fe40000004100 */
[----:B------:R-:W-:Y:S02]  /*0aa0*/  HADD2.F32 R32, -RZ, R36.H0_H0 ;  /* 0x20000024ff207230 */ /* 0x000fe40000004100 */
[--C-:B------:R-:W-:Y:S02]  /*0ab0*/  HADD2.F32 R108, -RZ, R20.reuse.H0_H0 ;  /* 0x20000014ff6c7230 */ /* 0x100fe40000004100 */
[----:B------:R-:W-:Y:S02]  /*0ac0*/  HADD2.F32 R25, -RZ, R20.H1_H1 ;  /* 0x30000014ff197230 */ /* 0x000fe40000004100 */
[----:B------:R-:W-:Y:S02]  /*0ad0*/  HADD2.F32 R20, -RZ, R33.H0_H0 ;  /* 0x20000021ff147230 */ /* 0x000fe40000004100 */
[----:B------:R-:W-:-:S02]  /*0ae0*/  HADD2.F32 R33, -RZ, R36.H1_H1 ;  /* 0x30000024ff217230 */ /* 0x000fc40000004100 */
[--C-:B------:R-:W-:Y:S02]  /*0af0*/  HADD2.F32 R36, -RZ, R37.reuse.H0_H0 ;  /* 0x20000025ff247230 */ /* 0x100fe40000004100 */
[----:B------:R-:W-:Y:S02]  /*0b00*/  HADD2.F32 R37, -RZ, R37.H1_H1 ;  /* 0x30000025ff257230 */ /* 0x000fe40000004100 */
[--C-:B------:R-:W-:Y:S02]  /*0b10*/  HADD2.F32 R38, -RZ, R40.reuse.H0_H0 ;  /* 0x20000028ff267230 */ /* 0x100fe40000004100 */
[----:B------:R-:W-:Y:S02]  /*0b20*/  HADD2.F32 R39, -RZ, R40.H1_H1 ;  /* 0x30000028ff277230 */ /* 0x000fe40000004100 */
[----:B------:R-:W-:Y:S02]  /*0b30*/  HADD2.F32 R40, -RZ, R41.H0_H0 ;  /* 0x20000029ff287230 */ /* 0x000fe40000004100 */
[----:B------:R-:W-:-:S02]  /*0b40*/  HADD2.F32 R104, -RZ, R101.H0_H0 ;  /* 0x20000065ff687230 */ /* 0x000fc40000004100 */
[----:B------:R-:W-:Y:S02]  /*0b50*/  HADD2.F32 R101, -RZ, R101.H1_H1 ;  /* 0x30000065ff657230 */ /* 0x000fe40000004100 */
[----:B------:R-:W-:Y:S02]  /*0b60*/  HADD2.F32 R41, -RZ, R41.H1_H1 ;  /* 0x30000029ff297230 */ /* 0x000fe40000004100 */
[--C-:B------:R-:W-:Y:S02]  /*0b70*/  HADD2.F32 R46, -RZ, R48.reuse.H0_H0 ;  /* 0x20000030ff2e7230 */ /* 0x100fe40000004100 */
[----:B------:R-:W-:Y:S02]  /*0b80*/  HADD2.F32 R47, -RZ, R48.H1_H1 ;  /* 0x30000030ff2f7230 */ /* 0x000fe40000004100 */
[--C-:B------:R-:W-:Y:S02]  /*0b90*/  HADD2.F32 R84, -RZ, R86.reuse.H0_H0 ;  /* 0x20000056ff547230 */ /* 0x100fe40000004100 */
[----:B------:R-:W-:-:S02]  /*0ba0*/  HADD2.F32 R85, -RZ, R86.H1_H1 ;  /* 0x30000056ff557230 */ /* 0x000fc40000004100 */
[----:B------:R-:W-:Y:S02]  /*0bb0*/  HADD2.F32 R86, -RZ, R87.H0_H0 ;  /* 0x20000057ff567230 */ /* 0x000fe40000004100 */
[----:B------:R-:W-:Y:S02]  /*0bc0*/  HADD2.F32 R88, -RZ, R90.H0_H0 ;  /* 0x2000005aff587230 */ /* 0x000fe40000004100 */
[----:B------:R-:W-:Y:S02]  /*0bd0*/  HADD2.F32 R114, -RZ, R14.H1_H1 ;  /* 0x3000000eff727230 */ /* 0x000fe40000004100 */
[----:B------:R-:W-:Y:S02]  /*0be0*/  HADD2.F32 R89, -RZ, R90.H1_H1 ;  /* 0x3000005aff597230 */ /* 0x000fe40000004100 */
[--C-:B------:R-:W-:Y:S02]  /*0bf0*/  HADD2.F32 R90, -RZ, R91.reuse.H0_H0 ;  /* 0x2000005bff5a7230 */ /* 0x100fe40000004100 */
[----:B------:R-:W-:-:S02]  /*0c00*/  HADD2.F32 R92, -RZ, R91.H1_H1 ;  /* 0x3000005bff5c7230 */ /* 0x000fc40000004100 */
[--C-:B------:R-:W-:Y:S02]  /*0c10*/  HADD2.F32 R91, -RZ, R94.reuse.H0_H0 ;  /* 0x2000005eff5b7230 */ /* 0x100fe40000004100 */
[----:B------:R-:W-:Y:S02]  /*0c20*/  HADD2.F32 R93, -RZ, R94.H1_H1 ;  /* 0x3000005eff5d7230 */ /* 0x000fe40000004100 */
[--C-:B------:R-:W-:Y:S02]  /*0c30*/  HADD2.F32 R94, -RZ, R95.reuse.H0_H0 ;  /* 0x2000005fff5e7230 */ /* 0x100fe40000004100 */
[----:B------:R-:W-:Y:S02]  /*0c40*/  HADD2.F32 R95, -RZ, R95.H1_H1 ;  /* 0x3000005fff5f7230 */ /* 0x000fe40000004100 */
[--C-:B------:R-:W-:Y:S02]  /*0c50*/  HADD2.F32 R115, -RZ, R15.reuse.H0_H0 ;  /* 0x2000000fff737230 */ /* 0x100fe40000004100 */
[----:B------:R-:W-:-:S02]  /*0c60*/  HADD2.F32 R116, -RZ, R15.H1_H1 ;  /* 0x3000000fff747230 */ /* 0x000fc40000004100 */
[--C-:B--2---:R-:W-:Y:S02]  /*0c70*/  HADD2.F32 R98, -RZ, R10.reuse.H0_H0 ;  /* 0x2000000aff627230 */ /* 0x104fe40000004100 */
[----:B------:R-:W-:Y:S02]  /*0c80*/  HADD2.F32 R102, -RZ, R10.H1_H1 ;  /* 0x3000000aff667230 */ /* 0x000fe40000004100 */
[--C-:B------:R-:W-:Y:S02]  /*0c90*/  HADD2.F32 R103, -RZ, R11.reuse.H0_H0 ;  /* 0x2000000bff677230 */ /* 0x100fe40000004100 */
[----:B------:R-:W-:Y:S02]  /*0ca0*/  HADD2.F32 R109, -RZ, R11.H1_H1 ;  /* 0x3000000bff6d7230 */ /* 0x000fe40000004100 */
[--C-:B---3--:R-:W-:Y:S02]  /*0cb0*/  HADD2.F32 R110, -RZ, R12.reuse.H0_H0 ;  /* 0x2000000cff6e7230 */ /* 0x108fe40000004100 */
[----:B------:R-:W-:Y:S01]  /*0cc0*/  HADD2.F32 R112, -RZ, R12.H1_H1 ;  /* 0x3000000cff707230 */ /* 0x000fe20000004100 */
[----:B------:R-:W-:Y:S04]  /*0cd0*/  STL [R1+0x100], R51 ;  /* 0x0001003301007387 */ /* 0x000fe80000100800 */
[----:B------:R0:W-:Y:S01]  /*0ce0*/  STL [R1+0x9c], R0 ;  /* 0x00009c0001007387 */ /* 0x0001e20000100800 */
[C---:B------:R-:W-:Y:S01]  /*0cf0*/  FADD.FTZ R10, -R82.reuse, R96 ;  /* 0x00000060520a7221 */ /* 0x040fe20000010100 */
[C---:B------:R-:W-:Y:S01]  /*0d00*/  FADD.FTZ R12, -R82.reuse, R99 ;  /* 0x00000063520c7221 */ /* 0x040fe20000010100 */
[C---:B------:R-:W-:Y:S01]  /*0d10*/  FADD.FTZ R11, -R82.reuse, R97 ;  /* 0x00000061520b7221 */ /* 0x040fe20000010100 */
[----:B------:R-:W-:Y:S01]  /*0d20*/  FADD.FTZ R99, -R82, R16 ;  /* 0x0000001052637221 */ /* 0x000fe20000010100 */
[----:B0-----:R-:W-:-:S02]  /*0d30*/  HADD2.F32 R0, -RZ, R7.H0_H0 ;  /* 0x20000007ff007230 */ /* 0x001fc40000004100 */
[C---:B------:R-:W-:Y:S01]  /*0d40*/  FADD.FTZ R97, -R82.reuse, R8 ;  /* 0x0000000852617221 */ /* 0x040fe20000010100 */
[C---:B------:R-:W-:Y:S02]  /*0d50*/  FADD.FTZ R16, -R82.reuse, R24 ;  /* 0x0000001852107221 */ /* 0x040fe40000010100 */
[C---:B------:R-:W-:Y:S01]  /*0d60*/  FADD.FTZ R96, -R82.reuse, R0 ;  /* 0x0000000052607221 */ /* 0x040fe20000010100 */
[C---:B------:R-:W-:Y:S01]  /*0d70*/  FADD.FTZ R0, -R82.reuse, R22 ;  /* 0x0000001652007221 */ /* 0x040fe20000010100 */
[----:B------:R-:W-:-:S04]  /*0d80*/  FADD.FTZ R8, -R82, R26 ;  /* 0x0000001a52087221 */ /* 0x000fc80000010100 */
[----:B------:R0:W-:Y:S04]  /*0d90*/  STL [R1+0x4], R0 ;  /* 0x0000040001007387 */ /* 0x0001e80000100800 */
[----:B------:R1:W-:Y:S04]  /*0da0*/  STL [R1+0x14], R16 ;  /* 0x0000141001007387 */ /* 0x0003e80000100800 */
[----:B------:R2:W-:Y:S01]  /*0db0*/  STL [R1+0x60], R8 ;  /* 0x0000600801007387 */ /* 0x0005e20000100800 */
[C---:B0-----:R-:W-:Y:S01]  /*0dc0*/  FADD.FTZ R0, -R82.reuse, R30 ;  /* 0x0000001e52007221 */ /* 0x041fe20000010100 */
[----:B-1----:R-:W-:-:S04]  /*0dd0*/  FADD.FTZ R16, -R82, R31 ;  /* 0x0000001f52107221 */ /* 0x002fc80000010100 */
[----:B------:R0:W-:Y:S01]  /*0de0*/  STL [R1+0x64], R0 ;  /* 0x0000640001007387 */ /* 0x0001e20000100800 */
[----:B--2---:R-:W-:-:S03]  /*0df0*/  FADD.FTZ R8, -R82, R32 ;  /* 0x0000002052087221 */ /* 0x004fc60000010100 */
[----:B------:R1:W-:Y:S04]  /*0e00*/  STL [R1+0x68], R16 ;  /* 0x0000681001007387 */ /* 0x0003e80000100800 */
[----:B------:R2:W-:Y:S01]  /*0e10*/  STL [R1+0x6c], R8 ;  /* 0x00006c0801007387 */ /* 0x0005e20000100800 */
[C---:B0-----:R-:W-:Y:S01]  /*0e20*/  FADD.FTZ R0, -R82.reuse, R33 ;  /* 0x0000002152007221 */ /* 0x041fe20000010100 */
[----:B-1----:R-:W-:-:S04]  /*0e30*/  FADD.FTZ R16, -R82, R36 ;  /* 0x0000002452107221 */ /* 0x002fc80000010100 */
[----:B------:R0:W-:Y:S01]  /*0e40*/  STL [R1+0x70], R0 ;  /* 0x0000700001007387 */ /* 0x0001e20000100800 */
[----:B--2---:R-:W-:-:S03]  /*0e50*/  FADD.FTZ R8, -R82, R37 ;  /* 0x0000002552087221 */ /* 0x004fc60000010100 */
[----:B------:R1:W-:Y:S01]  /*0e60*/  STL [R1+0x74], R16 ;  /* 0x0000741001007387 */ /* 0x0003e20000100800 */
[----:B------:R-:W-:-:S03]  /*0e70*/  FADD.FTZ R7, R83, UR6 ;  /* 0x0000000653077e21 */ /* 0x000fc60008010000 */
[----:B------:R2:W-:Y:S01]  /*0e80*/  STL [R1+0x78], R8 ;  /* 0x0000780801007387 */ /* 0x0005e20000100800 */
[C---:B0-----:R-:W-:Y:S01]  /*0e90*/  FADD.FTZ R0, -R82.reuse, R38 ;  /* 0x0000002652007221 */ /* 0x041fe20000010100 */
[C---:B-1----:R-:W-:Y:S01]  /*0ea0*/  FADD.FTZ R16, -R82.reuse, R39 ;  /* 0x0000002752107221 */ /* 0x042fe20000010100 */
[----:B------:R-:W-:Y:S02]  /*0eb0*/  HADD2.F32 R83, -RZ, R14.H0_H0 ;  /* 0x2000000eff537230 */ /* 0x000fe40000004100 */
[C---:B--2---:R-:W-:Y:S01]  /*0ec0*/  FADD.FTZ R8, -R82.reuse, R40 ;  /* 0x0000002852087221 */ /* 0x044fe20000010100 */
[----:B------:R0:W-:Y:S01]  /*0ed0*/  STL [R1+0x80], R0 ;  /* 0x0000800001007387 */ /* 0x0001e20000100800 */
[C---:B------:R-:W-:Y:S01]  /*0ee0*/  FADD.FTZ R14, -R82.reuse, R101 ;  /* 0x00000065520e7221 */ /* 0x040fe20000010100 */
[C---:B------:R-:W-:Y:S02]  /*0ef0*/  FADD.FTZ R101, -R82.reuse, R20 ;  /* 0x0000001452657221 */ /* 0x040fe40000010100 */
[----:B------:R1:W-:Y:S01]  /*0f00*/  STL [R1+0x88], R16 ;  /* 0x0000881001007387 */ /* 0x0003e20000100800 */
[C---:B------:R-:W-:Y:S01]  /*0f10*/  FADD.FTZ R20, -R82.reuse, R84 ;  /* 0x0000005452147221 */ /* 0x040fe20000010100 */
[----:B------:R-:W-:-:S02]  /*0f20*/  FADD.FTZ R84, -R82, R86 ;  /* 0x0000005652547221 */ /* 0x000fc40000010100 */
[----:B------:R2:W-:Y:S01]  /*0f30*/  STL [R1+0x8c], R8 ;  /* 0x00008c0801007387 */ /* 0x0005e20000100800 */
[C---:B0-----:R-:W-:Y:S01]  /*0f40*/  FADD.FTZ R0, -R82.reuse, R41 ;  /* 0x0000002952007221 */ /* 0x041fe20000010100 */
[C---:B------:R-:W-:Y:S01]  /*0f50*/  FADD.FTZ R26, -R82.reuse, R88 ;  /* 0x00000058521a7221 */ /* 0x040fe20000010100 */
[----:B-1----:R-:W-:-:S03]  /*0f60*/  FADD.FTZ R16, -R82, R46 ;  /* 0x0000002e52107221 */ /* 0x002fc60000010100 */
[----:B------:R-:W-:Y:S01]  /*0f70*/  STL [R1+0x90], R0 ;  /* 0x0000900001007387 */ /* 0x000fe20000100800 */
[C---:B--2---:R-:W-:Y:S01]  /*0f80*/  FADD.FTZ R8, -R82.reuse, R47 ;  /* 0x0000002f52087221 */ /* 0x044fe20000010100 */
[C---:B------:R-:W-:Y:S02]  /*0f90*/  FADD.FTZ R24, -R82.reuse, R89 ;  /* 0x0000005952187221 */ /* 0x040fe40000010100 */
[----:B------:R-:W-:Y:S01]  /*0fa0*/  STL [R1+0x94], R16 ;  /* 0x0000941001007387 */ /* 0x000fe20000100800 */
[----:B------:R-:W-:-:S03]  /*0fb0*/  FADD.FTZ R22, -R82, R90 ;  /* 0x0000005a52167221 */ /* 0x000fc60000010100 */
[----:B------:R-:W-:Y:S04]  /*0fc0*/  STL [R1+0x98], R8 ;  /* 0x0000980801007387 */ /* 0x000fe80000100800 */
[----:B------:R-:W-:Y:S04]  /*0fd0*/  STL [R1+0x104], R84 ;  /* 0x0001045401007387 */ /* 0x000fe80000100800 */
[----:B------:R0:W-:Y:S04]  /*0fe0*/  STL [R1+0xa0], R26 ;  /* 0x0000a01a01007387 */ /* 0x0001e80000100800 */
[----:B------:R1:W-:Y:S04]  /*0ff0*/  STL [R1+0xa4], R24 ;  /* 0x0000a41801007387 */ /* 0x0003e80000100800 */
[----:B------:R2:W-:Y:S01]  /*1000*/  STL [R1+0xa8], R22 ;  /* 0x0000a81601007387 */ /* 0x0005e20000100800 */
[C---:B0-----:R-:W-:Y:S01]  /*1010*/  FADD.FTZ R26, -R82.reuse, R92 ;  /* 0x0000005c521a7221 */ /* 0x041fe20000010100 */
[----:B-1----:R-:W-:-:S04]  /*1020*/  FADD.FTZ R24, -R82, R91 ;  /* 0x0000005b52187221 */ /* 0x002fc80000010100 */
[----:B------:R0:W-:Y:S01]  /*1030*/  STL [R1+0xac], R26 ;  /* 0x0000ac1a01007387 */ /* 0x0001e20000100800 */
[----:B--2---:R-:W-:-:S03]  /*1040*/  FADD.FTZ R22, -R82, R93 ;  /* 0x0000005d52167221 */ /* 0x004fc60000010100 */
[----:B------:R1:W-:Y:S01]  /*1050*/  STL [R1+0xb0], R24 ;  /* 0x0000b01801007387 */ /* 0x0003e20000100800 */
[----:B------:R-:W-:-:S03]  /*1060*/  FADD.FTZ R102, -R82, R102 ;  /* 0x0000006652667221 */ /* 0x000fc60000010100 */
[----:B------:R2:W-:Y:S01]  /*1070*/  STL [R1+0xbc], R22 ;  /* 0x0000bc1601007387 */ /* 0x0005e20000100800 */
[C---:B0-----:R-:W-:Y:S01]  /*1080*/  FADD.FTZ R26, -R82.reuse, R94 ;  /* 0x0000005e521a7221 */ /* 0x041fe20000010100 */
[----:B-1----:R-:W-:-:S04]  /*1090*/  FADD.FTZ R24, -R82, R95 ;  /* 0x0000005f52187221 */ /* 0x002fc80000010100 */
[----:B------:R0:W-:Y:S01]  /*10a0*/  STL [R1+0xc0], R26 ;  /* 0x0000c01a01007387 */ /* 0x0001e20000100800 */
[----:B--2---:R-:W-:-:S03]  /*10b0*/  FADD.FTZ R22, -R82, R98 ;  /* 0x0000006252167221 */ /* 0x004fc60000010100 */
[----:B------:R1:W-:Y:S01]  /*10c0*/  STL [R1+0xc4], R24 ;  /* 0x0000c41801007387 */ /* 0x0003e20000100800 */
[----:B------:R-:W-:-:S03]  /*10d0*/  HADD2.F32 R111, -RZ, R13.H0_H0 ;  /* 0x2000000dff6f7230 */ /* 0x000fc60000004100 */
[----:B------:R-:W-:Y:S01]  /*10e0*/  STL [R1+0x108], R102 ;  /* 0x0001086601007387 */ /* 0x000fe20000100800 */
[C---:B0-----:R-:W-:Y:S01]  /*10f0*/  FADD.FTZ R26, -R82.reuse, R109 ;  /* 0x0000006d521a7221 */ /* 0x041fe20000010100 */
[----:B------:R-:W-:Y:S02]  /*1100*/  HADD2.F32 R113, -RZ, R13.H1_H1 ;  /* 0x3000000dff717230 */ /* 0x000fe40000004100 */
[----:B------:R0:W-:Y:S01]  /*1110*/  STL [R1+0xc8], R22 ;  /* 0x0000c81601007387 */ /* 0x0001e20000100800 */
[----:B-1----:R-:W-:-:S03]  /*1120*/  FADD.FTZ R24, -R82, R110 ;  /* 0x0000006e52187221 */ /* 0x002fc60000010100 */
        /* <DEDUP_REMOVED lines=12> */
[----:B------:R-:W-:Y:S01]  /*11f0*/  STL [R1+0xe4], R26 ;  /* 0x0000e41a01007387 */ /* 0x000fe20000100800 */
[----:B--2---:R-:W-:-:S03]  /*1200*/  FADD.FTZ R22, -R82, R116 ;  /* 0x0000007452167221 */ /* 0x004fc60000010100 */
[----:B------:R-:W-:Y:S01]  /*1210*/  STL [R1+0xe8], R24 ;  /* 0x0000e81801007387 */ /* 0x000fe20000100800 */
[----:B------:R-:W-:-:S03]  /*1220*/  FADD.FTZ R8, -R82, R85 ;  /* 0x0000005552087221 */ /* 0x000fc60000010100 */
[----:B------:R0:W-:Y:S04]  /*1230*/  STL [R1+0xec], R22 ;  /* 0x0000ec1601007387 */ /* 0x0001e80000100800 */
[----:B------:R-:W2:Y:S01]  /*1240*/  LDL.LU R85, [R1+0x4] ;  /* 0x0000040001557983 */ /* 0x000ea20000300800 */
[----:B------:R-:W1:Y:S01]  /*1250*/  MUFU.RSQ R7, R7 ;  /* 0x0000000700077308 */ /* 0x000e620000001400 */
[--C-:B------:R-:W-:Y:S02]  /*1260*/  HADD2.F32 R27, -RZ, R106.reuse.H0_H0 ;  /* 0x2000006aff1b7230 */ /* 0x100fe40000004100 */
[----:B------:R-:W-:Y:S02]  /*1270*/  HADD2.F32 R105, -RZ, R106.H1_H1 ;  /* 0x3000006aff697230 */ /* 0x000fe40000004100 */
[----:B------:R-:W-:Y:S01]  /*1280*/  HADD2.F32 R48, -RZ, R49.H0_H0 ;  /* 0x20000031ff307230 */ /* 0x000fe20000004100 */
[----:B------:R-:W-:Y:S01]  /*1290*/  MOV R92, R8 ;  /* 0x00000008005c7202 */ /* 0x000fe20000000f00 */
[----:B------:R-:W-:-:S02]  /*12a0*/  HADD2.F32 R106, -RZ, R107.H0_H0 ;  /* 0x2000006bff6a7230 */ /* 0x000fc40000004100 */
[----:B------:R-:W-:Y:S02]  /*12b0*/  HADD2.F32 R23, -RZ, R21.H0_H0 ;  /* 0x20000015ff177230 */ /* 0x000fe40000004100 */
[----:B------:R-:W-:Y:S02]  /*12c0*/  HADD2.F32 R9, -RZ, R6.H0_H0 ;  /* 0x20000006ff097230 */ /* 0x000fe40000004100 */
[----:B------:R-:W-:Y:S02]  /*12d0*/  HADD2.F32 R87, -RZ, R87.H1_H1 ;  /* 0x30000057ff577230 */ /* 0x000fe40000004100 */
[C---:B------:R-:W-:Y:S01]  /*12e0*/  FADD.FTZ R13, -R82.reuse, R100 ;  /* 0x00000064520d7221 */ /* 0x040fe20000010100 */
[----:B------:R-:W-:Y:S02]  /*12f0*/  HADD2.F32 R107, -RZ, R107.H1_H1 ;  /* 0x3000006bff6b7230 */ /* 0x000fe40000004100 */
[C---:B------:R-:W-:Y:S01]  /*1300*/  FADD.FTZ R105, -R82.reuse, R105 ;  /* 0x0000006952697221 */ /* 0x040fe20000010100 */
[C---:B------:R-:W-:Y:S01]  /*1310*/  FADD.FTZ R0, -R82.reuse, R48 ;  /* 0x0000003052007221 */ /* 0x040fe20000010100 */
[C---:B------:R-:W-:Y:S01]  /*1320*/  FADD.FTZ R106, -R82.reuse, R106 ;  /* 0x0000006a526a7221 */ /* 0x040fe20000010100 */
[C---:B------:R-:W-:Y:S01]  /*1330*/  FADD.FTZ R117, -R82.reuse, R27 ;  /* 0x0000001b52757221 */ /* 0x040fe20000010100 */
[----:B------:R-:W-:Y:S01]  /*1340*/  FADD.FTZ R107, -R82, R107 ;  /* 0x0000006b526b7221 */ /* 0x000fe20000010100 */
[----:B------:R-:W-:-:S02]  /*1350*/  HADD2.F32 R49, -RZ, R49.H1_H1 ;  /* 0x30000031ff317230 */ /* 0x000fc40000004100 */
[C---:B-1----:R-:W-:Y:S01]  /*1360*/  FMUL.FTZ R102, R7.reuse, R105 ;  /* 0x0000006907667220 */ /* 0x042fe20000410000 */
[----:B------:R-:W-:Y:S01]  /*1370*/  HADD2.F32 R21, -RZ, R21.H1_H1 ;  /* 0x30000015ff157230 */ /* 0x000fe20000004100 */
[----:B------:R-:W-:Y:S01]  /*1380*/  MOV R91, R0 ;  /* 0x00000000005b7202 */ /* 0x000fe20000000f00 */
[----:B------:R-:W-:Y:S02]  /*1390*/  HADD2.F32 R6, -RZ, R6.H1_H1 ;  /* 0x30000006ff067230 */ /* 0x000fe40000004100 */
[C---:B------:R-:W-:Y:S01]  /*13a0*/  FMUL.FTZ R83, R7.reuse, R106 ;  /* 0x0000006a07537220 */ /* 0x040fe20000410000 */
[--C-:B------:R-:W-:Y:S02]  /*13b0*/  HADD2.F32 R8, -RZ, R80.reuse.H0_H0 ;  /* 0x20000050ff087230 */ /* 0x100fe40000004100 */
[C---:B------:R-:W-:Y:S01]  /*13c0*/  FMUL.FTZ R0, R7.reuse, R117 ;  /* 0x0000007507007220 */ /* 0x040fe20000410000 */
[----:B------:R-:W-:Y:S02]  /*13d0*/  HADD2.F32 R47, -RZ, R80.H1_H1 ;  /* 0x30000050ff2f7230 */ /* 0x000fe40000004100 */
[----:B------:R-:W-:Y:S01]  /*13e0*/  FMUL.FTZ R84, R7, R107 ;  /* 0x0000006b07547220 */ /* 0x000fe20000410000 */
[----:B------:R-:W-:Y:S01]  /*13f0*/  FADD.FTZ R100, -R82, R18 ;  /* 0x0000001252647221 */ /* 0x000fe20000010100 */
[----:B------:R-:W-:-:S02]  /*1400*/  HADD2.F32 R46, -RZ, R81.H0_H0 ;  /* 0x20000051ff2e7230 */ /* 0x000fc40000004100 */
[C---:B------:R-:W-:Y:S01]  /*1410*/  FADD.FTZ R18, -R82.reuse, R49 ;  /* 0x0000003152127221 */ /* 0x040fe20000010100 */
[C---:B------:R-:W-:Y:S01]  /*1420*/  FADD.FTZ R16, -R82.reuse, R87 ;  /* 0x0000005752107221 */ /* 0x040fe20000010100 */
[----:B------:R-:W3:Y:S01]  /*1430*/  LDL.LU R93, [R1+0x64] ;  /* 0x00006400015d7983 */ /* 0x000ee20000300800 */
[----:B------:R-:W-:Y:S02]  /*1440*/  HADD2.F32 R81, -RZ, R81.H1_H1 ;  /* 0x30000051ff517230 */ /* 0x000fe40000004100 */
        /* <DEDUP_REMOVED lines=10> */
[----:B------:R1:W-:Y:S01]  /*14f0*/  STL [R1+0x5c], R102 ;  /* 0x00005c6601007387 */ /* 0x0003e20000100800 */
[----:B------:R-:W-:-:S02]  /*1500*/  HADD2.F32 R51, -RZ, R50.H0_H0 ;  /* 0x20000032ff337230 */ /* 0x000fc40000004100 */
[----:B-----5:R-:W-:Y:S01]  /*1510*/  FADD.FTZ R41, R8, R59 ;  /* 0x0000003b08297221 */ /* 0x020fe20000010000 */
[----:B------:R-:W-:Y:S01]  /*1520*/  FFMA.FTZ R48, R0, R8, R58 ;  /* 0x0000000800307223 */ /* 0x000fe2000001003a */
[----:B------:R-:W-:Y:S01]  /*1530*/  FADD.FTZ R61, R47, R61 ;  /* 0x0000003d2f3d7221 */ /* 0x000fe20000010000 */
[-C--:B------:R-:W-:Y:S01]  /*1540*/  FFMA.FTZ R60, R102, R47.reuse, R60 ;  /* 0x0000002f663c7223 */ /* 0x080fe2000001003c */
[----:B------:R4:W-:Y:S01]  /*1550*/  STL [R1+0x58], R83 ;  /* 0x0000585301007387 */ /* 0x0009e20000100800 */
[--C-:B------:R-:W-:Y:S02]  /*1560*/  HADD2.F32 R82, -RZ, R76.reuse.H0_H0 ;  /* 0x2000004cff527230 */ /* 0x100fe40000004100 */
[----:B------:R-:W-:Y:S01]  /*1570*/  FMUL.FTZ R47, R3, R47 ;  /* 0x0000002f032f7220 */ /* 0x000fe20000410000 */
[----:B------:R-:W-:Y:S01]  /*1580*/  HADD2.F32 R80, -RZ, R76.H1_H1 ;  /* 0x3000004cff507230 */ /* 0x000fe20000004100 */
[----:B------:R4:W-:Y:S01]  /*1590*/  STL [R1+0x24], R84 ;  /* 0x0000245401007387 */ /* 0x0009e20000100800 */
[----:B------:R-:W-:-:S02]  /*15a0*/  HADD2.F32 R50, -RZ, R50.H1_H1 ;  /* 0x30000032ff327230 */ /* 0x000fc40000004100 */
[----:B------:R-:W-:Y:S01]  /*15b0*/  HADD2.F32 R49, -RZ, R54.H0_H0 ;  /* 0x20000036ff317230 */ /* 0x000fe20000004100 */
[----:B------:R0:W4:Y:S01]  /*15c0*/  LDG.E.64.CONSTANT R58, desc[UR14][R44.64+0x1c200] ;  /* 0x01c2000e2c3a7981 */ /* 0x000122000c1e9b00 */
[--C-:B------:R-:W-:Y:S02]  /*15d0*/  HADD2.F32 R90, -RZ, R74.reuse.H0_H0 ;  /* 0x2000004aff5a7230 */ /* 0x100fe40000004100 */
[----:B------:R-:W-:Y:S02]  /*15e0*/  HADD2.F32 R88, -RZ, R74.H1_H1 ;  /* 0x3000004aff587230 */ /* 0x000fe40000004100 */
[--C-:B------:R-:W-:Y:S02]  /*15f0*/  HADD2.F32 R39, -RZ, R77.reuse.H0_H0 ;  /* 0x2000004dff277230 */ /* 0x100fe40000004100 */
[----:B------:R-:W-:Y:S01]  /*1600*/  HADD2.F32 R76, -RZ, R77.H1_H1 ;  /* 0x3000004dff4c7230 */ /* 0x000fe20000004100 */
[----:B------:R-:W-:Y:S01]  /*1610*/  MOV R87, R20 ;  /* 0x0000001400577202 */ /* 0x000fe20000000f00 */
[----:B------:R-:W4:Y:S01]  /*1620*/  LDL.LU R77, [R1+0x14] ;  /* 0x00001400014d7983 */ /* 0x000f220000300800 */
[----:B------:R-:W-:-:S02]  /*1630*/  HADD2.F32 R74, -RZ, R78.H0_H0 ;  /* 0x2000004eff4a7230 */ /* 0x000fc40000004100 */
[----:B0-----:R-:W-:Y:S01]  /*1640*/  FMUL.FTZ R44, R4, R46 ;  /* 0x0000002e042c7220 */ /* 0x001fe20000410000 */
[----:B------:R-:W-:Y:S01]  /*1650*/  HADD2.F32 R37, -RZ, R78.H1_H1 ;  /* 0x3000004eff257230 */ /* 0x000fe20000004100 */
[----:B------:R-:W-:Y:S01]  /*1660*/  MOV R89, R18 ;  /* 0x0000001200597202 */ /* 0x000fe20000000f00 */
[--C-:B------:R-:W-:Y:S01]  /*1670*/  HADD2.F32 R36, -RZ, R35.reuse.H0_H0 ;  /* 0x20000023ff247230 */ /* 0x100fe20000004100 */
[----:B------:R-:W-:Y:S01]  /*1680*/  MOV R95, R16 ;  /* 0x00000010005f7202 */ /* 0x000fe20000000f00 */
[----:B------:R-:W-:Y:S02]  /*1690*/  HADD2.F32 R38, -RZ, R35.H1_H1 ;  /* 0x30000023ff267230 */ /* 0x000fe40000004100 */
[----:B------:R-:W-:Y:S01]  /*16a0*/  FADD.FTZ R65, R81, R65 ;  /* 0x0000004151417221 */ /* 0x000fe20000010000 */
[----:B------:R-:W-:Y:S01]  /*16b0*/  FFMA.FTZ R64, R84, R81, R64 ;  /* 0x0000005154407223 */ /* 0x000fe20000010040 */
[----:B------:R-:W4:Y:S01]  /*16c0*/  LDL.LU R78, [R1+0x60] ;  /* 0x00006000014e7983 */ /* 0x000f220000300800 */
[----:B------:R-:W-:Y:S01]  /*16d0*/  FMUL.FTZ R35, R7, R27 ;  /* 0x0000001b07237220 */ /* 0x000fe20000410000 */
[----:B------:R-:W-:-:S02]  /*16e0*/  HADD2.F32 R16, -RZ, R52.H0_H0 ;  /* 0x20000034ff107230 */ /* 0x000fc40000004100 */
[----:B------:R-:W-:Y:S01]  /*16f0*/  FMUL.FTZ R81, R5, R81 ;  /* 0x0000005105517220 */ /* 0x000fe20000410000 */
[----:B------:R-:W-:Y:S01]  /*1700*/  HADD2.F32 R18, -RZ, R52.H1_H1 ;  /* 0x30000034ff127230 */ /* 0x000fe20000004100 */
[----:B------:R-:W-:Y:S01]  /*1710*/  STL [R1+0xb4], R51 ;  /* 0x0000b43301007387 */ /* 0x000fe20000100800 */
[--C-:B------:R-:W-:Y:S02]  /*1720*/  HADD2.F32 R20, -RZ, R53.reuse.H0_H0 ;  /* 0x20000035ff147230 */ /* 0x100fe40000004100 */
[C---:B------:R-:W-:Y:S01]  /*1730*/  FMUL.FTZ R25, R7.reuse, R25 ;  /* 0x0000001907197220 */ /* 0x040fe20000410000 */
[----:B------:R-:W-:Y:S01]  /*1740*/  HADD2.F32 R22, -RZ, R53.H1_H1 ;  /* 0x30000035ff167230 */ /* 0x000fe20000004100 */
[----:B------:R-:W-:Y:S01]  /*1750*/  STL [R1+0xb8], R50 ;  /* 0x0000b83201007387 */ /* 0x000fe20000100800 */
[--C-:B------:R-:W-:Y:S02]  /*1760*/  HADD2.F32 R52, -RZ, R43.reuse.H0_H0 ;  /* 0x2000002bff347230 */ /* 0x100fe40000004100 */
[----:B------:R-:W-:Y:S01]  /*1770*/  HADD2.F32 R53, -RZ, R43.H1_H1 ;  /* 0x3000002bff357230 */ /* 0x000fe20000004100 */
[----:B------:R-:W-:Y:S01]  /*1780*/  STL [R1+0x10], R47 ;  /* 0x0000102f01007387 */ /* 0x000fe20000100800 */
[----:B------:R-:W-:Y:S01]  /*1790*/  FMUL.FTZ R43, R2, R49 ;  /* 0x00000031022b7220 */ /* 0x000fe20000410000 */
[C---:B------:R-:W-:Y:S01]  /*17a0*/  FMUL.FTZ R23, R7.reuse, R23 ;  /* 0x0000001707177220 */ /* 0x040fe20000410000 */
[C---:B------:R-:W-:Y:S01]  /*17b0*/  FMUL.FTZ R21, R7.reuse, R21 ;  /* 0x0000001507157220 */ /* 0x040fe20000410000 */
[----:B------:R-:W-:Y:S01]  /*17c0*/  STL [R1+0xc], R44 ;  /* 0x00000c2c01007387 */ /* 0x000fe20000100800 */
[C---:B------:R-:W-:Y:S01]  /*17d0*/  FMUL.FTZ R19, R7.reuse, R19 ;  /* 0x0000001307137220 */ /* 0x040fe20000410000 */
[----:B------:R-:W-:-:S02]  /*17e0*/  FMUL.FTZ R17, R7, R17 ;  /* 0x0000001107117220 */ /* 0x000fc40000410000 */
[----:B------:R-:W-:Y:S01]  /*17f0*/  STL [R1+0x20], R35 ;  /* 0x0000202301007387 */ /* 0x000fe20000100800 */
[----:B------:R-:W-:-:S03]  /*1800*/  FMUL.FTZ R15, R7, R15 ;  /* 0x0000000f070f7220 */ /* 0x000fc60000410000 */
[----:B------:R-:W-:Y:S01]  /*1810*/  STL [R1+0x8], R81 ;  /* 0x0000085101007387 */ /* 0x000fe20000100800 */
[----:B------:R-:W-:-:S03]  /*1820*/  FMUL.FTZ R14, R7, R14 ;  /* 0x0000000e070e7220 */ /* 0x000fc60000410000 */
[----:B------:R-:W-:Y:S01]  /*1830*/  STL [R1+0x28], R25 ;  /* 0x0000281901007387 */ /* 0x000fe20000100800 */
[----:B------:R-:W-:-:S03]  /*1840*/  FMUL.FTZ R13, R7, R13 ;  /* 0x0000000d070d7220 */ /* 0x000fc60000410000 */
[----:B------:R-:W-:Y:S01]  /*1850*/  STL [R1], R43 ;  /* 0x0000002b01007387 */ /* 0x000fe20000100800 */
[----:B------:R-:W-:-:S03]  /*1860*/  FMUL.FTZ R12, R7, R12 ;  /* 0x0000000c070c7220 */ /* 0x000fc60000410000 */
[----:B------:R-:W-:Y:S01]  /*1870*/  STL [R1+0x2c], R23 ;  /* 0x00002c1701007387 */ /* 0x000fe20000100800 */
[----:B------:R-:W-:-:S03]  /*1880*/  FMUL.FTZ R11, R7, R11 ;  /* 0x0000000b070b7220 */ /* 0x000fc60000410000 */
[----:B------:R-:W-:Y:S01]  /*1890*/  STL [R1+0x30], R21 ;  /* 0x0000301501007387 */ /* 0x000fe20000100800 */
[----:B------:R-:W-:Y:S01]  /*18a0*/  FADD.FTZ R41, R41, R49 ;  /* 0x0000003129297221 */ /* 0x000fe20000010000 */
[----:B------:R-:W-:Y:S02]  /*18b0*/  FFMA.FTZ R48, R35, R49, R48 ;  /* 0x0000003123307223 */ /* 0x000fe40000010030 */
[----:B------:R-:W-:Y:S01]  /*18c0*/  STL [R1+0x34], R19 ;  /* 0x0000341301007387 */ /* 0x000fe20000100800 */
[C---:B------:R-:W-:Y:S01]  /*18d0*/  FMUL.FTZ R10, R7.reuse, R10 ;  /* 0x0000000a070a7220 */ /* 0x040fe20000410000 */
[----:B------:R-:W-:Y:S02]  /*18e0*/  FMUL.FTZ R49, R7, R9 ;  /* 0x0000000907317220 */ /* 0x000fe40000410000 */
[----:B------:R-:W-:Y:S01]  /*18f0*/  STL [R1+0x38], R17 ;  /* 0x0000381101007387 */ /* 0x000fe20000100800 */
[----:B------:R-:W-:Y:S01]  /*1900*/  FADD.FTZ R63, R46, R63 ;  /* 0x0000003f2e3f7221 */ /* 0x000fe20000010000 */
[----:B------:R-:W-:-:S02]  /*1910*/  FFMA.FTZ R62, R83, R46, R62 ;  /* 0x0000002e533e7223 */ /* 0x000fc4000001003e */
[----:B------:R-:W-:Y:S01]  /*1920*/  STL [R1+0x3c], R15 ;  /* 0x00003c0f01007387 */ /* 0x000fe20000100800 */
[C---:B------:R-:W-:Y:S01]  /*1930*/  FMUL.FTZ R27, R7.reuse, R6 ;  /* 0x00000006071b7220 */ /* 0x040fe20000410000 */
[C---:B------:R-:W-:Y:S02]  /*1940*/  FMUL.FTZ R46, R7.reuse, R96 ;  /* 0x00000060072e7220 */ /* 0x040fe40000410000 */
[----:B------:R-:W-:Y:S04]  /*1950*/  STL [R1+0x40], R14 ;  /* 0x0000400e01007387 */ /* 0x000fe80000100800 */
[----:B------:R-:W-:Y:S04]  /*1960*/  STL [R1+0x44], R13 ;  /* 0x0000440d01007387 */ /* 0x000fe80000100800 */
[----:B------:R-:W-:Y:S01]  /*1970*/  STL [R1+0x48], R12 ;  /* 0x0000480c01007387 */ /* 0x000fe20000100800 */
[----:B------:R-:W-:-:S03]  /*1980*/  FMUL.FTZ R105, R7, R101 ;  /* 0x0000006507697220 */ /* 0x000fc60000410000 */
[----:B------:R-:W-:Y:S04]  /*1990*/  STL [R1+0x4c], R11 ;  /* 0x00004c0b01007387 */ /* 0x000fe80000100800 */
[----:B------:R0:W-:Y:S04]  /*19a0*/  STL [R1+0x50], R10 ;  /* 0x0000500a01007387 */ /* 0x0001e80000100800 */
[----:B------:R-:W-:Y:S04]  /*19b0*/  STL [R1+0x54], R49 ;  /* 0x0000543101007387 */ /* 0x000fe80000100800 */
[----:B------:R0:W-:Y:S04]  /*19c0*/  STL [R1+0x1c], R27 ;  /* 0x00001c1b01007387 */ /* 0x0001e80000100800 */
[----:B------:R-:W-:Y:S01]  /*19d0*/  STL [R1+0x18], R46 ;  /* 0x0000182e01007387 */ /* 0x000fe20000100800 */
[----:B--2---:R-:W-:-:S03]  /*19e0*/  FMUL.FTZ R101, R7, R85 ;  /* 0x0000005507657220 */ /* 0x004fc60000410000 */
[----:B------:R-:W2:Y:S01]  /*19f0*/  LDL.LU R85, [R1+0x68] ;  /* 0x0000680001557983 */ /* 0x000ea20000300800 */
[----:B------:R-:W-:Y:S01]  /*1a00*/  FMUL.FTZ R8, R2, R8 ;  /* 0x0000000802087220 */ /* 0x000fe20000410000 */
[----:B------:R-:W-:-:S03]  /*1a10*/  FMUL.FTZ R109, R7, R99 ;  /* 0x00000063076d7220 */ /* 0x000fc60000410000 */
[----:B------:R-:W-:Y:S01]  /*1a20*/  FFMA.FTZ R9, R0, R8, RZ ;  /* 0x0000000800097223 */ /* 0x000fe200000100ff */
[--C-:B------:R-:W-:Y:S01]  /*1a30*/  HADD2.F32 R33, -RZ, R79.reuse.H0_H0 ;  /* 0x2000004fff217230 */ /* 0x100fe20000004100 */
[----:B------:R-:W-:Y:S01]  /*1a40*/  MOV R45, R89 ;  /* 0x00000059002d7202 */ /* 0x000fe20000000f00 */
[----:B------:R-:W-:Y:S02]  /*1a50*/  HADD2.F32 R31, -RZ, R79.H1_H1 ;  /* 0x3000004fff1f7230 */ /* 0x000fe40000004100 */
[----:B------:R-:W-:Y:S01]  /*1a60*/  FFMA.FTZ R9, R102, R47, R9 ;  /* 0x0000002f66097223 */ /* 0x000fe20000010009 */
[--C-:B------:R-:W-:Y:S01]  /*1a70*/  HADD2.F32 R24, -RZ, R28.reuse.H0_H0 ;  /* 0x2000001cff187230 */ /* 0x100fe20000004100 */
[----:B------:R-:W-:Y:S01]  /*1a80*/  MOV R79, R87 ;  /* 0x00000057004f7202 */ /* 0x000fe20000000f00 */
[----:B------:R-:W-:Y:S02]  /*1a90*/  HADD2.F32 R26, -RZ, R28.H1_H1 ;  /* 0x3000001cff1a7230 */ /* 0x000fe40000004100 */
[----:B------:R-:W-:-:S02]  /*1aa0*/  HADD2.F32 R28, -RZ, R29.H0_H0 ;  /* 0x2000001dff1c7230 */ /* 0x000fc40000004100 */
[----:B------:R-:W-:Y:S01]  /*1ab0*/  HADD2.F32 R30, -RZ, R29.H1_H1 ;  /* 0x3000001dff1e7230 */ /* 0x000fe20000004100 */
[----:B------:R-:W-:Y:S01]  /*1ac0*/  MOV R29, R95 ;  /* 0x0000005f001d7202 */ /* 0x000fe20000000f00 */
[----:B------:R-:W-:-:S04]  /*1ad0*/  FFMA.FTZ R9, R83, R44, R9 ;  /* 0x0000002c53097223 */ /* 0x000fc80000010009 */
[----:B------:R-:W-:Y:S01]  /*1ae0*/  FFMA.FTZ R9, R84, R81, R9 ;  /* 0x0000005154097223 */ /* 0x000fe20000010009 */
[C---:B---3--:R-:W-:Y:S01]  /*1af0*/  FMUL.FTZ R95, R7.reuse, R93 ;  /* 0x0000005d075f7220 */ /* 0x048fe20000410000 */
[C---:B----4-:R-:W-:Y:S01]  /*1b00*/  FMUL.FTZ R99, R7.reuse, R77 ;  /* 0x0000004d07637220 */ /* 0x050fe20000410000 */
[----:B------:R-:W-:Y:S02]  /*1b10*/  MOV R77, R91 ;  /* 0x0000005b004d7202 */ /* 0x000fe40000000f00 */
[----:B------:R-:W3:Y:S04]  /*1b20*/  LDL.LU R91, [R1+0x6c] ;  /* 0x00006c00015b7983 */ /* 0x000ee80000300800 */
[----:B------:R-:W4:Y:S04]  /*1b30*/  LDL.LU R89, [R1+0x70] ;  /* 0x0000700001597983 */ /* 0x000f280000300800 */
[----:B------:R-:W4:Y:S04]  /*1b40*/  LDL.LU R87, [R1+0x74] ;  /* 0x0000740001577983 */ /* 0x000f280000300800 */
[----:B------:R-:W-:Y:S04]  /*1b50*/  STL [R1+0xf8], R0 ;  /* 0x0000f80001007387 */ /* 0x000fe80000100800 */
[----:B------:R-:W-:Y:S01]  /*1b60*/  STL [R1+0xf4], R8 ;  /* 0x0000f40801007387 */ /* 0x000fe20000100800 */
[----:B--2---:R-:W-:-:S03]  /*1b70*/  FMUL.FTZ R93, R7, R85 ;  /* 0x00000055075d7220 */ /* 0x004fc60000410000 */
[----:B------:R-:W2:Y:S04]  /*1b80*/  LDL.LU R85, [R1+0x78] ;  /* 0x0000780001557983 */ /* 0x000ea80000300800 */
[----:B-1----:R-:W4:Y:S04]  /*1b90*/  LDL.LU R102, [R1+0x108] ;  /* 0x0001080001667983 */ /* 0x002f280000300800 */
[----:B------:R-:W4:Y:S04]  /*1ba0*/  LDL.LU R83, [R1+0x80] ;  /* 0x0000800001537983 */ /* 0x000f280000300800 */
[----:B------:R-:W3:Y:S01]  /*1bb0*/  LDL.LU R84, [R1+0x104] ;  /* 0x0001040001547983 */ /* 0x000ee20000300800 */
[----:B------:R-:W-:-:S02]  /*1bc0*/  HADD2.F32 R54, -RZ, R54.H1_H1 ;  /* 0x30000036ff367230 */ /* 0x000fc40000004100 */
[--C-:B------:R-:W-:Y:S02]  /*1bd0*/  HADD2.F32 R124, -RZ, R55.reuse.H0_H0 ;  /* 0x20000037ff7c7230 */ /* 0x100fe40000004100 */
[----:B------:R-:W-:Y:S01]  /*1be0*/  FFMA.FTZ R9, R35, R43, R9 ;  /* 0x0000002b23097223 */ /* 0x000fe20000010009 */
[----:B------:R-:W-:Y:S01]  /*1bf0*/  FMUL.FTZ R125, R3, R54 ;  /* 0x00000036037d7220 */ /* 0x000fe20000410000 */
[----:B------:R-:W-:Y:S02]  /*1c00*/  HADD2.F32 R55, -RZ, R55.H1_H1 ;  /* 0x30000037ff377230 */ /* 0x000fe40000004100 */
[----:B------:R-:W-:Y:S01]  /*1c10*/  FADD.FTZ R63, R63, R124 ;  /* 0x0000007c3f3f7221 */ /* 0x000fe20000010000 */
[-C--:B------:R-:W-:Y:S01]  /*1c20*/  FFMA.FTZ R62, R23, R124.reuse, R62 ;  /* 0x0000007c173e7223 */ /* 0x080fe2000001003e */
[----:B------:R-:W-:Y:S01]  /*1c30*/  FMUL.FTZ R124, R4, R124 ;  /* 0x0000007c047c7220 */ /* 0x000fe20000410000 */
[----:B------:R-:W-:Y:S01]  /*1c40*/  FFMA.FTZ R9, R25, R125, R9 ;  /* 0x0000007d19097223 */ /* 0x000fe20000010009 */
[----:B------:R-:W-:-:S02]  /*1c50*/  HADD2.F32 R122, -RZ, R56.H0_H0 ;  /* 0x20000038ff7a7230 */ /* 0x000fc40000004100 */
[----:B------:R-:W-:Y:S01]  /*1c60*/  FMUL.FTZ R123, R5, R55 ;  /* 0x00000037057b7220 */ /* 0x000fe20000410000 */
[----:B------:R-:W-:Y:S01]  /*1c70*/  FFMA.FTZ R9, R23, R124, R9 ;  /* 0x0000007c17097223 */ /* 0x000fe20000010009 */
[----:B------:R-:W-:Y:S02]  /*1c80*/  HADD2.F32 R56, -RZ, R56.H1_H1 ;  /* 0x30000038ff387230 */ /* 0x000fe40000004100 */
[----:B------:R-:W-:Y:S01]  /*1c90*/  FADD.FTZ R41, R41, R122 ;  /* 0x0000007a29297221 */ /* 0x000fe20000010000 */
[-C--:B------:R-:W-:Y:S01]  /*1ca0*/  FFMA.FTZ R48, R19, R122.reuse, R48 ;  /* 0x0000007a13307223 */ /* 0x080fe20000010030 */
[----:B------:R-:W-:Y:S01]  /*1cb0*/  FMUL.FTZ R122, R2, R122 ;  /* 0x0000007a027a7220 */ /* 0x000fe20000410000 */
[----:B------:R-:W-:Y:S01]  /*1cc0*/  FFMA.FTZ R9, R21, R123, R9 ;  /* 0x0000007b15097223 */ /* 0x000fe20000010009 */
[--C-:B------:R-:W-:Y:S02]  /*1cd0*/  HADD2.F32 R120, -RZ, R57.reuse.H0_H0 ;  /* 0x20000039ff787230 */ /* 0x100fe40000004100 */
[----:B------:R-:W-:Y:S01]  /*1ce0*/  FMUL.FTZ R121, R3, R56 ;  /* 0x0000003803797220 */ /* 0x000fe20000410000 */
[----:B------:R-:W-:Y:S01]  /*1cf0*/  FFMA.FTZ R9, R19, R122, R9 ;  /* 0x0000007a13097223 */ /* 0x000fe20000010009 */
[----:B------:R-:W-:-:S02]  /*1d00*/  HADD2.F32 R57, -RZ, R57.H1_H1 ;  /* 0x30000039ff397230 */ /* 0x000fc40000004100 */
[----:B------:R-:W-:Y:S01]  /*1d10*/  FADD.FTZ R63, R63, R120 ;  /* 0x000000783f3f7221 */ /* 0x000fe20000010000 */
[-C--:B------:R-:W-:Y:S01]  /*1d20*/  FFMA.FTZ R62, R15, R120.reuse, R62 ;  /* 0x000000780f3e7223 */ /* 0x080fe2000001003e */
[----:B------:R-:W-:Y:S01]  /*1d30*/  FMUL.FTZ R120, R4, R120 ;  /* 0x0000007804787220 */ /* 0x000fe20000410000 */
[----:B------:R-:W-:Y:S01]  /*1d40*/  FFMA.FTZ R9, R17, R121, R9 ;  /* 0x0000007911097223 */ /* 0x000fe20000010009 */
[--C-:B------:R-:W-:Y:S02]  /*1d50*/  HADD2.F32 R118, -RZ, R66.reuse.H0_H0 ;  /* 0x20000042ff767230 */ /* 0x100fe40000004100 */
[----:B------:R-:W-:Y:S01]  /*1d60*/  FMUL.FTZ R119, R5, R57 ;  /* 0x0000003905777220 */ /* 0x000fe20000410000 */
[----:B------:R-:W-:Y:S01]  /*1d70*/  FFMA.FTZ R9, R15, R120, R9 ;  /* 0x000000780f097223 */ /* 0x000fe20000010009 */
        /* <DEDUP_REMOVED lines=14> */
[----:B------:R-:W-:Y:S01]  /*1e60*/  FFMA.FTZ R64, R21, R55, R64 ;  /* 0x0000003715407223 */ /* 0x000fe20000010040 */
[----:B------:R-:W-:Y:S01]  /*1e70*/  FMUL.FTZ R115, R5, R67 ;  /* 0x0000004305737220 */ /* 0x000fe20000410000 */
[----:B------:R-:W-:Y:S01]  /*1e80*/  FFMA.FTZ R9, R11, R116, R9 ;  /* 0x000000740b097223 */ /* 0x000fe20000010009 */
[----:B------:R-:W-:-:S02]  /*1e90*/  HADD2.F32 R68, -RZ, R68.H1_H1 ;  /* 0x30000044ff447230 */ /* 0x000fc40000004100 */
[----:B------:R-:W-:Y:S01]  /*1ea0*/  FFMA.FTZ R64, R14, R57, R64 ;  /* 0x000000390e407223 */ /* 0x000fe20000010040 */
[----:B------:R-:W-:Y:S01]  /*1eb0*/  FADD.FTZ R41, R41, R114 ;  /* 0x0000007229297221 */ /* 0x000fe20000010000 */
[-C--:B------:R-:W-:Y:S01]  /*1ec0*/  FFMA.FTZ R48, R49, R114.reuse, R48 ;  /* 0x0000007231307223 */ /* 0x080fe20000010030 */
[----:B------:R-:W-:Y:S01]  /*1ed0*/  FADD.FTZ R6, RZ, R8 ;  /* 0x00000008ff067221 */ /* 0x000fe20000010000 */
[----:B------:R-:W-:Y:S01]  /*1ee0*/  FMUL.FTZ R114, R2, R114 ;  /* 0x0000007202727220 */ /* 0x000fe20000410000 */
[C---:B------:R-:W-:Y:S01]  /*1ef0*/  FFMA.FTZ R9, R10.reuse, R115, R9 ;  /* 0x000000730a097223 */ /* 0x040fe20000010009 */
[--C-:B------:R-:W-:Y:S02]  /*1f00*/  HADD2.F32 R112, -RZ, R69.reuse.H0_H0 ;  /* 0x20000045ff707230 */ /* 0x100fe40000004100 */
[----:B------:R-:W-:Y:S01]  /*1f10*/  FFMA.FTZ R60, R25, R54, R60 ;  /* 0x00000036193c7223 */ /* 0x000fe2000001003c */
[----:B------:R-:W-:Y:S01]  /*1f20*/  FFMA.FTZ R64, R10, R67, R64 ;  /* 0x000000430a407223 */ /* 0x000fe20000010040 */
[----:B------:R-:W-:Y:S01]  /*1f30*/  FADD.FTZ R6, R6, R47 ;  /* 0x0000002f06067221 */ /* 0x000fe20000010000 */
[----:B------:R-:W-:Y:S01]  /*1f40*/  FMUL.FTZ R113, R3, R68 ;  /* 0x0000004403717220 */ /* 0x000fe20000410000 */
[----:B0-----:R-:W-:Y:S01]  /*1f50*/  FFMA.FTZ R10, R49, R114, R9 ;  /* 0x00000072310a7223 */ /* 0x001fe20000010009 */
[----:B------:R-:W-:-:S02]  /*1f60*/  HADD2.F32 R69, -RZ, R69.H1_H1 ;  /* 0x30000045ff457230 */ /* 0x000fc40000004100 */
[----:B------:R-:W-:Y:S01]  /*1f70*/  FFMA.FTZ R60, R17, R56, R60 ;  /* 0x00000038113c7223 */ /* 0x000fe2000001003c */
[----:B------:R-:W-:Y:S01]  /*1f80*/  FADD.FTZ R63, R63, R112 ;  /* 0x000000703f3f7221 */ /* 0x000fe20000010000 */
[-C--:B------:R-:W-:Y:S01]  /*1f90*/  FFMA.FTZ R62, R46, R112.reuse, R62 ;  /* 0x000000702e3e7223 */ /* 0x080fe2000001003e */
[----:B------:R-:W-:Y:S01]  /*1fa0*/  FADD.FTZ R6, R6, R44 ;  /* 0x0000002c06067221 */ /* 0x000fe20000010000 */
[----:B------:R-:W-:Y:S01]  /*1fb0*/  FMUL.FTZ R112, R4, R112 ;  /* 0x0000007004707220 */ /* 0x000fe20000410000 */
[----:B------:R-:W-:Y:S01]  /*1fc0*/  FFMA.FTZ R11, R27, R113, R10 ;  /* 0x000000711b0b7223 */ /* 0x000fe2000001000a */
[--C-:B------:R-:W-:Y:S02]  /*1fd0*/  HADD2.F32 R108, -RZ, R70.reuse.H0_H0 ;  /* 0x20000046ff6c7230 */ /* 0x100fe40000004100 */
[----:B------:R-:W-:Y:S01]  /*1fe0*/  FFMA.FTZ R60, R12, R66, R60 ;  /* 0x000000420c3c7223 */ /* 0x000fe2000001003c */
[----:B------:R-:W-:Y:S01]  /*1ff0*/  FMUL.FTZ R111, R7, R97 ;  /* 0x00000061076f7220 */ /* 0x000fe20000410000 */
[----:B------:R-:W-:Y:S01]  /*2000*/  FADD.FTZ R6, R6, R81 ;  /* 0x0000005106067221 */ /* 0x000fe20000010000 */
[----:B------:R-:W-:Y:S01]  /*2010*/  FMUL.FTZ R110, R5, R69 ;  /* 0x00000045056e7220 */ /* 0x000fe20000410000 */
[----:B------:R-:W-:Y:S01]  /*2020*/  FMUL.FTZ R97, R7, R78 ;  /* 0x0000004e07617220 */ /* 0x000fe20000410000 */
[----:B------:R-:W-:Y:S01]  /*2030*/  FFMA.FTZ R12, R46, R112, R11 ;  /* 0x000000702e0c7223 */ /* 0x000fe2000001000b */
[----:B------:R-:W-:Y:S01]  /*2040*/  MOV R78, R92 ;  /* 0x0000005c004e7202 */ /* 0x000fe20000000f00 */
[----:B------:R-:W-:-:S02]  /*2050*/  HADD2.F32 R70, -RZ, R70.H1_H1 ;  /* 0x30000046ff467230 */ /* 0x000fc40000004100 */
[----:B------:R-:W-:Y:S01]  /*2060*/  FADD.FTZ R41, R41, R108 ;  /* 0x0000006c29297221 */ /* 0x000fe20000010000 */
[-C--:B------:R-:W-:Y:S01]  /*2070*/  FFMA.FTZ R48, R109, R108.reuse, R48 ;  /* 0x0000006c6d307223 */ /* 0x080fe20000010030 */
[----:B------:R-:W-:Y:S01]  /*2080*/  FADD.FTZ R6, R6, R43 ;  /* 0x0000002b06067221 */ /* 0x000fe20000010000 */
[----:B------:R-:W-:Y:S01]  /*2090*/  FMUL.FTZ R108, R2, R108 ;  /* 0x0000006c026c7220 */ /* 0x000fe20000410000 */
[----:B------:R-:W-:Y:S01]  /*20a0*/  MOV R44, R45 ;  /* 0x0000002d002c7202 */ /* 0x000fe20000000f00 */
[----:B------:R-:W4:Y:S01]  /*20b0*/  LDL.LU R47, [R1+0x88] ;  /* 0x00008800012f7983 */ /* 0x000f220000300800 */
[----:B------:R-:W-:Y:S01]  /*20c0*/  MOV R43, R79 ;  /* 0x0000004f002b7202 */ /* 0x000fe20000000f00 */
[----:B------:R-:W-:Y:S01]  /*20d0*/  FFMA.FTZ R13, R111, R110, R12 ;  /* 0x0000006e6f0d7223 */ /* 0x000fe2000001000c */
[----:B------:R-:W-:Y:S01]  /*20e0*/  MOV R45, R78 ;  /* 0x0000004e002d7202 */ /* 0x000fe20000000f00 */
[----:B------:R-:W4:Y:S01]  /*20f0*/  LDL.LU R79, [R1+0x8c] ;  /* 0x00008c00014f7983 */ /* 0x000f220000300800 */
[----:B------:R-:W-:Y:S01]  /*2100*/  HADD2.F32 R104, -RZ, R71.H0_H0 ;  /* 0x20000047ff687230 */ /* 0x000fe20000004100 */
[----:B------:R-:W-:-:S02]  /*2110*/  MOV R78, R77 ;  /* 0x0000004d004e7202 */ /* 0x000fc40000000f00 */
[----:B------:R0:W-:Y:S01]  /*2120*/  STL [R1+0xfc], R125 ;  /* 0x0000fc7d01007387 */ /* 0x0001e20000100800 */
[----:B------:R-:W-:Y:S01]  /*2130*/  FMUL.FTZ R107, R7, R100 ;  /* 0x00000064076b7220 */ /* 0x000fe20000410000 */
[----:B------:R-:W-:Y:S01]  /*2140*/  FMUL.FTZ R106, R3, R70 ;  /* 0x00000046036a7220 */ /* 0x000fe20000410000 */
[----:B------:R-:W-:Y:S01]  /*2150*/  FFMA.FTZ R14, R109, R108, R13 ;  /* 0x0000006c6d0e7223 */ /* 0x000fe2000001000d */
[----:B------:R-:W4:Y:S01]  /*2160*/  LDL.LU R77, [R1+0x90] ;  /* 0x00009000014d7983 */ /* 0x000f220000300800 */
[----:B------:R-:W-:-:S03]  /*2170*/  HADD2.F32 R71, -RZ, R71.H1_H1 ;  /* 0x30000047ff477230 */ /* 0x000fc60000004100 */
[----:B------:R-:W4:Y:S01]  /*2180*/  LDL.LU R23, [R1+0x94] ;  /* 0x0000940001177983 */ /* 0x000f220000300800 */
[----:B------:R-:W-:Y:S01]  /*2190*/  FADD.FTZ R63, R63, R104 ;  /* 0x000000683f3f7221 */ /* 0x000fe20000010000 */
[-C--:B------:R-:W-:Y:S01]  /*21a0*/  FFMA.FTZ R62, R105, R104.reuse, R62 ;  /* 0x00000068693e7223 */ /* 0x080fe2000001003e */
[----:B------:R-:W-:Y:S01]  /*21b0*/  FMUL.FTZ R104, R4, R104 ;  /* 0x0000006804687220 */ /* 0x000fe20000410000 */
[----:B------:R-:W-:Y:S01]  /*21c0*/  FFMA.FTZ R15, R107, R106, R14 ;  /* 0x0000006a6b0f7223 */ /* 0x000fe2000001000e */
[--C-:B------:R-:W-:Y:S02]  /*21d0*/  HADD2.F32 R98, -RZ, R72.reuse.H0_H0 ;  /* 0x20000048ff627230 */ /* 0x100fe40000004100 */
[----:B------:R-:W-:Y:S01]  /*21e0*/  FMUL.FTZ R100, R5, R71 ;  /* 0x0000004705647220 */ /* 0x000fe20000410000 */
[----:B------:R-:W4:Y:S01]  /*21f0*/  LDL.LU R25, [R1+0x98] ;  /* 0x0000980001197983 */ /* 0x000f220000300800 */
[----:B------:R-:W-:Y:S01]  /*2200*/  FFMA.FTZ R17, R105, R104, R15 ;  /* 0x0000006869117223 */ /* 0x000fe2000001000f */
[----:B------:R-:W-:Y:S01]  /*2210*/  FMUL.FTZ R15, R7, R43 ;  /* 0x0000002b070f7220 */ /* 0x000fe20000410000 */
[----:B------:R-:W-:Y:S01]  /*2220*/  HADD2.F32 R72, -RZ, R72.H1_H1 ;  /* 0x30000048ff487230 */ /* 0x000fe20000004100 */
[----:B------:R-:W4:Y:S01]  /*2230*/  LDL.LU R43, [R1+0xa0] ;  /* 0x0000a000012b7983 */ /* 0x000f220000300800 */
[----:B------:R-:W-:Y:S01]  /*2240*/  FADD.FTZ R41, R41, R98 ;  /* 0x0000006229297221 */ /* 0x000fe20000010000 */
[-C--:B------:R-:W-:Y:S01]  /*2250*/  FFMA.FTZ R48, R99, R98.reuse, R48 ;  /* 0x0000006263307223 */ /* 0x080fe20000010030 */
[----:B------:R-:W-:Y:S01]  /*2260*/  FMUL.FTZ R98, R2, R98 ;  /* 0x0000006202627220 */ /* 0x000fe20000410000 */
[----:B------:R-:W-:Y:S01]  /*2270*/  FFMA.FTZ R17, R101, R100, R17 ;  /* 0x0000006465117223 */ /* 0x000fe20000010011 */
[----:B------:R-:W-:-:S02]  /*2280*/  HADD2.F32 R94, -RZ, R73.H0_H0 ;  /* 0x20000049ff5e7230 */ /* 0x000fc40000004100 */
[----:B------:R-:W-:Y:S01]  /*2290*/  FMUL.FTZ R96, R3, R72 ;  /* 0x0000004803607220 */ /* 0x000fe20000410000 */
[----:B------:R-:W-:Y:S02]  /*22a0*/  FFMA.FTZ R19, R99, R98, R17 ;  /* 0x0000006263137223 */ /* 0x000fe40000010011 */
[----:B------:R-:W-:Y:S01]  /*22b0*/  FADD.FTZ R63, R63, R94 ;  /* 0x0000005e3f3f7221 */ /* 0x000fe20000010000 */
[-C--:B------:R-:W-:Y:S01]  /*22c0*/  FFMA.FTZ R62, R95, R94.reuse, R62 ;  /* 0x0000005e5f3e7223 */ /* 0x080fe2000001003e */
[----:B------:R-:W-:Y:S01]  /*22d0*/  FMUL.FTZ R94, R4, R94 ;  /* 0x0000005e045e7220 */ /* 0x000fe20000410000 */
[----:B------:R-:W-:Y:S01]  /*22e0*/  FFMA.FTZ R19, R97, R96, R19 ;  /* 0x0000006061137223 */ /* 0x000fe20000010013 */
[----:B------:R-:W-:Y:S02]  /*22f0*/  FMUL.FTZ R17, R7, R45 ;  /* 0x0000002d07117220 */ /* 0x000fe40000410000 */
[----:B------:R-:W4:Y:S01]  /*2300*/  LDL.LU R45, [R1+0xa4] ;  /* 0x0000a400012d7983 */ /* 0x000f220000300800 */
[----:B------:R-:W-:Y:S01]  /*2310*/  FFMA.FTZ R21, R95, R94, R19 ;  /* 0x0000005e5f157223 */ /* 0x000fe20000010013 */
[----:B---3--:R-:W-:-:S05]  /*2320*/  MOV R35, R84 ;  /* 0x0000005400237202 */ /* 0x008fca0000000f00 */
[----:B------:R-:W-:Y:S02]  /*2330*/  FMUL.FTZ R19, R7, R35 ;  /* 0x0000002307137220 */ /* 0x000fe40000410000 */
[----:B------:R-:W3:Y:S01]  /*2340*/  LDL.LU R35, [R1+0xa8] ;  /* 0x0000a80001237983 */ /* 0x000ee20000300800 */
        /* <DEDUP_REMOVED lines=15> */
[----:B------:R-:W-:-:S03]  /*2440*/  FADD.FTZ R65, R65, R55 ;  /* 0x0000003741417221 */ /* 0x000fc60000010000 */
[----:B------:R-:W-:Y:S01]  /*2450*/  FADD.FTZ R6, R6, R108 ;  /* 0x0000006c06067221 */ /* 0x000fe20000010000 */
[----:B------:R-:W-:-:S03]  /*2460*/  FADD.FTZ R61, R61, R54 ;  /* 0x000000363d3d7221 */ /* 0x000fc60000010000 */
[----:B------:R-:W-:Y:S01]  /*2470*/  FADD.FTZ R6, R6, R106 ;  /* 0x0000006a06067221 */ /* 0x000fe20000010000 */
[----:B------:R-:W-:Y:S01]  /*2480*/  FADD.FTZ R65, R65, R57 ;  /* 0x0000003941417221 */ /* 0x000fe20000010000 */
[----:B------:R-:W-:Y:S02]  /*2490*/  FADD.FTZ R61, R61, R56 ;  /* 0x000000383d3d7221 */ /* 0x000fe40000010000 */
[----:B------:R-:W-:Y:S01]  /*24a0*/  FADD.FTZ R6, R6, R104 ;  /* 0x0000006806067221 */ /* 0x000fe20000010000 */
[----:B------:R-:W-:Y:S01]  /*24b0*/  FADD.FTZ R65, R65, R67 ;  /* 0x0000004341417221 */ /* 0x000fe20000010000 */
[----:B------:R-:W-:Y:S02]  /*24c0*/  FADD.FTZ R61, R61, R66 ;  /* 0x000000423d3d7221 */ /* 0x000fe40000010000 */
[----:B------:R-:W-:Y:S01]  /*24d0*/  FADD.FTZ R6, R6, R100 ;  /* 0x0000006406067221 */ /* 0x000fe20000010000 */
[----:B------:R-:W-:Y:S01]  /*24e0*/  FADD.FTZ R65, R65, R69 ;  /* 0x0000004541417221 */ /* 0x000fe20000010000 */
[----:B------:R-:W-:Y:S01]  /*24f0*/  FFMA.FTZ R64, R111, R69, R64 ;  /* 0x000000456f407223 */ /* 0x000fe20000010040 */
[----:B------:R-:W-:-:S02]  /*2500*/  HADD2.F32 R73, -RZ, R73.H1_H1 ;  /* 0x30000049ff497230 */ /* 0x000fc40000004100 */
[----:B------:R-:W-:Y:S01]  /*2510*/  FADD.FTZ R61, R61, R68 ;  /* 0x000000443d3d7221 */ /* 0x000fe20000010000 */
[----:B------:R-:W-:Y:S01]  /*2520*/  FFMA.FTZ R60, R27, R68, R60 ;  /* 0x000000441b3c7223 */ /* 0x000fe2000001003c */
[----:B------:R-:W-:Y:S01]  /*2530*/  FADD.FTZ R6, R6, R98 ;  /* 0x0000006206067221 */ /* 0x000fe20000010000 */
[----:B------:R-:W-:Y:S01]  /*2540*/  FADD.FTZ R65, R65, R71 ;  /* 0x0000004741417221 */ /* 0x000fe20000010000 */
[----:B------:R-:W-:Y:S01]  /*2550*/  FFMA.FTZ R64, R101, R71, R64 ;  /* 0x0000004765407223 */ /* 0x000fe20000010040 */
[----:B------:R-:W-:Y:S01]  /*2560*/  FADD.FTZ R61, R61, R70 ;  /* 0x000000463d3d7221 */ /* 0x000fe20000010000 */
[----:B------:R-:W-:Y:S01]  /*2570*/  FFMA.FTZ R60, R107, R70, R60 ;  /* 0x000000466b3c7223 */ /* 0x000fe2000001003c */
[----:B------:R-:W-:Y:S01]  /*2580*/  FMUL.FTZ R91, R7, R91 ;  /* 0x0000005b075b7220 */ /* 0x000fe20000410000 */
[----:B------:R-:W-:Y:S01]  /*2590*/  FADD.FTZ R6, R6, R96 ;  /* 0x0000006006067221 */ /* 0x000fe20000010000 */
[--C-:B------:R-:W-:Y:S02]  /*25a0*/  HADD2.F32 R86, -RZ, R75.reuse.H0_H0 ;  /* 0x2000004bff567230 */ /* 0x100fe40000004100 */
[----:B------:R-:W-:Y:S01]  /*25b0*/  FMUL.FTZ R92, R5, R73 ;  /* 0x00000049055c7220 */ /* 0x000fe20000410000 */
[----:B------:R-:W-:-:S02]  /*25c0*/  HADD2.F32 R75, -RZ, R75.H1_H1 ;  /* 0x3000004bff4b7230 */ /* 0x000fc40000004100 */
[----:B------:R-:W-:Y:S01]  /*25d0*/  FADD.FTZ R65, R65, R73 ;  /* 0x0000004941417221 */ /* 0x000fe20000010000 */
[----:B------:R-:W-:Y:S01]  /*25e0*/  FFMA.FTZ R64, R93, R73, R64 ;  /* 0x000000495d407223 */ /* 0x000fe20000010040 */
[----:B--2---:R-:W-:Y:S01]  /*25f0*/  FMUL.FTZ R85, R7, R85 ;  /* 0x0000005507557220 */ /* 0x004fe20000410000 */
[----:B------:R-:W-:Y:S01]  /*2600*/  FADD.FTZ R61, R61, R72 ;  /* 0x000000483d3d7221 */ /* 0x000fe20000010000 */
[----:B------:R-:W-:Y:S01]  /*2610*/  FFMA.FTZ R60, R97, R72, R60 ;  /* 0x00000048613c7223 */ /* 0x000fe2000001003c */
[----:B------:R-:W-:Y:S01]  /*2620*/  FADD.FTZ R67, R41, R90 ;  /* 0x0000005a29437221 */ /* 0x000fe20000010000 */
[-C--:B------:R-:W-:Y:S01]  /*2630*/  FFMA.FTZ R66, R91, R90.reuse, R48 ;  /* 0x0000005a5b427223 */ /* 0x080fe20000010030 */
[----:B----4-:R-:W-:Y:S01]  /*2640*/  FMUL.FTZ R89, R7, R89 ;  /* 0x0000005907597220 */ /* 0x010fe20000410000 */
[----:B------:R-:W-:Y:S01]  /*2650*/  FADD.FTZ R6, R6, R94 ;  /* 0x0000005e06067221 */ /* 0x000fe20000010000 */
[----:B------:R-:W-:Y:S01]  /*2660*/  FMUL.FTZ R90, R2, R90 ;  /* 0x0000005a025a7220 */ /* 0x000fe20000410000 */
[----:B------:R-:W-:Y:S01]  /*2670*/  FFMA.FTZ R21, R93, R92, R21 ;  /* 0x0000005c5d157223 */ /* 0x000fe20000010015 */
[----:B------:R-:W-:Y:S01]  /*2680*/  FADD.FTZ R65, R65, R75 ;  /* 0x0000004b41417221 */ /* 0x000fe20000010000 */
[-C--:B------:R-:W-:Y:S01]  /*2690*/  FFMA.FTZ R64, R85, R75.reuse, R64 ;  /* 0x0000004b55407223 */ /* 0x080fe20000010040 */
[----:B------:R-:W-:Y:S01]  /*26a0*/  FMUL.FTZ R84, R5, R75 ;  /* 0x0000004b05547220 */ /* 0x000fe20000410000 */
[----:B------:R-:W-:Y:S01]  /*26b0*/  FADD.FTZ R61, R61, R88 ;  /* 0x000000583d3d7221 */ /* 0x000fe20000010000 */
[-C--:B------:R-:W-:Y:S01]  /*26c0*/  FFMA.FTZ R60, R89, R88.reuse, R60 ;  /* 0x00000058593c7223 */ /* 0x080fe2000001003c */
[C---:B------:R-:W-:Y:S01]  /*26d0*/  FMUL.FTZ R87, R7.reuse, R87 ;  /* 0x0000005707577220 */ /* 0x040fe20000410000 */
[----:B------:R-:W-:Y:S01]  /*26e0*/  FMUL.FTZ R75, R7, R23 ;  /* 0x00000017074b7220 */ /* 0x000fe20000410000 */
        /* <DEDUP_REMOVED lines=8> */
[C---:B------:R-:W-:Y:S01]  /*2770*/  FMUL.FTZ R9, R7.reuse, R25 ;  /* 0x0000001907097220 */ /* 0x040fe20000410000 */
[----:B------:R-:W-:Y:S01]  /*2780*/  FADD.FTZ R6, R6, R88 ;  /* 0x0000005806067221 */ /* 0x000fe20000010000 */
[----:B------:R-:W-:Y:S01]  /*2790*/  FMUL.FTZ R21, R7, R29 ;  /* 0x0000001d07157220 */ /* 0x000fe20000410000 */
[----:B------:R-:W-:Y:S01]  /*27a0*/  FFMA.FTZ R25, R87, R86, R23 ;  /* 0x0000005657197223 */ /* 0x000fe20000010017 */
[----:B------:R-:W2:Y:S01]  /*27b0*/  LDL.LU R29, [R1+0xac] ;  /* 0x0000ac00011d7983 */ /* 0x000ea20000300800 */
[C---:B------:R-:W-:Y:S01]  /*27c0*/  FMUL.FTZ R23, R7.reuse, R43 ;  /* 0x0000002b07177220 */ /* 0x040fe20000410000 */
[----:B------:R-:W-:Y:S01]  /*27d0*/  FMUL.FTZ R83, R7, R83 ;  /* 0x0000005307537220 */ /* 0x000fe20000410000 */
[----:B------:R-:W-:Y:S01]  /*27e0*/  FADD.FTZ R6, R6, R86 ;  /* 0x0000005606067221 */ /* 0x000fe20000010000 */
[----:B------:R-:W4:Y:S01]  /*27f0*/  LDL.LU R43, [R1+0xb0] ;  /* 0x0000b000012b7983 */ /* 0x000f220000300800 */
[----:B------:R-:W-:Y:S01]  /*2800*/  FADD.FTZ R67, R67, R82 ;  /* 0x0000005243437221 */ /* 0x000fe20000010000 */
[-C--:B------:R-:W-:Y:S01]  /*2810*/  FFMA.FTZ R66, R83, R82.reuse, R66 ;  /* 0x0000005253427223 */ /* 0x080fe20000010042 */
        /* <DEDUP_REMOVED lines=9> */
[----:B------:R-:W-:-:S02]  /*28b0*/  FMUL.FTZ R13, R7, R44 ;  /* 0x0000002c070d7220 */ /* 0x000fc40000410000 */
[----:B------:R-:W-:Y:S01]  /*28c0*/  FADD.FTZ R56, R6, R80 ;  /* 0x0000005006387221 */ /* 0x000fe20000010000 */
[----:B------:R-:W-:Y:S01]  /*28d0*/  FFMA.FTZ R6, R81, R80, R27 ;  /* 0x0000005051067223 */ /* 0x000fe2000001001b */
[----:B------:R-:W2:Y:S01]  /*28e0*/  LDL.LU R44, [R1+0xbc] ;  /* 0x0000bc00012c7983 */ /* 0x000ea20000300800 */
[C---:B------:R-:W-:Y:S01]  /*28f0*/  FMUL.FTZ R25, R7.reuse, R45 ;  /* 0x0000002d07197220 */ /* 0x040fe20000410000 */
[C---:B---3--:R-:W-:Y:S02]  /*2900*/  FMUL.FTZ R27, R7.reuse, R35 ;  /* 0x00000023071b7220 */ /* 0x048fe40000410000 */
[----:B------:R-:W3:Y:S04]  /*2910*/  LDL.LU R35, [R1+0xc0] ;  /* 0x0000c00001237983 */ /* 0x000ee80000300800 */
[----:B------:R-:W2:Y:S01]  /*2920*/  LDL.LU R45, [R1+0xc4] ;  /* 0x0000c400012d7983 */ /* 0x000ea20000300800 */
[----:B------:R-:W-:Y:S01]  /*2930*/  FMUL.FTZ R77, R7, R77 ;  /* 0x0000004d074d7220 */ /* 0x000fe20000410000 */
[----:B------:R-:W-:-:S03]  /*2940*/  FADD.FTZ R65, R65, R76 ;  /* 0x0000004c41417221 */ /* 0x000fc60000010000 */
[----:B------:R-:W-:Y:S01]  /*2950*/  FFMA.FTZ R64, R77, R76, R64 ;  /* 0x0000004c4d407223 */ /* 0x000fe20000010040 */
[----:B------:R-:W-:Y:S01]  /*2960*/  FADD.FTZ R65, R65, R31 ;  /* 0x0000001f41417221 */ /* 0x000fe20000010000 */
[-C--:B------:R-:W-:Y:S02]  /*2970*/  FMUL.FTZ R14, R5, R31.reuse ;  /* 0x0000001f050e7220 */ /* 0x080fe40000410000 */
[----:B------:R-:W-:Y:S01]  /*2980*/  FFMA.FTZ R64, R13, R31, R64 ;  /* 0x0000001f0d407223 */ /* 0x000fe20000010040 */
[----:B------:R-:W-:Y:S01]  /*2990*/  FADD.FTZ R61, R61, R37 ;  /* 0x000000253d3d7221 */ /* 0x000fe20000010000 */
[-C--:B------:R-:W-:Y:S01]  /*29a0*/  FFMA.FTZ R60, R9, R37.reuse, R60 ;  /* 0x00000025093c7223 */ /* 0x080fe2000001003c */
[----:B------:R-:W-:Y:S01]  /*29b0*/  FMUL.FTZ R10, R3, R37 ;  /* 0x00000025030a7220 */ /* 0x000fe20000410000 */
[----:B------:R-:W-:-:S05]  /*29c0*/  MOV R47, R78 ;  /* 0x0000004e002f7202 */ /* 0x000fca0000000f00 */
[C---:B------:R-:W-:Y:S01]  /*29d0*/  FMUL.FTZ R11, R7.reuse, R47 ;  /* 0x0000002f070b7220 */ /* 0x040fe20000410000 */
[----:B------:R-:W-:Y:S01]  /*29e0*/  FMUL.FTZ R47, R2, R51 ;  /* 0x00000033022f7220 */ /* 0x000fe20000410000 */
[C---:B----4-:R-:W-:Y:S02]  /*29f0*/  FMUL.FTZ R31, R7.reuse, R43 ;  /* 0x0000002b071f7220 */ /* 0x050fe40000410000 */
[----:B------:R-:W4:Y:S01]  /*2a00*/  LDL.LU R43, [R1+0xc8] ;  /* 0x0000c800012b7983 */ /* 0x000f220000300800 */
[----:B--2---:R-:W-:-:S03]  /*2a10*/  FMUL.FTZ R37, R7, R45 ;  /* 0x0000002d07257220 */ /* 0x004fc60000410000 */
[----:B------:R-:W2:Y:S04]  /*2a20*/  LDL.LU R45, [R1+0xcc] ;  /* 0x0000cc00012d7983 */ /* 0x000ea80000300800 */
        /* <DEDUP_REMOVED lines=9> */
[----:B0-----:R-:W2:Y:S01]  /*2ac0*/  LDL.LU R125, [R1+0x9c] ;  /* 0x00009c00017d7983 */ /* 0x001ea20000300800 */
[----:B------:R-:W-:Y:S01]  /*2ad0*/  FMUL.FTZ R78, R4, R39 ;  /* 0x00000027044e7220 */ /* 0x000fe20000410000 */
[----:B------:R-:W-:Y:S01]  /*2ae0*/  FMUL.FTZ R79, R7, R79 ;  /* 0x0000004f074f7220 */ /* 0x000fe20000410000 */
[----:B------:R-:W-:-:S02]  /*2af0*/  FMUL.FTZ R76, R5, R76 ;  /* 0x0000004c054c7220 */ /* 0x000fc40000410000 */
[----:B------:R-:W-:Y:S01]  /*2b00*/  FADD.FTZ R56, R56, R78 ;  /* 0x0000004e38387221 */ /* 0x000fe20000010000 */
[----:B------:R-:W-:Y:S01]  /*2b10*/  FFMA.FTZ R6, R79, R78, R6 ;  /* 0x0000004e4f067223 */ /* 0x000fe20000010006 */
[----:B------:R-:W-:Y:S01]  /*2b20*/  FADD.FTZ R67, R67, R74 ;  /* 0x0000004a43437221 */ /* 0x000fe20000010000 */
[-C--:B------:R-:W-:Y:S01]  /*2b30*/  FFMA.FTZ R66, R75, R74.reuse, R66 ;  /* 0x0000004a4b427223 */ /* 0x080fe20000010042 */
[----:B------:R-:W-:Y:S01]  /*2b40*/  FMUL.FTZ R74, R2, R74 ;  /* 0x0000004a024a7220 */ /* 0x000fe20000410000 */
[----:B------:R-:W-:Y:S01]  /*2b50*/  FADD.FTZ R56, R56, R76 ;  /* 0x0000004c38387221 */ /* 0x000fe20000010000 */
[----:B------:R-:W-:-:S03]  /*2b60*/  FFMA.FTZ R6, R77, R76, R6 ;  /* 0x0000004c4d067223 */ /* 0x000fc60000010006 */
[----:B------:R-:W-:Y:S01]  /*2b70*/  FADD.FTZ R56, R56, R74 ;  /* 0x0000004a38387221 */ /* 0x000fe20000010000 */
[----:B------:R-:W-:Y:S01]  /*2b80*/  FFMA.FTZ R6, R75, R74, R6 ;  /* 0x0000004a4b067223 */ /* 0x000fe20000010006 */
[----:B------:R-:W-:Y:S02]  /*2b90*/  FMUL.FTZ R12, R4, R33 ;  /* 0x00000021040c7220 */ /* 0x000fe40000410000 */
[----:B------:R-:W-:Y:S01]  /*2ba0*/  FADD.FTZ R56, R56, R10 ;  /* 0x0000000a38387221 */ /* 0x000fe20000010000 */
[----:B------:R-:W-:-:S03]  /*2bb0*/  FFMA.FTZ R6, R9, R10, R6 ;  /* 0x0000000a09067223 */ /* 0x000fc60000010006 */
[----:B------:R-:W-:Y:S01]  /*2bc0*/  FADD.FTZ R56, R56, R12 ;  /* 0x0000000c38387221 */ /* 0x000fe20000010000 */
[----:B------:R-:W-:Y:S01]  /*2bd0*/  FFMA.FTZ R6, R11, R12, R6 ;  /* 0x0000000c0b067223 */ /* 0x000fe20000010006 */
[----:B------:R-:W-:Y:S01]  /*2be0*/  FADD.FTZ R63, R63, R39 ;  /* 0x000000273f3f7221 */ /* 0x000fe20000010000 */
[----:B------:R-:W-:Y:S01]  /*2bf0*/  FFMA.FTZ R62, R79, R39, R62 ;  /* 0x000000274f3e7223 */ /* 0x000fe2000001003e */
[----:B------:R-:W-:Y:S01]  /*2c00*/  FADD.FTZ R67, R67, R16 ;  /* 0x0000001043437221 */ /* 0x000fe20000010000 */
[-C--:B------:R-:W-:Y:S01]  /*2c10*/  FFMA.FTZ R66, R15, R16.reuse, R66 ;  /* 0x000000100f427223 */ /* 0x080fe20000010042 */
[----:B------:R-:W-:Y:S01]  /*2c20*/  FMUL.FTZ R16, R2, R16 ;  /* 0x0000001002107220 */ /* 0x000fe20000410000 */
        /* <DEDUP_REMOVED lines=32> */
[----:B------:R-:W-:Y:S01]  /*2e30*/  FMUL.FTZ R28, R4, R28 ;  /* 0x0000001c041c7220 */ /* 0x000fe20000410000 */
[----:B------:R-:W-:Y:S01]  /*2e40*/  FADD.FTZ R56, R56, R26 ;  /* 0x0000001a38387221 */ /* 0x000fe20000010000 */
[----:B------:R-:W-:Y:S01]  /*2e50*/  FFMA.FTZ R6, R25, R26, R6 ;  /* 0x0000001a19067223 */ /* 0x000fe20000010006 */
[----:B------:R-:W-:-:S02]  /*2e60*/  HADD2.F32 R32, -RZ, R34.H0_H0 ;  /* 0x20000022ff207230 */ /* 0x000fc40000004100 */
[----:B------:R-:W-:Y:S01]  /*2e70*/  FADD.FTZ R65, R65, R30 ;  /* 0x0000001e41417221 */ /* 0x000fe20000010000 */
[-C--:B------:R-:W-:Y:S01]  /*2e80*/  FFMA.FTZ R64, R29, R30.reuse, R64 ;  /* 0x0000001e1d407223 */ /* 0x080fe20000010040 */
[----:B------:R-:W-:Y:S01]  /*2e90*/  FMUL.FTZ R30, R5, R30 ;  /* 0x0000001e051e7220 */ /* 0x000fe20000410000 */
[----:B------:R-:W-:Y:S01]  /*2ea0*/  FADD.FTZ R56, R56, R28 ;  /* 0x0000001c38387221 */ /* 0x000fe20000010000 */
[----:B------:R-:W-:Y:S01]  /*2eb0*/  FFMA.FTZ R6, R27, R28, R6 ;  /* 0x0000001c1b067223 */ /* 0x000fe20000010006 */
[----:B------:R-:W-:Y:S02]  /*2ec0*/  HADD2.F32 R34, -RZ, R34.H1_H1 ;  /* 0x30000022ff227230 */ /* 0x000fe40000004100 */
[----:B------:R-:W-:Y:S01]  /*2ed0*/  FADD.FTZ R67, R67, R32 ;  /* 0x0000002043437221 */ /* 0x000fe20000010000 */
[----:B------:R-:W-:Y:S01]  /*2ee0*/  FFMA.FTZ R66, R31, R32, R66 ;  /* 0x000000201f427223 */ /* 0x000fe20000010042 */
[----:B------:R-:W-:Y:S01]  /*2ef0*/  FMUL.FTZ R33, R7, R44 ;  /* 0x0000002c07217220 */ /* 0x000fe20000410000 */
[----:B------:R-:W-:Y:S01]  /*2f00*/  FMUL.FTZ R32, R2, R32 ;  /* 0x0000002002207220 */ /* 0x000fe20000410000 */
[----:B------:R-:W-:Y:S01]  /*2f10*/  FADD.FTZ R56, R56, R30 ;  /* 0x0000001e38387221 */ /* 0x000fe20000010000 */
[----:B------:R-:W-:Y:S01]  /*2f20*/  FFMA.FTZ R6, R29, R30, R6 ;  /* 0x0000001e1d067223 */ /* 0x000fe20000010006 */
[----:B------:R-:W-:Y:S01]  /*2f30*/  FADD.FTZ R61, R61, R34 ;  /* 0x000000223d3d7221 */ /* 0x000fe20000010000 */
[-C--:B------:R-:W-:Y:S01]  /*2f40*/  FFMA.FTZ R60, R33, R34.reuse, R60 ;  /* 0x00000022213c7223 */ /* 0x080fe2000001003c */
[----:B---3--:R-:W-:Y:S01]  /*2f50*/  FMUL.FTZ R35, R7, R35 ;  /* 0x0000002307237220 */ /* 0x008fe20000410000 */
        /* <DEDUP_REMOVED lines=8> */
[----:B------:R-:W-:-:S02]  /*2fe0*/  HADD2.F32 R40, -RZ, R42.H0_H0 ;  /* 0x2000002aff287230 */ /* 0x000fc40000004100 */
[----:B------:R-:W-:Y:S01]  /*2ff0*/  FADD.FTZ R65, R65, R38 ;  /* 0x0000002641417221 */ /* 0x000fe20000010000 */
[-C--:B------:R-:W-:Y:S01]  /*3000*/  FFMA.FTZ R64, R37, R38.reuse, R64 ;  /* 0x0000002625407223 */ /* 0x080fe20000010040 */
[----:B----4-:R-:W-:Y:S01]  /*3010*/  FMUL.FTZ R39, R7, R43 ;  /* 0x0000002b07277220 */ /* 0x010fe20000410000 */
        /* <DEDUP_REMOVED lines=19> */
[----:B------:R-:W-:-:S02]  /*3150*/  FMUL.FTZ R46, R5, R53 ;  /* 0x00000035052e7220 */ /* 0x000fc40000410000 */
[----:B------:R-:W-:Y:S01]  /*3160*/  FADD.FTZ R56, R56, R44 ;  /* 0x0000002c38387221 */ /* 0x000fe20000010000 */
[----:B------:R-:W-:-:S03]  /*3170*/  FFMA.FTZ R6, R43, R44, R6 ;  /* 0x0000002c2b067223 */ /* 0x000fc60000010006 */
[----:B------:R-:W-:Y:S01]  /*3180*/  FADD.FTZ R56, R56, R46 ;  /* 0x0000002e38387221 */ /* 0x000fe20000010000 */
[----:B------:R-:W-:-:S03]  /*3190*/  FMUL.FTZ R50, R3, R50 ;  /* 0x0000003203327220 */ /* 0x000fc60000410000 */
[----:B------:R-:W-:Y:S01]  /*31a0*/  FADD.FTZ R56, R56, R47 ;  /* 0x0000002f38387221 */ /* 0x000fe20000010000 */
[----:B------:R-:W-:Y:S01]  /*31b0*/  FADD.FTZ R63, R63, R52 ;  /* 0x000000343f3f7221 */ /* 0x000fe20000010000 */
[----:B------:R-:W-:Y:S02]  /*31c0*/  FFMA.FTZ R62, R43, R52, R62 ;  /* 0x000000342b3e7223 */ /* 0x000fe4000001003e */
[----:B------:R-:W-:Y:S01]  /*31d0*/  FADD.FTZ R56, R56, R50 ;  /* 0x0000003238387221 */ /* 0x000fe20000010000 */
[----:B------:R-:W-:Y:S01]  /*31e0*/  FADD.FTZ R65, R65, R53 ;  /* 0x0000003541417221 */ /* 0x000fe20000010000 */
[--C-:B------:R-:W-:Y:S02]  /*31f0*/  HADD2.F32 R102, -RZ, R58.reuse.H0_H0 ;  /* 0x2000003aff667230 */ /* 0x100fe40000004100 */
[----:B------:R-:W-:Y:S02]  /*3200*/  HADD2.F32 R103, -RZ, R58.H1_H1 ;  /* 0x3000003aff677230 */ /* 0x000fe40000004100 */
[----:B------:R-:W-:-:S02]  /*3210*/  HADD2.F32 R0, -RZ, R59.H0_H0 ;  /* 0x2000003bff007230 */ /* 0x000fc40000004100 */
[----:B------:R-:W-:-:S03]  /*3220*/  HADD2.F32 R8, -RZ, R59.H1_H1 ;  /* 0x3000003bff087230 */ /* 0x000fc60000004100 */
[----:B------:R-:W-:Y:S01]  /*3230*/  FMUL.FTZ R72, R4, R0 ;  /* 0x0000000004487220 */ /* 0x000fe20000410000 */
[C---:B--2---:R-:W-:Y:S01]  /*3240*/  FMUL.FTZ R45, R7.reuse, R45 ;  /* 0x0000002d072d7220 */ /* 0x044fe20000410000 */
[----:B------:R-:W-:-:S03]  /*3250*/  FMUL.FTZ R48, R7, R68 ;  /* 0x0000004407307220 */ /* 0x000fc60000410000 */
[----:B------:R-:W-:Y:S01]  /*3260*/  FFMA.FTZ R6, R45, R46, R6 ;  /* 0x0000002e2d067223 */ /* 0x000fe20000010006 */
[----:B------:R-:W-:-:S03]  /*3270*/  FMUL.FTZ R49, R7, R49 ;  /* 0x0000003107317220 */ /* 0x000fc60000410000 */
[----:B------:R-:W-:Y:S01]  /*3280*/  FFMA.FTZ R6, R48, R47, R6 ;  /* 0x0000002f30067223 */ /* 0x000fe20000010006 */
[----:B------:R-:W-:-:S03]  /*3290*/  FFMA.FTZ R64, R45, R53, R64 ;  /* 0x000000352d407223 */ /* 0x000fc60000010040 */
[----:B------:R-:W-:Y:S01]  /*32a0*/  FFMA.FTZ R6, R49, R50, R6 ;  /* 0x0000003231067223 */ /* 0x000fe20000010006 */
[C---:B------:R-:W-:Y:S01]  /*32b0*/  FMUL.FTZ R53, R7.reuse, R54 ;  /* 0x0000003607357220 */ /* 0x040fe20000410000 */
[--C-:B------:R-:W-:Y:S02]  /*32c0*/  HADD2.F32 R68, -RZ, R51.reuse.H0_H0 ;  /* 0x20000033ff447230 */ /* 0x100fe40000004100 */
[----:B------:R-:W-:Y:S02]  /*32d0*/  HADD2.F32 R69, -RZ, R51.H1_H1 ;  /* 0x30000033ff457230 */ /* 0x000fe40000004100 */
[----:B------:R-:W-:Y:S01]  /*32e0*/  FMUL.FTZ R51, R7, R70 ;  /* 0x0000004607337220 */ /* 0x000fe20000410000 */
[----:B------:R-:W-:Y:S02]  /*32f0*/  FMUL.FTZ R52, R4, R68 ;  /* 0x0000004404347220 */ /* 0x000fe40000410000 */
[----:B------:R-:W-:Y:S02]  /*3300*/  FMUL.FTZ R54, R5, R69 ;  /* 0x0000004505367220 */ /* 0x000fe40000410000 */
[----:B------:R-:W-:Y:S01]  /*3310*/  FADD.FTZ R56, R56, R52 ;  /* 0x0000003438387221 */ /* 0x000fe20000010000 */
[----:B------:R-:W-:Y:S01]  /*3320*/  FFMA.FTZ R6, R51, R52, R6 ;  /* 0x0000003433067223 */ /* 0x000fe20000010006 */
[----:B------:R-:W-:-:S02]  /*3330*/  FMUL.FTZ R55, R7, R55 ;  /* 0x0000003707377220 */ /* 0x000fc40000410000 */
[----:B------:R-:W-:Y:S01]  /*3340*/  FADD.FTZ R58, R56, R54 ;  /* 0x00000036383a7221 */ /* 0x000fe20000010000 */
[----:B------:R-:W-:Y:S01]  /*3350*/  FFMA.FTZ R6, R53, R54, R6 ;  /* 0x0000003635067223 */ /* 0x000fe20000010006 */
[----:B------:R-:W-:Y:S01]  /*3360*/  FMUL.FTZ R56, R2, R102 ;  /* 0x0000006602387220 */ /* 0x000fe20000410000 */
[----:B------:R-:W-:Y:S01]  /*3370*/  FMUL.FTZ R57, R7, R57 ;  /* 0x0000003907397220 */ /* 0x000fe20000410000 */
[----:B------:R-:W-:Y:S02]  /*3380*/  FMUL.FTZ R70, R3, R103 ;  /* 0x0000006703467220 */ /* 0x000fe40000410000 */
[----:B------:R-:W-:Y:S01]  /*3390*/  FADD.FTZ R58, R58, R56 ;  /* 0x000000383a3a7221 */ /* 0x000fe20000010000 */
[----:B------:R-:W-:Y:S01]  /*33a0*/  FFMA.FTZ R6, R55, R56, R6 ;  /* 0x0000003837067223 */ /* 0x000fe20000010006 */
[----:B------:R-:W-:Y:S02]  /*33b0*/  FMUL.FTZ R71, R7, R71 ;  /* 0x0000004707477220 */ /* 0x000fe40000410000 */
[----:B------:R-:W-:Y:S01]  /*33c0*/  FADD.FTZ R58, R58, R70 ;  /* 0x000000463a3a7221 */ /* 0x000fe20000010000 */
[----:B------:R-:W-:Y:S01]  /*33d0*/  FFMA.FTZ R59, R57, R70, R6 ;  /* 0x00000046393b7223 */ /* 0x000fe20000010006 */
[----:B------:R-:W-:Y:S01]  /*33e0*/  FMUL.FTZ R73, R7, R73 ;  /* 0x0000004907497220 */ /* 0x000fe20000410000 */
[----:B------:R-:W-:Y:S01]  /*33f0*/  FMUL.FTZ R6, R5, R8 ;  /* 0x0000000805067220 */ /* 0x000fe20000410000 */
[----:B------:R-:W-:Y:S01]  /*3400*/  FADD.FTZ R58, R58, R72 ;  /* 0x000000483a3a7221 */ /* 0x000fe20000010000 */
[----:B------:R-:W-:-:S03]  /*3410*/  FFMA.FTZ R59, R71, R72, R59 ;  /* 0x00000048473b7223 */ /* 0x000fc6000001003b */
[----:B------:R-:W-:Y:S01]  /*3420*/  FADD.FTZ R58, R58, R6 ;  /* 0x000000063a3a7221 */ /* 0x000fe20000010000 */
[----:B------:R-:W-:-:S05]  /*3430*/  FFMA.FTZ R59, R73, R6, R59 ;  /* 0x00000006493b7223 */ /* 0x000fca000001003b */
[----:B------:R0:W-:Y:S04]  /*3440*/  STS.64 [R125], R58 ;  /* 0x0000003a7d007388 */ /* 0x0001e80000000a00 */
[----:B0-----:R0:W5:Y:S04]  /*3450*/  LDL.LU R125, [R1+0xfc] ;  /* 0x0000fc00017d7983 */ /* 0x0011680000300800 */
[----:B------:R-:W2:Y:S01]  /*3460*/  LDL.LU R58, [R1+0xb4] ;  /* 0x0000b400013a7983 */ /* 0x000ea20000300800 */
        /* <DEDUP_REMOVED lines=8> */
[----:B------:R-:W-:-:S02]  /*34f0*/  UIADD3 UR10, UP0, UPT, UR10, 0x4, URZ ;  /* 0x000000040a0a7890 */ /* 0x000fc4000ff1e0ff */
[----:B------:R-:W-:Y:S02]  /*3500*/  USHF.L.U32 UR13, UR16, 0x1, URZ ;  /* 0x00000001100d7899 */ /* 0x000fe400080006ff */
[----:B------:R-:W-:Y:S01]  /*3510*/  USHF.L.U64.HI UR12, UR16, 0x1, UR17 ;  /* 0x00000001100c7899 */ /* 0x000fe20008010211 */
[----:B------:R-:W-:Y:S01]  /*3520*/  BAR.SYNC.DEFER_BLOCKING 0x0 ;  /* 0x0000000000007b1d */ /* 0x000fe20000010000 */
[----:B--2---:R-:W-:-:S05]  /*3530*/  FADD.FTZ R59, R67, R58 ;  /* 0x0000003a433b7221 */ /* 0x004fca0000010000 */
[----:B------:R-:W2:Y:S04]  /*3540*/  LDL.LU R67, [R1+0xb8] ;  /* 0x0000b80001437983 */ /* 0x000ea80000300800 */
[----:B------:R0:W5:Y:S04]  /*3550*/  LDL.LU R0, [R1+0xf8] ;  /* 0x0000f80001007983 */ /* 0x0001680000300800 */
[----:B------:R0:W5:Y:S01]  /*3560*/  LDL.LU R8, [R1+0xf4] ;  /* 0x0000f40001087983 */ /* 0x0001620000300800 */
[----:B------:R-:W-:Y:S02]  /*3570*/  UIADD3.X UR5, UPT, UPT, URZ, UR5, URZ, UP0, !UPT ;  /* 0x00000005ff057290 */ /* 0x000fe400087fe4ff */
[----:B------:R-:W-:-:S04]  /*3580*/  UISETP.GE.U32.AND UP0, UPT, UR10, UR13, UPT ;  /* 0x0000000d0a00728c */ /* 0x000fc8000bf06070 */
[----:B------:R-:W-:Y:S01]  /*3590*/  UISETP.GE.AND.EX UP0, UPT, UR5, UR12, UPT, UP0 ;  /* 0x0000000c0500728c */ /* 0x000fe2000bf06300 */
[----:B------:R-:W-:Y:S01]  /*35a0*/  FFMA.FTZ R58, R48, R58, R66 ;  /* 0x0000003a303a7223 */ /* 0x000fe20000010042 */
[----:B------:R-:W-:-:S03]  /*35b0*/  FADD.FTZ R59, R59, R102 ;  /* 0x000000663b3b7221 */ /* 0x000fc60000010000 */
[----:B------:R-:W-:Y:S01]  /*35c0*/  FFMA.FTZ R58, R55, R102, R58 ;  /* 0x00000066373a7223 */ /* 0x000fe2000001003a */
[----:B--2---:R-:W-:Y:S01]  /*35d0*/  FADD.FTZ R61, R61, R67 ;  /* 0x000000433d3d7221 */ /* 0x004fe20000010000 */
[----:B------:R-:W-:-:S03]  /*35e0*/  FFMA.FTZ R60, R49, R67, R60 ;  /* 0x00000043313c7223 */ /* 0x000fc6000001003c */
[----:B------:R-:W-:Y:S01]  /*35f0*/  FADD.FTZ R61, R61, R103 ;  /* 0x000000673d3d7221 */ /* 0x000fe20000010000 */
[----:B------:R-:W-:Y:S01]  /*3600*/  FFMA.FTZ R60, R57, R103, R60 ;  /* 0x00000067393c7223 */ /* 0x000fe2000001003c */
[----:B0-----:R-:W-:Y:S06]  /*3610*/  BRA.U !UP0, `(.L_x_625) ;  /* 0x0000000108f47547 */ /* 0x001fec000b800000 */
        /* <DEDUP_REMOVED lines=61> */
.L_x_625:
        /* <DEDUP_REMOVED lines=12> */
[----:B-----5:R1:W-:Y:S01]  /*3ab0*/  STL [R1+0xf4], R0 ;  /* 0x0000f40001007387 */ /* 0x0203e20000100800 */
        /* <DEDUP_REMOVED lines=146> */
.L_x_627:
[----:B------:R-:W-:Y:S05]  /*43e0*/  BSYNC.RECONVERGENT B0 ;  /* 0x0000000000007941 */ /* 0x000fea0003800200 */
.L_x_626:
        /* <DEDUP_REMOVED lines=18> */
.L_x_629:
[----:B------:R-:W-:Y:S05]  /*4510*/  BSYNC.RECONVERGENT B0 ;  /* 0x0000000000007941 */ /* 0x000fea0003800200 */
.L_x_628:
        /* <DEDUP_REMOVED lines=23> */
.L_x_632:
[----:B------:R-:W2:Y:S04]  /*4690*/  LD.E.STRONG.GPU R69, desc[UR14][R66.64+0x10] ;  /* 0x0000100e42457980 */ /* 0x000ea8000c10f900 */
[----:B--2---:R-:W-:Y:S01]  /*46a0*/  CCTL.IVALL ;  /* 0x00000000ff00798f */ /* 0x004fe20002000000 */
[----:B------:R-:W-:Y:S05]  /*46b0*/  YIELD ;  /* 0x0000000000007946 */ /* 0x000fea0003800000 */
[----:B-----5:R-:W-:-:S04]  /*46c0*/  LOP3.LUT R69, R69, R68, RZ, 0x3c, !PT ;  /* 0x0000004445457212 */ /* 0x020fc800078e3cff */
[----:B------:R-:W-:-:S13]  /*46d0*/  ISETP.GT.AND P0, PT, R69, -0x1, PT ;  /* 0xffffffff4500780c */ /* 0x000fda0003f04270 */
[----:B------:R-:W-:Y:S05]  /*46e0*/  @P0 BRA `(.L_x_632) ;  /* 0xfffffffc00e80947 */ /* 0x000fea000383ffff */
.L_x_631:
[----:B------:R-:W-:Y:S05]  /*46f0*/  WARPSYNC.ALL ;  /* 0x0000000000007948 */ /* 0x000fea0003800000 */
[----:B------:R-:W-:Y:S06]  /*4700*/  BAR.SYNC.DEFER_BLOCKING 0x0 ;  /* 0x0000000000007b1d */ /* 0x000fec0000010000 */
[----:B------:R-:W-:Y:S05]  /*4710*/  BRA `(.L_x_633) ;  /* 0x0000000000587947 */ /* 0x000fea0003800000 */
.L_x_630:
        /* <DEDUP_REMOVED lines=14> */
.L_x_635:
[----:B------:R-:W2:Y:S04]  /*4800*/  LD.E.STRONG.GPU R69, desc[UR14][R66.64] ;  /* 0x0000000e42457980 */ /* 0x000ea8000c10f900 */
[----:B--2---:R-:W-:Y:S01]  /*4810*/  CCTL.IVALL ;  /* 0x00000000ff00798f */ /* 0x004fe20002000000 */
[----:B------:R-:W-:Y:S05]  /*4820*/  YIELD ;  /* 0x0000000000007946 */ /* 0x000fea0003800000 */
[----:B-----5:R-:W-:-:S04]  /*4830*/  LOP3.LUT R69, R69, R68, RZ, 0x3c, !PT ;  /* 0x0000004445457212 */ /* 0x020fc800078e3cff */
[----:B------:R-:W-:-:S13]  /*4840*/  ISETP.GT.AND P0, PT, R69, -0x1, PT ;  /* 0xffffffff4500780c */ /* 0x000fda0003f04270 */
[----:B------:R-:W-:Y:S05]  /*4850*/  @P0 BRA `(.L_x_635) ;  /* 0xfffffffc00e80947 */ /* 0x000fea000383ffff */
.L_x_634:
[----:B------:R-:W-:Y:S05]  /*4860*/  WARPSYNC.ALL ;  /* 0x0000000000007948 */ /* 0x000fea0003800000 */
[----:B------:R-:W-:Y:S06]  /*4870*/  BAR.SYNC.DEFER_BLOCKING 0x0 ;  /* 0x0000000000007b1d */ /* 0x000fec0000010000 */
.L_x_633:
        /* <DEDUP_REMOVED lines=21> */
[----:B------:R1:W-:Y:S01]  /*49d0*/  STL [R1+0xf4], R2 ;  /* 0x0000f40201007387 */ /* 0x0003e20000100800 */
[----:B0-----:R-:W-:-:S03]  /*49e0*/  ISETP.GT.U32.AND P0, PT, R63, 0xff, PT ;  /* 0x000000ff3f00780c */ /* 0x001fc60003f04070 */
[----:B-1----:R-:W4:Y:S10]  /*49f0*/  LDL.LU R2, [R1+0x5c] ;  /* 0x00005c0001027983 */ /* 0x002f340000300800 */
        /* <DEDUP_REMOVED lines=57> */
[----:B-----5:R-:W-:Y:S01]  /*4d90*/  FADD.FTZ R8, R8, -R68 ;  /* 0x8000004408087221 */ /* 0x020fe20000010000 */
        /* <DEDUP_REMOVED lines=75> */
[----:B------:R-:W-:-:S03]  /*5250*/  FFMA.FTZ R8, R0, -R69, R8 ;  /* 0x8000004500087223 */ /* 0x000fc60000010008 */
[----:B------:R-:W4:Y:S01]  /*5260*/  LDL.LU R0, [R1+0x18] ;  /* 0x0000180001007983 */ /* 0x000f220000300800 */
[-C--:B------:R-:W-:Y:S01]  /*5270*/  FFMA.FTZ R110, R111, -R69.reuse, R110 ;  /* 0x800000456f6e7223 */ /* 0x080fe2000001006e */
[-C--:B--2---:R-:W-:Y:S02]  /*5280*/  FFMA.FTZ R67, R7, -R69.reuse, R67 ;  /* 0x8000004507437223 */ /* 0x084fe40000010043 */
[----:B------:R-:W2:Y:S01]  /*5290*/  LDL.LU R7, [R1+0x12c] ;  /* 0x00012c0001077983 */ /* 0x000ea20000300800 */
[----:B---3--:R-:W-:-:S03]  /*52a0*/  FFMA.FTZ R102, R71, -R69, R102 ;  /* 0x8000004547667223 */ /* 0x008fc60000010066 */
[----:B------:R-:W3:Y:S01]  /*52b0*/  LDL.LU R71, [R1+0x128] ;  /* 0x0001280001477983 */ /* 0x000ee20000300800 */
[----:B----4-:R-:W-:-:S03]  /*52c0*/  FFMA.FTZ R103, R73, -R69, R103 ;  /* 0x8000004549677223 */ /* 0x010fc60000010067 */
        /* <DEDUP_REMOVED lines=75> */
[----:B------:R-:W-:Y:S01]  /*5780*/  FMUL.FTZ R102, R7, R102 ;  /* 0x0000006607667220 */ /* 0x000fe20000410000 */
[----:B---3--:R-:W-:Y:S01]  /*5790*/  FFMA.FTZ R72, R71, -R69, R72 ;  /* 0x8000004547487223 */ /* 0x008fe20000010048 */
[C---:B------:R-:W-:Y:S01]  /*57a0*/  FMUL.FTZ R124, R7.reuse, R124 ;  /* 0x0000007c077c7220 */ /* 0x040fe20000410000 */
[C---:B------:R-:W-:Y:S01]  /*57b0*/  FMUL.FTZ R123, R7.reuse, R123 ;  /* 0x0000007b077b7220 */ /* 0x040fe20000410000 */
[----:B------:R-:W-:Y:S01]  /*57c0*/  FMUL.FTZ R86, R7, R86 ;  /* 0x0000005607567220 */ /* 0x000fe20000410000 */
[----:B----4-:R-:W-:Y:S01]  /*57d0*/  FFMA.FTZ R6, R73, -R69, R6 ;  /* 0x8000004549067223 */ /* 0x010fe20000010006 */
        /* <DEDUP_REMOVED lines=57> */
[----:B------:R-:W-:Y:S01]  /*5b70*/  FMUL.FTZ R7, R7, R6 ;  /* 0x0000000607077220 */ /* 0x000fe20000410000 */
[----:B------:R-:W-:-:S02]  /*5b80*/  F2FP.F16.F32.PACK_AB R9, R102, R67 ;  /* 0x000000436609723e */ /* 0x000fc400000000ff */
[----:B------:R-:W-:Y:S02]  /*5b90*/  F2FP.F16.F32.PACK_AB R67, R123, R124 ;  /* 0x0000007c7b43723e */ /* 0x000fe400000000ff */
[----:B------:R-:W-:Y:S02]  /*5ba0*/  F2FP.F16.F32.PACK_AB R91, R25, R86 ;  /* 0x00000056195b723e */ /* 0x000fe400000000ff */
[----:B------:R-:W-:Y:S02]  /*5bb0*/  F2FP.F16.F32.PACK_AB R123, R119, R120 ;  /* 0x00000078777b723e */ /* 0x000fe400000000ff */
[----:B------:R-:W-:Y:S02]  /*5bc0*/  F2FP.F16.F32.PACK_AB R25, R41, R28 ;  /* 0x0000001c2919723e */ /* 0x000fe400000000ff */
[----:B------:R-:W-:Y:S02]  /*5bd0*/  F2FP.F16.F32.PACK_AB R119, R115, R116 ;  /* 0x000000747377723e */ /* 0x000fe400000000ff */
        /* <DEDUP_REMOVED lines=16> */
[----:B0-----:R-:W-:Y:S02]  /*5ce0*/  IADD3 R10, P0, PT, R111, UR6, RZ ;  /* 0x000000066f0a7c10 */ /* 0x001fe4000ff1e0ff */
[----:B------:R-:W-:Y:S02]  /*5cf0*/  F2FP.F16.F32.PACK_AB R17, R37, R20 ;  /* 0x000000142511723e */ /* 0x000fe400000000ff */
[----:B------:R-:W-:-:S02]  /*5d00*/  IADD3.X R11, PT, PT, R68, UR7, RZ, P0, !PT ;  /* 0x00000007440b7c10 */ /* 0x000fc400087fe4ff */
[----:B------:R-:W-:Y:S02]  /*5d10*/  F2FP.F16.F32.PACK_AB R24, R39, R24 ;  /* 0x000000182718723e */ /* 0x000fe400000000ff */
[----:B------:R-:W-:Y:S02]  /*5d20*/  F2FP.F16.F32.PACK_AB R32, R43, R32 ;  /* 0x000000202b20723e */ /* 0x000fe400000000ff */
[----:B------:R-:W-:Y:S02]  /*5d30*/  F2FP.F16.F32.PACK_AB R33, R45, R36 ;  /* 0x000000242d21723e */ /* 0x000fe400000000ff */
[----:B------:R-:W-:Y:S02]  /*5d40*/  F2FP.F16.F32.PACK_AB R40, R47, R40 ;  /* 0x000000282f28723e */ /* 0x000fe400000000ff */
[----:B------:R-:W-:Y:S02]  /*5d50*/  F2FP.F16.F32.PACK_AB R48, R51, R48 ;  /* 0x000000303330723e */ /* 0x000fe400000000ff */
[----:B------:R-:W-:-:S02]  /*5d60*/  F2FP.F16.F32.PACK_AB R49, R53, R52 ;  /* 0x000000343531723e */ /* 0x000fc400000000ff */
[----:B------:R-:W-:Y:S02]  /*5d70*/  F2FP.F16.F32.PACK_AB R6, R55, R56 ;  /* 0x000000383706723e */ /* 0x000fe400000000ff */
[----:B------:R-:W-:Y:S01]  /*5d80*/  F2FP.F16.F32.PACK_AB R7, R7, R72 ;  /* 0x000000480707723e */ /* 0x000fe200000000ff */
        /* <DEDUP_REMOVED lines=17> */
.L_x_624:
        /* <DEDUP_REMOVED lines=58> */
.L_x_648:
        /* <DEDUP_REMOVED lines=28> */
.L_x_641:
        /* <DEDUP_REMOVED lines=33> */
.L_x_640:
[----:B------:R-:W-:Y:S05]  /*6610*/  BSYNC.RECONVERGENT B1 ;  /* 0x0000000000017941 */ /* 0x000fea0003800200 */
.L_x_639:
        /* <DEDUP_REMOVED lines=25> */
.L_x_643:
[----:B------:R-:W-:Y:S05]  /*67b0*/  BSYNC.RECONVERGENT B1 ;  /* 0x0000000000017941 */ /* 0x000fea0003800200 */
.L_x_642:
        /* <DEDUP_REMOVED lines=26> */
.L_x_638:
[----:B------:R-:W-:Y:S05]  /*6960*/  BSYNC.RECONVERGENT B0 ;  /* 0x0000000000007941 */ /* 0x000fea0003800200 */
.L_x_637:
[----:B------:R0:W-:Y:S01]  /*6970*/  STS [R7], R17 ;  /* 0x0000001107007388 */ /* 0x0001e20000000800 */
[----:B------:R-:W1:Y:S01]  /*6980*/  LDC.64 R20, c[0x0][0x388] ;  /* 0x0000e200ff147b82 */ /* 0x000e620000000a00 */
[----:B------:R-:W-:Y:S02]  /*6990*/  ISETP.NE.AND P1, PT, R42, 0xf, PT ;  /* 0x0000000f2a00780c */ /* 0x000fe40003f25270 */
[----:B------:R0:W-:Y:S01]  /*69a0*/  STS [R7+0x780], R24 ;  /* 0x0007801807007388 */ /* 0x0001e20000000800 */
[----:B------:R-:W-:-:S04]  /*69b0*/  MOV R26, R6 ;  /* 0x00000006001a7202 */ /* 0x000fc80000000f00 */
[----:B------:R-:W2:Y:S08]  /*69c0*/  LDC.64 R22, c[0x0][0x390] ;  /* 0x0000e400ff167b82 */ /* 0x000eb00000000a00 */
[----:B0-----:R-:W-:Y:S06]  /*69d0*/  BAR.SYNC.DEFER_BLOCKING 0x0 ;  /* 0x0000000000007b1d */ /* 0x001fec0000010000 */
.L_x_647:
        /* <DEDUP_REMOVED lines=31> */
.L_x_658:
        /* <DEDUP_REMOVED lines=11> */
.L_x_646:
[----:B------:R-:W-:Y:S05]  /*6c80*/  BSYNC.RECONVERGENT B0 ;  /* 0x0000000000007941 */ /* 0x000fea0003800200 */
.L_x_645:
        /* <DEDUP_REMOVED lines=9> */
.L_x_644:
        /* <DEDUP_REMOVED lines=8> */
.L_x_650:
[----:B------:R-:W-:Y:S05]  /*6da0*/  BSYNC B0 ;  /* 0x0000000000007941 */ /* 0x000fea0003800000 */
.L_x_649:
        /* <DEDUP_REMOVED lines=8> */
.L_x_651:
[----:B------:R-:W-:Y:S01]  /*6e30*/  FADD.FTZ R17, R17, R10 ;  /* 0x0000000a11117221 */ /* 0x000fe20000010000 */
[----:B------:R-:W-:-:S04]  /*6e40*/  HFMA2 R31, -RZ, RZ, 0, 2.384185791015625e-07 ;  /* 0x00000004ff1f7431 */ /* 0x000fc800000001ff */
[----:B------:R-:W-:Y:S02]  /*6e50*/  MOV R30, R17 ;  /* 0x00000011001e7202 */ /* 0x000fe40000000f00 */
[----:B------:R-:W-:-:S07]  /*6e60*/  MOV R18, R29 ;  /* 0x0000001d00127202 */ /* 0x000fce0000000f00 */
[----:B------:R-:W-:Y:S05]  /*6e70*/  WARPSYNC.COLLECTIVE R27, `(.L_x_652) ;  /* 0x000000001b087348 */ /* 0x000fea0003c00000 */
[----:B------:R0:W1:Y:S02]  /*6e80*/  SHFL.BFLY P3, R29, R30, R31, R32 ;  /* 0x0c00001f1e1d7389 */ /* 0x0000640000060020 */
[----:B01----:R-:W-:Y:S05]  /*6e90*/  ENDCOLLECTIVE ;  /* 0x000000000000791b */ /* 0x003fea0003800000 */
.L_x_652:
[----:B------:R-:W-:-:S05]  /*6ea0*/  FADD.FTZ R18, R18, R11 ;  /* 0x0000000b12127221 */ /* 0x000fca0000010000 */
[----:B------:R-:W-:Y:S02]  /*6eb0*/  MOV R30, R18 ;  /* 0x00000012001e7202 */ /* 0x000fe40000000f00 */
[----:B------:R-:W-:-:S07]  /*6ec0*/  MOV R24, R29 ;  /* 0x0000001d00187202 */ /* 0x000fce0000000f00 */
[----:B------:R-:W-:Y:S05]  /*6ed0*/  WARPSYNC.COLLECTIVE R27, `(.L_x_653) ;  /* 0x000000001b087348 */ /* 0x000fea0003c00000 */
[----:B------:R0:W1:Y:S02]  /*6ee0*/  SHFL.BFLY P3, R29, R30, R31, R32 ;  /* 0x0c00001f1e1d7389 */ /* 0x0000640000060020 */
[----:B01----:R-:W-:Y:S05]  /*6ef0*/  ENDCOLLECTIVE ;  /* 0x000000000000791b */ /* 0x003fea0003800000 */
.L_x_653:
[----:B------:R-:W-:Y:S01]  /*6f00*/  FADD.FTZ R24, R17, R24 ;  /* 0x0000001811187221 */ /* 0x000fe20000010000 */
[----:B------:R-:W-:-:S04]  /*6f10*/  HFMA2 R31, -RZ, RZ, 0, 1.1920928955078125e-07 ;  /* 0x00000002ff1f7431 */ /* 0x000fc800000001ff */
[----:B------:R-:W-:Y:S02]  /*6f20*/  MOV R30, R24 ;  /* 0x00000018001e7202 */ /* 0x000fe40000000f00 */
[----:B------:R-:W-:-:S07]  /*6f30*/  MOV R19, R29 ;  /* 0x0000001d00137202 */ /* 0x000fce0000000f00 */
[----:B------:R-:W-:Y:S05]  /*6f40*/  WARPSYNC.COLLECTIVE R27, `(.L_x_654) ;  /* 0x000000001b087348 */ /* 0x000fea0003c00000 */
[----:B------:R0:W1:Y:S02]  /*6f50*/  SHFL.BFLY P3, R29, R30, R31, R32 ;  /* 0x0c00001f1e1d7389 */ /* 0x0000640000060020 */
[----:B01----:R-:W-:Y:S05]  /*6f60*/  ENDCOLLECTIVE ;  /* 0x000000000000791b */ /* 0x003fea0003800000 */
.L_x_654:
[----:B------:R-:W-:-:S05]  /*6f70*/  FADD.FTZ R19, R18, R19 ;  /* 0x0000001312137221 */ /* 0x000fca0000010000 */
[----:B------:R-:W-:Y:S02]  /*6f80*/  MOV R30, R19 ;  /* 0x00000013001e7202 */ /* 0x000fe40000000f00 */
[----:B------:R-:W-:-:S07]  /*6f90*/  MOV R25, R29 ;  /* 0x0000001d00197202 */ /* 0x000fce0000000f00 */
[----:B------:R-:W-:Y:S05]  /*6fa0*/  WARPSYNC.COLLECTIVE R27, `(.L_x_655) ;  /* 0x000000001b087348 */ /* 0x000fea0003c00000 */
[----:B------:R0:W1:Y:S02]  /*6fb0*/  SHFL.BFLY P3, R29, R30, R31, R32 ;  /* 0x0c00001f1e1d7389 */ /* 0x0000640000060020 */
[----:B01----:R-:W-:Y:S05]  /*6fc0*/  ENDCOLLECTIVE ;  /* 0x000000000000791b */ /* 0x003fea0003800000 */
.L_x_655:
[----:B------:R-:W-:Y:S01]  /*6fd0*/  FADD.FTZ R25, R24, R25 ;  /* 0x0000001918197221 */ /* 0x000fe20000010000 */
[----:B------:R-:W-:-:S04]  /*6fe0*/  HFMA2 R31, -RZ, RZ, 0, 5.9604644775390625e-08 ;  /* 0x00000001ff1f7431 */ /* 0x000fc800000001ff */
[----:B------:R-:W-:Y:S02]  /*6ff0*/  MOV R30, R25 ;  /* 0x00000019001e7202 */ /* 0x000fe40000000f00 */
[----:B------:R-:W-:-:S07]  /*7000*/  MOV R10, R29 ;  /* 0x0000001d000a7202 */ /* 0x000fce0000000f00 */
[----:B------:R-:W-:Y:S05]  /*7010*/  WARPSYNC.COLLECTIVE R27, `(.L_x_656) ;  /* 0x000000001b087348 */ /* 0x000fea0003c00000 */
[----:B------:R0:W1:Y:S02]  /*7020*/  SHFL.BFLY P3, R29, R30, R31, R32 ;  /* 0x0c00001f1e1d7389 */ /* 0x0000640000060020 */
[----:B01----:R-:W-:Y:S05]  /*7030*/  ENDCOLLECTIVE ;  /* 0x000000000000791b */ /* 0x003fea0003800000 */
.L_x_656:
[----:B------:R-:W-:-:S05]  /*7040*/  FADD.FTZ R10, R19, R10 ;  /* 0x0000000a130a7221 */ /* 0x000fca0000010000 */
[----:B------:R-:W-:Y:S02]  /*7050*/  MOV R30, R10 ;  /* 0x0000000a001e7202 */ /* 0x000fe40000000f00 */
[----:B------:R-:W-:-:S07]  /*7060*/  MOV R28, R29 ;  /* 0x0000001d001c7202 */ /* 0x000fce0000000f00 */
[----:B------:R-:W-:Y:S05]  /*7070*/  WARPSYNC.COLLECTIVE R27, `(.L_x_657) ;  /* 0x000000001b087348 */ /* 0x000fea0003c00000 */
[----:B------:R0:W1:Y:S02]  /*7080*/  SHFL.BFLY P3, R29, R30, R31, R32 ;  /* 0x0c00001f1e1d7389 */ /* 0x0000640000060020 */
[----:B01----:R-:W-:Y:S05]  /*7090*/  ENDCOLLECTIVE ;  /* 0x000000000000791b */ /* 0x003fea0003800000 */
.L_x_657:
[----:B------:R-:W-:Y:S01]  /*70a0*/  FADD.FTZ R28, R25, R28 ;  /* 0x0000001c191c7221 */ /* 0x000fe20000010000 */
[----:B------:R-:W-:Y:S01]  /*70b0*/  MOV R11, R29 ;  /* 0x0000001d000b7202 */ /* 0x000fe20000000f00 */
[----:B------:R-:W-:Y:S06]  /*70c0*/  BRA `(.L_x_658) ;  /* 0xfffffff800c07947 */ /* 0x000fec000383ffff */
.L_x_659:
        /* <DEDUP_REMOVED lines=11> */
.L_x_1107:


//--------------------- .text._ZN13group_norm_v218gn_bwd_cuda_kernelI6__halfLi480ELi2ELi32ELi60ELi1024ELb0ELb1ELi16ELi960ELi960ELi4ELb1ELi3ELb0ELb0ELNS_15WgradSyncMethodE2ENS_16CompileConditionILi1000EEEEEvPT_S6_S6_PKS5_S8_S8_S8_PKfflPfPj --------------------------
	.section	.text._ZN13group_norm_v218gn_bwd_cuda_kernelI6__halfLi480ELi2ELi32ELi60ELi1024ELb0ELb1ELi16ELi960ELi960ELi4ELb1ELi3ELb0ELb0ELNS_15WgradSyncMethodE2ENS_16CompileConditionILi1000EEEEEvPT_S6_S6_PKS5_S8_S8_S8_PKfflPfPj,"ax",@progbits
	.align	128
        .global         _ZN13group_norm_v218gn_bwd_cuda_kernelI6__halfLi480ELi2ELi32ELi60ELi1024ELb0ELb1ELi16ELi960ELi960ELi4ELb1ELi3ELb0ELb0ELNS_15WgradSyncMethodE2ENS_16CompileConditionILi1000EEEEEvPT_S6_S6_PKS5_S8_S8_S8_PKfflPfPj
        .type           _ZN13group_norm_v218gn_bwd_cuda_kernelI6__halfLi480ELi2ELi32ELi60ELi1024ELb0ELb1ELi16ELi960ELi960ELi4ELb1ELi3ELb0ELb0ELNS_15WgradSyncMethodE2ENS_16CompileConditionILi1000EEEEEvPT_S6_S6_PKS5_S8_S8_S8_PKfflPfPj,@function
        .size           _ZN13group_norm_v218gn_bwd_cuda_kernelI6__halfLi480ELi2ELi32ELi60ELi1024ELb0ELb1ELi16ELi960ELi960ELi4ELb1ELi3ELb0ELb0ELNS_15WgradSyncMethodE2ENS_16CompileConditionILi1000EEEEEvPT_S6_S6_PKS5_S8_S8_S8_PKfflPfPj,(.L_x_1108 - _ZN13group_norm_v218gn_bwd_cuda_kernelI6__halfLi480ELi2ELi32ELi60ELi1024ELb0ELb1ELi16ELi960ELi960ELi4ELb1ELi3ELb0ELb0ELNS_15WgradSyncMethodE2ENS_16CompileConditionILi1000EEEEEvPT_S6_S6_PKS5_S8_S8_S8_PKfflPfPj)
        .other          _ZN13group_norm_v218gn_bwd_cuda_kernelI6__halfLi480ELi2ELi32ELi60ELi1024ELb0ELb1ELi16ELi960ELi960ELi4ELb1ELi3ELb0ELb0ELNS_15WgradSyncMethodE2ENS_16CompileConditionILi1000EEEEEvPT_S6_S6_PKS5_S8_S8_S8_PKfflPfPj,@"STO_CUDA_ENTRY STV_DEFAULT"
_ZN13group_norm_v218gn_bwd_cuda_kernelI6__halfLi480ELi2ELi32ELi60ELi1024ELb0ELb1ELi16ELi960ELi960ELi4ELb1ELi3ELb0ELb0ELNS_15WgradSyncMethodE2ENS_16CompileConditionILi1000EEEEEvPT_S6_S6_PKS5_S8_S8_S8_PKfflPfPj:
.text._ZN13group_norm_v218gn_bwd_cuda_kernelI6__halfLi480ELi2ELi32ELi60ELi1024ELb0ELb1ELi16ELi960ELi960ELi4ELb1ELi3ELb0ELb0ELNS_15WgradSyncMethodE2ENS_16CompileConditionILi1000EEEEEvPT_S6_S6_PKS5_S8_S8_S8_PKfflPfPj:
        /* <DEDUP_REMOVED lines=31> */
.L_x_662:
        /* <DEDUP_REMOVED lines=8> */
.L_x_661:
[----:B------:R-:W-:Y:S05]  /*0270*/  WARPSYNC.ALL ;  /* 0x0000000000007948 */ /* 0x000fea0003800000 */
[----:B------:R-:W-:Y:S06]  /*0280*/  BAR.SYNC.DEFER_BLOCKING 0x0 ;  /* 0x0000000000007b1d */ /* 0x000fec0000010000 */
[----:B------:R-:W-:Y:S05]  /*0290*/  BRA `(.L_x_663) ;  /* 0x0000003c00b47947 */ /* 0x000fea0003800000 */
.L_x_660:
        /* <DEDUP_REMOVED lines=18> */
.L_x_676:
[----:B-1----:R-:W2:Y:S01]  /*03c0*/  LDL R4, [R1+0xa8] ;  /* 0x0000a80001047983 */ /* 0x002ea20000100800 */
[----:B------:R-:W-:Y:S01]  /*03d0*/  ULOP3.LUT UR6, UR14, 0x1, URZ, 0xc0, !UPT ;  /* 0x000000010e067892 */ /* 0x000fe2000f8ec0ff */
[----:B------:R-:W-:Y:S01]  /*03e0*/  HFMA2 R5, -RZ, RZ, 0, 0 ;  /* 0x00000000ff057431 */ /* 0x000fe200000001ff */
[----:B------:R-:W-:Y:S01]  /*03f0*/  USHF.R.U64 UR13, UR14, 0x1, UR5 ;  /* 0x000000010e0d7899 */ /* 0x000fe20008001205 */
[----:B------:R-:W1:Y:S01]  /*0400*/  S2R R3, SR_TID.X ;  /* 0x0000000000037919 */ /* 0x000e620000002100 */
[----:B------:R-:W-:Y:S01]  /*0410*/  UIMAD UR6, UR6, 0x3c0, URZ ;  /* 0x000003c0060678a4 */ /* 0x000fe2000f8e02ff */
[----:B0----5:R-:W-:Y:S01]  /*0420*/  SHF.L.U32 R0, R2, 0x4, RZ ;  /* 0x0000000402007819 */ /* 0x021fe200000006ff */
[----:B------:R-:W0:Y:S01]  /*0430*/  LDCU.64 UR16, c[0x0][0x3a0] ;  /* 0x00007400ff1077ac */ /* 0x000e220008000a00 */
[----:B------:R3:W-:Y:S01]  /*0440*/  STL [R1+0xac], R2 ;  /* 0x0000ac0201007387 */ /* 0x0007e20000100800 */
[----:B------:R-:W-:Y:S01]  /*0450*/  MOV R7, UR13 ;  /* 0x0000000d00077c02 */ /* 0x000fe20008000f00 */
[----:B------:R-:W4:Y:S01]  /*0460*/  LDC.64 R22, c[0x0][0x3a8] ;  /* 0x0000ea00ff167b82 */ /* 0x000f220000000a00 */
[----:B------:R-:W-:Y:S01]  /*0470*/  USHF.R.U32.HI UR7, URZ, 0x1, UR5 ;  /* 0x00000001ff077899 */ /* 0x000fe20008011605 */
[----:B------:R-:W4:Y:S01]  /*0480*/  S2R R39, SR_CgaCtaId ;  /* 0x0000000000277919 */ /* 0x000f220000008800 */
[----:B------:R-:W-:Y:S01]  /*0490*/  UMOV UR15, 0x400 ;  /* 0x00000400000f7882 */ /* 0x000fe20000000000 */
[----:B------:R-:W4:Y:S01]  /*04a0*/  LDCU UR11, c[0x0][0x3c0] ;  /* 0x00007800ff0b77ac */ /* 0x000f220008000800 */
[----:B------:R-:W-:Y:S01]  /*04b0*/  UIMAD UR10, UR7, 0x1e0000, URZ ;  /* 0x001e0000070a78a4 */ /* 0x000fe2000f8e02ff */
[----:B------:R-:W4:Y:S01]  /*04c0*/  LDCU.64 UR20, c[0x0][0x3d0] ;  /* 0x00007a00ff1477ac */ /* 0x000f220008000a00 */
[----:B-1----:R-:W-:-:S05]  /*04d0*/  LOP3.LUT R3, R3, 0xffff, RZ, 0xc0, !PT ;  /* 0x0000ffff03037812 */ /* 0x002fca00078ec0ff */
[----:B------:R-:W-:-:S05]  /*04e0*/  IMAD R3, R3, 0x445, RZ ;  /* 0x0000044503037824 */ /* 0x000fca00078e02ff */
[----:B------:R-:W-:-:S04]  /*04f0*/  SHF.R.U32.HI R3, RZ, 0x12, R3 ;  /* 0x00000012ff037819 */ /* 0x000fc80000011603 */
[----:B------:R-:W-:-:S05]  /*0500*/  LOP3.LUT R0, R3, 0x3f0, R0, 0xf8, !PT ;  /* 0x000003f003007812 */ /* 0x000fca00078ef800 */
[----:B------:R-:W-:Y:S01]  /*0510*/  IMAD R3, R0, 0x780, RZ ;  /* 0x0000078000037824 */ /* 0x000fe200078e02ff */
[----:B--2---:R-:W-:-:S05]  /*0520*/  LEA R4, R4, UR6, 0x2 ;  /* 0x0000000604047c11 */ /* 0x004fca000f8e10ff */
[----:B------:R-:W-:-:S03]  /*0530*/  IMAD.WIDE.U32 R6, R7, 0x1e0000, R4 ;  /* 0x001e000007067825 */ /* 0x000fc600078e0004 */
[----:B------:R-:W-:-:S04]  /*0540*/  IADD3 R0, P0, PT, R3, R6, RZ ;  /* 0x0000000603007210 */ /* 0x000fc80007f1e0ff */
[----:B------:R-:W-:Y:S02]  /*0550*/  IADD3.X R7, PT, PT, R7, UR10, RZ, P0, !PT ;  /* 0x0000000a07077c10 */ /* 0x000fe400087fe4ff */
[C---:B------:R-:W-:Y:S02]  /*0560*/  SHF.L.U32 R12, R0.reuse, 0x1, RZ ;  /* 0x00000001000c7819 */ /* 0x040fe400000006ff */
[----:B---3--:R-:W-:Y:S02]  /*0570*/  SHF.L.U64.HI R2, R0, 0x1, R7 ;  /* 0x0000000100027819 */ /* 0x008fe40000010207 */
[----:B0-----:R-:W-:Y:S01]  /*0580*/  IADD3 R8, P0, PT, R12, UR16, RZ ;  /* 0x000000100c087c10 */ /* 0x001fe2000ff1e0ff */
[----:B------:R-:W-:Y:S01]  /*0590*/  USHF.L.U32 UR10, UR13, 0x6, URZ ;  /* 0x000000060d0a7899 */ /* 0x000fe200080006ff */
[----:B------:R-:W-:Y:S02]  /*05a0*/  STL [R1+0x54], R12 ;  /* 0x0000540c01007387 */ /* 0x000fe40000100800 */
[----:B------:R-:W-:Y:S01]  /*05b0*/  IADD3.X R9, PT, PT, R2, UR17, RZ, P0, !PT ;  /* 0x0000001102097c10 */ /* 0x000fe200087fe4ff */
[----:B------:R-:W0:Y:S01]  /*05c0*/  LDCU.64 UR16, c[0x0][0x3b8] ;  /* 0x00007700ff1077ac */ /* 0x000e220008000a00 */
[----:B------:R-:W-:Y:S01]  /*05d0*/  IMAD.HI.U32 R0, R4, -0x77777777, RZ ;  /* 0x8888888904007827 */ /* 0x000fe200078e00ff */
[----:B------:R-:W-:Y:S01]  /*05e0*/  STL [R1+0x58], R2 ;  /* 0x0000580201007387 */ /* 0x000fe20000100800 */
[----:B------:R-:W-:-:S03]  /*05f0*/  USHF.L.U64.HI UR13, UR13, 0x6, UR7 ;  /* 0x000000060d0d7899 */ /* 0x000fc60008010207 */
[----:B------:R-:W-:Y:S01]  /*0600*/  SHF.R.U32.HI R13, RZ, 0x5, R0 ;  /* 0x00000005ff0d7819 */ /* 0x000fe20000011600 */
[----:B------:R-:W2:Y:S03]  /*0610*/  LDG.E.64.CONSTANT R48, desc[UR18][R8.64+0x5a00] ;  /* 0x005a001208307981 */ /* 0x000ea6000c1e9b00 */
[----:B------:R-:W-:Y:S01]  /*0620*/  LEA R0, P0, R13, UR10, 0x1 ;  /* 0x0000000a0d007c11 */ /* 0x000fe2000f8008ff */
[----:B------:R-:W3:Y:S03]  /*0630*/  LDG.E.64.CONSTANT R16, desc[UR18][R8.64+0x7800] ;  /* 0x0078001208107981 */ /* 0x000ee6000c1e9b00 */
[----:B------:R-:W-:Y:S01]  /*0640*/  IADD3.X R3, PT, PT, RZ, UR13, RZ, P0, !PT ;  /* 0x0000000dff037c10 */ /* 0x000fe200087fe4ff */
[----:B------:R-:W3:Y:S01]  /*0650*/  LDG.E.64.CONSTANT R36, desc[UR18][R8.64+0x9600] ;  /* 0x0096001208247981 */ /* 0x000ee2000c1e9b00 */
[----:B0-----:R-:W-:-:S03]  /*0660*/  LEA R18, P0, R0, UR16, 0x2 ;  /* 0x0000001000127c11 */ /* 0x001fc6000f8010ff */
[----:B------:R-:W3:Y:S01]  /*0670*/  LDG.E.64.CONSTANT R40, desc[UR18][R8.64+0xb400] ;  /* 0x00b4001208287981 */ /* 0x000ee2000c1e9b00 */
[----:B------:R-:W-:Y:S01]  /*0680*/  LEA.HI.X R19, R0, UR17, R3, 0x2, P0 ;  /* 0x0000001100137c11 */ /* 0x000fe200080f1403 */
[----:B------:R-:W0:Y:S02]  /*0690*/  LDCU.64 UR16, c[0x0][0x398] ;  /* 0x00007300ff1077ac */ /* 0x000e240008000a00 */
[----:B------:R1:W-:Y:S04]  /*06a0*/  STL [R1+0x88], R13 ;  /* 0x0000880d01007387 */ /* 0x0003e80000100800 */
[----:B------:R-:W3:Y:S04]  /*06b0*/  LDG.E.64.CONSTANT R18, desc[UR18][R18.64] ;  /* 0x0000001212127981 */ /* 0x000ee8000c1e9b00 */
[----:B------:R-:W3:Y:S04]  /*06c0*/  LDG.E.64.CONSTANT R44, desc[UR18][R8.64+0xd200] ;  /* 0x00d20012082c7981 */ /* 0x000ee8000c1e9b00 */
[----:B------:R-:W3:Y:S01]  /*06d0*/  LDG.E.64.CONSTANT R6, desc[UR18][R8.64] ;  /* 0x0000001208067981 */ /* 0x000ee2000c1e9b00 */
[----:B----4-:R-:W-:-:S03]  /*06e0*/  IMAD.WIDE.U32 R22, R4, 0x2, R22 ;  /* 0x0000000204167825 */ /* 0x010fc600078e0016 */
[----:B------:R-:W4:Y:S01]  /*06f0*/  LDG.E.64.CONSTANT R10, desc[UR18][R8.64+0x1e00] ;  /* 0x001e0012080a7981 */ /* 0x000f22000c1e9b00 */
[----:B0-----:R-:W-:-:S03]  /*0700*/  IADD3 R20, P0, PT, R12, UR16, RZ ;  /* 0x000000100c147c10 */ /* 0x001fc6000ff1e0ff */
[----:B------:R0:W4:Y:S01]  /*0710*/  LDG.E.64.CONSTANT R56, desc[UR18][R8.64+0x3c00] ;  /* 0x003c001208387981 */ /* 0x000122000c1e9b00 */
[----:B------:R-:W-:-:S03]  /*0720*/  IADD3.X R21, PT, PT, R2, UR17, RZ, P0, !PT ;  /* 0x0000001102157c10 */ /* 0x000fc600087fe4ff */
[----:B------:R-:W4:Y:S04]  /*0730*/  LDG.E.64.CONSTANT R22, desc[UR18][R22.64] ;  /* 0x0000001216167981 */ /* 0x000f28000c1e9b00 */
[----:B-1----:R-:W4:Y:S04]  /*0740*/  LDG.E.64.CONSTANT R12, desc[UR18][R20.64+0xd200] ;  /* 0x00d20012140c7981 */ /* 0x002f28000c1e9b00 */
[----:B------:R-:W4:Y:S04]  /*0750*/  LDG.E.64.CONSTANT R34, desc[UR18][R20.64+0x5a00] ;  /* 0x005a001214227981 */ /* 0x000f28000c1e9b00 */
[----:B------:R-:W4:Y:S04]  /*0760*/  LDG.E.64.CONSTANT R14, desc[UR18][R20.64+0x7800] ;  /* 0x00780012140e7981 */ /* 0x000f28000c1e9b00 */
[----:B------:R-:W4:Y:S04]  /*0770*/  LDG.E.64.CONSTANT R26, desc[UR18][R20.64+0xb400] ;  /* 0x00b40012141a7981 */ /* 0x000f28000c1e9b00 */
[----:B------:R-:W4:Y:S04]  /*0780*/  LDG.E.64.CONSTANT R28, desc[UR18][R20.64] ;  /* 0x00000012141c7981 */ /* 0x000f28000c1e9b00 */
[----:B------:R-:W4:Y:S04]  /*0790*/  LDG.E.64.CONSTANT R30, desc[UR18][R20.64+0x1e00] ;  /* 0x001e0012141e7981 */ /* 0x000f28000c1e9b00 */
[----:B------:R-:W4:Y:S01]  /*07a0*/  LDG.E.64.CONSTANT R32, desc[UR18][R20.64+0x3c00] ;  /* 0x003c001214207981 */ /* 0x000f22000c1e9b00 */
[----:B------:R-:W1:Y:S01]  /*07b0*/  S2R R2, SR_TID.X ;  /* 0x0000000000027919 */ /* 0x000e620000002100 */
[----:B------:R-:W0:Y:S01]  /*07c0*/  S2UR UR16, SR_CgaCtaId ;  /* 0x00000000001079c3 */ /* 0x000e220000008800 */
[----:B------:R-:W-:Y:S01]  /*07d0*/  MOV R4, 0x400 ;  /* 0x0000040000047802 */ /* 0x000fe20000000f00 */
[----:B------:R1:W4:Y:S03]  /*07e0*/  LDG.E.64.CONSTANT R24, desc[UR18][R20.64+0x9600] ;  /* 0x0096001214187981 */ /* 0x000326000c1e9b00 */
[----:B------:R-:W-:Y:S01]  /*07f0*/  IADD3 R4, PT, PT, R4, 0x3c00, RZ ;  /* 0x00003c0004047810 */ /* 0x000fe20007ffe0ff */
[----:B0-----:R-:W-:Y:S01]  /*0800*/  ULEA UR7, UR16, UR15, 0x18 ;  /* 0x0000000f10077291 */ /* 0x001fe2000f8ec0ff */
[----:B-1----:R-:W-:-:S04]  /*0810*/  SHF.L.U32 R0, R2, 0x1, RZ ;  /* 0x0000000102007819 */ /* 0x002fc800000006ff */
[----:B------:R-:W-:Y:S02]  /*0820*/  LOP3.LUT R3, R0, 0x18, RZ, 0xc0, !PT ;  /* 0x0000001800037812 */ /* 0x000fe400078ec0ff */
[----:B------:R-:W-:Y:S02]  /*0830*/  LEA R0, R2, UR7, 0x5 ;  /* 0x0000000702007c11 */ /* 0x000fe4000f8e28ff */
[----:B------:R-:W-:Y:S02]  /*0840*/  LOP3.LUT R5, R3, 0x8, RZ, 0x3c, !PT ;  /* 0x0000000803057812 */ /* 0x000fe400078e3cff */
[----:B------:R-:W-:Y:S02]  /*0850*/  LEA R2, R39, R4, 0x18 ;  /* 0x0000000427027211 */ /* 0x000fe400078ec0ff */
[C---:B------:R-:W-:Y:S02]  /*0860*/  LOP3.LUT R9, R3.reuse, 0x10, RZ, 0x3c, !PT ;  /* 0x0000001003097812 */ /* 0x040fe400078e3cff */
[----:B------:R-:W-:-:S02]  /*0870*/  LOP3.LUT R21, R3, 0x18, RZ, 0x3c, !PT ;  /* 0x0000001803157812 */ /* 0x000fc400078e3cff */
[C---:B------:R-:W-:Y:S02]  /*0880*/  IADD3 R5, PT, PT, R0.reuse, R5, RZ ;  /* 0x0000000500057210 */ /* 0x040fe40007ffe0ff */
[----:B------:R-:W-:Y:S01]  /*0890*/  IADD3 R4, PT, PT, R0, R9, RZ ;  /* 0x0000000900047210 */ /* 0x000fe20007ffe0ff */
[--C-:B--2---:R-:W-:Y:S02]  /*08a0*/  HADD2.F32 R51, -RZ, R49.reuse.H0_H0 ;  /* 0x20000031ff337230 */ /* 0x104fe40000004100 */
[----:B------:R-:W-:Y:S02]  /*08b0*/  HADD2.F32 R49, -RZ, R49.H1_H1 ;  /* 0x30000031ff317230 */ /* 0x000fe40000004100 */
[----:B---3--:R-:W-:Y:S02]  /*08c0*/  HADD2.F32 R46, -RZ, R16.H0_H0 ;  /* 0x20000010ff2e7230 */ /* 0x008fe40000004100 */
[----:B------:R-:W-:Y:S02]  /*08d0*/  HADD2.F32 R20, -RZ, R36.H0_H0 ;  /* 0x20000024ff147230 */ /* 0x000fe40000004100 */
[C---:B------:R-:W-:Y:S01]  /*08e0*/  FADD.FTZ R49, -R18.reuse, R49 ;  /* 0x0000003112317221 */ /* 0x040fe20000010100 */
[----:B------:R-:W-:Y:S01]  /*08f0*/  FADD.FTZ R47, -R18, R46 ;  /* 0x0000002e122f7221 */ /* 0x000fe20000010100 */
[----:B----4-:R-:W-:Y:S04]  /*0900*/  STL [R1+0xc0], R12 ;  /* 0x0000c00c01007387 */ /* 0x010fe80000100800 */
[----:B------:R-:W-:Y:S04]  /*0910*/  STL [R1+0xbc], R13 ;  /* 0x0000bc0d01007387 */ /* 0x000fe80000100800 */
[----:B------:R0:W-:Y:S04]  /*0920*/  STL [R1+0x4c], R2 ;  /* 0x00004c0201007387 */ /* 0x0001e80000100800 */
[----:B------:R-:W-:Y:S01]  /*0930*/  STL [R1+0x68], R5 ;  /* 0x0000680501007387 */ /* 0x000fe20000100800 */
[----:B0-----:R-:W-:-:S02]  /*0940*/  IADD3 R2, PT, PT, R0, R3, RZ ;  /* 0x0000000300027210 */ /* 0x001fc40007ffe0ff */
[----:B------:R-:W-:Y:S01]  /*0950*/  IADD3 R0, PT, PT, R0, R21, RZ ;  /* 0x0000001500007210 */ /* 0x000fe20007ffe0ff */
[----:B------:R-:W-:Y:S04]  /*0960*/  STL [R1+0x6c], R4 ;  /* 0x00006c0401007387 */ /* 0x000fe80000100800 */
[----:B------:R-:W-:Y:S04]  /*0970*/  STL [R1+0x64], R2 ;  /* 0x0000640201007387 */ /* 0x000fe80000100800 */
[----:B------:R0:W-:Y:S01]  /*0980*/  STL [R1+0x74], R0 ;  /* 0x0000740001007387 */ /* 0x0001e20000100800 */
[----:B------:R-:W-:-:S02]  /*0990*/  HADD2.F32 R21, -RZ, R36.H1_H1 ;  /* 0x30000024ff157230 */ /* 0x000fc40000004100 */
[C---:B------:R-:W-:Y:S01]  /*09a0*/  FADD.FTZ R12, -R18.reuse, R20 ;  /* 0x00000014120c7221 */ /* 0x040fe20000010100 */
[----:B0-----:R-:W-:Y:S02]  /*09b0*/  HADD2.F32 R0, -RZ, R16.H1_H1 ;  /* 0x30000010ff007230 */ /* 0x001fe40000004100 */
[--C-:B------:R-:W-:Y:S02]  /*09c0*/  HADD2.F32 R16, -RZ, R17.reuse.H0_H0 ;  /* 0x20000011ff107230 */ /* 0x100fe40000004100 */
[----:B------:R-:W-:Y:S02]  /*09d0*/  HADD2.F32 R17, -RZ, R17.H1_H1 ;  /* 0x30000011ff117230 */ /* 0x000fe40000004100 */
[C---:B------:R-:W-:Y:S01]  /*09e0*/  FADD.FTZ R52, -R18.reuse, R0 ;  /* 0x0000000012347221 */ /* 0x040fe20000010100 */
[C---:B------:R-:W-:Y:S01]  /*09f0*/  FADD.FTZ R2, -R18.reuse, R16 ;  /* 0x0000001012027221 */ /* 0x040fe20000010100 */
[--C-:B------:R-:W-:Y:S02]  /*0a00*/  HADD2.F32 R36, -RZ, R37.reuse.H0_H0 ;  /* 0x20000025ff247230 */ /* 0x100fe40000004100 */
[----:B------:R-:W-:Y:S01]  /*0a10*/  FADD.FTZ R0, -R18, R17 ;  /* 0x0000001112007221 */ /* 0x000fe20000010100 */
[----:B------:R-:W-:Y:S01]  /*0a20*/  HADD2.F32 R37, -RZ, R37.H1_H1 ;  /* 0x30000025ff257230 */ /* 0x000fe20000004100 */
[----:B------:R-:W-:Y:S04]  /*0a30*/  STL [R1+0xd4], R49 ;  /* 0x0000d43101007387 */ /* 0x000fe80000100800 */
[----:B------:R-:W-:Y:S01]  /*0a40*/  STL [R1+0xc8], R47 ;  /* 0x0000c82f01007387 */ /* 0x000fe20000100800 */
[----:B------:R-:W-:-:S03]  /*0a50*/  HADD2.F32 R38, -RZ, R40.H0_H0 ;  /* 0x20000028ff267230 */ /* 0x000fc60000004100 */
[----:B------:R0:W-:Y:S01]  /*0a60*/  STL [R1+0x8], R2 ;  /* 0x0000080201007387 */ /* 0x0001e20000100800 */
[----:B------:R-:W-:-:S03]  /*0a70*/  HADD2.F32 R39, -RZ, R40.H1_H1 ;  /* 0x30000028ff277230 */ /* 0x000fc60000004100 */
[----:B------:R1:W-:Y:S01]  /*0a80*/  STL [R1+0x5c], R0 ;  /* 0x00005c0001007387 */ /* 0x0003e20000100800 */
[----:B------:R-:W-:-:S03]  /*0a90*/  HADD2.F32 R40, -RZ, R41.H0_H0 ;  /* 0x20000029ff287230 */ /* 0x000fc60000004100 */
[----:B------:R2:W-:Y:S01]  /*0aa0*/  STL [R1+0x60], R12 ;  /* 0x0000600c01007387 */ /* 0x0005e20000100800 */
[C---:B0-----:R-:W-:Y:S01]  /*0ab0*/  FADD.FTZ R2, -R18.reuse, R21 ;  /* 0x0000001512027221 */ /* 0x041fe20000010100 */
[C---:B-1----:R-:W-:Y:S01]  /*0ac0*/  FADD.FTZ R0, -R18.reuse, R36 ;  /* 0x0000002412007221 */ /* 0x042fe20000010100 */
[----:B--2---:R-:W-:-:S03]  /*0ad0*/  FADD.FTZ R12, -R18, R37 ;  /* 0x00000025120c7221 */ /* 0x004fc60000010100 */
[----:B------:R0:W-:Y:S01]  /*0ae0*/  STL [R1+0x70], R2 ;  /* 0x0000700201007387 */ /* 0x0001e20000100800 */
[----:B------:R-:W-:Y:S01]  /*0af0*/  FADD.FTZ R13, -R18, R38 ;  /* 0x00000026120d7221 */ /* 0x000fe20000010100 */
[----:B------:R-:W-:Y:S02]  /*0b00*/  HADD2.F32 R41, -RZ, R41.H1_H1 ;  /* 0x30000029ff297230 */ /* 0x000fe40000004100 */
[----:B------:R1:W-:Y:S01]  /*0b10*/  STL [R1+0xc4], R12 ;  /* 0x0000c40c01007387 */ /* 0x0003e20000100800 */
[----:B------:R-:W-:-:S03]  /*0b20*/  HADD2.F32 R42, -RZ, R44.H0_H0 ;  /* 0x2000002cff2a7230 */ /* 0x000fc60000004100 */
[----:B------:R2:W-:Y:S01]  /*0b30*/  STL [R1+0x78], R0 ;  /* 0x0000780001007387 */ /* 0x0005e20000100800 */
[C---:B0-----:R-:W-:Y:S01]  /*0b40*/  FADD.FTZ R2, -R18.reuse, R39 ;  /* 0x0000002712027221 */ /* 0x041fe20000010100 */
[----:B------:R-:W-:Y:S02]  /*0b50*/  HADD2.F32 R43, -RZ, R44.H1_H1 ;  /* 0x3000002cff2b7230 */ /* 0x000fe40000004100 */
[----:B------:R-:W-:Y:S01]  /*0b60*/  STL [R1+0xcc], R13 ;  /* 0x0000cc0d01007387 */ /* 0x000fe20000100800 */
[C---:B-1----:R-:W-:Y:S01]  /*0b70*/  FADD.FTZ R12, -R18.reuse, R41 ;  /* 0x00000029120c7221 */ /* 0x042fe20000010100 */
[C---:B--2---:R-:W-:Y:S02]  /*0b80*/  FADD.FTZ R0, -R18.reuse, R40 ;  /* 0x0000002812007221 */ /* 0x044fe40000010100 */
[----:B------:R0:W-:Y:S04]  /*0b90*/  STL [R1+0x8c], R2 ;  /* 0x00008c0201007387 */ /* 0x0001e80000100800 */
[----:B------:R1:W-:Y:S01]  /*0ba0*/  STL [R1+0x90], R0 ;  /* 0x0000900001007387 */ /* 0x0003e20000100800 */
[----:B0-----:R-:W-:-:S03]  /*0bb0*/  FADD.FTZ R2, -R18, R42 ;  /* 0x0000002a12027221 */ /* 0x001fc60000010100 */
[----:B------:R-:W-:Y:S01]  /*0bc0*/  STL [R1+0x94], R12 ;  /* 0x0000940c01007387 */ /* 0x000fe20000100800 */
[----:B-1----:R-:W-:-:S03]  /*0bd0*/  FADD.FTZ R0, -R18, R43 ;  /* 0x0000002b12007221 */ /* 0x002fc60000010100 */
[----:B------:R-:W-:Y:S04]  /*0be0*/  STL [R1+0x98], R2 ;  /* 0x0000980201007387 */ /* 0x000fe80000100800 */
[----:B------:R0:W-:Y:S01]  /*0bf0*/  STL [R1+0x9c], R0 ;  /* 0x00009c0001007387 */ /* 0x0001e20000100800 */
[--C-:B------:R-:W-:Y:S02]  /*0c00*/  HADD2.F32 R44, -RZ, R45.reuse.H0_H0 ;  /* 0x2000002dff2c7230 */ /* 0x100fe40000004100 */
[----:B------:R-:W-:Y:S02]  /*0c10*/  HADD2.F32 R45, -RZ, R45.H1_H1 ;  /* 0x3000002dff2d7230 */ /* 0x000fe40000004100 */
[----:B0-----:R-:W-:Y:S01]  /*0c20*/  FADD.FTZ R0, R19, UR11 ;  /* 0x0000000b13007e21 */ /* 0x001fe20008010000 */
[----:B------:R-:W-:Y:S01]  /*0c30*/  FADD.FTZ R12, -R18, R44 ;  /* 0x0000002c120c7221 */ /* 0x000fe20000010100 */
[----:B------:R-:W-:-:S04]  /*0c40*/  HADD2.F32 R3, -RZ, R6.H0_H0 ;  /* 0x20000006ff037230 */ /* 0x000fc80000004100 */
[----:B------:R-:W0:Y:S01]  /*0c50*/  MUFU.RSQ R0, R0 ;  /* 0x0000000000007308 */ /* 0x000e220000001400 */
[----:B------:R-:W-:Y:S02]  /*0c60*/  HADD2.F32 R4, -RZ, R6.H1_H1 ;  /* 0x30000006ff047230 */ /* 0x000fe40000004100 */
[----:B------:R-:W-:Y:S01]  /*0c70*/  FADD.FTZ R2, -R18, R45 ;  /* 0x0000002d12027221 */ /* 0x000fe20000010100 */
[--C-:B------:R-:W-:Y:S02]  /*0c80*/  HADD2.F32 R5, -RZ, R7.reuse.H0_H0 ;  /* 0x20000007ff057230 */ /* 0x100fe40000004100 */
[----:B------:R-:W-:Y:S02]  /*0c90*/  HADD2.F32 R6, -RZ, R7.H1_H1 ;  /* 0x30000007ff067230 */ /* 0x000fe40000004100 */
[----:B------:R-:W-:Y:S02]  /*0ca0*/  HADD2.F32 R50, -RZ, R35.H0_H0 ;  /* 0x20000023ff327230 */ /* 0x000fe40000004100 */
[----:B------:R-:W-:-:S02]  /*0cb0*/  HADD2.F32 R7, -RZ, R10.H0_H0 ;  /* 0x2000000aff077230 */ /* 0x000fc40000004100 */
[----:B------:R-:W-:Y:S02]  /*0cc0*/  HADD2.F32 R8, -RZ, R10.H1_H1 ;  /* 0x3000000aff087230 */ /* 0x000fe40000004100 */
[----:B------:R-:W-:Y:S01]  /*0cd0*/  HADD2.F32 R35, -RZ, R35.H1_H1 ;  /* 0x30000023ff237230 */ /* 0x000fe20000004100 */
[----:B------:R1:W-:Y:S01]  /*0ce0*/  STL [R1+0xa0], R12 ;  /* 0x0000a00c01007387 */ /* 0x0003e20000100800 */
[--C-:B------:R-:W-:Y:S02]  /*0cf0*/  HADD2.F32 R9, -RZ, R11.reuse.H0_H0 ;  /* 0x2000000bff097230 */ /* 0x100fe40000004100 */
[----:B------:R-:W-:Y:S02]  /*0d00*/  HADD2.F32 R10, -RZ, R11.H1_H1 ;  /* 0x3000000bff0a7230 */ /* 0x000fe40000004100 */
[----:B------:R-:W-:Y:S02]  /*0d10*/  HADD2.F32 R59, -RZ, R57.H0_H0 ;  /* 0x20000039ff3b7230 */ /* 0x000fe40000004100 */
[----:B------:R-:W-:-:S02]  /*0d20*/  HADD2.F32 R46, -RZ, R14.H0_H0 ;  /* 0x2000000eff2e7230 */ /* 0x000fc40000004100 */
[--C-:B------:R-:W-:Y:S02]  /*0d30*/  HADD2.F32 R11, -RZ, R56.reuse.H0_H0 ;  /* 0x20000038ff0b7230 */ /* 0x100fe40000004100 */
[----:B------:R-:W-:Y:S02]  /*0d40*/  HADD2.F32 R61, -RZ, R56.H1_H1 ;  /* 0x30000038ff3d7230 */ /* 0x000fe40000004100 */
[----:B------:R-:W-:Y:S02]  /*0d50*/  HADD2.F32 R57, -RZ, R57.H1_H1 ;  /* 0x30000039ff397230 */ /* 0x000fe40000004100 */
[--C-:B------:R-:W-:Y:S02]  /*0d60*/  HADD2.F32 R55, -RZ, R48.reuse.H0_H0 ;  /* 0x20000030ff377230 */ /* 0x100fe40000004100 */
[----:B------:R-:W-:Y:S02]  /*0d70*/  HADD2.F32 R53, -RZ, R48.H1_H1 ;  /* 0x30000030ff357230 */ /* 0x000fe40000004100 */
[----:B------:R-:W-:Y:S01]  /*0d80*/  HADD2.F32 R44, -RZ, R14.H1_H1 ;  /* 0x3000000eff2c7230 */ /* 0x000fe20000004100 */
[----:B------:R-:W-:Y:S01]  /*0d90*/  STL [R1+0xa4], R2 ;  /* 0x0000a40201007387 */ /* 0x000fe20000100800 */
[----:B-1----:R-:W-:-:S02]  /*0da0*/  HADD2.F32 R12, -RZ, R26.H0_H0 ;  /* 0x2000001aff0c7230 */ /* 0x002fc40000004100 */
[--C-:B------:R-:W-:Y:S01]  /*0db0*/  HADD2.F32 R20, -RZ, R28.reuse.H0_H0 ;  /* 0x2000001cff147230 */ /* 0x100fe20000004100 */
[----:B------:R-:W-:Y:S01]  /*0dc0*/  STL [R1+0xd8], R35 ;  /* 0x0000d82301007387 */ /* 0x000fe20000100800 */
[C---:B------:R-:W-:Y:S01]  /*0dd0*/  FADD.FTZ R3, -R18.reuse, R3 ;  /* 0x0000000312037221 */ /* 0x040fe20000010100 */
[C---:B------:R-:W-:Y:S01]  /*0de0*/  FADD.FTZ R4, -R18.reuse, R4 ;  /* 0x0000000412047221 */ /* 0x040fe20000010100 */
[C---:B------:R-:W-:Y:S01]  /*0df0*/  FADD.FTZ R5, -R18.reuse, R5 ;  /* 0x0000000512057221 */ /* 0x040fe20000010100 */
[----:B------:R-:W-:Y:S01]  /*0e00*/  STL [R1+0xd0], R46 ;  /* 0x0000d02e01007387 */ /* 0x000fe20000100800 */
        /* <DEDUP_REMOVED lines=12> */
[----:B------:R-:W-:Y:S01]  /*0ed0*/  HADD2.F32 R28, -RZ, R28.H1_H1 ;  /* 0x3000001cff1c7230 */ /* 0x000fe20000004100 */
[----:B------:R-:W-:Y:S01]  /*0ee0*/  STL [R1+0xdc], R44 ;  /* 0x0000dc2c01007387 */ /* 0x000fe20000100800 */
[----:B------:R-:W-:-:S02]  /*0ef0*/  HADD2.F32 R21, -RZ, R23.H0_H0 ;  /* 0x20000017ff157230 */ /* 0x000fc40000004100 */
[----:B------:R-:W-:Y:S01]  /*0f00*/  HADD2.F32 R18, -RZ, R29.H0_H0 ;  /* 0x2000001dff127230 */ /* 0x000fe20000004100 */
[----:B------:R1:W-:Y:S01]  /*0f10*/  STL [R1+0x50], R12 ;  /* 0x0000500c01007387 */ /* 0x0003e20000100800 */
[----:B------:R-:W-:Y:S02]  /*0f20*/  HADD2.F32 R13, -RZ, R27.H0_H0 ;  /* 0x2000001bff0d7230 */ /* 0x000fe40000004100 */
[----:B------:R-:W-:Y:S02]  /*0f30*/  HADD2.F32 R23, -RZ, R23.H1_H1 ;  /* 0x30000017ff177230 */ /* 0x000fe40000004100 */
[----:B------:R-:W-:Y:S02]  /*0f40*/  HADD2.F32 R29, -RZ, R29.H1_H1 ;  /* 0x3000001dff1d7230 */ /* 0x000fe40000004100 */
[----:B------:R-:W-:Y:S02]  /*0f50*/  HADD2.F32 R36, -RZ, R30.H0_H0 ;  /* 0x2000001eff247230 */ /* 0x000fe40000004100 */
[----:B0-----:R-:W-:Y:S01]  /*0f60*/  FMUL.FTZ R49, R0, R4 ;  /* 0x0000000400317220 */ /* 0x001fe20000410000 */
[----:B-1----:R-:W-:-:S02]  /*0f70*/  HADD2.F32 R12, -RZ, R27.H1_H1 ;  /* 0x3000001bff0c7230 */ /* 0x002fc40000004100 */
[----:B------:R-:W-:Y:S01]  /*0f80*/  FADD.FTZ R27, RZ, R20 ;  /* 0x00000014ff1b7221 */ /* 0x000fe20000010000 */
[--C-:B------:R-:W-:Y:S02]  /*0f90*/  HADD2.F32 R17, -RZ, R22.reuse.H0_H0 ;  /* 0x20000016ff117230 */ /* 0x100fe40000004100 */
[----:B------:R-:W-:Y:S01]  /*0fa0*/  FMUL.FTZ R47, R0, R6 ;  /* 0x00000006002f7220 */ /* 0x000fe20000410000 */
[----:B------:R-:W-:Y:S02]  /*0fb0*/  HADD2.F32 R19, -RZ, R22.H1_H1 ;  /* 0x30000016ff137230 */ /* 0x000fe40000004100 */
[----:B------:R-:W-:Y:S02]  /*0fc0*/  HADD2.F32 R30, -RZ, R30.H1_H1 ;  /* 0x3000001eff1e7230 */ /* 0x000fe40000004100 */
[----:B------:R-:W-:Y:S02]  /*0fd0*/  HADD2.F32 R2, -RZ, R26.H1_H1 ;  /* 0x3000001aff027230 */ /* 0x000fe40000004100 */
[----:B------:R-:W-:Y:S01]  /*0fe0*/  FADD.FTZ R26, RZ, R28 ;  /* 0x0000001cff1a7221 */ /* 0x000fe20000010000 */
[--C-:B------:R-:W-:Y:S01]  /*0ff0*/  HADD2.F32 R22, -RZ, R31.reuse.H0_H0 ;  /* 0x2000001fff167230 */ /* 0x100fe20000004100 */
[----:B------:R0:W-:Y:S01]  /*1000*/  STL [R1+0x80], R13 ;  /* 0x0000800d01007387 */ /* 0x0001e20000100800 */
[----:B------:R-:W-:-:S02]  /*1010*/  HADD2.F32 R31, -RZ, R31.H1_H1 ;  /* 0x3000001fff1f7230 */ /* 0x000fc40000004100 */
[C---:B------:R-:W-:Y:S01]  /*1020*/  FMUL.FTZ R45, R0.reuse, R3 ;  /* 0x00000003002d7220 */ /* 0x040fe20000410000 */
[--C-:B------:R-:W-:Y:S02]  /*1030*/  HADD2.F32 R16, -RZ, R32.reuse.H0_H0 ;  /* 0x20000020ff107230 */ /* 0x100fe40000004100 */
[----:B------:R-:W-:Y:S01]  /*1040*/  FADD.FTZ R3, RZ, R29 ;  /* 0x0000001dff037221 */ /* 0x000fe20000010000 */
[C---:B------:R-:W-:Y:S01]  /*1050*/  FMUL.FTZ R48, R0.reuse, R7 ;  /* 0x0000000700307220 */ /* 0x040fe20000410000 */
[----:B------:R-:W-:Y:S01]  /*1060*/  FADD.FTZ R4, R27, R36 ;  /* 0x000000241b047221 */ /* 0x000fe20000010000 */
[----:B------:R-:W-:Y:S02]  /*1070*/  HADD2.F32 R32, -RZ, R32.H1_H1 ;  /* 0x30000020ff207230 */ /* 0x000fe40000004100 */
[C---:B------:R-:W-:Y:S01]  /*1080*/  FMUL.FTZ R40, R0.reuse, R8 ;  /* 0x0000000800287220 */ /* 0x040fe20000410000 */
[----:B------:R-:W-:Y:S01]  /*1090*/  FFMA.FTZ R7, R49, R28, RZ ;  /* 0x0000001c31077223 */ /* 0x000fe200000100ff */
[----:B0-----:R-:W-:Y:S01]  /*10a0*/  FMUL.FTZ R13, R29, R23 ;  /* 0x000000171d0d7220 */ /* 0x001fe20000410000 */
[C---:B------:R-:W-:Y:S01]  /*10b0*/  FMUL.FTZ R41, R0.reuse, R5 ;  /* 0x0000000500297220 */ /* 0x040fe20000410000 */
[----:B------:R-:W-:Y:S01]  /*10c0*/  FMUL.FTZ R27, R0, R10 ;  /* 0x0000000a001b7220 */ /* 0x000fe20000410000 */
[----:B------:R-:W-:Y:S01]  /*10d0*/  FFMA.FTZ R29, R47, R29, RZ ;  /* 0x0000001d2f1d7223 */ /* 0x000fe200000100ff */
[----:B------:R-:W-:Y:S01]  /*10e0*/  FADD.FTZ R5, R26, R30 ;  /* 0x0000001e1a057221 */ /* 0x000fe20000010000 */
[----:B------:R-:W-:-:S02]  /*10f0*/  HADD2.F32 R58, -RZ, R33.H0_H0 ;  /* 0x20000021ff3a7230 */ /* 0x000fc40000004100 */
[----:B------:R-:W-:Y:S01]  /*1100*/  FMUL.FTZ R44, R20, R17 ;  /* 0x00000011142c7220 */ /* 0x000fe20000410000 */
[----:B------:R-:W-:Y:S02]  /*1110*/  HADD2.F32 R33, -RZ, R33.H1_H1 ;  /* 0x30000021ff217230 */ /* 0x000fe40000004100 */
[----:B------:R-:W-:Y:S01]  /*1120*/  FADD.FTZ R10, R3, R31 ;  /* 0x0000001f030a7221 */ /* 0x000fe20000010000 */
[--C-:B------:R-:W-:Y:S02]  /*1130*/  HADD2.F32 R54, -RZ, R34.reuse.H0_H0 ;  /* 0x20000022ff367230 */ /* 0x100fe40000004100 */
[----:B------:R-:W-:Y:S01]  /*1140*/  FMUL.FTZ R35, R28, R19 ;  /* 0x000000131c237220 */ /* 0x000fe20000410000 */
[----:B------:R-:W-:Y:S02]  /*1150*/  HADD2.F32 R34, -RZ, R34.H1_H1 ;  /* 0x30000022ff227230 */ /* 0x000fe40000004100 */
[-C--:B------:R-:W-:Y:S01]  /*1160*/  FFMA.FTZ R7, R40, R30.reuse, R7 ;  /* 0x0000001e28077223 */ /* 0x080fe20000010007 */
[----:B------:R-:W-:Y:S01]  /*1170*/  FFMA.FTZ R3, R27, R31, R29 ;  /* 0x0000001f1b037223 */ /* 0x000fe2000001001d */
[C---:B------:R-:W-:Y:S01]  /*1180*/  FMUL.FTZ R61, R0.reuse, R61 ;  /* 0x0000003d003d7220 */ /* 0x040fe20000410000 */
[----:B------:R-:W-:Y:S01]  /*1190*/  FMUL.FTZ R57, R0, R57 ;  /* 0x0000003900397220 */ /* 0x000fe20000410000 */
[----:B------:R-:W-:Y:S01]  /*11a0*/  FMUL.FTZ R46, R18, R21 ;  /* 0x00000015122e7220 */ /* 0x000fe20000410000 */
[----:B------:R-:W-:Y:S01]  /*11b0*/  FADD.FTZ R4, R4, R16 ;  /* 0x0000001004047221 */ /* 0x000fe20000010000 */
[----:B------:R-:W-:Y:S01]  /*11c0*/  FADD.FTZ R5, R5, R32 ;  /* 0x0000002005057221 */ /* 0x000fe20000010000 */
[----:B------:R-:W-:Y:S01]  /*11d0*/  STL [R1+0x7c], R2 ;  /* 0x00007c0201007387 */ /* 0x000fe20000100800 */
[----:B------:R-:W-:Y:S01]  /*11e0*/  FMUL.FTZ R26, R19, R30 ;  /* 0x0000001e131a7220 */ /* 0x000fe20000410000 */
[-C--:B------:R-:W-:Y:S01]  /*11f0*/  FFMA.FTZ R7, R61, R32.reuse, R7 ;  /* 0x000000203d077223 */ /* 0x080fe20000010007 */
[----:B------:R-:W-:Y:S01]  /*1200*/  FMUL.FTZ R60, R19, R32 ;  /* 0x00000020133c7220 */ /* 0x000fe20000410000 */
[----:B------:R0:W-:Y:S01]  /*1210*/  STL [R1+0x84], R12 ;  /* 0x0000840c01007387 */ /* 0x0001e20000100800 */
[----:B------:R-:W-:Y:S01]  /*1220*/  FFMA.FTZ R30, R57, R33, R3 ;  /* 0x00000021391e7223 */ /* 0x000fe20000010003 */
[----:B------:R-:W-:Y:S01]  /*1230*/  FADD.FTZ R3, R4, R54 ;  /* 0x0000003604037221 */ /* 0x000fe20000010000 */
[----:B------:R-:W-:Y:S01]  /*1240*/  FADD.FTZ R32, R5, R34 ;  /* 0x0000002205207221 */ /* 0x000fe20000010000 */
[----:B------:R1:W-:Y:S01]  /*1250*/  STL [R1+0xc], R44 ;  /* 0x00000c2c01007387 */ /* 0x0003e20000100800 */
[----:B------:R-:W-:Y:S01]  /*1260*/  FADD.FTZ R4, RZ, R44 ;  /* 0x0000002cff047221 */ /* 0x000fe20000010000 */
[----:B------:R-:W-:-:S02]  /*1270*/  FFMA.FTZ R5, R45, R44, RZ ;  /* 0x0000002c2d057223 */ /* 0x000fc400000100ff */
[----:B------:R2:W-:Y:S01]  /*1280*/  STL [R1+0x30], R35 ;  /* 0x0000302301007387 */ /* 0x0005e20000100800 */
[----:B------:R-:W-:Y:S01]  /*1290*/  FFMA.FTZ R20, R45, R20, RZ ;  /* 0x000000142d147223 */ /* 0x000fe200000100ff */
[----:B0-----:R-:W-:Y:S02]  /*12a0*/  FMUL.FTZ R12, R17, R36 ;  /* 0x00000024110c7220 */ /* 0x001fe40000410000 */
[----:B------:R-:W-:Y:S01]  /*12b0*/  STL [R1+0x2c], R46 ;  /* 0x00002c2e01007387 */ /* 0x000fe20000100800 */
[----:B------:R-:W-:-:S03]  /*12c0*/  FADD.FTZ R4, R4, R35 ;  /* 0x0000002304047221 */ /* 0x000fc60000010000 */
[----:B------:R-:W-:Y:S01]  /*12d0*/  STL [R1+0x1c], R45 ;  /* 0x00001c2d01007387 */ /* 0x000fe20000100800 */
[----:B------:R-:W-:-:S03]  /*12e0*/  FFMA.FTZ R5, R49, R35, R5 ;  /* 0x0000002331057223 */ /* 0x000fc60000010005 */
[----:B------:R-:W-:Y:S01]  /*12f0*/  STL [R1+0x28], R13 ;  /* 0x0000280d01007387 */ /* 0x000fe20000100800 */
[----:B------:R-:W-:-:S03]  /*1300*/  FMUL.FTZ R39, R0, R9 ;  /* 0x0000000900277220 */ /* 0x000fc60000410000 */
[----:B------:R0:W-:Y:S01]  /*1310*/  STL [R1+0x40], R49 ;  /* 0x0000403101007387 */ /* 0x0001e20000100800 */
[----:B------:R-:W-:-:S03]  /*1320*/  FFMA.FTZ R8, R48, R36, R20 ;  /* 0x0000002430087223 */ /* 0x000fc60000010014 */
[----:B------:R-:W-:Y:S01]  /*1330*/  STL [R1+0x48], R48 ;  /* 0x0000483001007387 */ /* 0x000fe20000100800 */
[----:B------:R-:W-:-:S03]  /*1340*/  FMUL.FTZ R36, R21, R22 ;  /* 0x0000001615247220 */ /* 0x000fc60000410000 */
[----:B------:R-:W-:Y:S01]  /*1350*/  STL [R1+0x44], R40 ;  /* 0x0000442801007387 */ /* 0x000fe20000100800 */
[----:B------:R-:W-:Y:S01]  /*1360*/  FMUL.FTZ R11, R0, R11 ;  /* 0x0000000b000b7220 */ /* 0x000fe20000410000 */
[----:B------:R-:W-:Y:S02]  /*1370*/  FADD.FTZ R4, R4, R46 ;  /* 0x0000002e04047221 */ /* 0x000fe40000010000 */
[----:B------:R-:W-:Y:S01]  /*1380*/  STL [R1+0x24], R12 ;  /* 0x0000240c01007387 */ /* 0x000fe20000100800 */
[----:B------:R-:W-:Y:S01]  /*1390*/  FFMA.FTZ R5, R41, R46, R5 ;  /* 0x0000002e29057223 */ /* 0x000fe20000010005 */
[----:B------:R-:W-:Y:S02]  /*13a0*/  FMUL.FTZ R20, R23, R31 ;  /* 0x0000001f17147220 */ /* 0x000fe40000410000 */
[----:B------:R3:W-:Y:S01]  /*13b0*/  STL [R1+0x3c], R41 ;  /* 0x00003c2901007387 */ /* 0x0007e20000100800 */
[----:B------:R-:W-:-:S03]  /*13c0*/  FMUL.FTZ R43, R17, R16 ;  /* 0x00000010112b7220 */ /* 0x000fc60000410000 */
[----:B------:R-:W-:Y:S01]  /*13d0*/  STL [R1+0x20], R26 ;  /* 0x0000201a01007387 */ /* 0x000fe20000100800 */
[----:B------:R-:W-:-:S03]  /*13e0*/  FADD.FTZ R4, R4, R13 ;  /* 0x0000000d04047221 */ /* 0x000fc60000010000 */
[----:B------:R4:W-:Y:S01]  /*13f0*/  STL [R1+0x38], R47 ;  /* 0x0000382f01007387 */ /* 0x0009e20000100800 */
[----:B------:R-:W-:-:S03]  /*1400*/  FFMA.FTZ R5, R47, R13, R5 ;  /* 0x0000000d2f057223 */ /* 0x000fc60000010005 */
[----:B------:R4:W-:Y:S04]  /*1410*/  STL [R1+0x34], R39 ;  /* 0x0000342701007387 */ /* 0x0009e80000100800 */
[----:B------:R-:W-:Y:S04]  /*1420*/  STL [R1+0x14], R27 ;  /* 0x0000141b01007387 */ /* 0x000fe80000100800 */
[----:B------:R4:W-:Y:S01]  /*1430*/  STL [R1+0x18], R36 ;  /* 0x0000182401007387 */ /* 0x0009e20000100800 */
[----:B------:R-:W-:-:S03]  /*1440*/  FADD.FTZ R4, R4, R12 ;  /* 0x0000000c04047221 */ /* 0x000fc60000010000 */
[----:B------:R-:W-:Y:S01]  /*1450*/  STL [R1+0x4], R11 ;  /* 0x0000040b01007387 */ /* 0x000fe20000100800 */
[----:B------:R-:W-:-:S03]  /*1460*/  FFMA.FTZ R5, R48, R12, R5 ;  /* 0x0000000c30057223 */ /* 0x000fc60000010005 */
[----:B------:R4:W-:Y:S04]  /*1470*/  STL [R1+0x10], R20 ;  /* 0x0000101401007387 */ /* 0x0009e80000100800 */
[----:B------:R4:W-:Y:S01]  /*1480*/  STL [R1], R43 ;  /* 0x0000002b01007387 */ /* 0x0009e20000100800 */
[----:B------:R-:W-:-:S03]  /*1490*/  FFMA.FTZ R9, R41, R18, RZ ;  /* 0x0000001229097223 */ /* 0x000fc600000100ff */
[----:B-1----:R-:W4:Y:S01]  /*14a0*/  LDL.LU R44, [R1+0xdc] ;  /* 0x0000dc00012c7983 */ /* 0x002f220000300800 */
[----:B------:R-:W-:-:S03]  /*14b0*/  FADD.FTZ R4, R4, R26 ;  /* 0x0000001a04047221 */ /* 0x000fc60000010000 */
[----:B--2---:R-:W2:Y:S01]  /*14c0*/  LDL.LU R35, [R1+0xd8] ;  /* 0x0000d80001237983 */ /* 0x004ea20000300800 */
[----:B------:R-:W-:-:S03]  /*14d0*/  FFMA.FTZ R5, R40, R26, R5 ;  /* 0x0000001a28057223 */ /* 0x000fc60000010005 */
[----:B0-----:R-:W2:Y:S04]  /*14e0*/  LDL.LU R49, [R1+0xd4] ;  /* 0x0000d40001317983 */ /* 0x001ea80000300800 */
[----:B------:R-:W2:Y:S04]  /*14f0*/  LDL.LU R46, [R1+0xd0] ;  /* 0x0000d000012e7983 */ /* 0x000ea80000300800 */
[----:B---3--:R-:W3:Y:S01]  /*1500*/  LDL.LU R41, [R1+0x8] ;  /* 0x0000080001297983 */ /* 0x008ee20000300800 */
[----:B------:R-:W-:-:S03]  /*1510*/  FFMA.FTZ R9, R39, R22, R9 ;  /* 0x0000001627097223 */ /* 0x000fc60000010009 */
[----:B------:R-:W3:Y:S01]  /*1520*/  LDL.LU R13, [R1+0xcc] ;  /* 0x0000cc00010d7983 */ /* 0x000ee20000300800 */
[----:B------:R-:W-:Y:S01]  /*1530*/  FADD.FTZ R4, R4, R36 ;  /* 0x0000002404047221 */ /* 0x000fe20000010000 */
[----:B------:R-:W-:Y:S02]  /*1540*/  FFMA.FTZ R5, R39, R36, R5 ;  /* 0x0000002427057223 */ /* 0x000fe40000010005 */
[----:B----4-:R-:W4:Y:S04]  /*1550*/  LDL.LU R47, [R1+0xc8] ;  /* 0x0000c800012f7983 */ /* 0x010f280000300800 */
[----:B------:R-:W4:Y:S04]  /*1560*/  LDL.LU R12, [R1+0xc4] ;  /* 0x0000c400010c7983 */ /* 0x000f280000300800 */
[----:B------:R-:W4:Y:S01]  /*1570*/  LDL.LU R40, [R1+0x5c] ;  /* 0x00005c0001287983 */ /* 0x000f220000300800 */
[----:B------:R-:W-:-:S03]  /*1580*/  FADD.FTZ R4, R4, R20 ;  /* 0x0000001404047221 */ /* 0x000fc60000010000 */
[----:B------:R-:W4:Y:S01]  /*1590*/  LDL.LU R39, [R1+0x60] ;  /* 0x0000600001277983 */ /* 0x000f220000300800 */
[----:B------:R-:W-:-:S03]  /*15a0*/  FFMA.FTZ R5, R27, R20, R5 ;  /* 0x000000141b057223 */ /* 0x000fc60000010005 */
[----:B------:R-:W4:Y:S04]  /*15b0*/  LDL.LU R36, [R1+0x70] ;  /* 0x0000700001247983 */ /* 0x000f280000300800 */
[----:B------:R0:W-:Y:S04]  /*15c0*/  STL [R1+0xb4], R61 ;  /* 0x0000b43d01007387 */ /* 0x0001e80000100800 */
[----:B------:R-:W-:Y:S04]  /*15d0*/  STL [R1+0xb0], R60 ;  /* 0x0000b03c01007387 */ /* 0x000fe80000100800 */
[----:B------:R-:W4:Y:S01]  /*15e0*/  LDL.LU R20, [R1+0x78] ;  /* 0x0000780001147983 */ /* 0x000f220000300800 */
[----:B------:R-:W-:-:S02]  /*15f0*/  HADD2.F32 R14, -RZ, R25.H0_H0 ;  /* 0x20000019ff0e7230 */ /* 0x000fc40000004100 */
[----:B------:R-:W-:Y:S02]  /*1600*/  HADD2.F32 R37, -RZ, R25.H1_H1 ;  /* 0x30000019ff257230 */ /* 0x000fe40000004100 */
[----:B------:R-:W-:Y:S01]  /*1610*/  FADD.FTZ R25, RZ, R18 ;  /* 0x00000012ff197221 */ /* 0x000fe20000010000 */
[----:B------:R-:W-:-:S03]  /*1620*/  FMUL.FTZ R59, R0, R59 ;  /* 0x0000003b003b7220 */ /* 0x000fc60000410000 */
[----:B------:R-:W-:Y:S01]  /*1630*/  FADD.FTZ R6, R25, R22 ;  /* 0x0000001619067221 */ /* 0x000fe20000010000 */
[----:B------:R-:W-:Y:S01]  /*1640*/  FFMA.FTZ R5, R11, R43, R5 ;  /* 0x0000002b0b057223 */ /* 0x000fe20000010005 */
[-C--:B------:R-:W-:Y:S01]  /*1650*/  FFMA.FTZ R9, R59, R58.reuse, R9 ;  /* 0x0000003a3b097223 */ /* 0x080fe20000010009 */
[----:B------:R-:W-:Y:S01]  /*1660*/  FMUL.FTZ R51, R0, R51 ;  /* 0x0000003300337220 */ /* 0x000fe20000410000 */
[----:B------:R-:W-:Y:S01]  /*1670*/  FADD.FTZ R6, R6, R58 ;  /* 0x0000003a06067221 */ /* 0x000fe20000010000 */
[----:B------:R-:W-:Y:S01]  /*1680*/  FMUL.FTZ R53, R0, R53 ;  /* 0x0000003500357220 */ /* 0x000fe20000410000 */
[--C-:B------:R-:W-:Y:S02]  /*1690*/  HADD2.F32 R42, -RZ, R15.reuse.H0_H0 ;  /* 0x2000000fff2a7230 */ /* 0x100fe40000004100 */
[----:B------:R-:W-:Y:S01]  /*16a0*/  FMUL.FTZ R58, R21, R58 ;  /* 0x0000003a153a7220 */ /* 0x000fe20000410000 */
[----:B------:R-:W-:Y:S01]  /*16b0*/  FADD.FTZ R4, R4, R43 ;  /* 0x0000002b04047221 */ /* 0x000fe20000010000 */
[----:B------:R-:W-:Y:S01]  /*16c0*/  FFMA.FTZ R5, R61, R60, R5 ;  /* 0x0000003c3d057223 */ /* 0x000fe20000010005 */
[----:B------:R-:W-:Y:S01]  /*16d0*/  FADD.FTZ R29, R6, R50 ;  /* 0x00000032061d7221 */ /* 0x000fe20000010000 */
[----:B------:R-:W-:Y:S01]  /*16e0*/  FFMA.FTZ R28, R51, R50, R9 ;  /* 0x00000032331c7223 */ /* 0x000fe20000010009 */
[----:B------:R-:W-:Y:S01]  /*16f0*/  FADD.FTZ R10, R10, R33 ;  /* 0x000000210a0a7221 */ /* 0x000fe20000010000 */
[----:B------:R-:W-:Y:S01]  /*1700*/  MOV R45, R52 ;  /* 0x00000034002d7202 */ /* 0x000fe20000000f00 */
[-C--:B------:R-:W-:Y:S01]  /*1710*/  FFMA.FTZ R25, R53, R34.reuse, R7 ;  /* 0x0000002235197223 */ /* 0x080fe20000010007 */
[----:B------:R-:W-:Y:S01]  /*1720*/  FMUL.FTZ R52, R19, R34 ;  /* 0x0000002213347220 */ /* 0x000fe20000410000 */
[----:B------:R-:W-:Y:S01]  /*1730*/  FFMA.FTZ R27, R59, R58, R5 ;  /* 0x0000003a3b1b7223 */ /* 0x000fe20000010005 */
[----:B------:R-:W-:-:S02]  /*1740*/  HADD2.F32 R15, -RZ, R15.H1_H1 ;  /* 0x3000000fff0f7230 */ /* 0x000fc40000004100 */
[----:B------:R-:W-:Y:S01]  /*1750*/  FADD.FTZ R29, R29, R42 ;  /* 0x0000002a1d1d7221 */ /* 0x000fe20000010000 */
[----:B------:R1:W-:Y:S01]  /*1760*/  STL [R1+0xb8], R58 ;  /* 0x0000b83a01007387 */ /* 0x0003e20000100800 */
[----:B------:R-:W-:Y:S01]  /*1770*/  FFMA.FTZ R8, R11, R16, R8 ;  /* 0x000000100b087223 */ /* 0x000fe20000010008 */
[----:B------:R-:W-:Y:S01]  /*1780*/  FADD.FTZ R4, R4, R60 ;  /* 0x0000003c04047221 */ /* 0x000fe20000010000 */
[----:B------:R-:W-:Y:S01]  /*1790*/  FADD.FTZ R29, R29, R14 ;  /* 0x0000000e1d1d7221 */ /* 0x000fe20000010000 */
[----:B------:R-:W-:Y:S02]  /*17a0*/  FMUL.FTZ R6, R21, R14 ;  /* 0x0000000e15067220 */ /* 0x000fe40000410000 */
[----:B------:R-:W-:Y:S01]  /*17b0*/  FADD.FTZ R26, R4, R58 ;  /* 0x0000003a041a7221 */ /* 0x000fe20000010000 */
[----:B------:R-:W-:Y:S01]  /*17c0*/  FMUL.FTZ R45, R0, R45 ;  /* 0x0000002d002d7220 */ /* 0x000fe20000410000 */
[--C-:B------:R-:W-:Y:S02]  /*17d0*/  HADD2.F32 R38, -RZ, R24.reuse.H0_H0 ;  /* 0x20000018ff267230 */ /* 0x100fe40000004100 */
[----:B------:R-:W-:-:S05]  /*17e0*/  HADD2.F32 R24, -RZ, R24.H1_H1 ;  /* 0x30000018ff187230 */ /* 0x000fca0000004100 */
[----:B------:R-:W-:Y:S01]  /*17f0*/  FMUL.FTZ R4, R19, R24 ;  /* 0x0000001813047220 */ /* 0x000fe20000410000 */
[----:B--2---:R-:W-:Y:S01]  /*1800*/  FADD.FTZ R31, R10, R35 ;  /* 0x000000230a1f7221 */ /* 0x004fe20000010000 */
[C---:B------:R-:W-:Y:S01]  /*1810*/  FMUL.FTZ R49, R0.reuse, R49 ;  /* 0x0000003100317220 */ /* 0x040fe20000410000 */
[----:B------:R-:W-:Y:S01]  /*1820*/  FADD.FTZ R34, R3, R46 ;  /* 0x0000002e03227221 */ /* 0x000fe20000010000 */
[C---:B---3--:R-:W-:Y:S02]  /*1830*/  FMUL.FTZ R43, R0.reuse, R41 ;  /* 0x00000029002b7220 */ /* 0x048fe40000410000 */
[-C--:B------:R-:W-:Y:S02]  /*1840*/  FFMA.FTZ R30, R49, R35.reuse, R30 ;  /* 0x00000023311e7223 */ /* 0x080fe4000001001e */
[----:B------:R-:W-:Y:S01]  /*1850*/  FFMA.FTZ R28, R43, R42, R28 ;  /* 0x0000002a2b1c7223 */ /* 0x000fe2000001001c */
[----:B------:R-:W-:Y:S01]  /*1860*/  FADD.FTZ R31, R31, R15 ;  /* 0x0000000f1f1f7221 */ /* 0x000fe20000010000 */
[C---:B------:R-:W-:Y:S01]  /*1870*/  FMUL.FTZ R48, R23.reuse, R35 ;  /* 0x0000002317307220 */ /* 0x040fe20000410000 */
[C---:B----4-:R-:W-:Y:S01]  /*1880*/  FMUL.FTZ R7, R0.reuse, R12 ;  /* 0x0000000c00077220 */ /* 0x050fe20000410000 */
[C---:B------:R-:W-:Y:S01]  /*1890*/  FMUL.FTZ R41, R0.reuse, R40 ;  /* 0x0000002800297220 */ /* 0x040fe20000410000 */
[----:B------:R-:W-:Y:S01]  /*18a0*/  FMUL.FTZ R40, R23, R15 ;  /* 0x0000000f17287220 */ /* 0x000fe20000410000 */
[----:B------:R-:W-:-:S02]  /*18b0*/  FMUL.FTZ R3, R0, R36 ;  /* 0x0000002400037220 */ /* 0x000fc40000410000 */
[----:B------:R-:W2:Y:S01]  /*18c0*/  LDL.LU R36, [R1+0x50] ;  /* 0x0000500001247983 */ /* 0x000ea20000300800 */
[----:B------:R-:W-:-:S03]  /*18d0*/  FFMA.FTZ R30, R41, R15, R30 ;  /* 0x0000000f291e7223 */ /* 0x000fc6000001001e */
[----:B------:R-:W3:Y:S04]  /*18e0*/  LDL.LU R11, [R1+0x8c] ;  /* 0x00008c00010b7983 */ /* 0x000ee80000300800 */
[----:B0-----:R-:W4:Y:S01]  /*18f0*/  LDL.LU R61, [R1+0x80] ;  /* 0x00008000013d7983 */ /* 0x001f220000300800 */
[----:B------:R-:W-:-:S03]  /*1900*/  FMUL.FTZ R5, R0, R20 ;  /* 0x0000001400057220 */ /* 0x000fc60000410000 */
[----:B------:R-:W4:Y:S01]  /*1910*/  LDL.LU R12, [R1+0xc0] ;  /* 0x0000c000010c7983 */ /* 0x000f220000300800 */
[----:B------:R-:W-:-:S03]  /*1920*/  FFMA.FTZ R28, R5, R14, R28 ;  /* 0x0000000e051c7223 */ /* 0x000fc6000001001c */
[----:B------:R-:W4:Y:S04]  /*1930*/  LDL.LU R14, [R1+0x90] ;  /* 0x00009000010e7983 */ /* 0x000f280000300800 */
[----:B------:R-:W4:Y:S04]  /*1940*/  LDL.LU R15, [R1+0x4c] ;  /* 0x00004c00010f7983 */ /* 0x000f280000300800 */
[----:B------:R-:W4:Y:S04]  /*1950*/  LDL R35, [R1+0xa8] ;  /* 0x0000a80001237983 */ /* 0x000f280000100800 */
[----:B-1----:R-:W4:Y:S01]  /*1960*/  LDL.LU R58, [R1+0x94] ;  /* 0x00009400013a7983 */ /* 0x002f220000300800 */
[----:B------:R-:W-:-:S03]  /*1970*/  FMUL.FTZ R9, R0, R13 ;  /* 0x0000000d00097220 */ /* 0x000fc60000410000 */
[----:B------:R-:W4:Y:S04]  /*1980*/  LDL R16, [R1+0x84] ;  /* 0x0000840001107983 */ /* 0x000f280000100800 */
[----:B------:R-:W4:Y:S04]  /*1990*/  LDL.LU R18, [R1+0x98] ;  /* 0x0000980001127983 */ /* 0x000f280000300800 */
[----:B------:R-:W4:Y:S01]  /*19a0*/  LDL.LU R13, [R1+0xbc] ;  /* 0x0000bc00010d7983 */ /* 0x000f220000300800 */
[----:B------:R-:W-:-:S03]  /*19b0*/  FADD.FTZ R32, R32, R44 ;  /* 0x0000002c20207221 */ /* 0x000fc60000010000 */
[----:B------:R-:W4:Y:S01]  /*19c0*/  LDL.LU R20, [R1+0x9c] ;  /* 0x00009c0001147983 */ /* 0x000f220000300800 */
[----:B------:R-:W-:-:S03]  /*19d0*/  FFMA.FTZ R25, R45, R44, R25 ;  /* 0x0000002c2d197223 */ /* 0x000fc60000010019 */
[----:B------:R-:W4:Y:S01]  /*19e0*/  LDL.LU R22, [R1+0xa0] ;  /* 0x0000a00001167983 */ /* 0x000f220000300800 */
[----:B------:R-:W-:Y:S01]  /*19f0*/  FADD.FTZ R32, R32, R24 ;  /* 0x0000001820207221 */ /* 0x000fe20000010000 */
[----:B------:R-:W-:Y:S02]  /*1a00*/  FFMA.FTZ R25, R3, R24, R25 ;  /* 0x0000001803197223 */ /* 0x000fe40000010019 */
[----:B------:R-:W4:Y:S01]  /*1a10*/  LDL.LU R24, [R1+0xa4] ;  /* 0x0000a40001187983 */ /* 0x000f220000300800 */
[----:B------:R-:W-:Y:S01]  /*1a20*/  FMUL.FTZ R55, R0, R55 ;  /* 0x0000003700377220 */ /* 0x000fe20000410000 */
[----:B------:R-:W-:-:S03]  /*1a30*/  FMUL.FTZ R56, R23, R33 ;  /* 0x0000002117387220 */ /* 0x000fc60000410000 */
        /* <DEDUP_REMOVED lines=12> */
[-C--:B------:R-:W-:Y:S01]  /*1b00*/  FFMA.FTZ R33, R47, R46.reuse, R33 ;  /* 0x0000002e2f217223 */ /* 0x080fe20000010021 */
        /* <DEDUP_REMOVED lines=21> */
[-C--:B------:R-:W-:Y:S02]  /*1c60*/  FMUL.FTZ R8, R23, R37.reuse ;  /* 0x0000002517087220 */ /* 0x080fe40000410000 */
[----:B------:R-:W-:Y:S01]  /*1c70*/  FADD.FTZ R26, R26, R6 ;  /* 0x000000061a1a7221 */ /* 0x000fe20000010000 */
[----:B------:R-:W-:Y:S01]  /*1c80*/  FFMA.FTZ R27, R5, R6, R27 ;  /* 0x00000006051b7223 */ /* 0x000fe2000001001b */
[----:B------:R-:W-:Y:S02]  /*1c90*/  FADD.FTZ R31, R31, R37 ;  /* 0x000000251f1f7221 */ /* 0x000fe40000010000 */
[----:B------:R-:W-:Y:S01]  /*1ca0*/  FADD.FTZ R26, R26, R8 ;  /* 0x000000081a1a7221 */ /* 0x000fe20000010000 */
[C---:B------:R-:W-:Y:S01]  /*1cb0*/  FFMA.FTZ R27, R7.reuse, R8, R27 ;  /* 0x00000008071b7223 */ /* 0x040fe2000001001b */
[----:B------:R-:W-:Y:S01]  /*1cc0*/  FFMA.FTZ R30, R7, R37, R30 ;  /* 0x00000025071e7223 */ /* 0x000fe2000001001e */
[-C--:B--2---:R-:W-:Y:S01]  /*1cd0*/  FMUL.FTZ R10, R17, R36.reuse ;  /* 0x00000024110a7220 */ /* 0x084fe20000410000 */
[----:B------:R-:W-:Y:S01]  /*1ce0*/  FADD.FTZ R34, R34, R36 ;  /* 0x0000002422227221 */ /* 0x000fe20000010000 */
[----:B------:R-:W-:Y:S01]  /*1cf0*/  FFMA.FTZ R33, R9, R36, R33 ;  /* 0x0000002409217223 */ /* 0x000fe20000010021 */
[----:B---3--:R-:W-:Y:S01]  /*1d00*/  FMUL.FTZ R11, R0, R11 ;  /* 0x0000000b000b7220 */ /* 0x008fe20000410000 */
[----:B----4-:R-:W-:-:S02]  /*1d10*/  IMAD R35, R35, 0x18, R15 ;  /* 0x0000001823237824 */ /* 0x010fc400078e020f */
[----:B------:R-:W-:Y:S02]  /*1d20*/  FMUL.FTZ R15, R0, R58 ;  /* 0x0000003a000f7220 */ /* 0x000fe40000410000 */
[----:B------:R-:W0:Y:S01]  /*1d30*/  S2R R58, SR_TID.X ;  /* 0x00000000003a7919 */ /* 0x000e220000002100 */
[--C-:B------:R-:W-:Y:S02]  /*1d40*/  HADD2.F32 R36, -RZ, R12.reuse.H0_H0 ;  /* 0x2000000cff247230 */ /* 0x100fe40000004100 */
[----:B------:R-:W-:Y:S01]  /*1d50*/  FADD.FTZ R26, R26, R10 ;  /* 0x0000000a1a1a7221 */ /* 0x000fe20000010000 */
[----:B------:R-:W-:Y:S02]  /*1d60*/  HADD2.F32 R37, -RZ, R12.H1_H1 ;  /* 0x3000000cff257230 */ /* 0x000fe40000004100 */
[----:B------:R-:W-:Y:S01]  /*1d70*/  FFMA.FTZ R27, R9, R10, R27 ;  /* 0x0000000a091b7223 */ /* 0x000fe2000001001b */
[----:B------:R-:W-:Y:S01]  /*1d80*/  FMUL.FTZ R12, R19, R2 ;  /* 0x00000002130c7220 */ /* 0x000fe20000410000 */
[----:B------:R-:W-:-:S02]  /*1d90*/  HADD2.F32 R60, -RZ, R13.H0_H0 ;  /* 0x2000000dff3c7230 */ /* 0x000fc40000004100 */
[----:B------:R-:W-:Y:S02]  /*1da0*/  HADD2.F32 R2, -RZ, R13.H1_H1 ;  /* 0x3000000dff027230 */ /* 0x000fe40000004100 */
[----:B------:R-:W-:Y:S01]  /*1db0*/  FMUL.FTZ R13, R0, R14 ;  /* 0x0000000e000d7220 */ /* 0x000fe20000410000 */
[----:B------:R-:W-:Y:S01]  /*1dc0*/  FADD.FTZ R26, R26, R12 ;  /* 0x0000000c1a1a7221 */ /* 0x000fe20000010000 */
[----:B------:R-:W-:Y:S01]  /*1dd0*/  FFMA.FTZ R27, R11, R12, R27 ;  /* 0x0000000c0b1b7223 */ /* 0x000fe2000001001b */
[----:B------:R-:W-:Y:S01]  /*1de0*/  FMUL.FTZ R14, R21, R61 ;  /* 0x0000003d150e7220 */ /* 0x000fe20000410000 */
[----:B------:R-:W-:-:S03]  /*1df0*/  FMUL.FTZ R16, R23, R16 ;  /* 0x0000001017107220 */ /* 0x000fc60000410000 */
[----:B------:R-:W-:Y:S01]  /*1e00*/  FADD.FTZ R26, R26, R14 ;  /* 0x0000000e1a1a7221 */ /* 0x000fe20000010000 */
[----:B------:R-:W-:Y:S01]  /*1e10*/  FFMA.FTZ R27, R13, R14, R27 ;  /* 0x0000000e0d1b7223 */ /* 0x000fe2000001001b */
[----:B------:R-:W-:Y:S01]  /*1e20*/  FMUL.FTZ R17, R17, R36 ;  /* 0x0000002411117220 */ /* 0x000fe20000410000 */
[----:B------:R-:W-:Y:S01]  /*1e30*/  FMUL.FTZ R18, R0, R18 ;  /* 0x0000001200127220 */ /* 0x000fe20000410000 */
[----:B------:R-:W-:Y:S01]  /*1e40*/  FADD.FTZ R26, R26, R16 ;  /* 0x000000101a1a7221 */ /* 0x000fe20000010000 */
[----:B------:R-:W-:Y:S01]  /*1e50*/  FFMA.FTZ R27, R15, R16, R27 ;  /* 0x000000100f1b7223 */ /* 0x000fe2000001001b */
[----:B------:R-:W-:Y:S01]  /*1e60*/  FMUL.FTZ R19, R19, R37 ;  /* 0x0000002513137220 */ /* 0x000fe20000410000 */
[----:B------:R-:W-:Y:S01]  /*1e70*/  FMUL.FTZ R20, R0, R20 ;  /* 0x0000001400147220 */ /* 0x000fe20000410000 */
[----:B------:R-:W-:Y:S01]  /*1e80*/  FADD.FTZ R26, R26, R17 ;  /* 0x000000111a1a7221 */ /* 0x000fe20000010000 */
[----:B------:R-:W-:Y:S01]  /*1e90*/  FFMA.FTZ R27, R18, R17, R27 ;  /* 0x00000011121b7223 */ /* 0x000fe2000001001b */
[----:B0-----:R-:W-:Y:S01]  /*1ea0*/  LOP3.LUT R58, R58, 0xffff, RZ, 0xc0, !PT ;  /* 0x0000ffff3a3a7812 */ /* 0x001fe200078ec0ff */
[----:B------:R-:W-:Y:S01]  /*1eb0*/  FMUL.FTZ R21, R21, R60 ;  /* 0x0000003c15157220 */ /* 0x000fe20000410000 */
[----:B------:R-:W-:Y:S01]  /*1ec0*/  FMUL.FTZ R22, R0, R22 ;  /* 0x0000001600167220 */ /* 0x000fe20000410000 */
[----:B------:R-:W-:Y:S01]  /*1ed0*/  FADD.FTZ R26, R26, R19 ;  /* 0x000000131a1a7221 */ /* 0x000fe20000010000 */
[----:B------:R-:W-:Y:S01]  /*1ee0*/  FFMA.FTZ R27, R20, R19, R27 ;  /* 0x00000013141b7223 */ /* 0x000fe2000001001b */
[----:B------:R-:W-:-:S02]  /*1ef0*/  IMAD R58, R58, 0x445, RZ ;  /* 0x000004453a3a7824 */ /* 0x000fc400078e02ff */
[----:B------:R-:W-:Y:S01]  /*1f00*/  FMUL.FTZ R23, R23, R2 ;  /* 0x0000000217177220 */ /* 0x000fe20000410000 */
[----:B------:R-:W-:Y:S01]  /*1f10*/  FMUL.FTZ R24, R0, R24 ;  /* 0x0000001800187220 */ /* 0x000fe20000410000 */
[----:B------:R-:W-:Y:S01]  /*1f20*/  FADD.FTZ R26, R26, R21 ;  /* 0x000000151a1a7221 */ /* 0x000fe20000010000 */
[----:B------:R-:W-:Y:S01]  /*1f30*/  FFMA.FTZ R27, R22, R21, R27 ;  /* 0x00000015161b7223 */ /* 0x000fe2000001001b */
[----:B------:R-:W-:Y:S02]  /*1f40*/  SHF.R.U32.HI R58, RZ, 0x12, R58 ;  /* 0x00000012ff3a7819 */ /* 0x000fe4000001163a */
[----:B------:R-:W-:Y:S01]  /*1f50*/  FADD.FTZ R26, R26, R23 ;  /* 0x000000171a1a7221 */ /* 0x000fe20000010000 */
[----:B------:R-:W-:Y:S01]  /*1f60*/  FFMA.FTZ R27, R24, R23, R27 ;  /* 0x00000017181b7223 */ /* 0x000fe2000001001b */
[----:B------:R-:W-:Y:S02]  /*1f70*/  LEA R35, R58, R35, 0x3 ;  /* 0x000000233a237211 */ /* 0x000fe400078e18ff */
[----:B------:R0:W5:Y:S04]  /*1f80*/  LDL.LU R58, [R1+0xb8] ;  /* 0x0000b800013a7983 */ /* 0x0001680000300800 */
[----:B------:R1:W-:Y:S04]  /*1f90*/  STS.64 [R35], R26 ;  /* 0x0000001a23007388 */ /* 0x0003e80000000a00 */
[----:B-1----:R-:W2:Y:S04]  /*1fa0*/  LDL.LU R27, [R1+0x7c] ;  /* 0x00007c00011b7983 */ /* 0x002ea80000300800 */
[----:B------:R-:W3:Y:S01]  /*1fb0*/  LDL.LU R35, [R1+0x64] ;  /* 0x0000640001237983 */ /* 0x000ee20000300800 */
[----:B------:R-:W-:Y:S01]  /*1fc0*/  FFMA.FTZ R26, R18, R36, R33 ;  /* 0x00000024121a7223 */ /* 0x000fe20000010021 */
[----:B------:R-:W-:Y:S01]  /*1fd0*/  FADD.FTZ R29, R29, R61 ;  /* 0x0000003d1d1d7221 */ /* 0x000fe20000010000 */
[----:B------:R-:W-:Y:S01]  /*1fe0*/  FFMA.FTZ R28, R13, R61, R28 ;  /* 0x0000003d0d1c7223 */ /* 0x000fe2000001001c */
[----:B------:R-:W-:Y:S01]  /*1ff0*/  BAR.SYNC.DEFER_BLOCKING 0x0 ;  /* 0x0000000000007b1d */ /* 0x000fe20000010000 */
[----:B--2---:R-:W-:Y:S01]  /*2000*/  FADD.FTZ R32, R32, R27 ;  /* 0x0000001b20207221 */ /* 0x004fe20000010000 */
[----:B------:R-:W-:Y:S01]  /*2010*/  FFMA.FTZ R25, R11, R27, R25 ;  /* 0x0000001b0b197223 */ /* 0x000fe20000010019 */
[----:B------:R-:W-:-:S03]  /*2020*/  FADD.FTZ R27, R34, R36 ;  /* 0x00000024221b7221 */ /* 0x000fc60000010000 */
[----:B------:R-:W2:Y:S04]  /*2030*/  LDL.LU R34, [R1+0x68] ;  /* 0x0000680001227983 */ /* 0x000ea80000300800 */
[----:B------:R-:W4:Y:S04]  /*2040*/  LDL.LU R36, [R1+0x84] ;  /* 0x0000840001247983 */ /* 0x000f280000300800 */
[----:B------:R-:W2:Y:S04]  /*2050*/  LDL.LU R33, [R1+0x74] ;  /* 0x0000740001217983 */ /* 0x000ea80000300800 */
[----:B---3--:R1:W-:Y:S04]  /*2060*/  STS.64 [R35], R26 ;  /* 0x0000001a23007388 */ /* 0x0083e80000000a00 */
[----:B------:R0:W5:Y:S01]  /*2070*/  LDL.LU R61, [R1+0xb4] ;  /* 0x0000b400013d7983 */ /* 0x0001620000300800 */
[----:B-1----:R-:W-:-:S03]  /*2080*/  FADD.FTZ R27, R32, R37 ;  /* 0x00000025201b7221 */ /* 0x002fc60000010000 */
[----:B------:R-:W3:Y:S01]  /*2090*/  LDL.LU R32, [R1+0x6c] ;  /* 0x00006c0001207983 */ /* 0x000ee20000300800 */
[----:B------:R-:W-:Y:S01]  /*20a0*/  FADD.FTZ R29, R29, R60 ;  /* 0x0000003c1d1d7221 */ /* 0x000fe20000010000 */
[----:B------:R-:W-:Y:S02]  /*20b0*/  FFMA.FTZ R28, R22, R60, R28 ;  /* 0x0000003c161c7223 */ /* 0x000fe4000001001c */
[----:B------:R0:W5:Y:S01]  /*20c0*/  LDL.LU R60, [R1+0xb0] ;  /* 0x0000b000013c7983 */ /* 0x0001620000300800 */
[----:B------:R-:W-:Y:S02]  /*20d0*/  FFMA.FTZ R26, R20, R37, R25 ;  /* 0x00000025141a7223 */ /* 0x000fe40000010019 */
[----:B------:R-:W1:Y:S01]  /*20e0*/  S2R R37, SR_TID.X ;  /* 0x0000000000257919 */ /* 0x000e620000002100 */
[----:B----4-:R-:W-:Y:S01]  /*20f0*/  FADD.FTZ R31, R31, R36 ;  /* 0x000000241f1f7221 */ /* 0x010fe20000010000 */
[----:B------:R-:W-:-:S03]  /*2100*/  FFMA.FTZ R30, R15, R36, R30 ;  /* 0x000000240f1e7223 */ /* 0x000fc6000001001e */
[----:B------:R-:W-:Y:S01]  /*2110*/  FADD.FTZ R31, R31, R2 ;  /* 0x000000021f1f7221 */ /* 0x000fe20000010000 */
[----:B------:R-:W-:Y:S02]  /*2120*/  FFMA.FTZ R30, R24, R2, R30 ;  /* 0x00000002181e7223 */ /* 0x000fe4000001001e */
[----:B------:R0:W5:Y:S04]  /*2130*/  LDL.LU R2, [R1+0xac] ;  /* 0x0000ac0001027983 */ /* 0x0001680000300800 */
[----:B--2---:R2:W-:Y:S02]  /*2140*/  STS.64 [R34], R26 ;  /* 0x0000001a22007388 */ /* 0x0045e40000000a00 */
[----:B--2---:R-:W2:Y:S02]  /*2150*/  S2R R26, SR_TID.X ;  /* 0x00000000001a7919 */ /* 0x004ea40000002100 */
[----:B---3--:R3:W-:Y:S04]  /*2160*/  STS.64 [R32], R28 ;  /* 0x0000001c20007388 */ /* 0x0087e80000000a00 */
[----:B------:R4:W-:Y:S01]  /*2170*/  STS.64 [R33], R30 ;  /* 0x0000001e21007388 */ /* 0x0009e20000000a00 */
[----:B-1----:R-:W-:-:S02]  /*2180*/  IADD3 R35, PT, PT, R37, 0x1e0, RZ ;  /* 0x000001e025237810 */ /* 0x002fc40007ffe0ff */
[----:B------:R-:W-:Y:S02]  /*2190*/  SHF.L.U32 R36, R37, 0x3, RZ ;  /* 0x0000000325247819 */ /* 0x000fe400000006ff */
[----:B------:R-:W-:Y:S02]  /*21a0*/  SHF.R.U32.HI R25, RZ, 0x4, R35 ;  /* 0x00000004ff197819 */ /* 0x000fe40000011623 */
[----:B------:R-:W-:Y:S02]  /*21b0*/  LOP3.LUT R34, R36, 0x1fe0, RZ, 0xc0, !PT ;  /* 0x00001fe024227812 */ /* 0x000fe400078ec0ff */
[----:B------:R-:W-:Y:S02]  /*21c0*/  LOP3.LUT R25, R25, R37, RZ, 0x3c, !PT ;  /* 0x0000002519197212 */ /* 0x000fe400078e3cff */
[----:B--2---:R-:W-:-:S04]  /*21d0*/  SHF.R.U32.HI R27, RZ, 0x4, R26 ;  /* 0x00000004ff1b7819 */ /* 0x004fc8000001161a */
[----:B------:R-:W-:-:S04]  /*21e0*/  LOP3.LUT R27, R27, R26, RZ, 0x3c, !PT ;  /* 0x0000001a1b1b7212 */ /* 0x000fc800078e3cff */
[----:B------:R-:W-:-:S04]  /*21f0*/  SHF.L.U32 R27, R27, 0x3, RZ ;  /* 0x000000031b1b7819 */ /* 0x000fc800000006ff */
[----:B------:R-:W-:Y:S02]  /*2200*/  LOP3.LUT R27, R27, 0x18, RZ, 0xc0, !PT ;  /* 0x000000181b1b7812 */ /* 0x000fe400078ec0ff */
[----:B---3--:R-:W-:Y:S02]  /*2210*/  SHF.L.U32 R28, R35, 0x3, RZ ;  /* 0x00000003231c7819 */ /* 0x008fe400000006ff */
[----:B------:R-:W-:Y:S01]  /*2220*/  IADD3 R34, PT, PT, R34, UR7, R27 ;  /* 0x0000000722227c10 */ /* 0x000fe2000fffe01b */
[----:B------:R-:W-:Y:S01]  /*2230*/  BAR.SYNC.DEFER_BLOCKING 0x0 ;  /* 0x0000000000007b1d */ /* 0x000fe20000010000 */
[----:B------:R-:W-:Y:S02]  /*2240*/  SHF.L.U32 R25, R25, 0x3, RZ ;  /* 0x0000000319197819 */ /* 0x000fe400000006ff */
[----:B------:R-:W-:Y:S02]  /*2250*/  LOP3.LUT R28, R28, 0x3fe0, RZ, 0xc0, !PT ;  /* 0x00003fe01c1c7812 */ /* 0x000fe400078ec0ff */
[----:B------:R-:W-:-:S04]  /*2260*/  LOP3.LUT R25, R25, 0x18, RZ, 0xc0, !PT ;  /* 0x0000001819197812 */ /* 0x000fc800078ec0ff */
[----:B------:R-:W-:Y:S01]  /*2270*/  IADD3 R28, PT, PT, R28, UR7, R25 ;  /* 0x000000071c1c7c10 */ /* 0x000fe2000fffe019 */
[----:B------:R-:W1:Y:S04]  /*2280*/  LDS.64 R32, [R34] ;  /* 0x0000000022207984 */ /* 0x000e680000000a00 */
[----:B------:R-:W2:Y:S04]  /*2290*/  LDS.64 R34, [R34+0x1e00] ;  /* 0x001e000022227984 */ /* 0x000ea80000000a00 */
[----:B------:R0:W3:Y:S04]  /*22a0*/  LDS.64 R26, [R28] ;  /* 0x000000001c1a7984 */ /* 0x0000e80000000a00 */
[----:B------:R-:W0:Y:S01]  /*22b0*/  LDS.64 R28, [R28+0x1e00] ;  /* 0x001e00001c1c7984 */ /* 0x000e220000000a00 */
[----:B------:R-:W-:Y:S01]  /*22c0*/  ULOP3.LUT UR10, UR10, UR12, URZ, 0xfc, !UPT ;  /* 0x0000000c0a0a7292 */ /* 0x000fe2000f8efcff */
[----:B------:R-:W-:-:S03]  /*22d0*/  UMOV UR7, URZ ;  /* 0x000000ff00077c82 */ /* 0x000fc60008000000 */
[----:B------:R-:W-:Y:S02]  /*22e0*/  UIMAD.WIDE.U32 UR10, UR10, 0x780, UR6 ;  /* 0x000007800a0a78a5 */ /* 0x000fe4000f8e0006 */
[----:B------:R-:W-:-:S04]  /*22f0*/  UIMAD UR13, UR13, 0x780, URZ ;  /* 0x000007800d0d78a4 */ /* 0x000fc8000f8e02ff */
[----:B------:R-:W-:Y:S02]  /*2300*/  IADD3 R25, P0, PT, R37, UR10, RZ ;  /* 0x0000000a25197c10 */ /* 0x000fe4000ff1e0ff */
[----:B----4-:R-:W-:-:S04]  /*2310*/  MOV R31, UR11 ;  /* 0x0000000b001f7c02 */ /* 0x010fc80008000f00 */
[----:B------:R-:W-:Y:S02]  /*2320*/  IADD3.X R31, PT, PT, R31, UR13, RZ, P0, !PT ;  /* 0x0000000d1f1f7c10 */ /* 0x000fe400087fe4ff */
[----:B------:R-:W-:Y:S01]  /*2330*/  ISETP.GT.U32.AND P0, PT, R37, 0x1f, PT ;  /* 0x0000001f2500780c */ /* 0x000fe20003f04070 */
[----:B------:R-:W-:Y:S01]  /*2340*/  UIADD3 UR11, UP0, UPT, UR14, 0x3, URZ ;  /* 0x000000030e0b7890 */ /* 0x000fe2000ff1e0ff */
[C---:B------:R-:W-:Y:S01]  /*2350*/  LEA R30, P1, R25.reuse, UR20, 0x3 ;  /* 0x00000014191e7c11 */ /* 0x040fe2000f8218ff */
[----:B------:R-:W-:Y:S01]  /*2360*/  USHF.L.U32 UR10, UR14, 0x4, URZ ;  /* 0x000000040e0a7899 */ /* 0x000fe200080006ff */
[----:B------:R-:W-:Y:S01]  /*2370*/  BSSY.RECONVERGENT B0, `(.L_x_664) ;  /* 0x00000b2000007945 */ /* 0x000fe20003800200 */
[----:B------:R-:W-:Y:S01]  /*2380*/  UIADD3.X UR5, UPT, UPT, URZ, UR5, URZ, UP0, !UPT ;  /* 0x00000005ff057290 */ /* 0x000fe200087fe4ff */
[----:B------:R-:W-:Y:S01]  /*2390*/  LEA.HI.X R31, R25, UR21, R31, 0x3, P1 ;  /* 0x00000015191f7c11 */ /* 0x000fe200088f1c1f */
[----:B------:R-:W-:Y:S01]  /*23a0*/  ULOP3.LUT UR10, UR10, 0x10, URZ, 0xc0, !UPT ;  /* 0x000000100a0a7892 */ /* 0x000fe2000f8ec0ff */
[----:B-1----:R-:W-:Y:S01]  /*23b0*/  FADD.FTZ R32, RZ, R32 ;  /* 0x00000020ff207221 */ /* 0x002fe20000010000 */
[----:B------:R-:W-:Y:S01]  /*23c0*/  FADD.FTZ R33, RZ, R33 ;  /* 0x00000021ff217221 */ /* 0x000fe20000010000 */
[----:B------:R-:W-:-:S02]  /*23d0*/  UMOV UR14, UR11 ;  /* 0x0000000b000e7c82 */ /* 0x000fc40008000000 */
[----:B--2---:R-:W-:Y:S01]  /*23e0*/  FADD.FTZ R32, R32, R34 ;  /* 0x0000002220207221 */ /* 0x004fe20000010000 */
[----:B------:R-:W-:Y:S01]  /*23f0*/  FADD.FTZ R33, R33, R35 ;  /* 0x0000002321217221 */ /* 0x000fe20000010000 */
[----:B------:R-:W-:Y:S01]  /*2400*/  CS2R R34, SRZ ;  /* 0x0000000000227805 */ /* 0x000fe2000001ff00 */
[----:B------:R-:W-:Y:S06]  /*2410*/  @P0 BRA `(.L_x_665) ;  /* 0x00000008009c0947 */ /* 0x000fec0003800000 */
        /* <DEDUP_REMOVED lines=163> */
[----:B------:R-:W-:-:S05]  /*2e50*/  IADD3 R25, PT, PT, R35, R25, RZ ;  /* 0x0000001923197210 */ /* 0x000fca0007ffe0ff */
[----:B------:R-:W1:Y:S02]  /*2e60*/  LDS.64 R34, [R25] ;  /* 0x0000000019227984 */ /* 0x000e640000000a00 */
[----:B-1----:R-:W-:Y:S01]  /*2e70*/  FADD.FTZ R34, R36, R34 ;  /* 0x0000002224227221 */ /* 0x002fe20000010000 */
[----:B------:R-:W-:-:S07]  /*2e80*/  FADD.FTZ R35, R37, R35 ;  /* 0x0000002325237221 */ /* 0x000fce0000010000 */
.L_x_665:
[----:B------:R-:W-:Y:S05]  /*2e90*/  BSYNC.RECONVERGENT B0 ;  /* 0x0000000000007941 */ /* 0x000fea0003800200 */
.L_x_664:
[----:B------:R-:W1:Y:S01]  /*2ea0*/  S2R R37, SR_TID.X ;  /* 0x0000000000257919 */ /* 0x000e620000002100 */
[----:B---3--:R-:W-:Y:S01]  /*2eb0*/  FADD.FTZ R26, RZ, R26 ;  /* 0x0000001aff1a7221 */ /* 0x008fe20000010000 */
[----:B------:R-:W-:Y:S01]  /*2ec0*/  FADD.FTZ R27, RZ, R27 ;  /* 0x0000001bff1b7221 */ /* 0x000fe20000010000 */
[----:B------:R-:W2:Y:S01]  /*2ed0*/  LDCU.64 UR20, c[0x0][0x3c8] ;  /* 0x00007900ff1477ac */ /* 0x000ea20008000a00 */
[----:B------:R-:W3:Y:S01]  /*2ee0*/  SHFL.BFLY PT, R36, R34, 0x1, 0x1f ;  /* 0x0c201f0022247f89 */ /* 0x000ee200000e0000 */
[----:B0-----:R-:W-:Y:S01]  /*2ef0*/  FADD.FTZ R28, R26, R28 ;  /* 0x0000001c1a1c7221 */ /* 0x001fe20000010000 */
[----:B------:R-:W-:Y:S01]  /*2f00*/  FADD.FTZ R29, R27, R29 ;  /* 0x0000001d1b1d7221 */ /* 0x000fe20000010000 */
[----:B------:R-:W-:Y:S01]  /*2f10*/  BSSY.RECONVERGENT B0, `(.L_x_666) ;  /* 0x0000014000007945 */ /* 0x000fe20003800200 */
[----:B------:R-:W0:Y:S04]  /*2f20*/  SHFL.BFLY PT, R25, R35, 0x1, 0x1f ;  /* 0x0c201f0023197f89 */ /* 0x000e2800000e0000 */
[----:B------:R4:W-:Y:S04]  /*2f30*/  STG.E.64 desc[UR18][R30.64+0xc000], R32 ;  /* 0x00c000201e007986 */ /* 0x0009e8000c101b12 */
[----:B------:R4:W-:Y:S01]  /*2f40*/  STG.E.64 desc[UR18][R30.64+0xcf00], R28 ;  /* 0x00cf001c1e007986 */ /* 0x0009e2000c101b12 */
[----:B---3--:R-:W-:Y:S01]  /*2f50*/  FADD.FTZ R26, R36, R34 ;  /* 0x00000022241a7221 */ /* 0x008fe20000010000 */
[----:B-1----:R-:W-:Y:S01]  /*2f60*/  LOP3.LUT P0, RZ, R37, 0x3e1, RZ, 0xc0, !PT ;  /* 0x000003e125ff7812 */ /* 0x002fe2000780c0ff */
[----:B0-----:R-:W-:-:S12]  /*2f70*/  FADD.FTZ R27, R25, R35 ;  /* 0x00000023191b7221 */ /* 0x001fd80000010000 */
        /* <DEDUP_REMOVED lines=13> */
.L_x_667:
[----:B------:R-:W-:Y:S05]  /*3050*/  BSYNC.RECONVERGENT B0 ;  /* 0x0000000000007941 */ /* 0x000fea0003800200 */
.L_x_666:
        /* <DEDUP_REMOVED lines=9> */
[----:B------:R-:W-:Y:S02]  /*30f0*/  MOV R25, 0x7fffff41 ;  /* 0x7fffff4100197802 */ /* 0x000fe40000000f00 */
[----:B0-----:R-:W-:Y:S02]  /*3100*/  MOV R26, UR8 ;  /* 0x00000008001a7c02 */ /* 0x001fe40008000f00 */
        /* <DEDUP_REMOVED lines=9> */
[----:B------:R-:W1:Y:S02]  /*31a0*/  LDC.64 R28, c[0x0][0x3d8] ;  /* 0x0000f600ff1c7b82 */ /* 0x000e640000000a00 */
.L_x_670:
[----:B01----:R-:W2:Y:S04]  /*31b0*/  LD.E.STRONG.GPU R26, desc[UR18][R28.64+0xc] ;  /* 0x00000c121c1a7980 */ /* 0x003ea8000c10f900 */
[----:B--2---:R-:W-:Y:S01]  /*31c0*/  CCTL.IVALL ;  /* 0x00000000ff00798f */ /* 0x004fe20002000000 */
[----:B------:R-:W-:Y:S05]  /*31d0*/  YIELD ;  /* 0x0000000000007946 */ /* 0x000fea0003800000 */
[----:B-----5:R-:W-:-:S04]  /*31e0*/  LOP3.LUT R26, R26, R25, RZ, 0x3c, !PT ;  /* 0x000000191a1a7212 */ /* 0x020fc800078e3cff */
[----:B------:R-:W-:-:S13]  /*31f0*/  ISETP.GT.AND P0, PT, R26, -0x1, PT ;  /* 0xffffffff1a00780c */ /* 0x000fda0003f04270 */
[----:B------:R-:W-:Y:S05]  /*3200*/  @P0 BRA `(.L_x_670) ;  /* 0xfffffffc00e80947 */ /* 0x000fea000383ffff */
.L_x_669:
[----:B------:R-:W-:Y:S05]  /*3210*/  WARPSYNC.ALL ;  /* 0x0000000000007948 */ /* 0x000fea0003800000 */
[----:B------:R-:W-:Y:S06]  /*3220*/  BAR.SYNC.DEFER_BLOCKING 0x0 ;  /* 0x0000000000007b1d */ /* 0x000fec0000010000 */
[----:B------:R-:W-:Y:S05]  /*3230*/  BRA `(.L_x_671) ;  /* 0x0000000000607947 */ /* 0x000fea0003800000 */
.L_x_668:
[----:B------:R-:W1:Y:S01]  /*3240*/  S2R R25, SR_TID.X ;  /* 0x0000000000197919 */ /* 0x000e620000002100 */
[----:B------:R-:W-:Y:S01]  /*3250*/  BAR.SYNC.DEFER_BLOCKING 0x0 ;  /* 0x0000000000007b1d */ /* 0x000fe20000010000 */
[----:B-1----:R-:W-:-:S13]  /*3260*/  ISETP.NE.AND P0, PT, R25, RZ, PT ;  /* 0x000000ff1900720c */ /* 0x002fda0003f05270 */
[----:B------:R-:W-:Y:S05]  /*3270*/  @P0 BRA `(.L_x_672) ;  /* 0x0000000000480947 */ /* 0x000fea0003800000 */
[----:B-----5:R-:W1:Y:S01]  /*3280*/  S2R R2, SR_CTAID.Y ;  /* 0x0000000000027919 */ /* 0x020e620000002600 */
[----:B0-----:R-:W1:Y:S01]  /*3290*/  LDC.64 R26, c[0x0][0x3d8] ;  /* 0x0000f600ff1a7b82 */ /* 0x001e620000000a00 */
[----:B------:R-:W-:-:S07]  /*32a0*/  MOV R25, 0x7fffffc1 ;  /* 0x7fffffc100197802 */ /* 0x000fce0000000f00 */
[----:B------:R-:W0:Y:S01]  /*32b0*/  S2UR UR6, SR_CTAID.X ;  /* 0x00000000000679c3 */ /* 0x000e220000002500 */
[----:B-1----:R-:W-:Y:S01]  /*32c0*/  IMAD.WIDE.U32 R26, R2, 0x4, R26 ;  /* 0x00000004021a7825 */ /* 0x002fe200078e001a */
[----:B0-----:R-:W-:-:S04]  /*32d0*/  MOV R2, UR6 ;  /* 0x0000000600027c02 */ /* 0x001fc80008000f00 */
[----:B------:R-:W-:-:S04]  /*32e0*/  ISETP.NE.AND P0, PT, R2, RZ, PT ;  /* 0x000000ff0200720c */ /* 0x000fc80003f05270 */
[----:B------:R-:W-:Y:S01]  /*32f0*/  SEL R25, R25, 0x1, !P0 ;  /* 0x0000000119197807 */ /* 0x000fe20004000000 */
[----:B------:R-:W-:Y:S06]  /*3300*/  MEMBAR.ALL.GPU ;  /* 0x0000000000007992 */ /* 0x000fec000000a000 */
[----:B------:R-:W-:-:S00]  /*3310*/  ERRBAR ;  /* 0x00000000000079ab */ /* 0x000fc00000000000 */
[----:B------:R-:W-:Y:S06]  /*3320*/  CGAERRBAR ;  /* 0x00000000000075ab */ /* 0x000fec0000000000 */
[----:B------:R0:W5:Y:S02]  /*3330*/  ATOM.E.ADD.STRONG.GPU PT, R25, desc[UR18][R26.64], R25 ;  /* 0x800000191a19798a */ /* 0x00016400081ef112 */
.L_x_673:
[----:B------:R-:W2:Y:S04]  /*3340*/  LD.E.STRONG.GPU R28, desc[UR18][R26.64] ;  /* 0x000000121a1c7980 */ /* 0x000ea8000c10f900 */
[----:B--2---:R-:W-:Y:S01]  /*3350*/  CCTL.IVALL ;  /* 0x00000000ff00798f */ /* 0x004fe20002000000 */
[----:B------:R-:W-:Y:S05]  /*3360*/  YIELD ;  /* 0x0000000000007946 */ /* 0x000fea0003800000 */
[----:B-----5:R-:W-:-:S04]  /*3370*/  LOP3.LUT R28, R28, R25, RZ, 0x3c, !PT ;  /* 0x000000191c1c7212 */ /* 0x020fc800078e3cff */
[----:B------:R-:W-:-:S13]  /*3380*/  ISETP.GT.AND P0, PT, R28, -0x1, PT ;  /* 0xffffffff1c00780c */ /* 0x000fda0003f04270 */
[----:B------:R-:W-:Y:S05]  /*3390*/  @P0 BRA `(.L_x_673) ;  /* 0xfffffffc00e80947 */ /* 0x000fea000383ffff */
.L_x_672:
[----:B------:R-:W-:Y:S05]  /*33a0*/  WARPSYNC.ALL ;  /* 0x0000000000007948 */ /* 0x000fea0003800000 */
[----:B------:R-:W-:Y:S06]  /*33b0*/  BAR.SYNC.DEFER_BLOCKING 0x0 ;  /* 0x0000000000007b1d */ /* 0x000fec0000010000 */
.L_x_671:
[----:B0-----:R-:W0:Y:S01]  /*33c0*/  S2R R28, SR_TID.X ;  /* 0x00000000001c7919 */ /* 0x001e220000002100 */
[----:B------:R-:W-:Y:S01]  /*33d0*/  BSSY.RECONVERGENT B0, `(.L_x_674) ;  /* 0x0000021000007945 */ /* 0x000fe20003800200 */
[----:B------:R-:W-:Y:S02]  /*33e0*/  CS2R R26, SRZ ;  /* 0x00000000001a7805 */ /* 0x000fe4000001ff00 */
[----:B0-----:R-:W-:-:S13]  /*33f0*/  ISETP.GT.U32.AND P0, PT, R28, 0xff, PT ;  /* 0x000000ff1c00780c */ /* 0x001fda0003f04070 */
        /* <DEDUP_REMOVED lines=30> */
.L_x_675:
[----:B------:R-:W-:Y:S05]  /*35e0*/  BSYNC.RECONVERGENT B0 ;  /* 0x0000000000007941 */ /* 0x000fea0003800200 */
.L_x_674:
[----:B------:R-:W2:Y:S04]  /*35f0*/  LDL.LU R37, [R1+0xc] ;  /* 0x00000c0001257983 */ /* 0x000ea80000300800 */
[----:B------:R-:W3:Y:S04]  /*3600*/  LDL.LU R36, [R1+0x1c] ;  /* 0x00001c0001247983 */ /* 0x000ee80000300800 */
[----:B------:R-:W4:Y:S04]  /*3610*/  LDL.LU R28, [R1+0x30] ;  /* 0x00003000011c7983 */ /* 0x000f280000300800 */
[----:B------:R-:W3:Y:S04]  /*3620*/  LDL.LU R29, [R1+0x2c] ;  /* 0x00002c00011d7983 */ /* 0x000ee80000300800 */
[----:B------:R-:W3:Y:S04]  /*3630*/  LDL.LU R30, [R1+0x28] ;  /* 0x00002800011e7983 */ /* 0x000ee80000300800 */
[----:B------:R-:W3:Y:S04]  /*3640*/  LDL.LU R31, [R1+0x24] ;  /* 0x00002400011f7983 */ /* 0x000ee80000300800 */
[----:B------:R-:W3:Y:S04]  /*3650*/  LDL.LU R32, [R1+0x20] ;  /* 0x0000200001207983 */ /* 0x000ee80000300800 */
[----:B------:R-:W3:Y:S04]  /*3660*/  LDL.LU R33, [R1+0x18] ;  /* 0x0000180001217983 */ /* 0x000ee80000300800 */
[----:B------:R-:W3:Y:S04]  /*3670*/  LDL.LU R34, [R1+0x10] ;  /* 0x0000100001227983 */ /* 0x000ee80000300800 */
[----:B------:R-:W3:Y:S04]  /*3680*/  LDL.LU R35, [R1] ;  /* 0x0000000001237983 */ /* 0x000ee80000300800 */
[----:B------:R0:W-:Y:S04]  /*3690*/  STL [R1+0xbc], R0 ;  /* 0x0000bc0001007387 */ /* 0x0001e80000100800 */
[----:B0-----:R-:W2:Y:S01]  /*36a0*/  LDL.LU R0, [R1+0x88] ;  /* 0x0000880001007983 */ /* 0x001ea20000300800 */
[----:B------:R-:W-:-:S03]  /*36b0*/  UIADD3 UR6, UPT, UPT, UR15, 0x5280, URZ ;  /* 0x000052800f067890 */ /* 0x000fc6000fffe0ff */
[----:B------:R-:W0:Y:S01]  /*36c0*/  SHFL.BFLY PT, R25, R26, 0x8, 0x1f ;  /* 0x0d001f001a197f89 */ /* 0x000e2200000e0000 */
[----:B------:R-:W-:-:S03]  /*36d0*/  ULEA UR6, UR16, UR6, 0x18 ;  /* 0x0000000610067291 */ /* 0x000fc6000f8ec0ff */
[----:B------:R1:W-:Y:S04]  /*36e0*/  STL [R1+0xb8], R20 ;  /* 0x0000b81401007387 */ /* 0x0003e80000100800 */
[----:B------:R-:W-:Y:S04]  /*36f0*/  STL [R1+0xb4], R22 ;  /* 0x0000b41601007387 */ /* 0x000fe80000100800 */
[----:B------:R-:W-:Y:S01]  /*3700*/  STL [R1+0xb0], R24 ;  /* 0x0000b01801007387 */ /* 0x000fe20000100800 */
[----:B-1----:R-:W1:Y:S03]  /*3710*/  S2R R20, SR_TID.X ;  /* 0x0000000000147919 */ /* 0x002e660000002100 */
[----:B-----5:R-:W-:Y:S01]  /*3720*/  STL [R1+0xac], R2 ;  /* 0x0000ac0201007387 */ /* 0x020fe20000100800 */
[----:B0-----:R-:W-:-:S03]  /*3730*/  FADD.FTZ R25, R25, R26 ;  /* 0x0000001a19197221 */ /* 0x001fc60000010000 */
[----:B------:R-:W0:Y:S01]  /*3740*/  SHFL.BFLY PT, R26, R27, 0x8, 0x1f ;  /* 0x0d001f001b1a7f89 */ /* 0x000e2200000e0000 */
[----:B-1----:R-:W-:Y:S01]  /*3750*/  LOP3.LUT P0, RZ, R20, 0x30f, RZ, 0xc0, !PT ;  /* 0x0000030f14ff7812 */ /* 0x002fe2000780c0ff */
        /* <DEDUP_REMOVED lines=17> */
[----:B--2---:R-:W-:Y:S02]  /*3870*/  IADD3 R25, PT, PT, R0, -UR10, RZ ;  /* 0x8000000a00197c10 */ /* 0x004fe4000fffe0ff */
[----:B------:R-:W2:Y:S02]  /*3880*/  LDL.LU R0, [R1+0x40] ;  /* 0x0000400001007983 */ /* 0x000ea40000300800 */
[----:B------:R-:W-:Y:S01]  /*3890*/  LEA R25, R25, UR6, 0x3 ;  /* 0x0000000619197c11 */ /* 0x000fe2000f8e18ff */
[----:B------:R-:W0:Y:S01]  /*38a0*/  LDCU.64 UR6, c[0x0][0x380] ;  /* 0x00007000ff0677ac */ /* 0x000e220008000a00 */
[----:B------:R-:W-:Y:S06]  /*38b0*/  BAR.SYNC.DEFER_BLOCKING 0x0 ;  /* 0x0000000000007b1d */ /* 0x000fec0000010000 */
[----:B------:R-:W2:Y:S04]  /*38c0*/  LDL.LU R20, [R1+0x3c] ;  /* 0x00003c0001147983 */ /* 0x000ea80000300800 */
[----:B------:R-:W2:Y:S04]  /*38d0*/  LDL.LU R22, [R1+0x38] ;  /* 0x0000380001167983 */ /* 0x000ea80000300800 */
[----:B------:R-:W2:Y:S04]  /*38e0*/  LDL.LU R24, [R1+0x48] ;  /* 0x0000480001187983 */ /* 0x000ea80000300800 */
[----:B------:R-:W2:Y:S04]  /*38f0*/  LDL.LU R2, [R1+0x44] ;  /* 0x0000440001027983 */ /* 0x000ea80000300800 */
[----:B------:R-:W1:Y:S02]  /*3900*/  LDS.64 R26, [R25] ;  /* 0x00000000191a7984 */ /* 0x000e640000000a00 */
[--C-:B-1----:R-:W-:Y:S01]  /*3910*/  FADD.FTZ R25, R37, -R26.reuse ;  /* 0x8000001a25197221 */ /* 0x102fe20000010000 */
[--C-:B----4-:R-:W-:Y:S01]  /*3920*/  FADD.FTZ R28, R28, -R26.reuse ;  /* 0x8000001a1c1c7221 */ /* 0x110fe20000010000 */
[----:B------:R-:W4:Y:S01]  /*3930*/  LDL.LU R37, [R1+0x14] ;  /* 0x0000140001257983 */ /* 0x000f220000300800 */
[--C-:B---3--:R-:W-:Y:S01]  /*3940*/  FADD.FTZ R29, R29, -R26.reuse ;  /* 0x8000001a1d1d7221 */ /* 0x108fe20000010000 */
[----:B------:R-:W-:Y:S01]  /*3950*/  FFMA.FTZ R25, R36, -R27, R25 ;  /* 0x8000001b24197223 */ /* 0x000fe20000010019 */
        /* <DEDUP_REMOVED lines=33> */
[----:B------:R-:W-:-:S03]  /*3b70*/  FFMA.FTZ R29, R20, -R27, R29 ;  /* 0x8000001b141d7223 */ /* 0x000fc6000001001d */
[----:B------:R-:W2:Y:S01]  /*3b80*/  LDL.LU R20, [R1+0xb8] ;  /* 0x0000b80001147983 */ /* 0x000ea20000300800 */
[----:B------:R-:W-:-:S03]  /*3b90*/  FFMA.FTZ R30, R22, -R27, R30 ;  /* 0x8000001b161e7223 */ /* 0x000fc6000001001e */
[----:B------:R-:W2:Y:S01]  /*3ba0*/  LDL.LU R22, [R1+0xb4] ;  /* 0x0000b40001167983 */ /* 0x000ea20000300800 */
[----:B------:R-:W-:-:S03]  /*3bb0*/  FFMA.FTZ R31, R24, -R27, R31 ;  /* 0x8000001b181f7223 */ /* 0x000fc6000001001f */
[----:B------:R-:W2:Y:S01]  /*3bc0*/  LDL.LU R24, [R1+0xb0] ;  /* 0x0000b00001187983 */ /* 0x000ea20000300800 */
[----:B------:R-:W-:-:S03]  /*3bd0*/  FFMA.FTZ R32, R2, -R27, R32 ;  /* 0x8000001b02207223 */ /* 0x000fc60000010020 */
[----:B------:R1:W5:Y:S01]  /*3be0*/  LDL.LU R2, [R1+0xac] ;  /* 0x0000ac0001027983 */ /* 0x0003620000300800 */
[----:B---3--:R-:W-:-:S03]  /*3bf0*/  FFMA.FTZ R35, R36, -R27, R35 ;  /* 0x8000001b24237223 */ /* 0x008fc60000010023 */
[----:B------:R-:W0:Y:S01]  /*3c00*/  LDL.LU R36, [R1+0x54] ;  /* 0x0000540001247983 */ /* 0x000e220000300800 */
[----:B----4-:R-:W-:-:S03]  /*3c10*/  FFMA.FTZ R33, R26, -R27, R33 ;  /* 0x8000001b1a217223 */ /* 0x010fc60000010021 */
        /* <DEDUP_REMOVED lines=27> */
[C---:B------:R-:W-:Y:S01]  /*3dd0*/  FMUL.FTZ R33, R0.reuse, R33 ;  /* 0x0000002100217220 */ /* 0x040fe20000410000 */
[C---:B------:R-:W-:Y:S01]  /*3de0*/  FMUL.FTZ R34, R0.reuse, R34 ;  /* 0x0000002200227220 */ /* 0x040fe20000410000 */
[----:B------:R-:W-:Y:S01]  /*3df0*/  F2FP.F16.F32.PACK_AB R6, R7, R6 ;  /* 0x000000060706723e */ /* 0x000fe200000000ff */
[C---:B------:R-:W-:Y:S01]  /*3e00*/  FMUL.FTZ R7, R0.reuse, R29 ;  /* 0x0000001d00077220 */ /* 0x040fe20000410000 */
[----:B------:R-:W-:Y:S01]  /*3e10*/  FMUL.FTZ R58, R0, R58 ;  /* 0x0000003a003a7220 */ /* 0x000fe20000410000 */
[-C--:B------:R-:W-:Y:S01]  /*3e20*/  FFMA.FTZ R25, R20, -R27.reuse, R19 ;  /* 0x8000001b14197223 */ /* 0x080fe20000010013 */
[-C--:B------:R-:W-:Y:S01]  /*3e30*/  FFMA.FTZ R61, R22, -R27.reuse, R21 ;  /* 0x8000001b163d7223 */ /* 0x080fe20000010015 */
        /* <DEDUP_REMOVED lines=34> */
[----:B0-----:R-:W-:Y:S02]  /*4060*/  IADD3 R4, P0, PT, R36, UR6, RZ ;  /* 0x0000000624047c10 */ /* 0x001fe4000ff1e0ff */
[----:B------:R-:W-:-:S02]  /*4070*/  F2FP.F16.F32.PACK_AB R36, R16, R39 ;  /* 0x000000271024723e */ /* 0x000fc400000000ff */
[----:B------:R-:W-:Y:S02]  /*4080*/  F2FP.F16.F32.PACK_AB R28, R28, R17 ;  /* 0x000000111c1c723e */ /* 0x000fe400000000ff */
[----:B---3--:R-:W-:Y:S01]  /*4090*/  IADD3.X R5, PT, PT, R26, UR7, RZ, P0, !PT ;  /* 0x000000071a057c10 */ /* 0x008fe200087fe4ff */
[C---:B------:R-:W-:Y:S01]  /*40a0*/  FMUL.FTZ R26, R0.reuse, R15 ;  /* 0x0000000f001a7220 */ /* 0x040fe20000410000 */
[----:B------:R-:W-:-:S04]  /*40b0*/  FMUL.FTZ R0, R0, R23 ;  /* 0x0000001700007220 */ /* 0x000fc80000410000 */
        /* <DEDUP_REMOVED lines=11> */
.L_x_663:
[----:B------:R-:W0:Y:S01]  /*4170*/  S2R R26, SR_CTAID.Y ;  /* 0x00000000001a7919 */ /* 0x000e220000002600 */
[----:B------:R-:W0:Y:S02]  /*4180*/  S2R R3, SR_CTAID.X ;  /* 0x0000000000037919 */ /* 0x000e240000002500 */
[----:B0-----:R-:W-:-:S04]  /*4190*/  LEA R26, R26, R3, 0x6 ;  /* 0x000000031a1a7211 */ /* 0x001fc800078e30ff */
[----:B------:R-:W-:-:S04]  /*41a0*/  SHF.L.U32 R26, R26, 0x5, RZ ;  /* 0x000000051a1a7819 */ /* 0x000fc800000006ff */
[----:B------:R-:W-:-:S13]  /*41b0*/  ISETP.GT.AND P0, PT, R26, 0x77f, PT ;  /* 0x0000077f1a00780c */ /* 0x000fda0003f04270 */
[----:B------:R-:W-:Y:S05]  /*41c0*/  @P0 EXIT ;  /* 0x000000000000094d */ /* 0x000fea0003800000 */
[----:B------:R-:W0:Y:S01]  /*41d0*/  S2R R8, SR_TID.X ;  /* 0x0000000000087919 */ /* 0x000e220000002100 */
[----:B------:R-:W-:Y:S01]  /*41e0*/  USHF.L.U64.HI UR10, UR20, 0x6, UR21 ;  /* 0x00000006140a7899 */ /* 0x000fe20008010215 */
[----:B------:R-:W2:Y:S01]  /*41f0*/  S2UR UR5, SR_CgaCtaId ;  /* 0x00000000000579c3 */ /* 0x000ea20000008800 */
[----:B------:R-:W-:Y:S01]  /*4200*/  USHF.L.U32 UR7, UR20, 0x6, URZ ;  /* 0x0000000614077899 */ /* 0x000fe200080006ff */
[----:B------:R-:W-:Y:S01]  /*4210*/  UMOV UR4, 0x400 ;  /* 0x0000040000047882 */ /* 0x000fe20000000000 */
[----:B------:R-:W3:Y:S02]  /*4220*/  LDCU.64 UR8, c[0x0][0x3d0] ;  /* 0x00007a00ff0877ac */ /* 0x000ee40008000a00 */
[----:B-1----:R-:W-:Y:S01]  /*4230*/  MOV R29, UR10 ;  /* 0x0000000a001d7c02 */ /* 0x002fe20008000f00 */
[----:B--2---:R-:W-:Y:S02]  /*4240*/  ULEA UR6, UR5, UR4, 0x18 ;  /* 0x0000000405067291 */ /* 0x004fe4000f8ec0ff */
[----:B---3--:R-:W-:Y:S01]  /*4250*/  UIADD3 UR4, UP0, UPT, UR8, 0xed000, URZ ;  /* 0x000ed00008047890 */ /* 0x008fe2000ff1e0ff */
        /* <DEDUP_REMOVED lines=10> */
[----:B-----5:R-:W-:Y:S01]  /*4300*/  IMAD.WIDE.U32 R2, R29, -0x77777777, RZ ;  /* 0x888888891d027825 */ /* 0x020fe200078e00ff */
        /* <DEDUP_REMOVED lines=24> */
.L_x_688:
        /* <DEDUP_REMOVED lines=26> */
.L_x_681:
        /* <DEDUP_REMOVED lines=33> */
.L_x_680:
[----:B------:R-:W-:Y:S05]  /*4840*/  BSYNC.RECONVERGENT B1 ;  /* 0x0000000000017941 */ /* 0x000fea0003800200 */
.L_x_679:
        /* <DEDUP_REMOVED lines=25> */
.L_x_683:
[----:B------:R-:W-:Y:S05]  /*49e0*/  BSYNC.RECONVERGENT B1 ;  /* 0x0000000000017941 */ /* 0x000fea0003800200 */
.L_x_682:
        /* <DEDUP_REMOVED lines=28> */
.L_x_678:
[----:B------:R-:W-:Y:S05]  /*4bb0*/  BSYNC.RECONVERGENT B0 ;  /* 0x0000000000007941 */ /* 0x000fea0003800200 */
.L_x_677:
[----:B------:R0:W-:Y:S01]  /*4bc0*/  STS [R27], R35 ;  /* 0x000000231b007388 */ /* 0x0001e20000000800 */
[----:B------:R-:W1:Y:S01]  /*4bd0*/  LDC.64 R6, c[0x0][0x388] ;  /* 0x0000e200ff067b82 */ /* 0x000e620000000a00 */
[----:B------:R-:W-:Y:S02]  /*4be0*/  ISETP.NE.AND P1, PT, R40, 0xf, PT ;  /* 0x0000000f2800780c */ /* 0x000fe40003f25270 */
[----:B------:R0:W-:Y:S01]  /*4bf0*/  STS [R27+0x780], R36 ;  /* 0x000780241b007388 */ /* 0x0001e20000000800 */
[----:B------:R-:W-:-:S04]  /*4c00*/  MOV R9, R28 ;  /* 0x0000001c00097202 */ /* 0x000fc80000000f00 */
[----:B------:R-:W2:Y:S08]  /*4c10*/  LDC.64 R4, c[0x0][0x390] ;  /* 0x0000e400ff047b82 */ /* 0x000eb00000000a00 */
[----:B0-----:R-:W-:Y:S06]  /*4c20*/  BAR.SYNC.DEFER_BLOCKING 0x0 ;  /* 0x0000000000007b1d */ /* 0x001fec0000010000 */
.L_x_687:
        /* <DEDUP_REMOVED lines=32> */
.L_x_698:
        /* <DEDUP_REMOVED lines=10> */
.L_x_686:
[----:B------:R-:W-:Y:S05]  /*4ed0*/  BSYNC.RECONVERGENT B0 ;  /* 0x0000000000007941 */ /* 0x000fea0003800200 */
.L_x_685:
        /* <DEDUP_REMOVED lines=9> */
.L_x_684:
        /* <DEDUP_REMOVED lines=8> */
.L_x_690:
[----:B------:R-:W-:Y:S05]  /*4ff0*/  BSYNC B0 ;  /* 0x0000000000007941 */ /* 0x000fea0003800000 */
.L_x_689:
        /* <DEDUP_REMOVED lines=8> */
.L_x_691:
[----:B------:R-:W-:Y:S01]  /*5080*/  FADD.FTZ R11, R11, R8 ;  /* 0x000000080b0b7221 */ /* 0x000fe20000010000 */
[----:B------:R-:W-:-:S04]  /*5090*/  HFMA2 R20, -RZ, RZ, 0, 2.384185791015625e-07 ;  /* 0x00000004ff147431 */ /* 0x000fc800000001ff */
[----:B------:R-:W-:Y:S02]  /*50a0*/  MOV R19, R11 ;  /* 0x0000000b00137202 */ /* 0x000fe40000000f00 */
[----:B------:R-:W-:-:S07]  /*50b0*/  MOV R13, R18 ;  /* 0x00000012000d7202 */ /* 0x000fce0000000f00 */
[----:B------:R-:W-:Y:S05]  /*50c0*/  WARPSYNC.COLLECTIVE R16, `(.L_x_692) ;  /* 0x0000000010087348 */ /* 0x000fea0003c00000 */
[----:B------:R0:W1:Y:S02]  /*50d0*/  SHFL.BFLY P3, R18, R19, R20, R21 ;  /* 0x0c00001413127389 */ /* 0x0000640000060015 */
[----:B01----:R-:W-:Y:S05]  /*50e0*/  ENDCOLLECTIVE ;  /* 0x000000000000791b */ /* 0x003fea0003800000 */
.L_x_692:
[----:B------:R-:W-:-:S05]  /*50f0*/  FADD.FTZ R13, R13, R10 ;  /* 0x0000000a0d0d7221 */ /* 0x000fca0000010000 */
[----:B------:R-:W-:Y:S02]  /*5100*/  MOV R19, R13 ;  /* 0x0000000d00137202 */ /* 0x000fe40000000f00 */
[----:B------:R-:W-:-:S07]  /*5110*/  MOV R12, R18 ;  /* 0x00000012000c7202 */ /* 0x000fce0000000f00 */
[----:B------:R-:W-:Y:S05]  /*5120*/  WARPSYNC.COLLECTIVE R16, `(.L_x_693) ;  /* 0x0000000010087348 */ /* 0x000fea0003c00000 */
[----:B------:R0:W1:Y:S02]  /*5130*/  SHFL.BFLY P3, R18, R19, R20, R21 ;  /* 0x0c00001413127389 */ /* 0x0000640000060015 */
[----:B01----:R-:W-:Y:S05]  /*5140*/  ENDCOLLECTIVE ;  /* 0x000000000000791b */ /* 0x003fea0003800000 */
.L_x_693:
[----:B------:R-:W-:Y:S01]  /*5150*/  FADD.FTZ R12, R11, R12 ;  /* 0x0000000c0b0c7221 */ /* 0x000fe20000010000 */
[----:B------:R-:W-:-:S04]  /*5160*/  HFMA2 R20, -RZ, RZ, 0, 1.1920928955078125e-07 ;  /* 0x00000002ff147431 */ /* 0x000fc800000001ff */
[----:B------:R-:W-:Y:S02]  /*5170*/  MOV R19, R12 ;  /* 0x0000000c00137202 */ /* 0x000fe40000000f00 */
[----:B------:R-:W-:-:S07]  /*5180*/  MOV R14, R18 ;  /* 0x00000012000e7202 */ /* 0x000fce0000000f00 */
[----:B------:R-:W-:Y:S05]  /*5190*/  WARPSYNC.COLLECTIVE R16, `(.L_x_694) ;  /* 0x0000000010087348 */ /* 0x000fea0003c00000 */
[----:B------:R0:W1:Y:S02]  /*51a0*/  SHFL.BFLY P3, R18, R19, R20, R21 ;  /* 0x0c00001413127389 */ /* 0x0000640000060015 */
[----:B01----:R-:W-:Y:S05]  /*51b0*/  ENDCOLLECTIVE ;  /* 0x000000000000791b */ /* 0x003fea0003800000 */
.L_x_694:
[----:B------:R-:W-:-:S05]  /*51c0*/  FADD.FTZ R14, R13, R14 ;  /* 0x0000000e0d0e7221 */ /* 0x000fca0000010000 */
[----:B------:R-:W-:Y:S02]  /*51d0*/  MOV R19, R14 ;  /* 0x0000000e00137202 */ /* 0x000fe40000000f00 */
[----:B------:R-:W-:-:S07]  /*51e0*/  MOV R15, R18 ;  /* 0x00000012000f7202 */ /* 0x000fce0000000f00 */
[----:B------:R-:W-:Y:S05]  /*51f0*/  WARPSYNC.COLLECTIVE R16, `(.L_x_695) ;  /* 0x0000000010087348 */ /* 0x000fea0003c00000 */
[----:B------:R0:W1:Y:S02]  /*5200*/  SHFL.BFLY P3, R18, R19, R20, R21 ;  /* 0x0c00001413127389 */ /* 0x0000640000060015 */
[----:B01----:R-:W-:Y:S05]  /*5210*/  ENDCOLLECTIVE ;  /* 0x000000000000791b */ /* 0x003fea0003800000 */
.L_x_695:
[----:B------:R-:W-:Y:S01]  /*5220*/  FADD.FTZ R15, R12, R15 ;  /* 0x0000000f0c0f7221 */ /* 0x000fe20000010000 */
[----:B------:R-:W-:-:S04]  /*5230*/  HFMA2 R20, -RZ, RZ, 0, 5.9604644775390625e-08 ;  /* 0x00000001ff147431 */ /* 0x000fc800000001ff */
[----:B------:R-:W-:Y:S02]  /*5240*/  MOV R19, R15 ;  /* 0x0000000f00137202 */ /* 0x000fe40000000f00 */
[----:B------:R-:W-:-:S07]  /*5250*/  MOV R17, R18 ;  /* 0x0000001200117202 */ /* 0x000fce0000000f00 */
[----:B------:R-:W-:Y:S05]  /*5260*/  WARPSYNC.COLLECTIVE R16, `(.L_x_696) ;  /* 0x0000000010087348 */ /* 0x000fea0003c00000 */
[----:B------:R0:W1:Y:S02]  /*5270*/  SHFL.BFLY P3, R18, R19, R20, R21 ;  /* 0x0c00001413127389 */ /* 0x0000640000060015 */
[----:B01----:R-:W-:Y:S05]  /*5280*/  ENDCOLLECTIVE ;  /* 0x000000000000791b */ /* 0x003fea0003800000 */
.L_x_696:
[----:B------:R-:W-:-:S05]  /*5290*/  FADD.FTZ R17, R14, R17 ;  /* 0x000000110e117221 */ /* 0x000fca0000010000 */
[----:B------:R-:W-:Y:S02]  /*52a0*/  MOV R19, R17 ;  /* 0x0000001100137202 */ /* 0x000fe40000000f00 */
[----:B------:R-:W-:-:S07]  /*52b0*/  MOV R8, R18 ;  /* 0x0000001200087202 */ /* 0x000fce0000000f00 */
[----:B------:R-:W-:Y:S05]  /*52c0*/  WARPSYNC.COLLECTIVE R16, `(.L_x_697) ;  /* 0x0000000010087348 */ /* 0x000fea0003c00000 */
[----:B------:R0:W1:Y:S02]  /*52d0*/  SHFL.BFLY P3, R18, R19, R20, R21 ;  /* 0x0c00001413127389 */ /* 0x0000640000060015 */
[----:B01----:R-:W-:Y:S05]  /*52e0*/  ENDCOLLECTIVE ;  /* 0x000000000000791b */ /* 0x003fea0003800000 */
.L_x_697:
[----:B------:R-:W-:Y:S01]  /*52f0*/  FADD.FTZ R8, R15, R8 ;  /* 0x000000080f087221 */ /* 0x000fe20000010000 */
[----:B------:R-:W-:Y:S01]  /*5300*/  MOV R10, R18 ;  /* 0x00000012000a7202 */ /* 0x000fe20000000f00 */
[----:B------:R-:W-:Y:S06]  /*5310*/  BRA `(.L_x_698) ;  /* 0xfffffff800c47947 */ /* 0x000fec000383ffff */
.L_x_699:
        /* <DEDUP_REMOVED lines=14> */
.L_x_1108:


//--------------------- .text._ZN13group_norm_v218gn_bwd_cuda_kernelI6__halfLi480ELi2ELi32ELi60ELi1024ELb0ELb1ELi16ELi960ELi960ELi4ELb1ELi4ELb0ELb0ELNS_15WgradSyncMethodE3ENS_16CompileConditionILi1000EEEEEvPT_S6_S6_PKS5_S8_S8_S8_PKfflPfPj --------------------------
	.section	.text._ZN13group_norm_v218gn_bwd_cuda_kernelI6__halfLi480ELi2ELi32ELi60ELi1024ELb0ELb1ELi16ELi960ELi960ELi4ELb1ELi4ELb0ELb0ELNS_15WgradSyncMethodE3ENS_16CompileConditionILi1000EEEEEvPT_S6_S6_PKS5_S8_S8_S8_PKfflPfPj,"ax",@progbits
	.align	128
        .global         _ZN13group_norm_v218gn_bwd_cuda_kernelI6__halfLi480ELi2ELi32ELi60ELi1024ELb0ELb1ELi16ELi960ELi960ELi4ELb1ELi4ELb0ELb0ELNS_15WgradSyncMethodE3ENS_16CompileConditionILi1000EEEEEvPT_S6_S6_PKS5_S8_S8_S8_PKfflPfPj
        .type           _ZN13group_norm_v218gn_bwd_cuda_kernelI6__halfLi480ELi2ELi32ELi60ELi1024ELb0ELb1ELi16ELi960ELi960ELi4ELb1ELi4ELb0ELb0ELNS_15WgradSyncMethodE3ENS_16CompileConditionILi1000EEEEEvPT_S6_S6_PKS5_S8_S8_S8_PKfflPfPj,@function
        .size           _ZN13group_norm_v218gn_bwd_cuda_kernelI6__halfLi480ELi2ELi32ELi60ELi1024ELb0ELb1ELi16ELi960ELi960ELi4ELb1ELi4ELb0ELb0ELNS_15WgradSyncMethodE3ENS_16CompileConditionILi1000EEEEEvPT_S6_S6_PKS5_S8_S8_S8_PKfflPfPj,(.L_x_1109 - _ZN13group_norm_v218gn_bwd_cuda_kernelI6__halfLi480ELi2ELi32ELi60ELi1024ELb0ELb1ELi16ELi960ELi960ELi4ELb1ELi4ELb0ELb0ELNS_15WgradSyncMethodE3ENS_16CompileConditionILi1000EEEEEvPT_S6_S6_PKS5_S8_S8_S8_PKfflPfPj)
        .other          _ZN13group_norm_v218gn_bwd_cuda_kernelI6__halfLi480ELi2ELi32ELi60ELi1024ELb0ELb1ELi16ELi960ELi960ELi4ELb1ELi4ELb0ELb0ELNS_15WgradSyncMethodE3ENS_16CompileConditionILi1000EEEEEvPT_S6_S6_PKS5_S8_S8_S8_PKfflPfPj,@"STO_CUDA_ENTRY STV_DEFAULT"
_ZN13group_norm_v218gn_bwd_cuda_kernelI6__halfLi480ELi2ELi32ELi60ELi1024ELb0ELb1ELi16ELi960ELi960ELi4ELb1ELi4ELb0ELb0ELNS_15WgradSyncMethodE3ENS_16CompileConditionILi1000EEEEEvPT_S6_S6_PKS5_S8_S8_S8_PKfflPfPj:
.text._ZN13group_norm_v218gn_bwd_cuda_kernelI6__halfLi480ELi2ELi32ELi60ELi1024ELb0ELb1ELi16ELi960ELi960ELi4ELb1ELi4ELb0ELb0ELNS_15WgradSyncMethodE3ENS_16CompileConditionILi1000EEEEEvPT_S6_S6_PKS5_S8_S8_S8_PKfflPfPj:
        /* <DEDUP_REMOVED lines=30> */
.L_x_702:
[----:B0-----:R-:W2:Y:S04]  /*01e0*/  LD.E.STRONG.GPU R5, desc[UR12][R2.64+0x10] ;  /* 0x0000100c02057980 */ /* 0x001ea8000c10f900 */
[----:B--2---:R-:W-:Y:S01]  /*01f0*/  CCTL.IVALL ;  /* 0x00000000ff00798f */ /* 0x004fe20002000000 */
[----:B------:R-:W-:Y:S05]  /*0200*/  YIELD ;  /* 0x0000000000007946 */ /* 0x000fea0003800000 */
[----:B-----5:R-:W-:-:S04]  /*0210*/  LOP3.LUT R5, R5, R0, RZ, 0x3c, !PT ;  /* 0x0000000005057212 */ /* 0x020fc800078e3cff */
[----:B------:R-:W-:-:S13]  /*0220*/  ISETP.GT.AND P0, PT, R5, -0x1, PT ;  /* 0xffffffff0500780c */ /* 0x000fda0003f04270 */
[----:B------:R-:W-:Y:S05]  /*0230*/  @P0 BRA `(.L_x_702) ;  /* 0xfffffffc00e80947 */ /* 0x000fea000383ffff */
.L_x_701:
[----:B------:R-:W-:Y:S05]  /*0240*/  WARPSYNC.ALL ;  /* 0x0000000000007948 */ /* 0x000fea0003800000 */
[----:B------:R-:W-:Y:S06]  /*0250*/  BAR.SYNC.DEFER_BLOCKING 0x0 ;  /* 0x0000000000007b1d */ /* 0x000fec0000010000 */
[----:B------:R-:W-:Y:S05]  /*0260*/  BRA `(.L_x_703) ;  /* 0x0000003c00847947 */ /* 0x000fea0003800000 */
.L_x_700:
        /* <DEDUP_REMOVED lines=29> */
.L_x_717:
[----:B-1----:R-:W2:Y:S01]  /*0440*/  LDL R12, [R1+0xa8] ;  /* 0x0000a800010c7983 */ /* 0x002ea20000100800 */
[----:B------:R-:W0:Y:S01]  /*0450*/  S2UR UR8, SR_CTAID.Y ;  /* 0x00000000000879c3 */ /* 0x000e220000002600 */
[----:B------:R-:W-:Y:S01]  /*0460*/  USHF.R.U64 UR6, UR10, 0x1, UR5 ;  /* 0x000000010a067899 */ /* 0x000fe20008001205 */
[----:B------:R-:W1:Y:S01]  /*0470*/  S2R R5, SR_TID.X ;  /* 0x0000000000057919 */ /* 0x000e620000002100 */
[----:B------:R-:W3:Y:S04]  /*0480*/  LDCU.64 UR14, c[0x0][0x3a0] ;  /* 0x00007400ff0e77ac */ /* 0x000ee80008000a00 */
[----:B------:R-:W-:Y:S01]  /*0490*/  MOV R11, UR6 ;  /* 0x00000006000b7c02 */ /* 0x000fe20008000f00 */
[----:B------:R-:W4:Y:S01]  /*04a0*/  S2UR UR18, SR_CTAID.X ;  /* 0x00000000001279c3 */ /* 0x000f220000002500 */
[----:B------:R-:W2:Y:S01]  /*04b0*/  S2R R52, SR_CgaCtaId ;  /* 0x0000000000347919 */ /* 0x000ea20000008800 */
        /* <DEDUP_REMOVED lines=48> */
[----:B------:R-:W0:Y:S03]  /*07c0*/  LDCU UR6, c[0x0][0x3c0] ;  /* 0x00007800ff0677ac */ /* 0x000e260008000800 */
[----:B------:R-:W-:Y:S01]  /*07d0*/  IADD3.X R11, PT, PT, R14, UR7, RZ, P0, !PT ;  /* 0x000000070e0b7c10 */ /* 0x000fe200087fe4ff */
[----:B------:R-:W2:Y:S04]  /*07e0*/  LDG.E.64.CONSTANT R12, desc[UR12][R12.64] ;  /* 0x0000000c0c0c7981 */ /* 0x000ea8000c1e9b00 */
[----:B------:R-:W3:Y:S04]  /*07f0*/  LDG.E.64.CONSTANT R20, desc[UR12][R10.64+0xd200] ;  /* 0x00d2000c0a147981 */ /* 0x000ee8000c1e9b00 */
[----:B-1----:R-:W3:Y:S04]  /*0800*/  LDG.E.64.CONSTANT R14, desc[UR12][R10.64] ;  /* 0x0000000c0a0e7981 */ /* 0x002ee8000c1e9b00 */
[----:B------:R-:W3:Y:S04]  /*0810*/  LDG.E.64.CONSTANT R36, desc[UR12][R10.64+0xb400] ;  /* 0x00b4000c0a247981 */ /* 0x000ee8000c1e9b00 */
[----:B------:R-:W3:Y:S01]  /*0820*/  LDG.E.64.CONSTANT R34, desc[UR12][R10.64+0x9600] ;  /* 0x0096000c0a227981 */ /* 0x000ee2000c1e9b00 */
[----:B------:R-:W-:-:S02]  /*0830*/  MOV R7, 0x400 ;  /* 0x0000040000077802 */ /* 0x000fc40000000f00 */
[----:B------:R-:W-:Y:S01]  /*0840*/  LOP3.LUT R5, R5, 0xffff, RZ, 0xc0, !PT ;  /* 0x0000ffff05057812 */ /* 0x000fe200078ec0ff */
[----:B------:R-:W3:Y:S01]  /*0850*/  LDG.E.64.CONSTANT R16, desc[UR12][R10.64+0x1e00] ;  /* 0x001e000c0a107981 */ /* 0x000ee2000c1e9b00 */
[----:B------:R-:W-:-:S03]  /*0860*/  IADD3 R7, PT, PT, R7, 0x3c00, RZ ;  /* 0x00003c0007077810 */ /* 0x000fc60007ffe0ff */
[----:B------:R-:W3:Y:S01]  /*0870*/  LDG.E.64.CONSTANT R18, desc[UR12][R10.64+0x3c00] ;  /* 0x003c000c0a127981 */ /* 0x000ee2000c1e9b00 */
[----:B------:R-:W-:-:S03]  /*0880*/  LEA R52, R52, R7, 0x18 ;  /* 0x0000000734347211 */ /* 0x000fc600078ec0ff */
[----:B------:R-:W3:Y:S02]  /*0890*/  LDG.E.64.CONSTANT R22, desc[UR12][R10.64+0x5a00] ;  /* 0x005a000c0a167981 */ /* 0x000ee4000c1e9b00 */
[----:B------:R-:W-:Y:S02]  /*08a0*/  IMAD R5, R5, 0x18, R52 ;  /* 0x0000001805057824 */ /* 0x000fe400078e0234 */
[----:B------:R1:W3:Y:S03]  /*08b0*/  LDG.E.64.CONSTANT R32, desc[UR12][R10.64+0x7800] ;  /* 0x0078000c0a207981 */ /* 0x0002e6000c1e9b00 */
[----:B------:R-:W-:Y:S01]  /*08c0*/  LEA R5, R6, R5, 0x3 ;  /* 0x0000000506057211 */ /* 0x000fe200078e18ff */
[--C-:B----4-:R-:W-:Y:S02]  /*08d0*/  HADD2.F32 R7, -RZ, R8.reuse.H1_H1 ;  /* 0x30000008ff077230 */ /* 0x110fe40000004100 */
[----:B------:R-:W-:-:S02]  /*08e0*/  HADD2.F32 R6, -RZ, R8.H0_H0 ;  /* 0x20000008ff067230 */ /* 0x000fc40000004100 */
[----:B------:R-:W-:Y:S02]  /*08f0*/  HADD2.F32 R56, -RZ, R39.H1_H1 ;  /* 0x30000027ff387230 */ /* 0x000fe40000004100 */
[----:B------:R-:W-:Y:S02]  /*0900*/  HADD2.F32 R8, -RZ, R9.H0_H0 ;  /* 0x20000009ff087230 */ /* 0x000fe40000004100 */
[----:B------:R-:W-:Y:S02]  /*0910*/  HADD2.F32 R57, -RZ, R39.H0_H0 ;  /* 0x20000027ff397230 */ /* 0x000fe40000004100 */
[----:B------:R-:W-:Y:S02]  /*0920*/  HADD2.F32 R9, -RZ, R9.H1_H1 ;  /* 0x30000009ff097230 */ /* 0x000fe40000004100 */
[----:B-1----:R-:W-:Y:S02]  /*0930*/  HADD2.F32 R10, -RZ, R50.H0_H0 ;  /* 0x20000032ff0a7230 */ /* 0x002fe40000004100 */
[----:B------:R-:W-:-:S02]  /*0940*/  HADD2.F32 R59, -RZ, R38.H1_H1 ;  /* 0x30000026ff3b7230 */ /* 0x000fc40000004100 */
[----:B------:R-:W-:Y:S02]  /*0950*/  HADD2.F32 R60, -RZ, R38.H0_H0 ;  /* 0x20000026ff3c7230 */ /* 0x000fe40000004100 */
[--C-:B------:R-:W-:Y:S02]  /*0960*/  HADD2.F32 R61, -RZ, R45.reuse.H0_H0 ;  /* 0x2000002dff3d7230 */ /* 0x100fe40000004100 */
[----:B------:R-:W-:Y:S02]  /*0970*/  HADD2.F32 R58, -RZ, R45.H1_H1 ;  /* 0x3000002dff3a7230 */ /* 0x000fe40000004100 */
[--C-:B------:R-:W-:Y:S02]  /*0980*/  HADD2.F32 R38, -RZ, R48.reuse.H0_H0 ;  /* 0x20000030ff267230 */ /* 0x100fe40000004100 */
[----:B------:R-:W-:Y:S02]  /*0990*/  HADD2.F32 R48, -RZ, R48.H1_H1 ;  /* 0x30000030ff307230 */ /* 0x000fe40000004100 */
[----:B------:R-:W-:-:S02]  /*09a0*/  HADD2.F32 R39, -RZ, R49.H0_H0 ;  /* 0x20000031ff277230 */ /* 0x000fc40000004100 */
[----:B------:R-:W-:Y:S02]  /*09b0*/  HADD2.F32 R49, -RZ, R49.H1_H1 ;  /* 0x30000031ff317230 */ /* 0x000fe40000004100 */
[--C-:B------:R-:W-:Y:S02]  /*09c0*/  HADD2.F32 R45, -RZ, R41.reuse.H0_H0 ;  /* 0x20000029ff2d7230 */ /* 0x100fe40000004100 */
[----:B------:R-:W-:Y:S02]  /*09d0*/  HADD2.F32 R41, -RZ, R41.H1_H1 ;  /* 0x30000029ff297230 */ /* 0x000fe40000004100 */
[--C-:B------:R-:W-:Y:S02]  /*09e0*/  HADD2.F32 R52, -RZ, R46.reuse.H0_H0 ;  /* 0x2000002eff347230 */ /* 0x100fe40000004100 */
[----:B------:R-:W-:Y:S02]  /*09f0*/  HADD2.F32 R46, -RZ, R46.H1_H1 ;  /* 0x3000002eff2e7230 */ /* 0x000fe40000004100 */
[----:B------:R-:W-:-:S02]  /*0a00*/  HADD2.F32 R53, -RZ, R47.H0_H0 ;  /* 0x2000002fff357230 */ /* 0x000fc40000004100 */
[----:B------:R-:W-:Y:S02]  /*0a10*/  HADD2.F32 R47, -RZ, R47.H1_H1 ;  /* 0x3000002fff2f7230 */ /* 0x000fe40000004100 */
[----:B------:R-:W-:Y:S02]  /*0a20*/  HADD2.F32 R54, -RZ, R42.H1_H1 ;  /* 0x3000002aff367230 */ /* 0x000fe40000004100 */
[----:B------:R-:W-:Y:S02]  /*0a30*/  HADD2.F32 R11, -RZ, R50.H1_H1 ;  /* 0x30000032ff0b7230 */ /* 0x000fe40000004100 */
[--C-:B------:R-:W-:Y:S02]  /*0a40*/  HADD2.F32 R50, -RZ, R51.reuse.H0_H0 ;  /* 0x20000033ff327230 */ /* 0x100fe40000004100 */
[----:B------:R-:W-:Y:S02]  /*0a50*/  HADD2.F32 R51, -RZ, R51.H1_H1 ;  /* 0x30000033ff337230 */ /* 0x000fe40000004100 */
[C---:B--2---:R-:W-:Y:S01]  /*0a60*/  FADD.FTZ R55, -R12.reuse, R7 ;  /* 0x000000070c377221 */ /* 0x044fe20000010100 */
[----:B------:R-:W-:Y:S01]  /*0a70*/  MOV R7, R56 ;  /* 0x0000003800077202 */ /* 0x000fe20000000f00 */
[----:B------:R-:W-:Y:S01]  /*0a80*/  FADD.FTZ R56, -R12, R8 ;  /* 0x000000080c387221 */ /* 0x000fe20000010100 */
[----:B---3--:R1:W-:Y:S01]  /*0a90*/  STL [R1+0xbc], R20 ;  /* 0x0000bc1401007387 */ /* 0x0083e20000100800 */
[----:B------:R-:W-:-:S03]  /*0aa0*/  MOV R8, R57 ;  /* 0x0000003900087202 */ /* 0x000fc60000000f00 */
[----:B------:R2:W-:Y:S01]  /*0ab0*/  STL [R1+0xb8], R21 ;  /* 0x0000b81501007387 */ /* 0x0005e20000100800 */
[C---:B------:R-:W-:Y:S01]  /*0ac0*/  FADD.FTZ R57, -R12.reuse, R9 ;  /* 0x000000090c397221 */ /* 0x040fe20000010100 */
[C---:B------:R-:W-:Y:S01]  /*0ad0*/  FADD.FTZ R9, -R12.reuse, R10 ;  /* 0x0000000a0c097221 */ /* 0x040fe20000010100 */
[--C-:B-1----:R-:W-:Y:S02]  /*0ae0*/  HADD2.F32 R20, -RZ, R44.reuse.H1_H1 ;  /* 0x3000002cff147230 */ /* 0x102fe40000004100 */
[----:B--2---:R-:W-:Y:S01]  /*0af0*/  HADD2.F32 R21, -RZ, R44.H0_H0 ;  /* 0x2000002cff157230 */ /* 0x004fe20000004100 */
[----:B------:R-:W-:Y:S02]  /*0b00*/  STL [R1+0x74], R5 ;  /* 0x0000740501007387 */ /* 0x000fe40000100800 */
[C---:B------:R-:W-:Y:S02]  /*0b10*/  FADD.FTZ R20, -R12.reuse, R20 ;  /* 0x000000140c147221 */ /* 0x040fe40000010100 */
[C---:B------:R-:W-:Y:S01]  /*0b20*/  FADD.FTZ R21, -R12.reuse, R21 ;  /* 0x000000150c157221 */ /* 0x040fe20000010100 */
[----:B------:R1:W-:Y:S01]  /*0b30*/  STL [R1+0x10], R9 ;  /* 0x0000100901007387 */ /* 0x0003e20000100800 */
[----:B------:R-:W-:-:S03]  /*0b40*/  FADD.FTZ R48, -R12, R48 ;  /* 0x000000300c307221 */ /* 0x000fc60000010100 */
[----:B------:R2:W-:Y:S01]  /*0b50*/  STL [R1+0x24], R21 ;  /* 0x0000241501007387 */ /* 0x0005e20000100800 */
[----:B------:R-:W-:Y:S02]  /*0b60*/  HADD2.F32 R44, -RZ, R40.H0_H0 ;  /* 0x20000028ff2c7230 */ /* 0x000fe40000004100 */
[C---:B-1----:R-:W-:Y:S01]  /*0b70*/  FADD.FTZ R9, -R12.reuse, R59 ;  /* 0x0000003b0c097221 */ /* 0x042fe20000010100 */
[C---:B------:R-:W-:Y:S01]  /*0b80*/  FADD.FTZ R59, -R12.reuse, R61 ;  /* 0x0000003d0c3b7221 */ /* 0x040fe20000010100 */
[----:B------:R1:W-:Y:S01]  /*0b90*/  STL [R1+0x20], R20 ;  /* 0x0000201401007387 */ /* 0x0003e20000100800 */
[----:B--2---:R-:W-:-:S03]  /*0ba0*/  FADD.FTZ R21, -R12, R58 ;  /* 0x0000003a0c157221 */ /* 0x004fc60000010100 */
[----:B------:R-:W-:Y:S01]  /*0bb0*/  STL [R1+0x1c], R59 ;  /* 0x00001c3b01007387 */ /* 0x000fe20000100800 */
[C---:B------:R-:W-:Y:S01]  /*0bc0*/  FADD.FTZ R44, -R12.reuse, R44 ;  /* 0x0000002c0c2c7221 */ /* 0x040fe20000010100 */
[----:B-1----:R-:W-:Y:S02]  /*0bd0*/  FADD.FTZ R20, -R12, R38 ;  /* 0x000000260c147221 */ /* 0x002fe40000010100 */
[----:B------:R1:W-:Y:S01]  /*0be0*/  STL [R1+0x18], R21 ;  /* 0x0000181501007387 */ /* 0x0003e20000100800 */
[----:B------:R-:W-:-:S03]  /*0bf0*/  HADD2.F32 R40, -RZ, R40.H1_H1 ;  /* 0x30000028ff287230 */ /* 0x000fc60000004100 */
[----:B------:R-:W-:Y:S04]  /*0c00*/  STL [R1+0xc0], R48 ;  /* 0x0000c03001007387 */ /* 0x000fe80000100800 */
[----:B------:R2:W-:Y:S01]  /*0c10*/  STL [R1+0x48], R20 ;  /* 0x0000481401007387 */ /* 0x0005e20000100800 */
[C---:B-1----:R-:W-:Y:S01]  /*0c20*/  FADD.FTZ R21, -R12.reuse, R39 ;  /* 0x000000270c157221 */ /* 0x042fe20000010100 */
[----:B0-----:R-:W-:Y:S01]  /*0c30*/  FADD.FTZ R5, R13, UR6 ;  /* 0x000000060d057e21 */ /* 0x001fe20008010000 */
[----:B------:R-:W-:-:S03]  /*0c40*/  FADD.FTZ R40, -R12, R40 ;  /* 0x000000280c287221 */ /* 0x000fc60000010100 */
[----:B------:R-:W-:Y:S01]  /*0c50*/  STL [R1+0x64], R21 ;  /* 0x0000641501007387 */ /* 0x000fe20000100800 */
[----:B--2---:R-:W-:-:S03]  /*0c60*/  FADD.FTZ R20, -R12, R49 ;  /* 0x000000310c147221 */ /* 0x004fc60000010100 */
[----:B------:R-:W-:Y:S04]  /*0c70*/  STL [R1+0xc4], R44 ;  /* 0x0000c42c01007387 */ /* 0x000fe80000100800 */
[----:B------:R0:W-:Y:S01]  /*0c80*/  STL [R1+0x68], R20 ;  /* 0x0000681401007387 */ /* 0x0001e20000100800 */
[----:B------:R-:W1:Y:S01]  /*0c90*/  MUFU.RSQ R5, R5 ;  /* 0x0000000500057308 */ /* 0x000e620000001400 */
[C---:B------:R-:W-:Y:S02]  /*0ca0*/  FADD.FTZ R38, -R12.reuse, R41 ;  /* 0x000000290c267221 */ /* 0x040fe40000010100 */
[----:B------:R-:W-:Y:S01]  /*0cb0*/  STL [R1+0xc8], R40 ;  /* 0x0000c82801007387 */ /* 0x000fe20000100800 */
[C---:B0-----:R-:W-:Y:S01]  /*0cc0*/  FADD.FTZ R20, -R12.reuse, R45 ;  /* 0x0000002d0c147221 */ /* 0x041fe20000010100 */
[----:B------:R-:W-:-:S04]  /*0cd0*/  FADD.FTZ R21, -R12, R52 ;  /* 0x000000340c157221 */ /* 0x000fc80000010100 */
[----:B------:R0:W-:Y:S01]  /*0ce0*/  STL [R1+0x80], R20 ;  /* 0x0000801401007387 */ /* 0x0001e20000100800 */
[----:B------:R-:W-:-:S03]  /*0cf0*/  HADD2.F32 R13, -RZ, R42.H0_H0 ;  /* 0x2000002aff0d7230 */ /* 0x000fc60000004100 */
[----:B------:R-:W-:Y:S01]  /*0d00*/  STL [R1+0x8c], R38 ;  /* 0x00008c2601007387 */ /* 0x000fe20000100800 */
[----:B0-----:R-:W-:Y:S01]  /*0d10*/  FADD.FTZ R20, -R12, R46 ;  /* 0x0000002e0c147221 */ /* 0x001fe20000010100 */
[----:B------:R-:W-:-:S04]  /*0d20*/  HADD2.F32 R42, -RZ, R43.H0_H0 ;  /* 0x2000002bff2a7230 */ /* 0x000fc80000004100 */
[----:B------:R0:W-:Y:S01]  /*0d30*/  STL [R1+0xcc], R20 ;  /* 0x0000cc1401007387 */ /* 0x0001e20000100800 */
[----:B------:R-:W-:-:S03]  /*0d40*/  FADD.FTZ R13, -R12, R13 ;  /* 0x0000000d0c0d7221 */ /* 0x000fc60000010100 */
[----:B------:R2:W-:Y:S01]  /*0d50*/  STL [R1+0x90], R21 ;  /* 0x0000901501007387 */ /* 0x0005e20000100800 */
[----:B------:R-:W-:Y:S02]  /*0d60*/  HADD2.F32 R43, -RZ, R43.H1_H1 ;  /* 0x3000002bff2b7230 */ /* 0x000fe40000004100 */
[C---:B------:R-:W-:Y:S01]  /*0d70*/  FADD.FTZ R6, -R12.reuse, R6 ;  /* 0x000000060c067221 */ /* 0x040fe20000010100 */
[C---:B0-----:R-:W-:Y:S01]  /*0d80*/  FADD.FTZ R20, -R12.reuse, R53 ;  /* 0x000000350c147221 */ /* 0x041fe20000010100 */
[----:B--2---:R-:W-:Y:S02]  /*0d90*/  FADD.FTZ R21, -R12, R47 ;  /* 0x0000002f0c157221 */ /* 0x004fe40000010100 */
[----:B-1----:R-:W-:-:S03]  /*0da0*/  FMUL.FTZ R6, R5, R6 ;  /* 0x0000000605067220 */ /* 0x002fc60000410000 */
[----:B------:R0:W-:Y:S04]  /*0db0*/  STL [R1+0xd0], R21 ;  /* 0x0000d01501007387 */ /* 0x0001e80000100800 */
[----:B------:R1:W-:Y:S04]  /*0dc0*/  STL [R1+0x94], R20 ;  /* 0x0000941401007387 */ /* 0x0003e80000100800 */
[----:B------:R2:W-:Y:S01]  /*0dd0*/  STL [R1+0x98], R13 ;  /* 0x0000980d01007387 */ /* 0x0005e20000100800 */
[C---:B0-----:R-:W-:Y:S01]  /*0de0*/  FADD.FTZ R21, -R12.reuse, R54 ;  /* 0x000000360c157221 */ /* 0x041fe20000010100 */
[----:B-1----:R-:W-:-:S04]  /*0df0*/  FADD.FTZ R20, -R12, R42 ;  /* 0x0000002a0c147221 */ /* 0x002fc80000010100 */
[----:B------:R-:W-:Y:S01]  /*0e00*/  STL [R1+0x9c], R21 ;  /* 0x00009c1501007387 */ /* 0x000fe20000100800 */
[----:B--2---:R-:W-:-:S03]  /*0e10*/  FADD.FTZ R13, -R12, R43 ;  /* 0x0000002b0c0d7221 */ /* 0x004fc60000010100 */
[----:B------:R0:W-:Y:S01]  /*0e20*/  STL [R1+0xa0], R20 ;  /* 0x0000a01401007387 */ /* 0x0001e20000100800 */
[C---:B------:R-:W-:Y:S01]  /*0e30*/  FMUL.FTZ R54, R5.reuse, R55 ;  /* 0x0000003705367220 */ /* 0x040fe20000410000 */
[C---:B------:R-:W-:Y:S01]  /*0e40*/  FADD.FTZ R11, -R12.reuse, R11 ;  /* 0x0000000b0c0b7221 */ /* 0x040fe20000010100 */
[C---:B------:R-:W-:Y:S01]  /*0e50*/  FADD.FTZ R50, -R12.reuse, R50 ;  /* 0x000000320c327221 */ /* 0x040fe20000010100 */
[C---:B------:R-:W-:Y:S01]  /*0e60*/  FADD.FTZ R51, -R12.reuse, R51 ;  /* 0x000000330c337221 */ /* 0x040fe20000010100 */
[C---:B------:R-:W-:Y:S01]  /*0e70*/  FADD.FTZ R10, -R12.reuse, R60 ;  /* 0x0000003c0c0a7221 */ /* 0x040fe20000010100 */
[C---:B------:R-:W-:Y:S01]  /*0e80*/  FADD.FTZ R8, -R12.reuse, R8 ;  /* 0x000000080c087221 */ /* 0x040fe20000010100 */
[----:B------:R-:W-:Y:S01]  /*0e90*/  FADD.FTZ R7, -R12, R7 ;  /* 0x000000070c077221 */ /* 0x000fe20000010100 */
[----:B------:R-:W-:Y:S01]  /*0ea0*/  STL [R1+0xa4], R13 ;  /* 0x0000a40d01007387 */ /* 0x000fe20000100800 */
[----:B------:R-:W-:Y:S02]  /*0eb0*/  HADD2.F32 R12, -RZ, R14.H0_H0 ;  /* 0x2000000eff0c7230 */ /* 0x000fe40000004100 */
[C---:B0-----:R-:W-:Y:S01]  /*0ec0*/  FMUL.FTZ R20, R5.reuse, R56 ;  /* 0x0000003805147220 */ /* 0x041fe20000410000 */
[----:B------:R-:W-:Y:S01]  /*0ed0*/  FMUL.FTZ R44, R5, R57 ;  /* 0x00000039052c7220 */ /* 0x000fe20000410000 */
[----:B------:R0:W-:Y:S01]  /*0ee0*/  STL [R1+0x28], R6 ;  /* 0x0000280601007387 */ /* 0x0001e20000100800 */
[----:B------:R-:W-:-:S03]  /*0ef0*/  HADD2.F32 R21, -RZ, R36.H0_H0 ;  /* 0x20000024ff157230 */ /* 0x000fc60000004100 */
[----:B------:R-:W2:Y:S01]  /*0f00*/  LDL.LU R60, [R1+0x10] ;  /* 0x00001000013c7983 */ /* 0x000ea20000300800 */
[----:B-----5:R-:W-:-:S03]  /*0f10*/  FFMA.FTZ R24, R6, R12, R24 ;  /* 0x0000000c06187223 */ /* 0x020fc60000010018 */
[----:B------:R-:W-:Y:S01]  /*0f20*/  STL [R1+0x38], R54 ;  /* 0x0000383601007387 */ /* 0x000fe20000100800 */
[----:B------:R-:W-:-:S03]  /*0f30*/  HADD2.F32 R45, -RZ, R34.H0_H0 ;  /* 0x20000022ff2d7230 */ /* 0x000fc60000004100 */
[----:B------:R-:W-:Y:S01]  /*0f40*/  STL [R1+0x60], R20 ;  /* 0x0000601401007387 */ /* 0x000fe20000100800 */
[----:B------:R-:W-:Y:S02]  /*0f50*/  HADD2.F32 R43, -RZ, R34.H1_H1 ;  /* 0x30000022ff2b7230 */ /* 0x000fe40000004100 */
[----:B0-----:R-:W-:Y:S01]  /*0f60*/  HADD2.F32 R6, -RZ, R36.H1_H1 ;  /* 0x30000024ff067230 */ /* 0x001fe20000004100 */
[----:B------:R-:W-:Y:S01]  /*0f70*/  STL [R1+0x5c], R44 ;  /* 0x00005c2c01007387 */ /* 0x000fe20000100800 */
[----:B------:R-:W-:-:S03]  /*0f80*/  HADD2.F32 R34, -RZ, R37.H0_H0 ;  /* 0x20000025ff227230 */ /* 0x000fc60000004100 */
[----:B------:R-:W-:Y:S04]  /*0f90*/  STL [R1+0xd4], R44 ;  /* 0x0000d42c01007387 */ /* 0x000fe80000100800 */
[----:B------:R0:W-:Y:S04]  /*0fa0*/  STL [R1+0x78], R21 ;  /* 0x0000781501007387 */ /* 0x0001e80000100800 */
[----:B------:R-:W-:Y:S01]  /*0fb0*/  STL [R1+0x7c], R6 ;  /* 0x00007c0601007387 */ /* 0x000fe20000100800 */
[----:B0-----:R-:W-:-:S03]  /*0fc0*/  HADD2.F32 R21, -RZ, R37.H1_H1 ;  /* 0x30000025ff157230 */ /* 0x001fc60000004100 */
[----:B------:R0:W-:Y:S04]  /*0fd0*/  STL [R1+0x84], R34 ;  /* 0x0000842201007387 */ /* 0x0001e80000100800 */
[----:B------:R1:W-:Y:S04]  /*0fe0*/  STL [R1+0x88], R21 ;  /* 0x0000881501007387 */ /* 0x0003e80000100800 */
[----:B------:R-:W3:Y:S04]  /*0ff0*/  LDL.LU R36, [R1+0x24] ;  /* 0x0000240001247983 */ /* 0x000ee80000300800 */
[----:B0-----:R-:W4:Y:S01]  /*1000*/  LDL R34, [R1+0x28] ;  /* 0x0000280001227983 */ /* 0x001f220000100800 */
[----:B------:R-:W-:-:S02]  /*1010*/  HADD2.F32 R13, -RZ, R15.H0_H0 ;  /* 0x2000000fff0d7230 */ /* 0x000fc40000004100 */
[----:B------:R-:W-:Y:S02]  /*1020*/  HADD2.F32 R15, -RZ, R15.H1_H1 ;  /* 0x3000000fff0f7230 */ /* 0x000fe40000004100 */
[----:B------:R-:W-:-:S03]  /*1030*/  HADD2.F32 R14, -RZ, R14.H1_H1 ;  /* 0x3000000eff0e7230 */ /* 0x000fc60000004100 */
[----:B------:R-:W-:Y:S01]  /*1040*/  FFMA.FTZ R30, R44, R15, R30 ;  /* 0x0000000f2c1e7223 */ /* 0x000fe2000001001e */
[--C-:B------:R-:W-:Y:S02]  /*1050*/  HADD2.F32 R38, -RZ, R16.reuse.H0_H0 ;  /* 0x20000010ff267230 */ /* 0x100fe40000004100 */
[-C--:B------:R-:W-:Y:S01]  /*1060*/  FMUL.FTZ R44, R2, R14.reuse ;  /* 0x0000000e022c7220 */ /* 0x080fe20000410000 */
[----:B------:R-:W-:Y:S01]  /*1070*/  FADD.FTZ R27, R14, R27 ;  /* 0x0000001b0e1b7221 */ /* 0x000fe20000010000 */
[----:B------:R-:W-:Y:S01]  /*1080*/  FFMA.FTZ R26, R54, R14, R26 ;  /* 0x0000000e361a7223 */ /* 0x000fe2000001001a */
[-C--:B-1----:R-:W-:Y:S01]  /*1090*/  FMUL.FTZ R21, R3, R13.reuse ;  /* 0x0000000d03157220 */ /* 0x082fe20000410000 */
[----:B------:R-:W-:Y:S01]  /*10a0*/  FADD.FTZ R29, R13, R29 ;  /* 0x0000001d0d1d7221 */ /* 0x000fe20000010000 */
[----:B------:R-:W-:Y:S01]  /*10b0*/  FFMA.FTZ R28, R20, R13, R28 ;  /* 0x0000000d141c7223 */ /* 0x000fe2000001001c */
[----:B------:R-:W-:Y:S01]  /*10c0*/  HADD2.F32 R39, -RZ, R16.H1_H1 ;  /* 0x30000010ff277230 */ /* 0x000fe20000004100 */
[----:B------:R-:W4:Y:S01]  /*10d0*/  LDL.LU R14, [R1+0x20] ;  /* 0x00002000010e7983 */ /* 0x000f220000300800 */
[----:B------:R-:W-:Y:S01]  /*10e0*/  FMUL.FTZ R40, R4, R15 ;  /* 0x0000000f04287220 */ /* 0x000fe20000410000 */
[----:B------:R-:W-:Y:S01]  /*10f0*/  FADD.FTZ R25, R12, R25 ;  /* 0x000000190c197221 */ /* 0x000fe20000010000 */
[C---:B------:R-:W-:Y:S01]  /*1100*/  FMUL.FTZ R6, R0.reuse, R12 ;  /* 0x0000000c00067220 */ /* 0x040fe20000410000 */
[----:B------:R-:W4:Y:S01]  /*1110*/  LDL.LU R13, [R1+0x1c] ;  /* 0x00001c00010d7983 */ /* 0x000f220000300800 */
[----:B------:R-:W-:Y:S01]  /*1120*/  FMUL.FTZ R46, R5, R11 ;  /* 0x0000000b052e7220 */ /* 0x000fe20000410000 */
[----:B------:R-:W-:-:S02]  /*1130*/  FMUL.FTZ R48, R0, R38 ;  /* 0x0000002600307220 */ /* 0x000fc40000410000 */
[----:B------:R0:W-:Y:S01]  /*1140*/  STL [R1+0x14], R44 ;  /* 0x0000142c01007387 */ /* 0x0001e20000100800 */
[C---:B------:R-:W-:Y:S01]  /*1150*/  FMUL.FTZ R50, R5.reuse, R50 ;  /* 0x0000003205327220 */ /* 0x040fe20000410000 */
[----:B------:R-:W-:Y:S02]  /*1160*/  FMUL.FTZ R52, R2, R39 ;  /* 0x0000002702347220 */ /* 0x000fe40000410000 */
[----:B------:R-:W4:Y:S01]  /*1170*/  LDL.LU R12, [R1+0x18] ;  /* 0x00001800010c7983 */ /* 0x000f220000300800 */
[----:B------:R-:W-:-:S03]  /*1180*/  FMUL.FTZ R51, R5, R51 ;  /* 0x0000003305337220 */ /* 0x000fc60000410000 */
[----:B------:R1:W-:Y:S01]  /*1190*/  STL [R1+0xc], R21 ;  /* 0x00000c1501007387 */ /* 0x0003e20000100800 */
[----:B------:R-:W-:Y:S01]  /*11a0*/  FADD.FTZ R31, R15, R31 ;  /* 0x0000001f0f1f7221 */ /* 0x000fe20000010000 */
[C---:B------:R-:W-:Y:S01]  /*11b0*/  FMUL.FTZ R11, R5.reuse, R10 ;  /* 0x0000000a050b7220 */ /* 0x040fe20000410000 */
[C---:B------:R-:W-:Y:S01]  /*11c0*/  FMUL.FTZ R15, R5.reuse, R9 ;  /* 0x00000009050f7220 */ /* 0x040fe20000410000 */
[C---:B------:R-:W-:Y:S01]  /*11d0*/  FMUL.FTZ R42, R5.reuse, R8 ;  /* 0x00000008052a7220 */ /* 0x040fe20000410000 */
[----:B------:R-:W-:Y:S01]  /*11e0*/  FMUL.FTZ R37, R5, R7 ;  /* 0x0000000705257220 */ /* 0x000fe20000410000 */
[----:B------:R-:W-:Y:S01]  /*11f0*/  FADD.FTZ R7, RZ, R6 ;  /* 0x00000006ff077221 */ /* 0x000fe20000010000 */
[----:B------:R-:W-:-:S03]  /*1200*/  FADD.FTZ R25, R25, R38 ;  /* 0x0000002619197221 */ /* 0x000fc60000010000 */
[----:B------:R-:W-:Y:S01]  /*1210*/  FADD.FTZ R10, R7, R44 ;  /* 0x0000002c070a7221 */ /* 0x000fe20000010000 */
[----:B--2---:R-:W-:-:S05]  /*1220*/  FMUL.FTZ R47, R5, R60 ;  /* 0x0000003c052f7220 */ /* 0x004fca0000410000 */
[----:B------:R-:W-:Y:S04]  /*1230*/  STL [R1+0x58], R47 ;  /* 0x0000582f01007387 */ /* 0x000fe80000100800 */
[----:B------:R2:W-:Y:S04]  /*1240*/  STL [R1+0x8], R40 ;  /* 0x0000082801007387 */ /* 0x0005e80000100800 */
[----:B------:R-:W-:Y:S04]  /*1250*/  STL [R1+0x54], R46 ;  /* 0x0000542e01007387 */ /* 0x000fe80000100800 */
[----:B------:R2:W-:Y:S04]  /*1260*/  STL [R1+0x4], R48 ;  /* 0x0000043001007387 */ /* 0x0005e80000100800 */
[----:B------:R-:W-:Y:S04]  /*1270*/  STL [R1+0x50], R50 ;  /* 0x0000503201007387 */ /* 0x000fe80000100800 */
[----:B------:R-:W-:Y:S04]  /*1280*/  STL [R1], R52 ;  /* 0x0000003401007387 */ /* 0x000fe80000100800 */
[----:B------:R-:W-:Y:S01]  /*1290*/  STL [R1+0x4c], R51 ;  /* 0x00004c3301007387 */ /* 0x000fe20000100800 */
[----:B------:R-:W-:-:S03]  /*12a0*/  FFMA.FTZ R24, R47, R38, R24 ;  /* 0x000000262f187223 */ /* 0x000fc60000010018 */
[----:B------:R-:W-:Y:S04]  /*12b0*/  STL [R1+0x44], R11 ;  /* 0x0000440b01007387 */ /* 0x000fe80000100800 */
[----:B------:R-:W-:Y:S01]  /*12c0*/  STL [R1+0x40], R15 ;  /* 0x0000400f01007387 */ /* 0x000fe20000100800 */
[----:B---3--:R-:W-:-:S03]  /*12d0*/  FMUL.FTZ R36, R5, R36 ;  /* 0x0000002405247220 */ /* 0x008fc60000410000 */
[----:B------:R-:W-:Y:S01]  /*12e0*/  STL [R1+0x3c], R42 ;  /* 0x00003c2a01007387 */ /* 0x000fe20000100800 */
[----:B----4-:R-:W-:-:S03]  /*12f0*/  FFMA.FTZ R9, R34, R6, RZ ;  /* 0x0000000622097223 */ /* 0x010fc600000100ff */
[----:B------:R-:W-:Y:S01]  /*1300*/  STL [R1+0x34], R37 ;  /* 0x0000342501007387 */ /* 0x000fe20000100800 */
[----:B------:R-:W-:-:S03]  /*1310*/  FFMA.FTZ R9, R54, R44, R9 ;  /* 0x0000002c36097223 */ /* 0x000fc60000010009 */
[----:B------:R-:W3:Y:S04]  /*1320*/  LDL.LU R38, [R1+0x48] ;  /* 0x0000480001267983 */ /* 0x000ee80000300800 */
[----:B------:R3:W-:Y:S04]  /*1330*/  STL [R1+0xac], R6 ;  /* 0x0000ac0601007387 */ /* 0x0007e80000100800 */
[----:B------:R4:W-:Y:S04]  /*1340*/  STL [R1+0x30], R36 ;  /* 0x0000302401007387 */ /* 0x0009e80000100800 */
[----:B0-----:R-:W2:Y:S01]  /*1350*/  LDL.LU R44, [R1+0xd4] ;  /* 0x0000d400012c7983 */ /* 0x001ea20000300800 */
[C---:B------:R-:W-:Y:S01]  /*1360*/  FMUL.FTZ R14, R5.reuse, R14 ;  /* 0x0000000e050e7220 */ /* 0x040fe20000410000 */
[----:B------:R-:W-:Y:S01]  /*1370*/  FADD.FTZ R10, R10, R21 ;  /* 0x000000150a0a7221 */ /* 0x000fe20000010000 */
[----:B------:R-:W-:Y:S01]  /*1380*/  FFMA.FTZ R9, R20, R21, R9 ;  /* 0x0000001514097223 */ /* 0x000fe20000010009 */
[----:B------:R-:W-:-:S02]  /*1390*/  FMUL.FTZ R13, R5, R13 ;  /* 0x0000000d050d7220 */ /* 0x000fc40000410000 */
[----:B------:R-:W-:Y:S01]  /*13a0*/  STL [R1+0x2c], R14 ;  /* 0x00002c0e01007387 */ /* 0x000fe20000100800 */
[----:B------:R-:W-:-:S03]  /*13b0*/  FADD.FTZ R10, R10, R40 ;  /* 0x000000280a0a7221 */ /* 0x000fc60000010000 */
[----:B-1----:R-:W4:Y:S01]  /*13c0*/  LDL.LU R21, [R1+0xd0] ;  /* 0x0000d00001157983 */ /* 0x002f220000300800 */
[----:B------:R-:W-:-:S03]  /*13d0*/  FADD.FTZ R10, R10, R48 ;  /* 0x000000300a0a7221 */ /* 0x000fc60000010000 */
[----:B------:R-:W4:Y:S01]  /*13e0*/  LDL.LU R20, [R1+0xcc] ;  /* 0x0000cc0001147983 */ /* 0x000f220000300800 */
[--C-:B------:R-:W-:Y:S02]  /*13f0*/  HADD2.F32 R61, -RZ, R17.reuse.H0_H0 ;  /* 0x20000011ff3d7230 */ /* 0x100fe40000004100 */
[----:B------:R-:W-:-:S03]  /*1400*/  HADD2.F32 R17, -RZ, R17.H1_H1 ;  /* 0x30000011ff117230 */ /* 0x000fc60000004100 */
[----:B------:R-:W-:Y:S01]  /*1410*/  FADD.FTZ R29, R29, R61 ;  /* 0x0000003d1d1d7221 */ /* 0x000fe20000010000 */
[-C--:B------:R-:W-:Y:S01]  /*1420*/  FFMA.FTZ R28, R50, R61.reuse, R28 ;  /* 0x0000003d321c7223 */ /* 0x080fe2000001001c */
[----:B------:R-:W-:Y:S01]  /*1430*/  FMUL.FTZ R61, R3, R61 ;  /* 0x0000003d033d7220 */ /* 0x000fe20000410000 */
[----:B------:R-:W-:Y:S02]  /*1440*/  HADD2.F32 R59, -RZ, R18.H0_H0 ;  /* 0x20000012ff3b7230 */ /* 0x000fe40000004100 */
[----:B--2---:R-:W-:Y:S02]  /*1450*/  FFMA.FTZ R9, R44, R40, R9 ;  /* 0x000000282c097223 */ /* 0x004fe40000010009 */
[----:B------:R-:W2:Y:S02]  /*1460*/  LDL.LU R40, [R1+0xc8] ;  /* 0x0000c80001287983 */ /* 0x000ea40000300800 */
[----:B------:R-:W-:Y:S02]  /*1470*/  FFMA.FTZ R9, R47, R48, R9 ;  /* 0x000000302f097223 */ /* 0x000fe40000010009 */
[----:B------:R-:W2:Y:S04]  /*1480*/  LDL.LU R44, [R1+0xc4] ;  /* 0x0000c400012c7983 */ /* 0x000ea80000300800 */
[----:B------:R-:W-:Y:S04]  /*1490*/  STL [R1+0x24], R13 ;  /* 0x0000240d01007387 */ /* 0x000fe80000100800 */
[----:B------:R-:W4:Y:S04]  /*14a0*/  LDL.LU R48, [R1+0xc0] ;  /* 0x0000c00001307983 */ /* 0x000f280000300800 */
[----:B------:R-:W2:Y:S01]  /*14b0*/  LDL.LU R47, [R1+0x64] ;  /* 0x00006400012f7983 */ /* 0x000ea20000300800 */
[----:B------:R-:W-:Y:S01]  /*14c0*/  FFMA.FTZ R9, R46, R52, R9 ;  /* 0x000000342e097223 */ /* 0x000fe20000010009 */
[----:B------:R-:W-:-:S03]  /*14d0*/  FMUL.FTZ R60, R4, R17 ;  /* 0x00000011043c7220 */ /* 0x000fc60000410000 */
[----:B------:R-:W-:Y:S01]  /*14e0*/  FFMA.FTZ R9, R50, R61, R9 ;  /* 0x0000003d32097223 */ /* 0x000fe20000010009 */
[----:B------:R-:W-:Y:S02]  /*14f0*/  HADD2.F32 R18, -RZ, R18.H1_H1 ;  /* 0x30000012ff127230 */ /* 0x000fe40000004100 */
[----:B------:R-:W-:Y:S01]  /*1500*/  FADD.FTZ R25, R25, R59 ;  /* 0x0000003b19197221 */ /* 0x000fe20000010000 */
[-C--:B------:R-:W-:Y:S01]  /*1510*/  FFMA.FTZ R24, R11, R59.reuse, R24 ;  /* 0x0000003b0b187223 */ /* 0x080fe20000010018 */
[----:B------:R-:W-:Y:S01]  /*1520*/  FMUL.FTZ R59, R0, R59 ;  /* 0x0000003b003b7220 */ /* 0x000fe20000410000 */
[----:B------:R-:W-:Y:S01]  /*1530*/  FFMA.FTZ R9, R51, R60, R9 ;  /* 0x0000003c33097223 */ /* 0x000fe20000010009 */
[--C-:B------:R-:W-:Y:S02]  /*1540*/  HADD2.F32 R57, -RZ, R19.reuse.H0_H0 ;  /* 0x20000013ff397230 */ /* 0x100fe40000004100 */
[----:B------:R-:W-:Y:S02]  /*1550*/  HADD2.F32 R55, -RZ, R22.H0_H0 ;  /* 0x20000016ff377230 */ /* 0x000fe40000004100 */
[----:B------:R-:W-:Y:S01]  /*1560*/  FMUL.FTZ R58, R2, R18 ;  /* 0x00000012023a7220 */ /* 0x000fe20000410000 */
[----:B------:R-:W-:Y:S01]  /*1570*/  FFMA.FTZ R9, R11, R59, R9 ;  /* 0x0000003b0b097223 */ /* 0x000fe20000010009 */
[----:B------:R-:W-:-:S02]  /*1580*/  HADD2.F32 R19, -RZ, R19.H1_H1 ;  /* 0x30000013ff137230 */ /* 0x000fc40000004100 */
[----:B------:R-:W-:Y:S01]  /*1590*/  FADD.FTZ R29, R29, R57 ;  /* 0x000000391d1d7221 */ /* 0x000fe20000010000 */
[-C--:B------:R-:W-:Y:S01]  /*15a0*/  FFMA.FTZ R28, R42, R57.reuse, R28 ;  /* 0x000000392a1c7223 */ /* 0x080fe2000001001c */
[----:B------:R-:W-:Y:S01]  /*15b0*/  FADD.FTZ R34, R25, R55 ;  /* 0x0000003719227221 */ /* 0x000fe20000010000 */
[----:B------:R-:W-:Y:S01]  /*15c0*/  FMUL.FTZ R57, R3, R57 ;  /* 0x0000003903397220 */ /* 0x000fe20000410000 */
[----:B------:R-:W-:Y:S01]  /*15d0*/  FFMA.FTZ R25, R15, R58, R9 ;  /* 0x0000003a0f197223 */ /* 0x000fe20000010009 */
[----:B------:R-:W-:-:S03]  /*15e0*/  FMUL.FTZ R56, R4, R19 ;  /* 0x0000001304387220 */ /* 0x000fc60000410000 */
[----:B------:R-:W-:Y:S01]  /*15f0*/  FFMA.FTZ R25, R42, R57, R25 ;  /* 0x000000392a197223 */ /* 0x000fe20000010019 */
[----:B------:R-:W-:Y:S02]  /*1600*/  HADD2.F32 R22, -RZ, R22.H1_H1 ;  /* 0x30000016ff167230 */ /* 0x000fe40000004100 */
[-C--:B------:R-:W-:Y:S01]  /*1610*/  FFMA.FTZ R8, R36, R55.reuse, R24 ;  /* 0x0000003724087223 */ /* 0x080fe20000010018 */
[----:B------:R-:W-:Y:S01]  /*1620*/  FMUL.FTZ R55, R0, R55 ;  /* 0x0000003700377220 */ /* 0x000fe20000410000 */
[----:B------:R-:W-:Y:S01]  /*1630*/  FFMA.FTZ R25, R37, R56, R25 ;  /* 0x0000003825197223 */ /* 0x000fe20000010019 */
[--C-:B------:R-:W-:Y:S02]  /*1640*/  HADD2.F32 R53, -RZ, R23.reuse.H0_H0 ;  /* 0x20000017ff357230 */ /* 0x100fe40000004100 */
[C---:B------:R-:W-:Y:S01]  /*1650*/  FMUL.FTZ R12, R5.reuse, R12 ;  /* 0x0000000c050c7220 */ /* 0x040fe20000410000 */
[----:B------:R-:W-:Y:S01]  /*1660*/  FMUL.FTZ R54, R2, R22 ;  /* 0x0000001602367220 */ /* 0x000fe20000410000 */
[----:B------:R-:W-:Y:S01]  /*1670*/  FFMA.FTZ R25, R36, R55, R25 ;  /* 0x0000003724197223 */ /* 0x000fe20000010019 */
[----:B---3--:R-:W-:Y:S01]  /*1680*/  FMUL.FTZ R6, R5, R38 ;  /* 0x0000002605067220 */ /* 0x008fe20000410000 */
[----:B------:R-:W-:Y:S01]  /*1690*/  FFMA.FTZ R26, R46, R39, R26 ;  /* 0x000000272e1a7223 */ /* 0x000fe2000001001a */
[----:B------:R-:W-:-:S02]  /*16a0*/  HADD2.F32 R23, -RZ, R23.H1_H1 ;  /* 0x30000017ff177230 */ /* 0x000fc40000004100 */
[----:B------:R-:W-:Y:S01]  /*16b0*/  FADD.FTZ R29, R29, R53 ;  /* 0x000000351d1d7221 */ /* 0x000fe20000010000 */
[----:B------:R-:W-:Y:S01]  /*16c0*/  FFMA.FTZ R28, R13, R53, R28 ;  /* 0x000000350d1c7223 */ /* 0x000fe2000001001c */
[----:B------:R-:W3:Y:S01]  /*16d0*/  LDL.LU R46, [R1+0x68] ;  /* 0x00006800012e7983 */ /* 0x000ee20000300800 */
[----:B------:R-:W-:Y:S01]  /*16e0*/  FFMA.FTZ R30, R51, R17, R30 ;  /* 0x00000011331e7223 */ /* 0x000fe2000001001e */
[----:B------:R-:W-:Y:S01]  /*16f0*/  FMUL.FTZ R53, R3, R53 ;  /* 0x0000003503357220 */ /* 0x000fe20000410000 */
[----:B------:R-:W-:Y:S01]  /*1700*/  FFMA.FTZ R25, R14, R54, R25 ;  /* 0x000000360e197223 */ /* 0x000fe20000010019 */
[----:B------:R-:W-:Y:S01]  /*1710*/  STL [R1+0x20], R12 ;  /* 0x0000200c01007387 */ /* 0x000fe20000100800 */
[----:B------:R-:W-:-:S03]  /*1720*/  FADD.FTZ R10, R10, R52 ;  /* 0x000000340a0a7221 */ /* 0x000fc60000010000 */
[----:B------:R0:W-:Y:S01]  /*1730*/  STL [R1+0xb0], R61 ;  /* 0x0000b03d01007387 */ /* 0x0001e20000100800 */
[----:B------:R-:W-:Y:S01]  /*1740*/  FFMA.FTZ R30, R37, R19, R30 ;  /* 0x00000013251e7223 */ /* 0x000fe2000001001e */
[----:B------:R-:W-:Y:S02]  /*1750*/  FMUL.FTZ R52, R4, R23 ;  /* 0x0000001704347220 */ /* 0x000fe40000410000 */
[----:B------:R1:W-:Y:S01]  /*1760*/  STL [R1+0x1c], R6 ;  /* 0x00001c0601007387 */ /* 0x0003e20000100800 */
[----:B------:R-:W-:-:S03]  /*1770*/  FFMA.FTZ R25, R13, R53, R25 ;  /* 0x000000350d197223 */ /* 0x000fc60000010019 */
[----:B------:R1:W-:Y:S01]  /*1780*/  STL [R1+0xb4], R60 ;  /* 0x0000b43c01007387 */ /* 0x0003e20000100800 */
[----:B------:R-:W-:Y:S01]  /*1790*/  FADD.FTZ R10, R10, R61 ;  /* 0x0000003d0a0a7221 */ /* 0x000fe20000010000 */
[C---:B------:R-:W-:Y:S01]  /*17a0*/  FFMA.FTZ R30, R12.reuse, R23, R30 ;  /* 0x000000170c1e7223 */ /* 0x040fe2000001001e */
[----:B------:R-:W-:Y:S01]  /*17b0*/  FFMA.FTZ R25, R12, R52, R25 ;  /* 0x000000340c197223 */ /* 0x000fe20000010019 */
[C---:B----4-:R-:W-:Y:S01]  /*17c0*/  FMUL.FTZ R11, R5.reuse, R48 ;  /* 0x00000030050b7220 */ /* 0x050fe20000410000 */
[----:B--2---:R-:W-:-:S04]  /*17d0*/  FMUL.FTZ R9, R5, R47 ;  /* 0x0000002f05097220 */ /* 0x004fc80000410000 */
[----:B------:R-:W-:Y:S04]  /*17e0*/  STL [R1+0x18], R11 ;  /* 0x0000180b01007387 */ /* 0x000fe80000100800 */
[----:B------:R2:W-:Y:S04]  /*17f0*/  STL [R1+0x10], R9 ;  /* 0x0000100901007387 */ /* 0x0005e80000100800 */
[----:B------:R-:W4:Y:S04]  /*1800*/  LDL.LU R42, [R1+0x80] ;  /* 0x00008000012a7983 */ /* 0x000f280000300800 */
[----:B------:R-:W2:Y:S04]  /*1810*/  LDL.LU R36, [R1+0x8c] ;  /* 0x00008c0001247983 */ /* 0x000ea80000300800 */
[----:B0-----:R-:W4:Y:S04]  /*1820*/  LDL.LU R61, [R1+0x78] ;  /* 0x00007800013d7983 */ /* 0x001f280000300800 */
[----:B------:R-:W4:Y:S01]  /*1830*/  LDL.LU R12, [R1+0x90] ;  /* 0x00009000010c7983 */ /* 0x000f220000300800 */
[----:B------:R-:W-:-:S02]  /*1840*/  HADD2.F32 R16, -RZ, R32.H0_H0 ;  /* 0x20000020ff107230 */ /* 0x000fc40000004100 */
[----:B------:R-:W-:Y:S01]  /*1850*/  FADD.FTZ R27, R27, R39 ;  /* 0x000000271b1b7221 */ /* 0x000fe20000010000 */
[----:B------:R-:W-:Y:S01]  /*1860*/  FFMA.FTZ R26, R15, R18, R26 ;  /* 0x000000120f1a7223 */ /* 0x000fe2000001001a */
[----:B------:R-:W-:Y:S02]  /*1870*/  HADD2.F32 R32, -RZ, R32.H1_H1 ;  /* 0x30000020ff207230 */ /* 0x000fe40000004100 */
[----:B------:R-:W-:Y:S01]  /*1880*/  FADD.FTZ R27, R27, R18 ;  /* 0x000000121b1b7221 */ /* 0x000fe20000010000 */
[----:B------:R-:W-:Y:S01]  /*1890*/  FFMA.FTZ R7, R14, R22, R26 ;  /* 0x000000160e077223 */ /* 0x000fe2000001001a */
[-C--:B------:R-:W-:Y:S01]  /*18a0*/  FMUL.FTZ R51, R0, R16.reuse ;  /* 0x0000001000337220 */ /* 0x080fe20000410000 */
[----:B------:R-:W-:Y:S01]  /*18b0*/  FADD.FTZ R10, R10, R60 ;  /* 0x0000003c0a0a7221 */ /* 0x000fe20000010000 */
[----:B------:R-:W-:Y:S01]  /*18c0*/  FADD.FTZ R31, R31, R17 ;  /* 0x000000111f1f7221 */ /* 0x000fe20000010000 */
[----:B------:R-:W-:Y:S01]  /*18d0*/  FADD.FTZ R27, R27, R22 ;  /* 0x000000161b1b7221 */ /* 0x000fe20000010000 */
[C---:B------:R-:W-:Y:S01]  /*18e0*/  FFMA.FTZ R8, R6.reuse, R16, R8 ;  /* 0x0000001006087223 */ /* 0x040fe20000010008 */
[----:B------:R-:W-:Y:S01]  /*18f0*/  FFMA.FTZ R7, R11, R32, R7 ;  /* 0x000000200b077223 */ /* 0x000fe20000010007 */
[----:B------:R-:W-:Y:S01]  /*1900*/  FFMA.FTZ R25, R6, R51, R25 ;  /* 0x0000003306197223 */ /* 0x000fe20000010019 */
[C---:B---3--:R-:W-:Y:S01]  /*1910*/  FMUL.FTZ R48, R5.reuse, R46 ;  /* 0x0000002e05307220 */ /* 0x048fe20000410000 */
[C---:B------:R-:W-:Y:S01]  /*1920*/  FMUL.FTZ R46, R5.reuse, R44 ;  /* 0x0000002c052e7220 */ /* 0x040fe20000410000 */
[----:B------:R-:W-:Y:S01]  /*1930*/  FMUL.FTZ R44, R5, R40 ;  /* 0x00000028052c7220 */ /* 0x000fe20000410000 */
[----:B-1----:R-:W3:Y:S01]  /*1940*/  LDL.LU R6, [R1+0x7c] ;  /* 0x00007c0001067983 */ /* 0x002ee20000300800 */
[----:B------:R-:W-:Y:S01]  /*1950*/  FADD.FTZ R10, R10, R59 ;  /* 0x0000003b0a0a7221 */ /* 0x000fe20000010000 */
[----:B------:R-:W-:Y:S01]  /*1960*/  FADD.FTZ R31, R31, R19 ;  /* 0x000000131f1f7221 */ /* 0x000fe20000010000 */
[----:B------:R-:W-:Y:S01]  /*1970*/  FADD.FTZ R27, R27, R32 ;  /* 0x000000201b1b7221 */ /* 0x000fe20000010000 */
[----:B------:R-:W3:Y:S01]  /*1980*/  LDL.LU R39, [R1+0x84] ;  /* 0x0000840001277983 */ /* 0x000ee20000300800 */
[----:B------:R-:W-:Y:S01]  /*1990*/  FMUL.FTZ R50, R2, R32 ;  /* 0x0000002002327220 */ /* 0x000fe20000410000 */
[----:B------:R-:W-:-:S02]  /*19a0*/  FFMA.FTZ R32, R44, R43, R7 ;  /* 0x0000002b2c207223 */ /* 0x000fc40000010007 */
[----:B------:R-:W3:Y:S01]  /*19b0*/  LDL.LU R38, [R1+0x88] ;  /* 0x0000880001267983 */ /* 0x000ee20000300800 */
[----:B------:R-:W-:-:S03]  /*19c0*/  FADD.FTZ R24, R10, R58 ;  /* 0x0000003a0a187221 */ /* 0x000fc60000010000 */
[----:B------:R-:W3:Y:S01]  /*19d0*/  LDL.LU R14, [R1+0x94] ;  /* 0x00009400010e7983 */ /* 0x000ee20000300800 */
[----:B------:R-:W-:-:S03]  /*19e0*/  FADD.FTZ R31, R31, R23 ;  /* 0x000000171f1f7221 */ /* 0x000fc60000010000 */
[----:B------:R-:W3:Y:S01]  /*19f0*/  LDL.LU R37, [R1+0x98] ;  /* 0x0000980001257983 */ /* 0x000ee20000300800 */
[----:B------:R-:W-:Y:S01]  /*1a00*/  FADD.FTZ R34, R34, R16 ;  /* 0x0000001022227221 */ /* 0x000fe20000010000 */
[----:B------:R-:W-:Y:S01]  /*1a10*/  FMUL.FTZ R16, R5, R21 ;  /* 0x0000001505107220 */ /* 0x000fe20000410000 */
[----:B------:R-:W-:-:S04]  /*1a20*/  FADD.FTZ R24, R24, R57 ;  /* 0x0000003918187221 */ /* 0x000fc80000010000 */
[----:B------:R-:W-:Y:S01]  /*1a30*/  FADD.FTZ R24, R24, R56 ;  /* 0x0000003818187221 */ /* 0x000fe20000010000 */
[C---:B--2---:R-:W-:Y:S02]  /*1a40*/  FMUL.FTZ R7, R5.reuse, R36 ;  /* 0x0000002405077220 */ /* 0x044fe40000410000 */
[----:B------:R-:W2:Y:S04]  /*1a50*/  LDL.LU R36, [R1+0x9c] ;  /* 0x00009c0001247983 */ /* 0x000ea80000300800 */
[----:B------:R-:W2:Y:S01]  /*1a60*/  LDL.LU R22, [R1+0xa0] ;  /* 0x0000a00001167983 */ /* 0x000ea20000300800 */
[C---:B----4-:R-:W-:Y:S01]  /*1a70*/  FMUL.FTZ R10, R5.reuse, R12 ;  /* 0x0000000c050a7220 */ /* 0x050fe20000410000 */
[----:B------:R-:W-:Y:S02]  /*1a80*/  FMUL.FTZ R12, R5, R20 ;  /* 0x00000014050c7220 */ /* 0x000fe40000410000 */
[----:B------:R-:W4:Y:S04]  /*1a90*/  LDL.LU R23, [R1+0xa4] ;  /* 0x0000a40001177983 */ /* 0x000f280000300800 */
[----:B------:R-:W4:Y:S04]  /*1aa0*/  LDL.LU R20, [R1+0xbc] ;  /* 0x0000bc0001147983 */ /* 0x000f280000300800 */
[----:B------:R-:W4:Y:S04]  /*1ab0*/  LDL.LU R60, [R1+0x74] ;  /* 0x00007400013c7983 */ /* 0x000f280000300800 */
[----:B------:R-:W4:Y:S01]  /*1ac0*/  LDL.LU R21, [R1+0xb8] ;  /* 0x0000b80001157983 */ /* 0x000f220000300800 */
[----:B------:R-:W-:-:S04]  /*1ad0*/  FADD.FTZ R24, R24, R55 ;  /* 0x0000003718187221 */ /* 0x000fc80000010000 */
[----:B------:R-:W-:-:S04]  /*1ae0*/  FADD.FTZ R24, R24, R54 ;  /* 0x0000003618187221 */ /* 0x000fc80000010000 */
[----:B------:R-:W-:Y:S01]  /*1af0*/  FADD.FTZ R24, R24, R53 ;  /* 0x0000003518187221 */ /* 0x000fe20000010000 */
[----:B------:R-:W-:-:S03]  /*1b00*/  HADD2.F32 R49, -RZ, R33.H0_H0 ;  /* 0x20000021ff317230 */ /* 0x000fc60000004100 */
[----:B------:R-:W-:Y:S01]  /*1b10*/  FADD.FTZ R24, R24, R52 ;  /* 0x0000003418187221 */ /* 0x000fe20000010000 */
[----:B------:R-:W-:-:S03]  /*1b20*/  HADD2.F32 R33, -RZ, R33.H1_H1 ;  /* 0x30000021ff217230 */ /* 0x000fc60000004100 */
[----:B------:R-:W-:Y:S01]  /*1b30*/  FADD.FTZ R24, R24, R51 ;  /* 0x0000003318187221 */ /* 0x000fe20000010000 */
[----:B------:R-:W-:Y:S01]  /*1b40*/  FADD.FTZ R29, R29, R49 ;  /* 0x000000311d1d7221 */ /* 0x000fe20000010000 */
[-C--:B------:R-:W-:Y:S01]  /*1b50*/  FFMA.FTZ R28, R9, R49.reuse, R28 ;  /* 0x00000031091c7223 */ /* 0x080fe2000001001c */
        /* <DEDUP_REMOVED lines=15> */
[----:B------:R-:W-:Y:S01]  /*1c50*/  FMUL.FTZ R42, R5, R42 ;  /* 0x0000002a052a7220 */ /* 0x000fe20000410000 */
[----:B------:R-:W-:Y:S01]  /*1c60*/  FMUL.FTZ R43, R2, R43 ;  /* 0x0000002b022b7220 */ /* 0x000fe20000410000 */
[----:B------:R-:W-:Y:S01]  /*1c70*/  FADD.FTZ R24, R24, R45 ;  /* 0x0000002d18187221 */ /* 0x000fe20000010000 */
[----:B------:R-:W-:Y:S01]  /*1c80*/  FFMA.FTZ R25, R46, R45, R25 ;  /* 0x0000002d2e197223 */ /* 0x000fe20000010019 */
[----:B------:R-:W-:Y:S02]  /*1c90*/  HADD2.F32 R35, -RZ, R35.H1_H1 ;  /* 0x30000023ff237230 */ /* 0x000fe40000004100 */
        /* <DEDUP_REMOVED lines=11> */
[----:B---3--:R-:W-:Y:S02]  /*1d50*/  FMUL.FTZ R11, R2, R6 ;  /* 0x00000006020b7220 */ /* 0x008fe40000410000 */
        /* <DEDUP_REMOVED lines=10> */
[----:B------:R-:W-:Y:S01]  /*1e00*/  FFMA.FTZ R30, R7, R35, R30 ;  /* 0x00000023071e7223 */ /* 0x000fe2000001001e */
[----:B------:R-:W-:Y:S01]  /*1e10*/  FMUL.FTZ R17, R5, R37 ;  /* 0x0000002505117220 */ /* 0x000fe20000410000 */
[----:B------:R-:W-:Y:S01]  /*1e20*/  FADD.FTZ R24, R24, R15 ;  /* 0x0000000f18187221 */ /* 0x000fe20000010000 */
[----:B------:R-:W-:Y:S01]  /*1e30*/  FFMA.FTZ R25, R16, R15, R25 ;  /* 0x0000000f10197223 */ /* 0x000fe20000010019 */
[----:B------:R-:W-:Y:S01]  /*1e40*/  FADD.FTZ R27, R27, R6 ;  /* 0x000000061b1b7221 */ /* 0x000fe20000010000 */
[----:B------:R-:W-:Y:S01]  /*1e50*/  FFMA.FTZ R32, R12, R6, R32 ;  /* 0x000000060c207223 */ /* 0x000fe20000010020 */
[----:B--2---:R-:W-:Y:S01]  /*1e60*/  FMUL.FTZ R19, R5, R36 ;  /* 0x0000002405137220 */ /* 0x004fe20000410000 */
[----:B----4-:R-:W-:-:S02]  /*1e70*/  HADD2.F32 R26, -RZ, R20.H0_H0 ;  /* 0x20000014ff1a7230 */ /* 0x010fc40000004100 */
[----:B------:R-:W-:-:S03]  /*1e80*/  HADD2.F32 R35, -RZ, R20.H1_H1 ;  /* 0x30000014ff237230 */ /* 0x000fc60000004100 */
[----:B------:R-:W-:Y:S02]  /*1e90*/  FMUL.FTZ R18, R0, R26 ;  /* 0x0000001a00127220 */ /* 0x000fe40000410000 */
[----:B------:R-:W-:Y:S01]  /*1ea0*/  FMUL.FTZ R20, R2, R35 ;  /* 0x0000002302147220 */ /* 0x000fe20000410000 */
[--C-:B------:R-:W-:Y:S02]  /*1eb0*/  HADD2.F32 R36, -RZ, R21.reuse.H0_H0 ;  /* 0x20000015ff247230 */ /* 0x100fe40000004100 */
[----:B------:R-:W-:Y:S01]  /*1ec0*/  FADD.FTZ R24, R24, R18 ;  /* 0x0000001218187221 */ /* 0x000fe20000010000 */
[----:B------:R-:W-:Y:S01]  /*1ed0*/  FFMA.FTZ R25, R17, R18, R25 ;  /* 0x0000001211197223 */ /* 0x000fe20000010019 */
[----:B------:R-:W-:Y:S02]  /*1ee0*/  HADD2.F32 R37, -RZ, R21.H1_H1 ;  /* 0x30000015ff257230 */ /* 0x000fe40000004100 */
        /* <DEDUP_REMOVED lines=9> */
[----:B------:R-:W-:-:S05]  /*1f80*/  FFMA.FTZ R25, R23, R40, R25 ;  /* 0x0000002817197223 */ /* 0x000fca0000010019 */
[----:B------:R0:W-:Y:S04]  /*1f90*/  STS.64 [R60], R24 ;  /* 0x000000183c007388 */ /* 0x0001e80000000a00 */
[----:B0-----:R0:W5:Y:S01]  /*1fa0*/  LDL.LU R60, [R1+0xb4] ;  /* 0x0000b400013c7983 */ /* 0x0011620000300800 */
[----:B------:R-:W-:Y:S01]  /*1fb0*/  FADD.FTZ R25, R34, R61 ;  /* 0x0000003d22197221 */ /* 0x000fe20000010000 */
[----:B------:R-:W-:Y:S02]  /*1fc0*/  FFMA.FTZ R24, R10, R61, R33 ;  /* 0x0000003d0a187223 */ /* 0x000fe40000010021 */
[----:B------:R0:W5:Y:S04]  /*1fd0*/  LDL.LU R61, [R1+0xb0] ;  /* 0x0000b000013d7983 */ /* 0x0001680000300800 */
[----:B------:R0:W5:Y:S01]  /*1fe0*/  LDL.LU R6, [R1+0xac] ;  /* 0x0000ac0001067983 */ /* 0x0001620000300800 */
[----:B------:R-:W-:-:S02]  /*1ff0*/  UIADD3 UR10, UP0, UPT, UR10, 0x4, URZ ;  /* 0x000000040a0a7890 */ /* 0x000fc4000ff1e0ff */
[----:B------:R-:W-:Y:S02]  /*2000*/  USHF.L.U32 UR15, UR16, 0x1, URZ ;  /* 0x00000001100f7899 */ /* 0x000fe400080006ff */
[----:B------:R-:W-:Y:S02]  /*2010*/  UIADD3.X UR5, UPT, UPT, URZ, UR5, URZ, UP0, !UPT ;  /* 0x00000005ff057290 */ /* 0x000fe400087fe4ff */
[----:B------:R-:W-:Y:S02]  /*2020*/  USHF.L.U64.HI UR14, UR16, 0x1, UR17 ;  /* 0x00000001100e7899 */ /* 0x000fe40008010211 */
[----:B------:R-:W-:-:S04]  /*2030*/  UISETP.GE.U32.AND UP0, UPT, UR10, UR15, UPT ;  /* 0x0000000f0a00728c */ /* 0x000fc8000bf06070 */
[----:B------:R-:W-:Y:S01]  /*2040*/  UISETP.GE.AND.EX UP0, UPT, UR5, UR14, UPT, UP0 ;  /* 0x0000000e0500728c */ /* 0x000fe2000bf06300 */
        /* <DEDUP_REMOVED lines=12> */
[----:B------:R-:W-:Y:S06]  /*2110*/  BAR.SYNC.DEFER_BLOCKING 0x0 ;  /* 0x0000000000007b1d */ /* 0x000fec0000010000 */
[----:B0-----:R-:W-:Y:S05]  /*2120*/  BRA.U !UP0, `(.L_x_704) ;  /* 0x0000000108ec7547 */ /* 0x001fea000b800000 */
        /* <DEDUP_REMOVED lines=59> */
.L_x_704:
        /* <DEDUP_REMOVED lines=121> */
.L_x_706:
[----:B------:R-:W-:Y:S05]  /*2c70*/  BSYNC.RECONVERGENT B0 ;  /* 0x0000000000007941 */ /* 0x000fea0003800200 */
.L_x_705:
        /* <DEDUP_REMOVED lines=17> */
.L_x_708:
[----:B------:R-:W-:Y:S05]  /*2d90*/  BSYNC.RECONVERGENT B0 ;  /* 0x0000000000007941 */ /* 0x000fea0003800200 */
.L_x_707:
        /* <DEDUP_REMOVED lines=22> */
.L_x_711:
[----:B------:R-:W2:Y:S04]  /*2f00*/  LD.E.STRONG.GPU R35, desc[UR12][R32.64+0x10] ;  /* 0x0000100c20237980 */ /* 0x000ea8000c10f900 */
[----:B--2---:R-:W-:Y:S01]  /*2f10*/  CCTL.IVALL ;  /* 0x00000000ff00798f */ /* 0x004fe20002000000 */
[----:B------:R-:W-:Y:S05]  /*2f20*/  YIELD ;  /* 0x0000000000007946 */ /* 0x000fea0003800000 */
[----:B-----5:R-:W-:-:S04]  /*2f30*/  LOP3.LUT R35, R35, R34, RZ, 0x3c, !PT ;  /* 0x0000002223237212 */ /* 0x020fc800078e3cff */
[----:B------:R-:W-:-:S13]  /*2f40*/  ISETP.GT.AND P0, PT, R35, -0x1, PT ;  /* 0xffffffff2300780c */ /* 0x000fda0003f04270 */
[----:B------:R-:W-:Y:S05]  /*2f50*/  @P0 BRA `(.L_x_711) ;  /* 0xfffffffc00e80947 */ /* 0x000fea000383ffff */
.L_x_710:
[----:B------:R-:W-:Y:S05]  /*2f60*/  WARPSYNC.ALL ;  /* 0x0000000000007948 */ /* 0x000fea0003800000 */
[----:B------:R-:W-:Y:S06]  /*2f70*/  BAR.SYNC.DEFER_BLOCKING 0x0 ;  /* 0x0000000000007b1d */ /* 0x000fec0000010000 */
[----:B------:R-:W-:Y:S05]  /*2f80*/  BRA `(.L_x_712) ;  /* 0x0000000000587947 */ /* 0x000fea0003800000 */
.L_x_709:
        /* <DEDUP_REMOVED lines=14> */
.L_x_714:
[----:B------:R-:W2:Y:S04]  /*3070*/  LD.E.STRONG.GPU R35, desc[UR12][R32.64] ;  /* 0x0000000c20237980 */ /* 0x000ea8000c10f900 */
[----:B--2---:R-:W-:Y:S01]  /*3080*/  CCTL.IVALL ;  /* 0x00000000ff00798f */ /* 0x004fe20002000000 */
[----:B------:R-:W-:Y:S05]  /*3090*/  YIELD ;  /* 0x0000000000007946 */ /* 0x000fea0003800000 */
[----:B-----5:R-:W-:-:S04]  /*30a0*/  LOP3.LUT R35, R35, R34, RZ, 0x3c, !PT ;  /* 0x0000002223237212 */ /* 0x020fc800078e3cff */
[----:B------:R-:W-:-:S13]  /*30b0*/  ISETP.GT.AND P0, PT, R35, -0x1, PT ;  /* 0xffffffff2300780c */ /* 0x000fda0003f04270 */
[----:B------:R-:W-:Y:S05]  /*30c0*/  @P0 BRA `(.L_x_714) ;  /* 0xfffffffc00e80947 */ /* 0x000fea000383ffff */
.L_x_713:
[----:B------:R-:W-:Y:S05]  /*30d0*/  WARPSYNC.ALL ;  /* 0x0000000000007948 */ /* 0x000fea0003800000 */
[----:B------:R-:W-:Y:S06]  /*30e0*/  BAR.SYNC.DEFER_BLOCKING 0x0 ;  /* 0x0000000000007b1d */ /* 0x000fec0000010000 */
.L_x_712:
        /* <DEDUP_REMOVED lines=36> */
.L_x_716:
[----:B------:R-:W-:Y:S05]  /*3330*/  BSYNC.RECONVERGENT B0 ;  /* 0x0000000000007941 */ /* 0x000fea0003800200 */
.L_x_715:
[----:B------:R-:W2:Y:S04]  /*3340*/  LDL.LU R39, [R1+0x38] ;  /* 0x0000380001277983 */ /* 0x000ea80000300800 */
[----:B------:R-:W3:Y:S04]  /*3350*/  LDL.LU R35, [R1+0xc] ;  /* 0x00000c0001237983 */ /* 0x000ee80000300800 */
[----:B------:R-:W4:Y:S04]  /*3360*/  LDL.LU R36, [R1+0x8] ;  /* 0x0000080001247983 */ /* 0x000f280000300800 */
[----:B------:R-:W2:Y:S04]  /*3370*/  LDL.LU R37, [R1+0x4] ;  /* 0x0000040001257983 */ /* 0x000ea80000300800 */
[----:B------:R-:W2:Y:S04]  /*3380*/  LDL.LU R38, [R1] ;  /* 0x0000000001267983 */ /* 0x000ea80000300800 */
[----:B------:R0:W-:Y:S04]  /*3390*/  STL [R1+0xe0], R21 ;  /* 0x0000e01501007387 */ /* 0x0001e80000100800 */
[----:B0-----:R-:W3:Y:S04]  /*33a0*/  LDL.LU R21, [R1+0x14] ;  /* 0x0000140001157983 */ /* 0x001ee80000300800 */
[----:B------:R0:W-:Y:S04]  /*33b0*/  STL [R1+0xdc], R23 ;  /* 0x0000dc1701007387 */ /* 0x0001e80000100800 */
[----:B0-----:R-:W4:Y:S04]  /*33c0*/  LDL.LU R23, [R1+0x28] ;  /* 0x0000280001177983 */ /* 0x001f280000300800 */
[----:B------:R0:W-:Y:S04]  /*33d0*/  STL [R1+0xd8], R31 ;  /* 0x0000d81f01007387 */ /* 0x0001e80000100800 */
[----:B0-----:R-:W2:Y:S01]  /*33e0*/  LDL R31, [R1+0xa8] ;  /* 0x0000a800011f7983 */ /* 0x001ea20000100800 */
[----:B------:R-:W0:Y:S01]  /*33f0*/  S2UR UR7, SR_CgaCtaId ;  /* 0x00000000000779c3 */ /* 0x000e220000008800 */
[----:B------:R-:W-:-:S02]  /*3400*/  UMOV UR6, 0x400 ;  /* 0x0000040000067882 */ /* 0x000fc40000000000 */
[----:B------:R1:W-:Y:S01]  /*3410*/  STL [R1+0xd4], R30 ;  /* 0x0000d41e01007387 */ /* 0x0003e20000100800 */
[----:B------:R-:W-:-:S03]  /*3420*/  UIADD3 UR6, UPT, UPT, UR6, 0x5280, URZ ;  /* 0x0000528006067890 */ /* 0x000fc6000fffe0ff */
[----:B------:R-:W-:Y:S04]  /*3430*/  STL [R1+0xd0], R29 ;  /* 0x0000d01d01007387 */ /* 0x000fe80000100800 */
[----:B------:R-:W-:Y:S04]  /*3440*/  STL [R1+0xcc], R28 ;  /* 0x0000cc1c01007387 */ /* 0x000fe80000100800 */
[----:B------:R-:W-:Y:S04]  /*3450*/  STL [R1+0xc8], R27 ;  /* 0x0000c81b01007387 */ /* 0x000fe80000100800 */
[----:B------:R-:W-:Y:S04]  /*3460*/  STL [R1+0xc4], R26 ;  /* 0x0000c41a01007387 */ /* 0x000fe80000100800 */
[----:B------:R-:W-:Y:S01]  /*3470*/  STL [R1+0xc0], R25 ;  /* 0x0000c01901007387 */ /* 0x000fe20000100800 */
[----:B0-----:R-:W-:-:S02]  /*3480*/  ULEA UR6, UR7, UR6, 0x18 ;  /* 0x0000000607067291 */ /* 0x001fc4000f8ec0ff */
[----:B------:R-:W-:Y:S01]  /*3490*/  USHF.L.U32 UR7, UR8, 0x4, URZ ;  /* 0x0000000408077899 */ /* 0x000fe200080006ff */
[----:B------:R-:W-:Y:S03]  /*34a0*/  STL [R1+0xbc], R24 ;  /* 0x0000bc1801007387 */ /* 0x000fe60000100800 */
[----:B------:R-:W-:Y:S01]  /*34b0*/  ULOP3.LUT UR7, UR7, 0x10, URZ, 0xc0, !UPT ;  /* 0x0000001007077892 */ /* 0x000fe2000f8ec0ff */
[----:B------:R-:W-:Y:S04]  /*34c0*/  STL [R1+0xb8], R4 ;  /* 0x0000b80401007387 */ /* 0x000fe80000100800 */
[----:B-----5:R-:W-:Y:S04]  /*34d0*/  STL [R1+0xb4], R3 ;  /* 0x0000b40301007387 */ /* 0x020fe80000100800 */
[----:B------:R-:W-:Y:S04]  /*34e0*/  STL [R1+0xb0], R2 ;  /* 0x0000b00201007387 */ /* 0x000fe80000100800 */
[----:B------:R0:W-:Y:S04]  /*34f0*/  STL [R1+0xac], R0 ;  /* 0x0000ac0001007387 */ /* 0x0001e80000100800 */
[----:B------:R-:W0:Y:S01]  /*3500*/  SHFL.BFLY PT, R34, R32, 0x8, 0x1f ;  /* 0x0d001f0020227f89 */ /* 0x000e2200000e0000 */
[----:B-1----:R-:W1:Y:S03]  /*3510*/  S2R R30, SR_TID.X ;  /* 0x00000000001e7919 */ /* 0x002e660000002100 */
[----:B0-----:R-:W4:Y:S01]  /*3520*/  LDL.LU R0, [R1+0x60] ;  /* 0x0000600001007983 */ /* 0x001f220000300800 */
[----:B------:R-:W-:-:S03]  /*3530*/  FADD.FTZ R34, R34, R32 ;  /* 0x0000002022227221 */ /* 0x000fc60000010000 */
        /* <DEDUP_REMOVED lines=23> */
[----:B------:R-:W1:Y:S02]  /*36b0*/  LDS.64 R32, [R32] ;  /* 0x0000000020207984 */ /* 0x000e640000000a00 */
[--C-:B-1----:R-:W-:Y:S01]  /*36c0*/  FADD.FTZ R6, R6, -R32.reuse ;  /* 0x8000002006067221 */ /* 0x102fe20000010000 */
[--C-:B---3--:R-:W-:Y:S01]  /*36d0*/  FADD.FTZ R34, R21, -R32.reuse ;  /* 0x8000002015227221 */ /* 0x108fe20000010000 */
[----:B------:R-:W-:Y:S01]  /*36e0*/  FADD.FTZ R35, R35, -R32 ;  /* 0x8000002023237221 */ /* 0x000fe20000010000 */
[----:B------:R-:W2:Y:S01]  /*36f0*/  LDL.LU R21, [R1+0x5c] ;  /* 0x00005c0001157983 */ /* 0x000ea20000300800 */
[-C--:B----4-:R-:W-:Y:S01]  /*3700*/  FFMA.FTZ R6, R23, -R33.reuse, R6 ;  /* 0x8000002117067223 */ /* 0x090fe20000010006 */
[--C-:B------:R-:W-:Y:S01]  /*3710*/  FADD.FTZ R36, R36, -R32.reuse ;  /* 0x8000002024247221 */ /* 0x100fe20000010000 */
[--C-:B------:R-:W-:Y:S01]  /*3720*/  FADD.FTZ R37, R37, -R32.reuse ;  /* 0x8000002025257221 */ /* 0x100fe20000010000 */
[----:B------:R-:W3:Y:S01]  /*3730*/  LDL.LU R23, [R1+0x58] ;  /* 0x0000580001177983 */ /* 0x000ee20000300800 */
        /* <DEDUP_REMOVED lines=33> */
[----:B------:R-:W-:Y:S01]  /*3950*/  FADD.FTZ R22, R22, -R32 ;  /* 0x8000002016167221 */ /* 0x000fe20000010000 */
[-C--:B------:R-:W-:Y:S01]  /*3960*/  FFMA.FTZ R34, R39, -R33.reuse, R34 ;  /* 0x8000002127227223 */ /* 0x080fe20000010022 */
[----:B------:R-:W4:Y:S01]  /*3970*/  LDL.LU R4, [R1+0x2c] ;  /* 0x00002c0001047983 */ /* 0x000f220000300800 */
[----:B------:R-:W-:Y:S01]  /*3980*/  FFMA.FTZ R35, R0, -R33, R35 ;  /* 0x8000002100237223 */ /* 0x000fe20000010023 */
[----:B------:R-:W-:-:S02]  /*3990*/  FADD.FTZ R32, R40, -R32 ;  /* 0x8000002028207221 */ /* 0x000fc40000010000 */
[----:B------:R-:W4:Y:S04]  /*39a0*/  LDL.LU R3, [R1+0x24] ;  /* 0x0000240001037983 */ /* 0x000f280000300800 */
[----:B------:R-:W4:Y:S04]  /*39b0*/  LDL.LU R2, [R1+0x20] ;  /* 0x0000200001027983 */ /* 0x000f280000300800 */
[----:B------:R-:W4:Y:S04]  /*39c0*/  LDL.LU R0, [R1+0x1c] ;  /* 0x00001c0001007983 */ /* 0x000f280000300800 */
        /* <DEDUP_REMOVED lines=36> */
[C---:B------:R-:W-:Y:S01]  /*3c10*/  FMUL.FTZ R6, R5.reuse, R6 ;  /* 0x0000000605067220 */ /* 0x040fe20000410000 */
[C---:B------:R-:W-:Y:S01]  /*3c20*/  FMUL.FTZ R7, R5.reuse, R34 ;  /* 0x0000002205077220 */ /* 0x040fe20000410000 */
[----:B------:R-:W-:Y:S01]  /*3c30*/  FMUL.FTZ R36, R5, R36 ;  /* 0x0000002405247220 */ /* 0x000fe20000410000 */
[-C--:B------:R-:W-:Y:S01]  /*3c40*/  FFMA.FTZ R11, R12, -R33.reuse, R11 ;  /* 0x800000210c0b7223 */ /* 0x080fe2000001000b */
[----:B------:R-:W-:-:S02]  /*3c50*/  FFMA.FTZ R15, R16, -R33, R15 ;  /* 0x80000021100f7223 */ /* 0x000fc4000001000f */
[----:B------:R-:W-:Y:S01]  /*3c60*/  F2FP.F16.F32.PACK_AB R6, R7, R6 ;  /* 0x000000060706723e */ /* 0x000fe200000000ff */
        /* <DEDUP_REMOVED lines=39> */
[----:B------:R-:W-:Y:S01]  /*3ee0*/  F2FP.F16.F32.PACK_AB R35, R36, R41 ;  /* 0x000000292423723e */ /* 0x000fe200000000ff */
[----:B------:R-:W-:Y:S01]  /*3ef0*/  ULOP3.LUT UR4, UR4, 0x1, URZ, 0x3c, !UPT ;  /* 0x0000000104047892 */ /* 0x000fe2000f8e3cff */
[-C--:B--2---:R-:W-:Y:S01]  /*3f00*/  FFMA.FTZ R22, R21, -R33.reuse, R22 ;  /* 0x8000002115167223 */ /* 0x084fe20000010016 */
[----:B------:R-:W-:Y:S01]  /*3f10*/  FMUL.FTZ R21, R5, R10 ;  /* 0x0000000a05157220 */ /* 0x000fe20000410000 */
[----:B---3--:R-:W-:Y:S02]  /*3f20*/  FFMA.FTZ R32, R23, -R33, R32 ;  /* 0x8000002117207223 */ /* 0x008fe40000010020 */
[----:B------:R-:W-:Y:S01]  /*3f30*/  FMUL.FTZ R22, R5, R22 ;  /* 0x0000001605167220 */ /* 0x000fe20000410000 */
[----:B------:R-:W-:Y:S02]  /*3f40*/  F2FP.F16.F32.PACK_AB R10, R54, R55 ;  /* 0x00000037360a723e */ /* 0x000fe400000000ff */
[----:B------:R-:W-:Y:S02]  /*3f50*/  F2FP.F16.F32.PACK_AB R38, R38, R21 ;  /* 0x000000152626723e */ /* 0x000fe400000000ff */
[----:B0-----:R-:W-:-:S04]  /*3f60*/  IADD3 R8, P0, PT, R48, UR6, RZ ;  /* 0x0000000630087c10 */ /* 0x001fc8000ff1e0ff */
[----:B----4-:R-:W-:Y:S01]  /*3f70*/  IADD3.X R9, PT, PT, R40, UR7, RZ, P0, !PT ;  /* 0x0000000728097c10 */ /* 0x010fe200087fe4ff */
[C---:B------:R-:W-:Y:S01]  /*3f80*/  FMUL.FTZ R40, R5.reuse, R15 ;  /* 0x0000000f05287220 */ /* 0x040fe20000410000 */
[C---:B------:R-:W-:Y:S01]  /*3f90*/  FMUL.FTZ R15, R5.reuse, R20 ;  /* 0x00000014050f7220 */ /* 0x040fe20000410000 */
[----:B------:R-:W-:Y:S01]  /*3fa0*/  FMUL.FTZ R5, R5, R32 ;  /* 0x0000002005057220 */ /* 0x000fe20000410000 */
[----:B------:R-:W-:Y:S02]  /*3fb0*/  F2FP.F16.F32.PACK_AB R48, R50, R51 ;  /* 0x000000333230723e */ /* 0x000fe400000000ff */
[----:B------:R-:W-:Y:S02]  /*3fc0*/  F2FP.F16.F32.PACK_AB R39, R40, R13 ;  /* 0x0000000d2827723e */ /* 0x000fe400000000ff */
        /* <DEDUP_REMOVED lines=11> */
.L_x_703:
        /* <DEDUP_REMOVED lines=58> */
.L_x_729:
        /* <DEDUP_REMOVED lines=26> */
.L_x_722:
        /* <DEDUP_REMOVED lines=33> */
.L_x_721:
[----:B------:R-:W-:Y:S05]  /*47d0*/  BSYNC.RECONVERGENT B1 ;  /* 0x0000000000017941 */ /* 0x000fea0003800200 */
.L_x_720:
        /* <DEDUP_REMOVED lines=25> */
.L_x_724:
[----:B------:R-:W-:Y:S05]  /*4970*/  BSYNC.RECONVERGENT B1 ;  /* 0x0000000000017941 */ /* 0x000fea0003800200 */
.L_x_723:
        /* <DEDUP_REMOVED lines=28> */
.L_x_719:
[----:B------:R-:W-:Y:S05]  /*4b40*/  BSYNC.RECONVERGENT B0 ;  /* 0x0000000000007941 */ /* 0x000fea0003800200 */
.L_x_718:
[----:B------:R0:W-:Y:S01]  /*4b50*/  STS [R26], R35 ;  /* 0x000000231a007388 */ /* 0x0001e20000000800 */
[----:B------:R-:W1:Y:S01]  /*4b60*/  LDC.64 R6, c[0x0][0x388] ;  /* 0x0000e200ff067b82 */ /* 0x000e620000000a00 */
[----:B------:R-:W-:Y:S02]  /*4b70*/  ISETP.NE.AND P1, PT, R40, 0xf, PT ;  /* 0x0000000f2800780c */ /* 0x000fe40003f25270 */
[----:B------:R0:W-:Y:S01]  /*4b80*/  STS [R26+0x780], R36 ;  /* 0x000780241a007388 */ /* 0x0001e20000000800 */
[----:B------:R-:W-:-:S04]  /*4b90*/  MOV R8, R28 ;  /* 0x0000001c00087202 */ /* 0x000fc80000000f00 */
[----:B------:R-:W2:Y:S08]  /*4ba0*/  LDC.64 R4, c[0x0][0x390] ;  /* 0x0000e400ff047b82 */ /* 0x000eb00000000a00 */
[----:B0-----:R-:W-:Y:S06]  /*4bb0*/  BAR.SYNC.DEFER_BLOCKING 0x0 ;  /* 0x0000000000007b1d */ /* 0x001fec0000010000 */
.L_x_728:
        /* <DEDUP_REMOVED lines=32> */
.L_x_739:
        /* <DEDUP_REMOVED lines=10> */
.L_x_727:
[----:B------:R-:W-:Y:S05]  /*4e60*/  BSYNC.RECONVERGENT B0 ;  /* 0x0000000000007941 */ /* 0x000fea0003800200 */
.L_x_726:
        /* <DEDUP_REMOVED lines=9> */
.L_x_725:
        /* <DEDUP_REMOVED lines=8> */
.L_x_731:
[----:B------:R-:W-:Y:S05]  /*4f80*/  BSYNC B0 ;  /* 0x0000000000007941 */ /* 0x000fea0003800000 */
.L_x_730:
        /* <DEDUP_REMOVED lines=8> */
.L_x_732:
[----:B------:R-:W-:Y:S01]  /*5010*/  FADD.FTZ R12, R12, R9 ;  /* 0x000000090c0c7221 */ /* 0x000fe20000010000 */
[----:B------:R-:W-:-:S04]  /*5020*/  HFMA2 R19, -RZ, RZ, 0, 2.384185791015625e-07 ;  /* 0x00000004ff137431 */ /* 0x000fc800000001ff */
[----:B------:R-:W-:Y:S02]  /*5030*/  MOV R20, R12 ;  /* 0x0000000c00147202 */ /* 0x000fe40000000f00 */
[----:B------:R-:W-:-:S07]  /*5040*/  MOV R11, R18 ;  /* 0x00000012000b7202 */ /* 0x000fce0000000f00 */
[----:B------:R-:W-:Y:S05]  /*5050*/  WARPSYNC.COLLECTIVE R17, `(.L_x_733) ;  /* 0x0000000011087348 */ /* 0x000fea0003c00000 */
[----:B------:R0:W1:Y:S02]  /*5060*/  SHFL.BFLY P3, R18, R20, R19, R22 ;  /* 0x0c00001314127389 */ /* 0x0000640000060016 */
[----:B01----:R-:W-:Y:S05]  /*5070*/  ENDCOLLECTIVE ;  /* 0x000000000000791b */ /* 0x003fea0003800000 */
.L_x_733:
[----:B------:R-:W-:-:S05]  /*5080*/  FADD.FTZ R11, R11, R10 ;  /* 0x0000000a0b0b7221 */ /* 0x000fca0000010000 */
[----:B------:R-:W-:Y:S02]  /*5090*/  MOV R20, R11 ;  /* 0x0000000b00147202 */ /* 0x000fe40000000f00 */
[----:B------:R-:W-:-:S07]  /*50a0*/  MOV R13, R18 ;  /* 0x00000012000d7202 */ /* 0x000fce0000000f00 */
[----:B------:R-:W-:Y:S05]  /*50b0*/  WARPSYNC.COLLECTIVE R17, `(.L_x_734) ;  /* 0x0000000011087348 */ /* 0x000fea0003c00000 */
[----:B------:R0:W1:Y:S02]  /*50c0*/  SHFL.BFLY P3, R18, R20, R19, R22 ;  /* 0x0c00001314127389 */ /* 0x0000640000060016 */
[----:B01----:R-:W-:Y:S05]  /*50d0*/  ENDCOLLECTIVE ;  /* 0x000000000000791b */ /* 0x003fea0003800000 */
.L_x_734:
[----:B------:R-:W-:Y:S01]  /*50e0*/  FADD.FTZ R13, R12, R13 ;  /* 0x0000000d0c0d7221 */ /* 0x000fe20000010000 */
[----:B------:R-:W-:-:S04]  /*50f0*/  HFMA2 R19, -RZ, RZ, 0, 1.1920928955078125e-07 ;  /* 0x00000002ff137431 */ /* 0x000fc800000001ff */
[----:B------:R-:W-:Y:S02]  /*5100*/  MOV R20, R13 ;  /* 0x0000000d00147202 */ /* 0x000fe40000000f00 */
[----:B------:R-:W-:-:S07]  /*5110*/  MOV R14, R18 ;  /* 0x00000012000e7202 */ /* 0x000fce0000000f00 */
[----:B------:R-:W-:Y:S05]  /*5120*/  WARPSYNC.COLLECTIVE R17, `(.L_x_735) ;  /* 0x0000000011087348 */ /* 0x000fea0003c00000 */
[----:B------:R0:W1:Y:S02]  /*5130*/  SHFL.BFLY P3, R18, R20, R19, R22 ;  /* 0x0c00001314127389 */ /* 0x0000640000060016 */
[----:B01----:R-:W-:Y:S05]  /*5140*/  ENDCOLLECTIVE ;  /* 0x000000000000791b */ /* 0x003fea0003800000 */
.L_x_735:
[----:B------:R-:W-:-:S05]  /*5150*/  FADD.FTZ R14, R11, R14 ;  /* 0x0000000e0b0e7221 */ /* 0x000fca0000010000 */
[----:B------:R-:W-:Y:S02]  /*5160*/  MOV R20, R14 ;  /* 0x0000000e00147202 */ /* 0x000fe40000000f00 */
[----:B------:R-:W-:-:S07]  /*5170*/  MOV R16, R18 ;  /* 0x0000001200107202 */ /* 0x000fce0000000f00 */
[----:B------:R-:W-:Y:S05]  /*5180*/  WARPSYNC.COLLECTIVE R17, `(.L_x_736) ;  /* 0x0000000011087348 */ /* 0x000fea0003c00000 */
[----:B------:R0:W1:Y:S02]  /*5190*/  SHFL.BFLY P3, R18, R20, R19, R22 ;  /* 0x0c00001314127389 */ /* 0x0000640000060016 */
[----:B01----:R-:W-:Y:S05]  /*51a0*/  ENDCOLLECTIVE ;  /* 0x000000000000791b */ /* 0x003fea0003800000 */
.L_x_736:
[----:B------:R-:W-:Y:S01]  /*51b0*/  FADD.FTZ R16, R13, R16 ;  /* 0x000000100d107221 */ /* 0x000fe20000010000 */
[----:B------:R-:W-:-:S04]  /*51c0*/  HFMA2 R19, -RZ, RZ, 0, 5.9604644775390625e-08 ;  /* 0x00000001ff137431 */ /* 0x000fc800000001ff */
[----:B------:R-:W-:Y:S02]  /*51d0*/  MOV R20, R16 ;  /* 0x0000001000147202 */ /* 0x000fe40000000f00 */
[----:B------:R-:W-:-:S07]  /*51e0*/  MOV R9, R18 ;  /* 0x0000001200097202 */ /* 0x000fce0000000f00 */
[----:B------:R-:W-:Y:S05]  /*51f0*/  WARPSYNC.COLLECTIVE R17, `(.L_x_737) ;  /* 0x0000000011087348 */ /* 0x000fea0003c00000 */
[----:B------:R0:W1:Y:S02]  /*5200*/  SHFL.BFLY P3, R18, R20, R19, R22 ;  /* 0x0c00001314127389 */ /* 0x0000640000060016 */
[----:B01----:R-:W-:Y:S05]  /*5210*/  ENDCOLLECTIVE ;  /* 0x000000000000791b */ /* 0x003fea0003800000 */
.L_x_737:
[----:B------:R-:W-:-:S05]  /*5220*/  FADD.FTZ R9, R14, R9 ;  /* 0x000000090e097221 */ /* 0x000fca0000010000 */
[----:B------:R-:W-:Y:S02]  /*5230*/  MOV R20, R9 ;  /* 0x0000000900147202 */ /* 0x000fe40000000f00 */
[----:B------:R-:W-:-:S07]  /*5240*/  MOV R15, R18 ;  /* 0x00000012000f7202 */ /* 0x000fce0000000f00 */
[----:B------:R-:W-:Y:S05]  /*5250*/  WARPSYNC.COLLECTIVE R17, `(.L_x_738) ;  /* 0x0000000011087348 */ /* 0x000fea0003c00000 */
[----:B------:R0:W1:Y:S02]  /*5260*/  SHFL.BFLY P3, R18, R20, R19, R22 ;  /* 0x0c00001314127389 */ /* 0x0000640000060016 */
[----:B01----:R-:W-:Y:S05]  /*5270*/  ENDCOLLECTIVE ;  /* 0x000000000000791b */ /* 0x003fea0003800000 */
.L_x_738:
[----:B------:R-:W-:Y:S01]  /*5280*/  FADD.FTZ R15, R16, R15 ;  /* 0x0000000f100f7221 */ /* 0x000fe20000010000 */
[----:B------:R-:W-:Y:S01]  /*5290*/  MOV R10, R18 ;  /* 0x00000012000a7202 */ /* 0x000fe20000000f00 */
[----:B------:R-:W-:Y:S06]  /*52a0*/  BRA `(.L_x_739) ;  /* 0xfffffff800c47947 */ /* 0x000fec000383ffff */
.L_x_740:
        /* <DEDUP_REMOVED lines=13> */
.L_x_1109:


//--------------------- .text._ZN13group_norm_v218gn_bwd_cuda_kernelI6__halfLi480ELi3ELi16ELi120ELi1024ELb1ELb1ELi8ELi960ELi960ELi4ELb1ELi2ELb0ELb0ELNS_15WgradSyncMethodE3ENS_16CompileConditionILi1000EEEEEvPT_S6_S6_PKS5_S8_S8_S8_PKfflPfPj --------------------------
	.section	.text._ZN13group_norm_v218gn_bwd_cuda_kernelI6__halfLi480ELi3ELi16ELi120ELi1024ELb1ELb1ELi8ELi960ELi960ELi4ELb1ELi2ELb0ELb0ELNS_15WgradSyncMethodE3ENS_16CompileConditionILi1000EEEEEvPT_S6_S6_PKS5_S8_S8_S8_PKfflPfPj,"ax",@progbits
	.align	128
        .global         _ZN13group_norm_v218gn_bwd_cuda_kernelI6__halfLi480ELi3ELi16ELi120ELi1024ELb1ELb1ELi8ELi960ELi960ELi4ELb1ELi2ELb0ELb0ELNS_15WgradSyncMethodE3ENS_16CompileConditionILi1000EEEEEvPT_S6_S6_PKS5_S8_S8_S8_PKfflPfPj
        .type           _ZN13group_norm_v218gn_bwd_cuda_kernelI6__halfLi480ELi3ELi16ELi120ELi1024ELb1ELb1ELi8ELi960ELi960ELi4ELb1ELi2ELb0ELb0ELNS_15WgradSyncMethodE3ENS_16CompileConditionILi1000EEEEEvPT_S6_S6_PKS5_S8_S8_S8_PKfflPfPj,@function
        .size           _ZN13group_norm_v218gn_bwd_cuda_kernelI6__halfLi480ELi3ELi16ELi120ELi1024ELb1ELb1ELi8ELi960ELi960ELi4ELb1ELi2ELb0ELb0ELNS_15WgradSyncMethodE3ENS_16CompileConditionILi1000EEEEEvPT_S6_S6_PKS5_S8_S8_S8_PKfflPfPj,(.L_x_1110 - _ZN13group_norm_v218gn_bwd_cuda_kernelI6__halfLi480ELi3ELi16ELi120ELi1024ELb1ELb1ELi8ELi960ELi960ELi4ELb1ELi2ELb0ELb0ELNS_15WgradSyncMethodE3ENS_16CompileConditionILi1000EEEEEvPT_S6_S6_PKS5_S8_S8_S8_PKfflPfPj)
        .other          _ZN13group_norm_v218gn_bwd_cuda_kernelI6__halfLi480ELi3ELi16ELi120ELi1024ELb1ELb1ELi8ELi960ELi960ELi4ELb1ELi2ELb0ELb0ELNS_15WgradSyncMethodE3ENS_16CompileConditionILi1000EEEEEvPT_S6_S6_PKS5_S8_S8_S8_PKfflPfPj,@"STO_CUDA_ENTRY STV_DEFAULT"
_ZN13group_norm_v218gn_bwd_cuda_kernelI6__halfLi480ELi3ELi16ELi120ELi1024ELb1ELb1ELi8ELi960ELi960ELi4ELb1ELi2ELb0ELb0ELNS_15WgradSyncMethodE3ENS_16CompileConditionILi1000EEEEEvPT_S6_S6_PKS5_S8_S8_S8_PKfflPfPj:
.text._ZN13group_norm_v218gn_bwd_cuda_kernelI6__halfLi480ELi3ELi16ELi120ELi1024ELb1ELb1ELi8ELi960ELi960ELi4ELb1ELi2ELb0ELb0ELNS_15WgradSyncMethodE3ENS_16CompileConditionILi1000EEEEEvPT_S6_S6_PKS5_S8_S8_S8_PKfflPfPj:
        /* <DEDUP_REMOVED lines=30> */
.L_x_743:
[----:B0-----:R-:W2:Y:S04]  /*01e0*/  LD.E.STRONG.GPU R5, desc[UR14][R2.64+0x8] ;  /* 0x0000080e02057980 */ /* 0x001ea8000c10f900 */
[----:B--2---:R-:W-:Y:S01]  /*01f0*/  CCTL.IVALL ;  /* 0x00000000ff00798f */ /* 0x004fe20002000000 */
[----:B------:R-:W-:Y:S05]  /*0200*/  YIELD ;  /* 0x0000000000007946 */ /* 0x000fea0003800000 */
[----:B-----5:R-:W-:-:S04]  /*0210*/  LOP3.LUT R5, R5, R0, RZ, 0x3c, !PT ;  /* 0x0000000005057212 */ /* 0x020fc800078e3cff */
[----:B------:R-:W-:-:S13]  /*0220*/  ISETP.GT.AND P0, PT, R5, -0x1, PT ;  /* 0xffffffff0500780c */ /* 0x000fda0003f04270 */
[----:B------:R-:W-:Y:S05]  /*0230*/  @P0 BRA `(.L_x_743) ;  /* 0xfffffffc00e80947 */ /* 0x000fea000383ffff */
.L_x_742:
[----:B------:R-:W-:Y:S05]  /*0240*/  WARPSYNC.ALL ;  /* 0x0000000000007948 */ /* 0x000fea0003800000 */
[----:B------:R-:W-:Y:S06]  /*0250*/  BAR.SYNC.DEFER_BLOCKING 0x0 ;  /* 0x0000000000007b1d */ /* 0x000fec0000010000 */
[----:B------:R-:W-:Y:S05]  /*0260*/  BRA `(.L_x_744) ;  /* 0x0000003c00b47947 */ /* 0x000fea0003800000 */
.L_x_741:
        /* <DEDUP_REMOVED lines=22> */
[----:B------:R-:W-:-:S05]  /*03d0*/  IMAD R5, R5, 0x889, RZ ;  /* 0x0000088905057824 */ /* 0x000fca00078e02ff */
[----:B------:R-:W-:Y:S01]  /*03e0*/  SHF.R.U32.HI R5, RZ, 0x12, R5 ;  /* 0x00000012ff057819 */ /* 0x000fe20000011605 */
[--C-:B--2---:R-:W-:Y:S02]  /*03f0*/  HADD2.F32 R0, -RZ, R6.reuse.H0_H0 ;  /* 0x20000006ff007230 */ /* 0x104fe40000004100 */
[----:B------:R-:W-:Y:S02]  /*0400*/  HADD2.F32 R2, -RZ, R6.H1_H1 ;  /* 0x30000006ff027230 */ /* 0x000fe40000004100 */
[--C-:B---3--:R-:W-:Y:S02]  /*0410*/  HADD2.F32 R6, -RZ, R8.reuse.H0_H0 ;  /* 0x20000008ff067230 */ /* 0x108fe40000004100 */
[--C-:B------:R-:W-:Y:S02]  /*0420*/  HADD2.F32 R3, -RZ, R7.reuse.H0_H0 ;  /* 0x20000007ff037230 */ /* 0x100fe40000004100 */
[----:B------:R-:W-:Y:S01]  /*0430*/  HADD2.F32 R4, -RZ, R7.H1_H1 ;  /* 0x30000007ff047230 */ /* 0x000fe20000004100 */
[----:B------:R0:W-:Y:S01]  /*0440*/  STL [R1+0x6c], R6 ;  /* 0x00006c0601007387 */ /* 0x0001e20000100800 */
[----:B------:R-:W-:-:S02]  /*0450*/  HADD2.F32 R8, -RZ, R8.H1_H1 ;  /* 0x30000008ff087230 */ /* 0x000fc40000004100 */
[----:B------:R-:W-:-:S03]  /*0460*/  HADD2.F32 R7, -RZ, R9.H0_H0 ;  /* 0x20000009ff077230 */ /* 0x000fc60000004100 */
[----:B------:R1:W-:Y:S01]  /*0470*/  STL [R1+0x68], R8 ;  /* 0x0000680801007387 */ /* 0x0003e20000100800 */
[----:B0-----:R-:W-:-:S03]  /*0480*/  HADD2.F32 R6, -RZ, R9.H1_H1 ;  /* 0x30000009ff067230 */ /* 0x001fc60000004100 */
[----:B------:R1:W-:Y:S04]  /*0490*/  STL [R1+0x64], R7 ;  /* 0x0000640701007387 */ /* 0x0003e80000100800 */
[----:B------:R1:W-:Y:S04]  /*04a0*/  STL [R1+0x60], R6 ;  /* 0x0000600601007387 */ /* 0x0003e80000100800 */
[----:B------:R1:W-:Y:S04]  /*04b0*/  STL [R1+0x34], RZ ;  /* 0x000034ff01007387 */ /* 0x0003e80000100800 */
[----:B------:R1:W-:Y:S04]  /*04c0*/  STL [R1+0x2c], RZ ;  /* 0x00002cff01007387 */ /* 0x0003e80000100800 */
[----:B------:R1:W-:Y:S04]  /*04d0*/  STL [R1+0x14], RZ ;  /* 0x000014ff01007387 */ /* 0x0003e80000100800 */
[----:B------:R1:W-:Y:S04]  /*04e0*/  STL [R1+0x30], RZ ;  /* 0x000030ff01007387 */ /* 0x0003e80000100800 */
[----:B------:R1:W-:Y:S04]  /*04f0*/  STL [R1+0x28], RZ ;  /* 0x000028ff01007387 */ /* 0x0003e80000100800 */
[----:B------:R1:W-:Y:S04]  /*0500*/  STL [R1+0x10], RZ ;  /* 0x000010ff01007387 */ /* 0x0003e80000100800 */
[----:B------:R1:W-:Y:S02]  /*0510*/  STL [R1+0x78], R5 ;  /* 0x0000780501007387 */ /* 0x0003e40000100800 */
.L_x_758:
[----:B-1----:R-:W2:Y:S01]  /*0520*/  LDL R12, [R1+0x78] ;  /* 0x00007800010c7983 */ /* 0x002ea20000100800 */
[----:B------:R-:W0:Y:S01]  /*0530*/  S2UR UR8, SR_CTAID.Y ;  /* 0x00000000000879c3 */ /* 0x000e220000002600 */
[----:B------:R-:W-:Y:S01]  /*0540*/  USHF.R.U64 UR13, UR10, 0x1, UR5 ;  /* 0x000000010a0d7899 */ /* 0x000fe20008001205 */
[----:B-1----:R-:W1:Y:S01]  /*0550*/  S2R R7, SR_TID.X ;  /* 0x0000000000077919 */ /* 0x002e620000002100 */
[----:B------:R-:W-:Y:S01]  /*0560*/  USHF.R.U32.HI UR6, URZ, 0x1, UR5 ;  /* 0x00000001ff067899 */ /* 0x000fe20008011605 */
[----:B------:R-:W3:Y:S03]  /*0570*/  LDCU.64 UR16, c[0x0][0x3b8] ;  /* 0x00007700ff1077ac */ /* 0x000ee60008000a00 */
[----:B------:R-:W-:Y:S01]  /*0580*/  MOV R13, UR13 ;  /* 0x0000000d000d7c02 */ /* 0x000fe20008000f00 */
[----:B------:R-:W4:Y:S01]  /*0590*/  S2UR UR18, SR_CTAID.X ;  /* 0x00000000001279c3 */ /* 0x000f220000002500 */
[----:B------:R-:W-:Y:S01]  /*05a0*/  STL [R1+0xa4], R14 ;  /* 0x0000a40e01007387 */ /* 0x000fe20000100800 */
[----:B------:R-:W-:-:S02]  /*05b0*/  USHF.L.U32 UR9, UR13, 0x5, URZ ;  /* 0x000000050d097899 */ /* 0x000fc400080006ff */
[----:B------:R-:W-:Y:S01]  /*05c0*/  USHF.L.U64.HI UR12, UR13, 0x5, UR6 ;  /* 0x000000050d0c7899 */ /* 0x000fe20008010206 */
[----:B------:R3:W-:Y:S01]  /*05d0*/  STL [R1+0xa0], R15 ;  /* 0x0000a00f01007387 */ /* 0x0007e20000100800 */
[----:B------:R-:W2:Y:S03]  /*05e0*/  LDCU.64 UR20, c[0x0][0x3a0] ;  /* 0x00007400ff1477ac */ /* 0x000ea60008000a00 */
[----:B------:R-:W2:Y:S01]  /*05f0*/  LDL R29, [R1+0x68] ;  /* 0x00006800011d7983 */ /* 0x000ea20000100800 */
[----:B------:R-:W-:Y:S01]  /*0600*/  MOV R9, UR12 ;  /* 0x0000000c00097c02 */ /* 0x000fe20008000f00 */
[----:B0-----:R-:W-:Y:S02]  /*0610*/  ULOP3.LUT UR11, UR8, 0x1, URZ, 0xc0, !UPT ;  /* 0x00000001080b7892 */ /* 0x001fe4000f8ec0ff */
[----:B---3--:R-:W3:Y:S01]  /*0620*/  LDL R15, [R1+0x6c] ;  /* 0x00006c00010f7983 */ /* 0x008ee20000100800 */
        /* <DEDUP_REMOVED lines=15> */
[----:B------:R-:W-:Y:S01]  /*0720*/  LOP3.LUT R5, R6, 0x3f8, R11, 0xf8, !PT ;  /* 0x000003f806057812 */ /* 0x000fe200078ef80b */
[----:B------:R-:W-:Y:S01]  /*0730*/  HFMA2 R11, -RZ, RZ, 0, 0 ;  /* 0x00000000ff0b7431 */ /* 0x000fe200000001ff */
[----:B------:R-:W-:-:S03]  /*0740*/  UIMAD UR6, UR6, 0x1e0000, URZ ;  /* 0x001e0000060678a4 */ /* 0x000fc6000f8e02ff */
[----:B------:R-:W-:Y:S02]  /*0750*/  IMAD R5, R5, 0x780, RZ ;  /* 0x0000078005057824 */ /* 0x000fe400078e02ff */
[----:B------:R-:W-:-:S03]  /*0760*/  IMAD.WIDE.U32 R10, R13, 0x1e0000, R10 ;  /* 0x001e00000d0a7825 */ /* 0x000fc600078e000a */
[----:B------:R-:W-:-:S04]  /*0770*/  IADD3 R5, P1, PT, R5, R10, RZ ;  /* 0x0000000a05057210 */ /* 0x000fc80007f3e0ff */
[----:B------:R-:W-:Y:S01]  /*0780*/  IADD3.X R10, PT, PT, R11, UR6, RZ, P1, !PT ;  /* 0x000000060b0a7c10 */ /* 0x000fe20008ffe4ff */
[----:B------:R-:W0:Y:S03]  /*0790*/  LDCU.64 UR6, c[0x0][0x398] ;  /* 0x00007300ff0677ac */ /* 0x000e260008000a00 */
[----:B------:R-:W-:Y:S01]  /*07a0*/  SHF.L.U64.HI R14, R5, 0x1, R10 ;  /* 0x00000001050e7819 */ /* 0x000fe2000001020a */
[----:B--2---:R-:W-:-:S03]  /*07b0*/  IMAD.WIDE.U32 R8, R12, 0x2, R8 ;  /* 0x000000020c087825 */ /* 0x004fc600078e0008 */
[----:B------:R-:W-:-:S04]  /*07c0*/  LEA R16, P0, R8, UR16, 0x2 ;  /* 0x0000001008107c11 */ /* 0x000fc8000f8010ff */
[----:B------:R-:W-:Y:S01]  /*07d0*/  LEA.HI.X R17, R8, UR17, R9, 0x2, P0 ;  /* 0x0000001108117c11 */ /* 0x000fe200080f1409 */
[----:B------:R-:W1:Y:S01]  /*07e0*/  S2R R36, SR_CgaCtaId ;  /* 0x0000000000247919 */ /* 0x000e620000008800 */
[----:B------:R-:W-:Y:S01]  /*07f0*/  SHF.L.U32 R12, R5, 0x1, RZ ;  /* 0x00000001050c7819 */ /* 0x000fe200000006ff */
[----:B------:R-:W2:Y:S03]  /*0800*/  LDCU.64 UR16, c[0x0][0x3c8] ;  /* 0x00007900ff1077ac */ /* 0x000ea60008000a00 */
[----:B------:R-:W4:Y:S01]  /*0810*/  LDG.E.64.CONSTANT R16, desc[UR14][R16.64] ;  /* 0x0000000e10107981 */ /* 0x000f22000c1e9b00 */
[----:B------:R-:W-:-:S04]  /*0820*/  IADD3 R18, P0, PT, R12, UR20, RZ ;  /* 0x000000140c127c10 */ /* 0x000fc8000ff1e0ff */
[----:B------:R-:W-:-:S05]  /*0830*/  IADD3.X R19, PT, PT, R14, UR21, RZ, P0, !PT ;  /* 0x000000150e137c10 */ /* 0x000fca00087fe4ff */
[----:B------:R-:W3:Y:S04]  /*0840*/  LDG.E.64.CONSTANT R8, desc[UR14][R18.64] ;  /* 0x0000000e12087981 */ /* 0x000ee8000c1e9b00 */
[----:B------:R-:W2:Y:S04]  /*0850*/  LDG.E.64.CONSTANT R22, desc[UR14][R18.64+0x3c00] ;  /* 0x003c000e12167981 */ /* 0x000ea8000c1e9b00 */
[----:B------:R0:W-:Y:S04]  /*0860*/  STL [R1+0x70], R12 ;  /* 0x0000700c01007387 */ /* 0x0001e80000100800 */
[----:B------:R-:W2:Y:S01]  /*0870*/  LDG.E.64.CONSTANT R20, desc[UR14][R18.64+0x1e00] ;  /* 0x001e000e12147981 */ /* 0x000ea2000c1e9b00 */
[----:B0-----:R-:W-:Y:S01]  /*0880*/  IADD3 R12, P0, PT, R12, UR6, RZ ;  /* 0x000000060c0c7c10 */ /* 0x001fe2000ff1e0ff */
[----:B------:R-:W4:Y:S02]  /*0890*/  LDCU UR6, c[0x0][0x3c0] ;  /* 0x00007800ff0677ac */ /* 0x000f240008000800 */
[----:B------:R0:W-:Y:S01]  /*08a0*/  STL [R1+0x74], R14 ;  /* 0x0000740e01007387 */ /* 0x0001e20000100800 */
[----:B------:R-:W-:-:S02]  /*08b0*/  IADD3.X R13, PT, PT, R14, UR7, RZ, P0, !PT ;  /* 0x000000070e0d7c10 */ /* 0x000fc400087fe4ff */
[----:B------:R-:W-:Y:S01]  /*08c0*/  MOV R35, 0x400 ;  /* 0x0000040000237802 */ /* 0x000fe20000000f00 */
[----:B------:R-:W2:Y:S04]  /*08d0*/  LDG.E.64.CONSTANT R18, desc[UR14][R18.64+0x5a00] ;  /* 0x005a000e12127981 */ /* 0x000ea8000c1e9b00 */
[----:B------:R-:W2:Y:S01]  /*08e0*/  LDG.E.64.CONSTANT R24, desc[UR14][R12.64] ;  /* 0x0000000e0c187981 */ /* 0x000ea2000c1e9b00 */
[----:B----4-:R-:W-:Y:S01]  /*08f0*/  FADD.FTZ R5, R17, UR6 ;  /* 0x0000000611057e21 */ /* 0x010fe20008010000 */
[----:B------:R-:W-:Y:S02]  /*0900*/  LOP3.LUT R7, R7, 0xffff, RZ, 0xc0, !PT ;  /* 0x0000ffff07077812 */ /* 0x000fe400078ec0ff */
[----:B------:R-:W4:Y:S03]  /*0910*/  LDG.E.64.CONSTANT R26, desc[UR14][R12.64+0x1e00] ;  /* 0x001e000e0c1a7981 */ /* 0x000f26000c1e9b00 */
[----:B------:R-:W1:Y:S01]  /*0920*/  MUFU.RSQ R5, R5 ;  /* 0x0000000500057308 */ /* 0x000e620000001400 */
[----:B---3--:R-:W-:-:S05]  /*0930*/  HADD2.F32 R10, -RZ, R8.H0_H0 ;  /* 0x20000008ff0a7230 */ /* 0x008fca0000004100 */
[----:B------:R-:W-:Y:S01]  /*0940*/  FADD.FTZ R10, -R16, R10 ;  /* 0x0000000a100a7221 */ /* 0x000fe20000010100 */
[----:B--2---:R-:W-:Y:S04]  /*0950*/  STL [R1+0xb0], R23 ;  /* 0x0000b01701007387 */ /* 0x004fe80000100800 */
[----:B0-----:R-:W2:Y:S01]  /*0960*/  LDL R14, [R1+0x64] ;  /* 0x00006400010e7983 */ /* 0x001ea20000100800 */
[----:B-1----:R-:W-:-:S04]  /*0970*/  FMUL.FTZ R11, R5, R10 ;  /* 0x0000000a050b7220 */ /* 0x002fc80000410000 */
[----:B------:R-:W-:Y:S01]  /*0980*/  FFMA.FTZ R17, R0, R11, R15 ;  /* 0x0000000b00117223 */ /* 0x000fe2000001000f */
[----:B------:R0:W-:Y:S01]  /*0990*/  STL [R1+0x40], R11 ;  /* 0x0000400b01007387 */ /* 0x0001e20000100800 */
[----:B------:R-:W-:-:S03]  /*09a0*/  HADD2.F32 R8, -RZ, R8.H1_H1 ;  /* 0x30000008ff087230 */ /* 0x000fc60000004100 */
[----:B------:R-:W3:Y:S04]  /*09b0*/  LDL R15, [R1+0x60] ;  /* 0x00006000010f7983 */ /* 0x000ee80000100800 */
[----:B0-----:R-:W4:Y:S01]  /*09c0*/  LDG.E.64.CONSTANT R10, desc[UR14][R12.64+0x3c00] ;  /* 0x003c000e0c0a7981 */ /* 0x001f22000c1e9b00 */
[----:B------:R-:W-:-:S04]  /*09d0*/  FADD.FTZ R8, -R16, R8 ;  /* 0x0000000810087221 */ /* 0x000fc80000010100 */
[----:B------:R-:W-:-:S05]  /*09e0*/  FMUL.FTZ R8, R5, R8 ;  /* 0x0000000805087220 */ /* 0x000fca0000410000 */
[----:B------:R0:W-:Y:S01]  /*09f0*/  STL [R1+0x4c], R8 ;  /* 0x00004c0801007387 */ /* 0x0001e20000100800 */
[--C-:B------:R-:W-:Y:S01]  /*0a00*/  HADD2.F32 R28, -RZ, R9.reuse.H0_H0 ;  /* 0x20000009ff1c7230 */ /* 0x100fe20000004100 */
[----:B------:R-:W-:Y:S01]  /*0a10*/  IADD3 R35, PT, PT, R35, 0x3c00, RZ ;  /* 0x00003c0023237810 */ /* 0x000fe20007ffe0ff */
[----:B------:R-:W-:Y:S01]  /*0a20*/  FMUL.FTZ R32, R17, -1.4426950216293334961 ;  /* 0xbfb8aa3b11207820 */ /* 0x000fe20000410000 */
[----:B------:R-:W3:Y:S02]  /*0a30*/  LDG.E.64.CONSTANT R12, desc[UR14][R12.64+0x5a00] ;  /* 0x005a000e0c0c7981 */ /* 0x000ee4000c1e9b00 */
[----:B------:R-:W-:Y:S01]  /*0a40*/  FADD.FTZ R28, -R16, R28 ;  /* 0x0000001c101c7221 */ /* 0x000fe20000010100 */
[----:B0-----:R-:W-:Y:S01]  /*0a50*/  FFMA.FTZ R8, R2, R8, R29 ;  /* 0x0000000802087223 */ /* 0x001fe2000001001d */
[----:B----4-:R0:W-:Y:S04]  /*0a60*/  STL [R1+0xac], R10 ;  /* 0x0000ac0a01007387 */ /* 0x0101e80000100800 */
[----:B0-----:R-:W4:Y:S04]  /*0a70*/  LDL R10, [R1+0x6c] ;  /* 0x00006c00010a7983 */ /* 0x001f280000100800 */
[----:B------:R0:W-:Y:S04]  /*0a80*/  STL [R1+0xa8], R11 ;  /* 0x0000a80b01007387 */ /* 0x0001e80000100800 */
[----:B0-----:R-:W4:Y:S01]  /*0a90*/  LDL R11, [R1+0x68] ;  /* 0x00006800010b7983 */ /* 0x001f220000100800 */
[----:B------:R-:W-:-:S02]  /*0aa0*/  HADD2.F32 R29, -RZ, R9.H1_H1 ;  /* 0x30000009ff1d7230 */ /* 0x000fc40000004100 */
[----:B------:R-:W-:Y:S01]  /*0ab0*/  FMUL.FTZ R23, R5, R28 ;  /* 0x0000001c05177220 */ /* 0x000fe20000410000 */
[--C-:B------:R-:W-:Y:S02]  /*0ac0*/  HADD2.F32 R28, -RZ, R20.reuse.H0_H0 ;  /* 0x20000014ff1c7230 */ /* 0x100fe40000004100 */
[C---:B------:R-:W-:Y:S02]  /*0ad0*/  FADD.FTZ R29, -R16.reuse, R29 ;  /* 0x0000001d101d7221 */ /* 0x040fe40000010100 */
[----:B------:R0:W-:Y:S01]  /*0ae0*/  STL [R1+0x58], R23 ;  /* 0x0000581701007387 */ /* 0x0001e20000100800 */
[----:B--2---:R-:W-:Y:S01]  /*0af0*/  FFMA.FTZ R9, R3, R23, R14 ;  /* 0x0000001703097223 */ /* 0x004fe2000001000e */
[----:B------:R-:W-:Y:S01]  /*0b00*/  FADD.FTZ R28, -R16, R28 ;  /* 0x0000001c101c7221 */ /* 0x000fe20000010100 */
[----:B------:R-:W-:Y:S02]  /*0b10*/  HADD2.F32 R20, -RZ, R20.H1_H1 ;  /* 0x30000014ff147230 */ /* 0x000fe40000004100 */
[----:B0-----:R-:W-:-:S03]  /*0b20*/  FMUL.FTZ R23, R5, R29 ;  /* 0x0000001d05177220 */ /* 0x001fc60000410000 */
[----:B------:R-:W-:Y:S01]  /*0b30*/  FADD.FTZ R20, -R16, R20 ;  /* 0x0000001410147221 */ /* 0x000fe20000010100 */
[----:B---3--:R-:W-:Y:S01]  /*0b40*/  FFMA.FTZ R31, R4, R23, R15 ;  /* 0x00000017041f7223 */ /* 0x008fe2000001000f */
[----:B------:R0:W-:Y:S02]  /*0b50*/  STL [R1+0x54], R23 ;  /* 0x0000541701007387 */ /* 0x0001e40000100800 */
[----:B0-----:R-:W-:-:S05]  /*0b60*/  FMUL.FTZ R23, R5, R28 ;  /* 0x0000001c05177220 */ /* 0x001fca0000410000 */
[----:B------:R0:W-:Y:S01]  /*0b70*/  STL [R1+0x50], R23 ;  /* 0x0000501701007387 */ /* 0x0001e20000100800 */
[----:B------:R-:W-:-:S05]  /*0b80*/  LEA R35, R36, R35, 0x18 ;  /* 0x0000002324237211 */ /* 0x000fca00078ec0ff */
[----:B------:R-:W-:Y:S01]  /*0b90*/  IMAD R7, R7, 0x18, R35 ;  /* 0x0000001807077824 */ /* 0x000fe200078e0223 */
[----:B------:R-:W1:Y:S01]  /*0ba0*/  MUFU.EX2 R32, R32 ;  /* 0x0000002000207308 */ /* 0x000e620000000800 */
[----:B------:R-:W-:Y:S01]  /*0bb0*/  FMUL.FTZ R34, R9, -1.4426950216293334961 ;  /* 0xbfb8aa3b09227820 */ /* 0x000fe20000410000 */
[----:B------:R-:W-:-:S06]  /*0bc0*/  FMUL.FTZ R28, R31, -1.4426950216293334961 ;  /* 0xbfb8aa3b1f1c7820 */ /* 0x000fcc0000410000 */
[----:B------:R-:W2:Y:S01]  /*0bd0*/  MUFU.EX2 R34, R34 ;  /* 0x0000002200227308 */ /* 0x000ea20000000800 */
[----:B----4-:R-:W-:Y:S01]  /*0be0*/  FFMA.FTZ R30, R0, R23, R10 ;  /* 0x00000017001e7223 */ /* 0x010fe2000001000a */
[----:B0-----:R-:W-:-:S05]  /*0bf0*/  FMUL.FTZ R23, R5, R20 ;  /* 0x0000001405177220 */ /* 0x001fca0000410000 */
[----:B------:R0:W-:Y:S01]  /*0c00*/  STL [R1+0x48], R23 ;  /* 0x0000481701007387 */ /* 0x0001e20000100800 */
[----:B------:R-:W-:Y:S01]  /*0c10*/  FFMA.FTZ R20, R2, R23, R11 ;  /* 0x0000001702147223 */ /* 0x000fe2000001000b */
[----:B0-----:R-:W-:-:S05]  /*0c20*/  HADD2.F32 R23, -RZ, R21.H0_H0 ;  /* 0x20000015ff177230 */ /* 0x001fca0000004100 */
[----:B------:R-:W-:Y:S02]  /*0c30*/  FADD.FTZ R35, -R16, R23 ;  /* 0x0000001710237221 */ /* 0x000fe40000010100 */
[----:B------:R-:W3:Y:S01]  /*0c40*/  LDL.LU R23, [R1+0xb0] ;  /* 0x0000b00001177983 */ /* 0x000ee20000300800 */
[----:B-1----:R-:W-:Y:S01]  /*0c50*/  FADD.FTZ R32, R32, 1 ;  /* 0x3f80000020207421 */ /* 0x002fe20000010000 */
[----:B------:R-:W0:Y:S01]  /*0c60*/  MUFU.EX2 R28, R28 ;  /* 0x0000001c001c7308 */ /* 0x000e220000000800 */
[----:B------:R-:W-:Y:S01]  /*0c70*/  FMUL.FTZ R33, R8, -1.4426950216293334961 ;  /* 0xbfb8aa3b08217820 */ /* 0x000fe20000410000 */
[----:B--2---:R-:W-:-:S06]  /*0c80*/  FADD.FTZ R34, R34, 1 ;  /* 0x3f80000022227421 */ /* 0x004fcc0000010000 */
[----:B------:R-:W1:Y:S01]  /*0c90*/  MUFU.RCP R32, R32 ;  /* 0x0000002000207308 */ /* 0x000e620000001000 */
[----:B------:R-:W-:Y:S01]  /*0ca0*/  FMUL.FTZ R35, R5, R35 ;  /* 0x0000002305237220 */ /* 0x000fe20000410000 */
[----:B------:R-:W-:-:S06]  /*0cb0*/  LEA R6, R6, R7, 0x3 ;  /* 0x0000000706067211 */ /* 0x000fcc00078e18ff */
[----:B------:R-:W2:Y:S01]  /*0cc0*/  MUFU.EX2 R33, R33 ;  /* 0x0000002100217308 */ /* 0x000ea20000000800 */
[----:B------:R-:W-:Y:S01]  /*0cd0*/  FMUL.FTZ R29, R30, -1.4426950216293334961 ;  /* 0xbfb8aa3b1e1d7820 */ /* 0x000fe20000410000 */
[----:B0-----:R-:W-:-:S06]  /*0ce0*/  FADD.FTZ R28, R28, 1 ;  /* 0x3f8000001c1c7421 */ /* 0x001fcc0000010000 */
[----:B------:R-:W0:Y:S01]  /*0cf0*/  MUFU.RCP R34, R34 ;  /* 0x0000002200227308 */ /* 0x000e220000001000 */
[----:B-1----:R-:W-:Y:S01]  /*0d00*/  FADD.FTZ R37, -R32, 1 ;  /* 0x3f80000020257421 */ /* 0x002fe20000010100 */
[----:B------:R-:W-:Y:S01]  /*0d10*/  HADD2.F32 R21, -RZ, R21.H1_H1 ;  /* 0x30000015ff157230 */ /* 0x000fe20000004100 */
[----:B------:R-:W-:Y:S04]  /*0d20*/  STL [R1+0x44], R35 ;  /* 0x0000442301007387 */ /* 0x000fe80000100800 */
[----:B------:R1:W-:Y:S01]  /*0d30*/  STL [R1+0x5c], R6 ;  /* 0x00005c0601007387 */ /* 0x0003e20000100800 */
[----:B------:R-:W-:Y:S01]  /*0d40*/  MUFU.EX2 R29, R29 ;  /* 0x0000001d001d7308 */ /* 0x000fe20000000800 */
[----:B------:R-:W-:Y:S01]  /*0d50*/  FFMA.FTZ R37, R17, R37, 1 ;  /* 0x3f80000011257423 */ /* 0x000fe20000010025 */
[----:B--2---:R-:W-:-:S06]  /*0d60*/  FADD.FTZ R33, R33, 1 ;  /* 0x3f80000021217421 */ /* 0x004fcc0000010000 */
[----:B-1----:R1:W2:Y:S01]  /*0d70*/  MUFU.RCP R6, R28 ;  /* 0x0000001c00067308 */ /* 0x0022a20000001000 */
[----:B------:R-:W-:Y:S01]  /*0d80*/  FMUL.FTZ R32, R32, R37 ;  /* 0x0000002520207220 */ /* 0x000fe20000410000 */
[----:B------:R-:W-:Y:S01]  /*0d90*/  FFMA.FTZ R7, R3, R35, R14 ;  /* 0x0000002303077223 */ /* 0x000fe2000001000e */
[----:B-1----:R-:W-:-:S04]  /*0da0*/  FADD.FTZ R28, -R16, R21 ;  /* 0x00000015101c7221 */ /* 0x002fc80000010100 */
[----:B------:R-:W-:Y:S01]  /*0db0*/  FMUL.FTZ R37, R5, R28 ;  /* 0x0000001c05257220 */ /* 0x000fe20000410000 */
[----:B0-----:R-:W-:Y:S01]  /*0dc0*/  FADD.FTZ R28, -R34, 1 ;  /* 0x3f800000221c7421 */ /* 0x001fe20000010100 */
[----:B------:R-:W0:Y:S01]  /*0dd0*/  MUFU.RCP R33, R33 ;  /* 0x0000002100217308 */ /* 0x000e220000001000 */
[----:B------:R-:W-:Y:S02]  /*0de0*/  FMUL.FTZ R17, R7, -1.4426950216293334961 ;  /* 0xbfb8aa3b07117820 */ /* 0x000fe40000410000 */
[----:B------:R-:W-:Y:S01]  /*0df0*/  FFMA.FTZ R28, R9, R28, 1 ;  /* 0x3f800000091c7423 */ /* 0x000fe2000001001c */
[----:B------:R-:W-:-:S03]  /*0e00*/  FMUL.FTZ R36, R20, -1.4426950216293334961 ;  /* 0xbfb8aa3b14247820 */ /* 0x000fc60000410000 */
[----:B------:R-:W-:Y:S01]  /*0e10*/  FMUL.FTZ R34, R34, R28 ;  /* 0x0000001c22227220 */ /* 0x000fe20000410000 */
[----:B--2---:R-:W-:Y:S01]  /*0e20*/  FADD.FTZ R28, -R6, 1 ;  /* 0x3f800000061c7421 */ /* 0x004fe20000010100 */
[----:B------:R-:W-:Y:S01]  /*0e30*/  FADD.FTZ R29, R29, 1 ;  /* 0x3f8000001d1d7421 */ /* 0x000fe20000010000 */
[----:B------:R-:W1:Y:S02]  /*0e40*/  MUFU.EX2 R17, R17 ;  /* 0x0000001100117308 */ /* 0x000e640000000800 */
[----:B------:R-:W-:-:S06]  /*0e50*/  FFMA.FTZ R31, R31, R28, 1 ;  /* 0x3f8000001f1f7423 */ /* 0x000fcc000001001c */
[----:B------:R-:W2:Y:S01]  /*0e60*/  MUFU.EX2 R36, R36 ;  /* 0x0000002400247308 */ /* 0x000ea20000000800 */
[----:B------:R-:W-:Y:S01]  /*0e70*/  FMUL.FTZ R6, R6, R31 ;  /* 0x0000001f06067220 */ /* 0x000fe20000410000 */
[----:B------:R-:W-:Y:S02]  /*0e80*/  HADD2.F32 R31, -RZ, R24.H0_H0 ;  /* 0x20000018ff1f7230 */ /* 0x000fe40000004100 */
[----:B0-----:R-:W-:Y:S01]  /*0e90*/  FADD.FTZ R35, -R33, 1 ;  /* 0x3f80000021237421 */ /* 0x001fe20000010100 */
[----:B------:R-:W-:-:S03]  /*0ea0*/  HADD2.F32 R21, -RZ, R22.H0_H0 ;  /* 0x20000016ff157230 */ /* 0x000fc60000004100 */
[----:B------:R-:W0:Y:S01]  /*0eb0*/  MUFU.RCP R29, R29 ;  /* 0x0000001d001d7308 */ /* 0x000e220000001000 */
[----:B------:R-:W-:Y:S01]  /*0ec0*/  FMUL.FTZ R32, R31, R32 ;  /* 0x000000201f207220 */ /* 0x000fe20000410000 */
[----:B------:R-:W-:Y:S01]  /*0ed0*/  FFMA.FTZ R35, R8, R35, 1 ;  /* 0x3f80000008237423 */ /* 0x000fe20000010023 */
[--C-:B------:R-:W-:Y:S02]  /*0ee0*/  HADD2.F32 R31, -RZ, R25.reuse.H0_H0 ;  /* 0x20000019ff1f7230 */ /* 0x100fe40000004100 */
[----:B------:R-:W-:Y:S01]  /*0ef0*/  FFMA.FTZ R8, R4, R37, R15 ;  /* 0x0000002504087223 */ /* 0x000fe2000001000f */
[----:B------:R-:W-:Y:S01]  /*0f00*/  FADD.FTZ R21, -R16, R21 ;  /* 0x0000001510157221 */ /* 0x000fe20000010100 */
[----:B------:R-:W-:Y:S02]  /*0f10*/  HADD2.F32 R25, -RZ, R25.H1_H1 ;  /* 0x30000019ff197230 */ /* 0x000fe40000004100 */
[----:B------:R-:W-:Y:S01]  /*0f20*/  HADD2.F32 R22, -RZ, R22.H1_H1 ;  /* 0x30000016ff167230 */ /* 0x000fe20000004100 */
[----:B------:R4:W-:Y:S01]  /*0f30*/  STL [R1+0x3c], R37 ;  /* 0x00003c2501007387 */ /* 0x0009e20000100800 */
[----:B------:R-:W-:Y:S01]  /*0f40*/  FMUL.FTZ R33, R33, R35 ;  /* 0x0000002321217220 */ /* 0x000fe20000410000 */
[----:B------:R-:W-:-:S02]  /*0f50*/  HADD2.F32 R24, -RZ, R24.H1_H1 ;  /* 0x30000018ff187230 */ /* 0x000fc40000004100 */
[----:B------:R-:W-:Y:S01]  /*0f60*/  FMUL.FTZ R9, R8, -1.4426950216293334961 ;  /* 0xbfb8aa3b08097820 */ /* 0x000fe20000410000 */
[----:B-1----:R-:W-:Y:S01]  /*0f70*/  FADD.FTZ R35, R17, 1 ;  /* 0x3f80000011237421 */ /* 0x002fe20000010000 */
[----:B--2---:R-:W-:Y:S01]  /*0f80*/  FADD.FTZ R36, R36, 1 ;  /* 0x3f80000024247421 */ /* 0x004fe20000010000 */
[----:B------:R-:W-:Y:S01]  /*0f90*/  FMUL.FTZ R17, R25, R6 ;  /* 0x0000000619117220 */ /* 0x000fe20000410000 */
[----:B------:R-:W-:Y:S01]  /*0fa0*/  FADD.FTZ R25, -R16, R22 ;  /* 0x0000001610197221 */ /* 0x000fe20000010100 */
[----:B----4-:R-:W-:Y:S01]  /*0fb0*/  FMUL.FTZ R37, R5, R21 ;  /* 0x0000001505257220 */ /* 0x010fe20000410000 */
[----:B------:R-:W-:Y:S01]  /*0fc0*/  FMUL.FTZ R33, R24, R33 ;  /* 0x0000002118217220 */ /* 0x000fe20000410000 */
[----:B0-----:R-:W-:Y:S01]  /*0fd0*/  FADD.FTZ R6, -R29, 1 ;  /* 0x3f8000001d067421 */ /* 0x001fe20000010100 */
[----:B------:R-:W0:Y:S01]  /*0fe0*/  MUFU.RCP R24, R36 ;  /* 0x0000002400187308 */ /* 0x000e220000001000 */
[----:B------:R-:W-:Y:S01]  /*0ff0*/  FFMA.FTZ R21, R0, R37, R10 ;  /* 0x0000002500157223 */ /* 0x000fe2000001000a */
[----:B------:R1:W-:Y:S01]  /*1000*/  STL [R1+0x38], R37 ;  /* 0x0000382501007387 */ /* 0x0003e20000100800 */
[----:B------:R-:W-:-:S05]  /*1010*/  FFMA.FTZ R30, R30, R6, 1 ;  /* 0x3f8000001e1e7423 */ /* 0x000fca0000010006 */
[----:B------:R-:W2:Y:S01]  /*1020*/  MUFU.EX2 R9, R9 ;  /* 0x0000000900097308 */ /* 0x000ea20000000800 */
[----:B-1----:R-:W-:Y:S01]  /*1030*/  FMUL.FTZ R37, R5, R25 ;  /* 0x0000001905257220 */ /* 0x002fe20000410000 */
[----:B------:R-:W-:-:S03]  /*1040*/  FMUL.FTZ R28, R21, -1.4426950216293334961 ;  /* 0xbfb8aa3b151c7820 */ /* 0x000fc60000410000 */
[----:B------:R-:W-:-:S03]  /*1050*/  FFMA.FTZ R6, R2, R37, R11 ;  /* 0x0000002502067223 */ /* 0x000fc6000001000b */
[----:B------:R-:W-:Y:S01]  /*1060*/  MUFU.RCP R35, R35 ;  /* 0x0000002300237308 */ /* 0x000fe20000001000 */
[----:B------:R-:W-:Y:S01]  /*1070*/  FMUL.FTZ R25, R6, -1.4426950216293334961 ;  /* 0xbfb8aa3b06197820 */ /* 0x000fe20000410000 */
[----:B------:R-:W-:Y:S01]  /*1080*/  FMUL.FTZ R29, R29, R30 ;  /* 0x0000001e1d1d7220 */ /* 0x000fe20000410000 */
[----:B0-----:R-:W-:-:S05]  /*1090*/  FADD.FTZ R30, -R24, 1 ;  /* 0x3f800000181e7421 */ /* 0x001fca0000010100 */
[----:B------:R-:W-:Y:S01]  /*10a0*/  MUFU.EX2 R28, R28 ;  /* 0x0000001c001c7308 */ /* 0x000fe20000000800 */
[----:B--2---:R-:W-:Y:S01]  /*10b0*/  FADD.FTZ R9, R9, 1 ;  /* 0x3f80000009097421 */ /* 0x004fe20000010000 */
[----:B------:R-:W-:-:S06]  /*10c0*/  FMUL.FTZ R34, R31, R34 ;  /* 0x000000221f227220 */ /* 0x000fcc0000410000 */
[----:B------:R-:W0:Y:S08]  /*10d0*/  MUFU.EX2 R25, R25 ;  /* 0x0000001900197308 */ /* 0x000e300000000800 */
[----:B------:R-:W1:Y:S01]  /*10e0*/  MUFU.RCP R9, R9 ;  /* 0x0000000900097308 */ /* 0x000e620000001000 */
[----:B0-----:R-:W-:-:S07]  /*10f0*/  FADD.FTZ R25, R25, 1 ;  /* 0x3f80000019197421 */ /* 0x001fce0000010000 */
[----:B------:R-:W-:Y:S01]  /*1100*/  MUFU.RCP R25, R25 ;  /* 0x0000001900197308 */ /* 0x000fe20000001000 */
[----:B------:R-:W-:Y:S01]  /*1110*/  STL [R1+0x24], R37 ;  /* 0x0000242501007387 */ /* 0x000fe20000100800 */
[----:B---3--:R-:W-:-:S05]  /*1120*/  HADD2.F32 R22, -RZ, R23.H0_H0 ;  /* 0x20000017ff167230 */ /* 0x008fca0000004100 */
[----:B------:R-:W-:-:S04]  /*1130*/  FADD.FTZ R22, -R16, R22 ;  /* 0x0000001610167221 */ /* 0x000fc80000010100 */
[----:B------:R-:W-:Y:S01]  /*1140*/  FMUL.FTZ R31, R5, R22 ;  /* 0x00000016051f7220 */ /* 0x000fe20000410000 */
[----:B------:R-:W-:-:S04]  /*1150*/  FFMA.FTZ R22, R20, R30, 1 ;  /* 0x3f80000014167423 */ /* 0x000fc8000001001e */
[----:B------:R-:W-:Y:S01]  /*1160*/  FMUL.FTZ R22, R24, R22 ;  /* 0x0000001618167220 */ /* 0x000fe20000410000 */
[----:B------:R-:W-:-:S04]  /*1170*/  FADD.FTZ R24, -R35, 1 ;  /* 0x3f80000023187421 */ /* 0x000fc80000010100 */
[----:B------:R-:W-:Y:S01]  /*1180*/  FFMA.FTZ R24, R7, R24, 1 ;  /* 0x3f80000007187423 */ /* 0x000fe20000010018 */
[----:B------:R-:W-:Y:S01]  /*1190*/  FADD.FTZ R7, R28, 1 ;  /* 0x3f8000001c077421 */ /* 0x000fe20000010000 */
[----:B-1----:R-:W-:-:S05]  /*11a0*/  FADD.FTZ R28, -R9, 1 ;  /* 0x3f800000091c7421 */ /* 0x002fca0000010100 */
[----:B------:R-:W0:Y:S01]  /*11b0*/  MUFU.RCP R7, R7 ;  /* 0x0000000700077308 */ /* 0x000e220000001000 */
[----:B------:R-:W-:Y:S01]  /*11c0*/  FMUL.FTZ R35, R35, R24 ;  /* 0x0000001823237220 */ /* 0x000fe20000410000 */
[--C-:B------:R-:W-:Y:S02]  /*11d0*/  HADD2.F32 R24, -RZ, R26.reuse.H0_H0 ;  /* 0x2000001aff187230 */ /* 0x100fe40000004100 */
[----:B------:R-:W-:Y:S01]  /*11e0*/  FFMA.FTZ R28, R8, R28, 1 ;  /* 0x3f800000081c7423 */ /* 0x000fe2000001001c */
[----:B------:R-:W-:Y:S02]  /*11f0*/  HADD2.F32 R26, -RZ, R26.H1_H1 ;  /* 0x3000001aff1a7230 */ /* 0x000fe40000004100 */
[----:B------:R-:W-:Y:S02]  /*1200*/  HADD2.F32 R8, -RZ, R23.H1_H1 ;  /* 0x30000017ff087230 */ /* 0x000fe40000004100 */
[----:B------:R-:W-:Y:S01]  /*1210*/  FMUL.FTZ R24, R24, R29 ;  /* 0x0000001d18187220 */ /* 0x000fe20000410000 */
[----:B------:R-:W-:-:S02]  /*1220*/  HADD2.F32 R29, -RZ, R27.H0_H0 ;  /* 0x2000001bff1d7230 */ /* 0x000fc40000004100 */
[----:B------:R-:W-:Y:S01]  /*1230*/  FMUL.FTZ R28, R9, R28 ;  /* 0x0000001c091c7220 */ /* 0x000fe20000410000 */
[----:B------:R-:W-:Y:S02]  /*1240*/  HADD2.F32 R27, -RZ, R27.H1_H1 ;  /* 0x3000001bff1b7230 */ /* 0x000fe40000004100 */
[----:B------:R-:W-:Y:S01]  /*1250*/  FMUL.FTZ R22, R26, R22 ;  /* 0x000000161a167220 */ /* 0x000fe20000410000 */
[----:B------:R-:W-:Y:S02]  /*1260*/  HADD2.F32 R9, -RZ, R18.H0_H0 ;  /* 0x20000012ff097230 */ /* 0x000fe40000004100 */
[----:B------:R-:W-:Y:S01]  /*1270*/  FADD.FTZ R26, -R16, R8 ;  /* 0x00000008101a7221 */ /* 0x000fe20000010100 */
[----:B------:R1:W-:Y:S01]  /*1280*/  STL [R1+0x20], R31 ;  /* 0x0000201f01007387 */ /* 0x0003e20000100800 */
[----:B------:R-:W-:Y:S01]  /*1290*/  FFMA.FTZ R20, R3, R31, R14 ;  /* 0x0000001f03147223 */ /* 0x000fe2000001000e */
[----:B------:R-:W-:Y:S01]  /*12a0*/  FMUL.FTZ R28, R27, R28 ;  /* 0x0000001c1b1c7220 */ /* 0x000fe20000410000 */
[----:B0-----:R-:W-:Y:S01]  /*12b0*/  FADD.FTZ R8, -R7, 1 ;  /* 0x3f80000007087421 */ /* 0x001fe20000010100 */
[----:B------:R-:W-:-:S03]  /*12c0*/  FADD.FTZ R27, -R25, 1 ;  /* 0x3f800000191b7421 */ /* 0x000fc60000010100 */
[----:B------:R-:W-:Y:S01]  /*12d0*/  FFMA.FTZ R21, R21, R8, 1 ;  /* 0x3f80000015157423 */ /* 0x000fe20000010008 */
[----:B-1----:R-:W-:Y:S01]  /*12e0*/  FMUL.FTZ R31, R5, R26 ;  /* 0x0000001a051f7220 */ /* 0x002fe20000410000 */
[----:B------:R-:W-:Y:S01]  /*12f0*/  FADD.FTZ R26, -R16, R9 ;  /* 0x00000009101a7221 */ /* 0x000fe20000010100 */
[----:B------:R-:W-:-:S03]  /*1300*/  FFMA.FTZ R8, R6, R27, 1 ;  /* 0x3f80000006087423 */ /* 0x000fc6000001001b */
[----:B------:R-:W-:Y:S01]  /*1310*/  FMUL.FTZ R6, R5, R26 ;  /* 0x0000001a05067220 */ /* 0x000fe20000410000 */
[----:B------:R-:W-:Y:S03]  /*1320*/  STL [R1+0x9c], R28 ;  /* 0x00009c1c01007387 */ /* 0x000fe60000100800 */
[----:B------:R-:W-:Y:S01]  /*1330*/  FFMA.FTZ R36, R0, R6, R10 ;  /* 0x0000000600247223 */ /* 0x000fe2000001000a */
[----:B------:R0:W-:Y:S04]  /*1340*/  STL [R1], R31 ;  /* 0x0000001f01007387 */ /* 0x0001e80000100800 */
[----:B------:R-:W2:Y:S01]  /*1350*/  LDL.LU R10, [R1+0xac] ;  /* 0x0000ac00010a7983 */ /* 0x000ea20000300800 */
[----:B------:R-:W-:-:S06]  /*1360*/  FMUL.FTZ R30, R20, -1.4426950216293334961 ;  /* 0xbfb8aa3b141e7820 */ /* 0x000fcc0000410000 */
[----:B------:R-:W1:Y:S01]  /*1370*/  MUFU.EX2 R30, R30 ;  /* 0x0000001e001e7308 */ /* 0x000e620000000800 */
[----:B------:R-:W-:Y:S01]  /*1380*/  FMUL.FTZ R27, R7, R21 ;  /* 0x00000015071b7220 */ /* 0x000fe20000410000 */
[----:B------:R-:W-:Y:S02]  /*1390*/  HADD2.F32 R7, -RZ, R18.H1_H1 ;  /* 0x30000012ff077230 */ /* 0x000fe40000004100 */
[----:B-1----:R-:W-:-:S04]  /*13a0*/  FADD.FTZ R30, R30, 1 ;  /* 0x3f8000001e1e7421 */ /* 0x002fc80000010000 */
[----:B------:R-:W1:Y:S01]  /*13b0*/  MUFU.RCP R23, R30 ;  /* 0x0000001e00177308 */ /* 0x000e620000001000 */
[----:B------:R-:W-:Y:S01]  /*13c0*/  FFMA.FTZ R9, R4, R31, R15 ;  /* 0x0000001f04097223 */ /* 0x000fe2000001000f */
[----:B------:R-:W-:Y:S01]  /*13d0*/  FMUL.FTZ R25, R25, R8 ;  /* 0x0000000819197220 */ /* 0x000fe20000410000 */
[C---:B------:R-:W-:Y:S01]  /*13e0*/  FADD.FTZ R7, -R16.reuse, R7 ;  /* 0x0000000710077221 */ /* 0x040fe20000010100 */
[----:B------:R-:W-:Y:S02]  /*13f0*/  HADD2.F32 R8, -RZ, R19.H0_H0 ;  /* 0x20000013ff087230 */ /* 0x000fe40000004100 */
[----:B0-----:R-:W-:Y:S01]  /*1400*/  FMUL.FTZ R31, R9, -1.4426950216293334961 ;  /* 0xbfb8aa3b091f7820 */ /* 0x001fe20000410000 */
[----:B------:R-:W-:Y:S01]  /*1410*/  FMUL.FTZ R7, R5, R7 ;  /* 0x0000000705077220 */ /* 0x000fe20000410000 */
[----:B------:R-:W-:Y:S01]  /*1420*/  FMUL.FTZ R29, R29, R35 ;  /* 0x000000231d1d7220 */ /* 0x000fe20000410000 */
[----:B------:R-:W-:-:S03]  /*1430*/  FADD.FTZ R8, -R16, R8 ;  /* 0x0000000810087221 */ /* 0x000fc60000010100 */
[----:B------:R-:W0:Y:S01]  /*1440*/  MUFU.EX2 R31, R31 ;  /* 0x0000001f001f7308 */ /* 0x000e220000000800 */
[----:B-1----:R-:W-:Y:S01]  /*1450*/  FADD.FTZ R18, -R23, 1 ;  /* 0x3f80000017127421 */ /* 0x002fe20000010100 */
[----:B------:R-:W-:-:S03]  /*1460*/  FFMA.FTZ R35, R2, R7, R11 ;  /* 0x0000000702237223 */ /* 0x000fc6000001000b */
[----:B------:R-:W-:Y:S01]  /*1470*/  FFMA.FTZ R18, R20, R18, 1 ;  /* 0x3f80000014127423 */ /* 0x000fe20000010012 */
[----:B------:R-:W-:Y:S01]  /*1480*/  FMUL.FTZ R20, R36, -1.4426950216293334961 ;  /* 0xbfb8aa3b24147820 */ /* 0x000fe20000410000 */
[----:B------:R-:W-:Y:S01]  /*1490*/  FMUL.FTZ R8, R5, R8 ;  /* 0x0000000805087220 */ /* 0x000fe20000410000 */
[----:B------:R-:W-:-:S03]  /*14a0*/  FMUL.FTZ R21, R35, -1.4426950216293334961 ;  /* 0xbfb8aa3b23157820 */ /* 0x000fc60000410000 */
[----:B------:R-:W-:Y:S01]  /*14b0*/  FFMA.FTZ R30, R3, R8, R14 ;  /* 0x00000008031e7223 */ /* 0x000fe2000001000e */
[----:B------:R-:W1:Y:S03]  /*14c0*/  MUFU.EX2 R20, R20 ;  /* 0x0000001400147308 */ /* 0x000e660000000800 */
[----:B------:R-:W-:-:S05]  /*14d0*/  FMUL.FTZ R26, R30, -1.4426950216293334961 ;  /* 0xbfb8aa3b1e1a7820 */ /* 0x000fca0000410000 */
[----:B------:R-:W3:Y:S01]  /*14e0*/  MUFU.EX2 R21, R21 ;  /* 0x0000001500157308 */ /* 0x000ee20000000800 */
[----:B0-----:R-:W-:-:S07]  /*14f0*/  FADD.FTZ R31, R31, 1 ;  /* 0x3f8000001f1f7421 */ /* 0x001fce0000010000 */
[----:B------:R-:W0:Y:S01]  /*1500*/  MUFU.EX2 R26, R26 ;  /* 0x0000001a001a7308 */ /* 0x000e220000000800 */
[----:B-1----:R-:W-:-:S07]  /*1510*/  FADD.FTZ R20, R20, 1 ;  /* 0x3f80000014147421 */ /* 0x002fce0000010000 */
[----:B------:R-:W1:Y:S01]  /*1520*/  MUFU.RCP R31, R31 ;  /* 0x0000001f001f7308 */ /* 0x000e620000001000 */
[----:B---3--:R-:W-:Y:S01]  /*1530*/  FADD.FTZ R21, R21, 1 ;  /* 0x3f80000015157421 */ /* 0x008fe20000010000 */
[----:B------:R-:W-:-:S06]  /*1540*/  FMUL.FTZ R18, R23, R18 ;  /* 0x0000001217127220 */ /* 0x000fcc0000410000 */
[----:B------:R-:W3:Y:S01]  /*1550*/  MUFU.RCP R20, R20 ;  /* 0x0000001400147308 */ /* 0x000ee20000001000 */
[----:B0-----:R-:W-:Y:S01]  /*1560*/  FADD.FTZ R23, R26, 1 ;  /* 0x3f8000001a177421 */ /* 0x001fe20000010000 */
[----:B------:R-:W-:-:S06]  /*1570*/  HADD2.F32 R19, -RZ, R19.H1_H1 ;  /* 0x30000013ff137230 */ /* 0x000fcc0000004100 */
[----:B------:R-:W0:Y:S01]  /*1580*/  MUFU.RCP R21, R21 ;  /* 0x0000001500157308 */ /* 0x000e220000001000 */
[----:B------:R-:W-:Y:S01]  /*1590*/  FADD.FTZ R16, -R16, R19 ;  /* 0x0000001310107221 */ /* 0x000fe20000010100 */
[----:B-1----:R-:W-:-:S06]  /*15a0*/  FADD.FTZ R19, -R31, 1 ;  /* 0x3f8000001f137421 */ /* 0x002fcc0000010100 */
[----:B------:R-:W1:Y:S01]  /*15b0*/  MUFU.RCP R23, R23 ;  /* 0x0000001700177308 */ /* 0x000e620000001000 */
[----:B------:R-:W-:Y:S01]  /*15c0*/  FFMA.FTZ R19, R9, R19, 1 ;  /* 0x3f80000009137423 */ /* 0x000fe20000010013 */
[----:B---3--:R-:W-:-:S04]  /*15d0*/  FADD.FTZ R9, -R20, 1 ;  /* 0x3f80000014097421 */ /* 0x008fc80000010100 */
[----:B------:R-:W-:Y:S01]  /*15e0*/  FFMA.FTZ R36, R36, R9, 1 ;  /* 0x3f80000024247423 */ /* 0x000fe20000010009 */
[----:B0-----:R-:W-:-:S04]  /*15f0*/  FADD.FTZ R9, -R21, 1 ;  /* 0x3f80000015097421 */ /* 0x001fc80000010100 */
[----:B------:R-:W-:Y:S01]  /*1600*/  FFMA.FTZ R35, R35, R9, 1 ;  /* 0x3f80000023237423 */ /* 0x000fe20000010009 */
[----:B------:R-:W-:Y:S01]  /*1610*/  FMUL.FTZ R9, R5, R16 ;  /* 0x0000001005097220 */ /* 0x000fe20000410000 */
[----:B-1----:R-:W-:-:S04]  /*1620*/  FADD.FTZ R16, -R23, 1 ;  /* 0x3f80000017107421 */ /* 0x002fc80000010100 */
[----:B------:R-:W-:Y:S01]  /*1630*/  FFMA.FTZ R30, R30, R16, 1 ;  /* 0x3f8000001e1e7423 */ /* 0x000fe20000010010 */
[----:B------:R-:W-:-:S04]  /*1640*/  FFMA.FTZ R16, R4, R9, R15 ;  /* 0x0000000904107223 */ /* 0x000fc8000001000f */
[----:B------:R-:W-:-:S06]  /*1650*/  FMUL.FTZ R26, R16, -1.4426950216293334961 ;  /* 0xbfb8aa3b101a7820 */ /* 0x000fcc0000410000 */
[----:B------:R-:W0:Y:S02]  /*1660*/  MUFU.EX2 R26, R26 ;  /* 0x0000001a001a7308 */ /* 0x000e240000000800 */
[----:B0-----:R-:W-:-:S06]  /*1670*/  FADD.FTZ R26, R26, 1 ;  /* 0x3f8000001a1a7421 */ /* 0x001fcc0000010000 */
[----:B------:R-:W0:Y:S01]  /*1680*/  MUFU.RCP R26, R26 ;  /* 0x0000001a001a7308 */ /* 0x000e220000001000 */
[----:B------:R1:W-:Y:S01]  /*1690*/  STL [R1+0x84], R6 ;  /* 0x0000840601007387 */ /* 0x0003e20000100800 */
[----:B------:R-:W-:-:S03]  /*16a0*/  FMUL.FTZ R19, R31, R19 ;  /* 0x000000131f137220 */ /* 0x000fc60000410000 */
[----:B------:R-:W3:Y:S04]  /*16b0*/  LDL.LU R11, [R1+0xa8] ;  /* 0x0000a800010b7983 */ /* 0x000ee80000300800 */
[----:B------:R-:W-:Y:S04]  /*16c0*/  STL [R1+0x88], R7 ;  /* 0x0000880701007387 */ /* 0x000fe80000100800 */
[----:B------:R-:W4:Y:S04]  /*16d0*/  LDL.LU R14, [R1+0xa4] ;  /* 0x0000a400010e7983 */ /* 0x000f280000300800 */
[----:B------:R-:W-:Y:S01]  /*16e0*/  STL [R1+0x8c], R8 ;  /* 0x00008c0801007387 */ /* 0x000fe20000100800 */
[----:B0-----:R-:W-:-:S03]  /*16f0*/  FADD.FTZ R31, -R26, 1 ;  /* 0x3f8000001a1f7421 */ /* 0x001fc60000010100 */
[----:B------:R0:W-:Y:S01]  /*1700*/  STL [R1+0x7c], R5 ;  /* 0x00007c0501007387 */ /* 0x0001e20000100800 */
[----:B------:R-:W-:-:S03]  /*1710*/  FFMA.FTZ R31, R16, R31, 1 ;  /* 0x3f800000101f7423 */ /* 0x000fc6000001001f */
[----:B------:R-:W4:Y:S01]  /*1720*/  LDL.LU R15, [R1+0xa0] ;  /* 0x0000a000010f7983 */ /* 0x000f220000300800 */
[----:B------:R-:W-:-:S03]  /*1730*/  FMUL.FTZ R23, R23, R30 ;  /* 0x0000001e17177220 */ /* 0x000fc60000410000 */
[----:B------:R-:W4:Y:S01]  /*1740*/  LDL.LU R28, [R1+0x10] ;  /* 0x00001000011c7983 */ /* 0x000f220000300800 */
[----:B------:R-:W-:-:S03]  /*1750*/  FMUL.FTZ R20, R20, R36 ;  /* 0x0000002414147220 */ /* 0x000fc60000410000 */
[----:B-1----:R-:W4:Y:S01]  /*1760*/  LDL.LU R6, [R1+0x14] ;  /* 0x0000140001067983 */ /* 0x002f220000300800 */
[----:B------:R-:W-:-:S03]  /*1770*/  FMUL.FTZ R21, R21, R35 ;  /* 0x0000002315157220 */ /* 0x000fc60000410000 */
[----:B------:R-:W4:Y:S04]  /*1780*/  LDL R37, [R1+0x4c] ;  /* 0x00004c0001257983 */ /* 0x000f280000100800 */
[----:B0-----:R-:W4:Y:S04]  /*1790*/  LDL R5, [R1+0x58] ;  /* 0x0000580001057983 */ /* 0x001f280000100800 */
[----:B------:R0:W-:Y:S04]  /*17a0*/  STL [R1+0x90], R9 ;  /* 0x0000900901007387 */ /* 0x0001e80000100800 */
[----:B------:R-:W4:Y:S04]  /*17b0*/  LDL R8, [R1+0x48] ;  /* 0x0000480001087983 */ /* 0x000f280000100800 */
[----:B------:R-:W4:Y:S04]  /*17c0*/  LDL R7, [R1+0x44] ;  /* 0x0000440001077983 */ /* 0x000f280000100800 */
[----:B0-----:R-:W4:Y:S04]  /*17d0*/  LDL R9, [R1+0x40] ;  /* 0x0000400001097983 */ /* 0x001f280000100800 */
[----:B------:R-:W4:Y:S04]  /*17e0*/  LDL.LU R36, [R1+0x2c] ;  /* 0x00002c0001247983 */ /* 0x000f280000300800 */
[----:B------:R-:W4:Y:S04]  /*17f0*/  LDL.LU R35, [R1+0x34] ;  /* 0x0000340001237983 */ /* 0x000f280000300800 */
[----:B------:R0:W-:Y:S04]  /*1800*/  STL [R1+0x94], R23 ;  /* 0x0000941701007387 */ /* 0x0001e80000100800 */
[----:B0-----:R-:W4:Y:S01]  /*1810*/  LDL R23, [R1+0x54] ;  /* 0x0000540001177983 */ /* 0x001f220000100800 */
[----:B--2---:R-:W-:-:S02]  /*1820*/  HADD2.F32 R16, -RZ, R10.H0_H0 ;  /* 0x2000000aff107230 */ /* 0x004fc40000004100 */
[----:B------:R-:W-:Y:S02]  /*1830*/  HADD2.F32 R30, -RZ, R10.H1_H1 ;  /* 0x3000000aff1e7230 */ /* 0x000fe40000004100 */
[----:B------:R-:W-:Y:S02]  /*1840*/  FMUL.FTZ R10, R26, R31 ;  /* 0x0000001f1a0a7220 */ /* 0x000fe40000410000 */
[----:B------:R-:W2:Y:S04]  /*1850*/  LDL.LU R31, [R1+0x28] ;  /* 0x00002800011f7983 */ /* 0x000ea80000300800 */
[----:B------:R0:W-:Y:S04]  /*1860*/  STL [R1+0x98], R10 ;  /* 0x0000980a01007387 */ /* 0x0001e80000100800 */
[----:B0-----:R-:W2:Y:S01]  /*1870*/  LDL.LU R10, [R1+0x30] ;  /* 0x00003000010a7983 */ /* 0x001ea20000300800 */
[----:B------:R-:W-:Y:S01]  /*1880*/  FMUL.FTZ R27, R16, R27 ;  /* 0x0000001b101b7220 */ /* 0x000fe20000410000 */
[----:B------:R-:W-:Y:S01]  /*1890*/  FMUL.FTZ R16, R30, R25 ;  /* 0x000000191e107220 */ /* 0x000fe20000410000 */
[----:B---3--:R-:W-:-:S02]  /*18a0*/  HADD2.F32 R25, -RZ, R11.H0_H0 ;  /* 0x2000000bff197230 */ /* 0x008fc40000004100 */
[----:B------:R-:W-:Y:S02]  /*18b0*/  HADD2.F32 R26, -RZ, R11.H1_H1 ;  /* 0x3000000bff1a7230 */ /* 0x000fe40000004100 */
[--C-:B------:R-:W-:Y:S02]  /*18c0*/  HADD2.F32 R11, -RZ, R12.reuse.H0_H0 ;  /* 0x2000000cff0b7230 */ /* 0x100fe40000004100 */
[----:B------:R-:W-:Y:S02]  /*18d0*/  HADD2.F32 R12, -RZ, R12.H1_H1 ;  /* 0x3000000cff0c7230 */ /* 0x000fe40000004100 */
[----:B------:R-:W-:Y:S01]  /*18e0*/  FMUL.FTZ R19, R26, R19 ;  /* 0x000000131a137220 */ /* 0x000fe20000410000 */
[----:B------:R-:W-:Y:S01]  /*18f0*/  FMUL.FTZ R18, R25, R18 ;  /* 0x0000001219127220 */ /* 0x000fe20000410000 */
[--C-:B------:R-:W-:Y:S02]  /*1900*/  HADD2.F32 R26, -RZ, R13.reuse.H0_H0 ;  /* 0x2000000dff1a7230 */ /* 0x100fe40000004100 */
[----:B------:R-:W-:Y:S01]  /*1910*/  FMUL.FTZ R21, R12, R21 ;  /* 0x000000150c157220 */ /* 0x000fe20000410000 */
[----:B----4-:R-:W-:Y:S01]  /*1920*/  FADD.FTZ R12, R33, R36 ;  /* 0x00000024210c7221 */ /* 0x010fe20000010000 */
[----:B------:R-:W-:-:S02]  /*1930*/  HADD2.F32 R36, -RZ, R13.H1_H1 ;  /* 0x3000000dff247230 */ /* 0x000fc40000004100 */
[-C--:B------:R-:W-:Y:S01]  /*1940*/  FMUL.FTZ R13, R0, R32.reuse ;  /* 0x00000020000d7220 */ /* 0x080fe20000410000 */
[----:B------:R-:W-:Y:S01]  /*1950*/  FADD.FTZ R35, R32, R35 ;  /* 0x0000002320237221 */ /* 0x000fe20000010000 */
[----:B--2---:R-:W-:Y:S02]  /*1960*/  FFMA.FTZ R25, R9, R32, R10 ;  /* 0x0000002009197223 */ /* 0x004fe4000001000a */
[----:B------:R-:W2:Y:S01]  /*1970*/  LDL R32, [R1+0x50] ;  /* 0x0000500001207983 */ /* 0x000ea20000100800 */
[-C--:B------:R-:W-:Y:S01]  /*1980*/  FFMA.FTZ R30, R37, R33.reuse, R31 ;  /* 0x00000021251e7223 */ /* 0x080fe2000001001f */
[----:B------:R-:W-:Y:S01]  /*1990*/  FFMA.FTZ R31, R5, R34, R28 ;  /* 0x00000022051f7223 */ /* 0x000fe2000001001c */
[----:B------:R-:W-:Y:S01]  /*19a0*/  FMUL.FTZ R20, R11, R20 ;  /* 0x000000140b147220 */ /* 0x000fe20000410000 */
[----:B------:R-:W-:Y:S01]  /*19b0*/  FMUL.FTZ R28, R2, R33 ;  /* 0x00000021021c7220 */ /* 0x000fe20000410000 */
[----:B------:R-:W-:Y:S01]  /*19c0*/  FADD.FTZ R11, R34, R6 ;  /* 0x00000006220b7221 */ /* 0x000fe20000010000 */
[----:B------:R-:W-:Y:S01]  /*19d0*/  FMUL.FTZ R10, R3, R34 ;  /* 0x00000022030a7220 */ /* 0x000fe20000410000 */
[----:B------:R-:W3:Y:S01]  /*19e0*/  LDL R6, [R1+0x3c] ;  /* 0x00003c0001067983 */ /* 0x000ee20000100800 */
[-C--:B------:R-:W-:Y:S01]  /*19f0*/  FFMA.FTZ R14, R23, R17.reuse, R14 ;  /* 0x00000011170e7223 */ /* 0x080fe2000001000e */
[----:B------:R-:W-:Y:S01]  /*1a00*/  FADD.FTZ R15, R17, R15 ;  /* 0x0000000f110f7221 */ /* 0x000fe20000010000 */
[----:B------:R-:W-:Y:S01]  /*1a10*/  FMUL.FTZ R33, R4, R17 ;  /* 0x0000001104217220 */ /* 0x000fe20000410000 */
[----:B------:R0:W-:Y:S01]  /*1a20*/  STL [R1+0x8], R13 ;  /* 0x0000080d01007387 */ /* 0x0001e20000100800 */
[----:B------:R-:W-:Y:S01]  /*1a30*/  FADD.FTZ R17, RZ, R13 ;  /* 0x0000000dff117221 */ /* 0x000fe20000010000 */
[----:B------:R-:W-:-:S02]  /*1a40*/  FFMA.FTZ R30, R8, R22, R30 ;  /* 0x00000016081e7223 */ /* 0x000fc4000001001e */
[----:B------:R1:W-:Y:S01]  /*1a50*/  STL [R1+0x1c], R28 ;  /* 0x00001c1c01007387 */ /* 0x0003e20000100800 */
[----:B------:R-:W-:-:S03]  /*1a60*/  FADD.FTZ R35, R35, R24 ;  /* 0x0000001823237221 */ /* 0x000fc60000010000 */
[----:B------:R4:W-:Y:S01]  /*1a70*/  STL [R1+0x18], R10 ;  /* 0x0000180a01007387 */ /* 0x0009e20000100800 */
[----:B0-----:R-:W-:Y:S01]  /*1a80*/  FFMA.FTZ R13, R9, R13, RZ ;  /* 0x0000000d090d7223 */ /* 0x001fe200000100ff */
[----:B------:R-:W-:Y:S02]  /*1a90*/  FMUL.FTZ R9, R0, R24 ;  /* 0x0000001800097220 */ /* 0x000fe40000410000 */
[----:B------:R3:W-:Y:S01]  /*1aa0*/  STL [R1+0xc], R33 ;  /* 0x00000c2101007387 */ /* 0x0007e20000100800 */
[----:B------:R-:W-:Y:S01]  /*1ab0*/  FFMA.FTZ R13, R37, R28, R13 ;  /* 0x0000001c250d7223 */ /* 0x000fe2000001000d */
[----:B--2---:R-:W-:Y:S02]  /*1ac0*/  FFMA.FTZ R34, R32, R24, R25 ;  /* 0x0000001820227223 */ /* 0x004fe40000010019 */
[----:B------:R-:W2:Y:S01]  /*1ad0*/  LDL R25, [R1+0x38] ;  /* 0x0000380001197983 */ /* 0x000ea20000100800 */
[----:B------:R-:W-:-:S03]  /*1ae0*/  FADD.FTZ R24, R17, R28 ;  /* 0x0000001c11187221 */ /* 0x000fc60000010000 */
[----:B------:R-:W-:Y:S04]  /*1af0*/  STL [R1+0x80], R30 ;  /* 0x0000801e01007387 */ /* 0x000fe80000100800 */
[----:B------:R0:W-:Y:S04]  /*1b00*/  STL [R1+0x4], R9 ;  /* 0x0000040901007387 */ /* 0x0001e80000100800 */
[----:B-1----:R-:W3:Y:S01]  /*1b10*/  LDL.LU R28, [R1+0x9c] ;  /* 0x00009c00011c7983 */ /* 0x002ee20000300800 */
[----:B------:R-:W-:Y:S01]  /*1b20*/  FFMA.FTZ R13, R5, R10, R13 ;  /* 0x0000000a050d7223 */ /* 0x000fe2000001000d */
[----:B------:R-:W-:Y:S01]  /*1b30*/  FADD.FTZ R24, R24, R10 ;  /* 0x0000000a18187221 */ /* 0x000fe20000010000 */
[----:B------:R-:W-:Y:S01]  /*1b40*/  FADD.FTZ R17, R12, R22 ;  /* 0x000000160c117221 */ /* 0x000fe20000010000 */
[----:B----4-:R-:W4:Y:S01]  /*1b50*/  LDL.LU R10, [R1+0x98] ;  /* 0x00009800010a7983 */ /* 0x010f220000300800 */
[----:B------:R-:W-:-:S03]  /*1b60*/  FFMA.FTZ R13, R23, R33, R13 ;  /* 0x00000021170d7223 */ /* 0x000fc6000001000d */
[----:B------:R-:W4:Y:S04]  /*1b70*/  LDL R12, [R1+0x20] ;  /* 0x00002000010c7983 */ /* 0x000f280000100800 */
[----:B------:R-:W4:Y:S01]  /*1b80*/  LDL R5, [R1] ;  /* 0x0000000001057983 */ /* 0x000f220000100800 */
[----:B------:R-:W-:-:S03]  /*1b90*/  FADD.FTZ R24, R24, R33 ;  /* 0x0000002118187221 */ /* 0x000fc60000010000 */
[----:B------:R-:W4:Y:S01]  /*1ba0*/  LDL.LU R23, [R1+0x94] ;  /* 0x0000940001177983 */ /* 0x000f220000300800 */
[----:B------:R-:W-:Y:S01]  /*1bb0*/  FMUL.FTZ R37, R2, R22 ;  /* 0x0000001602257220 */ /* 0x000fe20000410000 */
[----:B------:R-:W-:Y:S01]  /*1bc0*/  FFMA.FTZ R13, R32, R9, R13 ;  /* 0x00000009200d7223 */ /* 0x000fe2000001000d */
[-C--:B------:R-:W-:Y:S01]  /*1bd0*/  FFMA.FTZ R31, R7, R29.reuse, R31 ;  /* 0x0000001d071f7223 */ /* 0x080fe2000001001f */
[----:B------:R-:W-:Y:S01]  /*1be0*/  FADD.FTZ R22, R11, R29 ;  /* 0x0000001d0b167221 */ /* 0x000fe20000010000 */
[----:B------:R-:W-:Y:S01]  /*1bf0*/  FMUL.FTZ R29, R3, R29 ;  /* 0x0000001d031d7220 */ /* 0x000fe20000410000 */
[----:B------:R-:W-:Y:S01]  /*1c00*/  FFMA.FTZ R13, R8, R37, R13 ;  /* 0x00000025080d7223 */ /* 0x000fe2000001000d */
[----:B------:R-:W-:-:S03]  /*1c10*/  FADD.FTZ R24, R24, R9 ;  /* 0x0000000918187221 */ /* 0x000fc60000010000 */
[----:B------:R-:W-:Y:S01]  /*1c20*/  FFMA.FTZ R13, R7, R29, R13 ;  /* 0x0000001d070d7223 */ /* 0x000fe2000001000d */
[-C--:B---3--:R-:W-:Y:S02]  /*1c30*/  FFMA.FTZ R33, R6, R28.reuse, R14 ;  /* 0x0000001c06217223 */ /* 0x088fe4000001000e */
[----:B------:R-:W3:Y:S01]  /*1c40*/  LDL R14, [R1+0x24] ;  /* 0x00002400010e7983 */ /* 0x000ee20000100800 */
[----:B------:R-:W-:Y:S01]  /*1c50*/  FADD.FTZ R32, R15, R28 ;  /* 0x0000001c0f207221 */ /* 0x000fe20000010000 */
[----:B------:R-:W-:Y:S02]  /*1c60*/  FMUL.FTZ R28, R4, R28 ;  /* 0x0000001c041c7220 */ /* 0x000fe40000410000 */
[----:B0-----:R-:W3:Y:S02]  /*1c70*/  LDL.LU R9, [R1+0x90] ;  /* 0x0000900001097983 */ /* 0x001ee40000300800 */
[----:B------:R-:W-:Y:S02]  /*1c80*/  FFMA.FTZ R13, R6, R28, R13 ;  /* 0x0000001c060d7223 */ /* 0x000fe4000001000d */
[----:B------:R-:W3:Y:S04]  /*1c90*/  LDL.LU R8, [R1+0x8c] ;  /* 0x00008c0001087983 */ /* 0x000ee80000300800 */
[----:B------:R-:W3:Y:S04]  /*1ca0*/  LDL.LU R30, [R1+0x5c] ;  /* 0x00005c00011e7983 */ /* 0x000ee80000300800 */
[----:B------:R-:W3:Y:S04]  /*1cb0*/  LDL.LU R7, [R1+0x88] ;  /* 0x0000880001077983 */ /* 0x000ee80000300800 */
[----:B------:R-:W3:Y:S01]  /*1cc0*/  LDL.LU R6, [R1+0x84] ;  /* 0x0000840001067983 */ /* 0x000ee20000300800 */
[----:B------:R-:W-:Y:S01]  /*1cd0*/  FADD.FTZ R24, R24, R37 ;  /* 0x0000002518187221 */ /* 0x000fe20000010000 */
[----:B--2---:R-:W-:-:S03]  /*1ce0*/  FFMA.FTZ R34, R25, R27, R34 ;  /* 0x0000001b19227223 */ /* 0x004fc60000010022 */
[----:B------:R-:W-:Y:S01]  /*1cf0*/  FADD.FTZ R24, R24, R29 ;  /* 0x0000001d18187221 */ /* 0x000fe20000010000 */
[----:B------:R-:W-:Y:S01]  /*1d00*/  FADD.FTZ R35, R35, R27 ;  /* 0x0000001b23237221 */ /* 0x000fe20000010000 */
[----:B------:R-:W-:Y:S02]  /*1d10*/  FMUL.FTZ R27, R0, R27 ;  /* 0x0000001b001b7220 */ /* 0x000fe40000410000 */
[----:B------:R-:W-:Y:S01]  /*1d20*/  FADD.FTZ R11, R24, R28 ;  /* 0x0000001c180b7221 */ /* 0x000fe20000010000 */
[----:B----4-:R-:W-:Y:S01]  /*1d30*/  FMUL.FTZ R23, R26, R23 ;  /* 0x000000171a177220 */ /* 0x010fe20000410000 */
[----:B------:R-:W-:Y:S01]  /*1d40*/  FMUL.FTZ R26, R2, R16 ;  /* 0x00000010021a7220 */ /* 0x000fe20000410000 */
[----:B------:R-:W-:Y:S01]  /*1d50*/  FFMA.FTZ R13, R25, R27, R13 ;  /* 0x0000001b190d7223 */ /* 0x000fe2000001000d */
[----:B------:R-:W-:Y:S01]  /*1d60*/  FADD.FTZ R11, R11, R27 ;  /* 0x0000001b0b0b7221 */ /* 0x000fe20000010000 */
[----:B------:R-:W-:-:S03]  /*1d70*/  FMUL.FTZ R25, R3, R18 ;  /* 0x0000001203197220 */ /* 0x000fc60000410000 */
[----:B------:R-:W-:Y:S01]  /*1d80*/  FADD.FTZ R11, R11, R26 ;  /* 0x0000001a0b0b7221 */ /* 0x000fe20000010000 */
[----:B------:R-:W-:Y:S01]  /*1d90*/  FMUL.FTZ R36, R36, R10 ;  /* 0x0000000a24247220 */ /* 0x000fe20000410000 */
[----:B------:R-:W-:-:S03]  /*1da0*/  FMUL.FTZ R10, R4, R19 ;  /* 0x00000013040a7220 */ /* 0x000fc60000410000 */
[----:B------:R-:W-:Y:S01]  /*1db0*/  FMUL.FTZ R24, R4, R36 ;  /* 0x0000002404187220 */ /* 0x000fe20000410000 */
[----:B---3--:R-:W-:Y:S01]  /*1dc0*/  FFMA.FTZ R15, R14, R26, R13 ;  /* 0x0000001a0e0f7223 */ /* 0x008fe2000001000d */
[----:B------:R-:W-:-:S03]  /*1dd0*/  FADD.FTZ R14, R11, R25 ;  /* 0x000000190b0e7221 */ /* 0x000fc60000010000 */
[----:B------:R-:W-:Y:S01]  /*1de0*/  FFMA.FTZ R15, R12, R25, R15 ;  /* 0x000000190c0f7223 */ /* 0x000fe2000001000f */
[----:B------:R-:W-:Y:S01]  /*1df0*/  FADD.FTZ R14, R14, R10 ;  /* 0x0000000a0e0e7221 */ /* 0x000fe20000010000 */
[----:B------:R-:W-:Y:S02]  /*1e00*/  FMUL.FTZ R11, R0, R20 ;  /* 0x00000014000b7220 */ /* 0x000fe40000410000 */
[----:B------:R-:W-:Y:S01]  /*1e10*/  FFMA.FTZ R15, R5, R10, R15 ;  /* 0x0000000a050f7223 */ /* 0x000fe2000001000f */
[----:B------:R-:W-:Y:S01]  /*1e20*/  FMUL.FTZ R12, R2, R21 ;  /* 0x00000015020c7220 */ /* 0x000fe20000410000 */
[----:B------:R-:W-:Y:S01]  /*1e30*/  FADD.FTZ R14, R14, R11 ;  /* 0x0000000b0e0e7221 */ /* 0x000fe20000010000 */
[----:B------:R-:W-:-:S03]  /*1e40*/  FMUL.FTZ R13, R3, R23 ;  /* 0x00000017030d7220 */ /* 0x000fc60000410000 */
[----:B------:R-:W-:Y:S01]  /*1e50*/  FADD.FTZ R14, R14, R12 ;  /* 0x0000000c0e0e7221 */ /* 0x000fe20000010000 */
[----:B------:R-:W-:-:S04]  /*1e60*/  FFMA.FTZ R15, R6, R11, R15 ;  /* 0x0000000b060f7223 */ /* 0x000fc8000001000f */
[----:B------:R-:W-:Y:S01]  /*1e70*/  FFMA.FTZ R15, R7, R12, R15 ;  /* 0x0000000c070f7223 */ /* 0x000fe2000001000f */
[----:B------:R-:W-:-:S03]  /*1e80*/  FADD.FTZ R14, R14, R13 ;  /* 0x0000000d0e0e7221 */ /* 0x000fc60000010000 */
[----:B------:R-:W-:Y:S01]  /*1e90*/  FFMA.FTZ R15, R8, R13, R15 ;  /* 0x0000000d080f7223 */ /* 0x000fe2000001000f */
[----:B------:R-:W-:-:S03]  /*1ea0*/  FADD.FTZ R14, R14, R24 ;  /* 0x000000180e0e7221 */ /* 0x000fc60000010000 */
[----:B------:R-:W-:-:S05]  /*1eb0*/  FFMA.FTZ R15, R9, R24, R15 ;  /* 0x00000018090f7223 */ /* 0x000fca000001000f */
[----:B------:R0:W-:Y:S04]  /*1ec0*/  STS.64 [R30], R14 ;  /* 0x0000000e1e007388 */ /* 0x0001e80000000a00 */
[----:B0-----:R-:W2:Y:S04]  /*1ed0*/  LDL.LU R30, [R1+0x80] ;  /* 0x00008000011e7983 */ /* 0x001ea80000300800 */
[----:B------:R-:W2:Y:S04]  /*1ee0*/  LDL R14, [R1+0x24] ;  /* 0x00002400010e7983 */ /* 0x000ea80000100800 */
[----:B------:R-:W3:Y:S01]  /*1ef0*/  LDL R15, [R1+0x20] ;  /* 0x00002000010f7983 */ /* 0x000ee20000100800 */
[----:B------:R-:W-:Y:S01]  /*1f00*/  FADD.FTZ R17, R17, R16 ;  /* 0x0000001011117221 */ /* 0x000fe20000010000 */
[----:B------:R-:W-:Y:S01]  /*1f10*/  FFMA.FTZ R33, R5, R19, R33 ;  /* 0x0000001305217223 */ /* 0x000fe20000010021 */
[----:B------:R-:W-:Y:S01]  /*1f20*/  FADD.FTZ R32, R32, R19 ;  /* 0x0000001320207221 */ /* 0x000fe20000010000 */
[----:B------:R-:W-:Y:S01]  /*1f30*/  FADD.FTZ R22, R22, R18 ;  /* 0x0000001216167221 */ /* 0x000fe20000010000 */
[----:B------:R-:W-:Y:S01]  /*1f40*/  FADD.FTZ R19, R35, R20 ;  /* 0x0000001423137221 */ /* 0x000fe20000010000 */
[----:B------:R0:W5:Y:S02]  /*1f50*/  LDL.LU R5, [R1+0x7c] ;  /* 0x00007c0001057983 */ /* 0x0001640000300800 */
[----:B------:R-:W-:Y:S01]  /*1f60*/  FADD.FTZ R35, R22, R23 ;  /* 0x0000001716237221 */ /* 0x000fe20000010000 */
[----:B------:R-:W-:-:S02]  /*1f70*/  UIADD3 UR10, UP0, UPT, UR10, 0x2, URZ ;  /* 0x000000020a0a7890 */ /* 0x000fc4000ff1e0ff */
[----:B------:R-:W-:Y:S02]  /*1f80*/  USHF.L.U32 UR13, UR16, 0x1, URZ ;  /* 0x00000001100d7899 */ /* 0x000fe400080006ff */
[----:B------:R-:W-:Y:S02]  /*1f90*/  UIADD3.X UR5, UPT, UPT, URZ, UR5, URZ, UP0, !UPT ;  /* 0x00000005ff057290 */ /* 0x000fe400087fe4ff */
[----:B------:R-:W-:Y:S02]  /*1fa0*/  USHF.L.U64.HI UR12, UR16, 0x1, UR17 ;  /* 0x00000001100c7899 */ /* 0x000fe40008010211 */
[----:B------:R-:W-:-:S04]  /*1fb0*/  UISETP.GE.U32.AND UP0, UPT, UR10, UR13, UPT ;  /* 0x0000000d0a00728c */ /* 0x000fc8000bf06070 */
[----:B------:R-:W-:Y:S01]  /*1fc0*/  UISETP.GE.AND.EX UP0, UPT, UR5, UR12, UPT, UP0 ;  /* 0x0000000c0500728c */ /* 0x000fe2000bf06300 */
[----:B------:R-:W-:Y:S01]  /*1fd0*/  BAR.SYNC.DEFER_BLOCKING 0x0 ;  /* 0x0000000000007b1d */ /* 0x000fe20000010000 */
[----:B--2---:R-:W-:Y:S01]  /*1fe0*/  FFMA.FTZ R30, R14, R16, R30 ;  /* 0x000000100e1e7223 */ /* 0x004fe2000001001e */
[----:B------:R-:W-:Y:S01]  /*1ff0*/  FFMA.FTZ R14, R6, R20, R34 ;  /* 0x00000014060e7223 */ /* 0x000fe20000010022 */
[----:B---3--:R-:W-:Y:S02]  /*2000*/  FFMA.FTZ R31, R15, R18, R31 ;  /* 0x000000120f1f7223 */ /* 0x008fe4000001001f */
[----:B------:R-:W-:Y:S01]  /*2010*/  FFMA.FTZ R18, R7, R21, R30 ;  /* 0x0000001507127223 */ /* 0x000fe2000001001e */
[----:B------:R-:W-:Y:S01]  /*2020*/  FADD.FTZ R16, R17, R21 ;  /* 0x0000001511107221 */ /* 0x000fe20000010000 */
[----:B------:R1:W-:Y:S01]  /*2030*/  STL [R1+0x30], R14 ;  /* 0x0000300e01007387 */ /* 0x0003e20000100800 */
[----:B------:R-:W-:-:S03]  /*2040*/  FFMA.FTZ R34, R8, R23, R31 ;  /* 0x0000001708227223 */ /* 0x000fc6000001001f */
[----:B------:R0:W-:Y:S04]  /*2050*/  STL [R1+0x34], R19 ;  /* 0x0000341301007387 */ /* 0x0001e80000100800 */
[----:B------:R0:W-:Y:S04]  /*2060*/  STL [R1+0x28], R18 ;  /* 0x0000281201007387 */ /* 0x0001e80000100800 */
[----:B------:R0:W-:Y:S04]  /*2070*/  STL [R1+0x2c], R16 ;  /* 0x00002c1001007387 */ /* 0x0001e80000100800 */
[----:B------:R0:W-:Y:S04]  /*2080*/  STL [R1+0x10], R34 ;  /* 0x0000102201007387 */ /* 0x0001e80000100800 */
[----:B------:R0:W-:Y:S01]  /*2090*/  STL [R1+0x14], R35 ;  /* 0x0000142301007387 */ /* 0x0001e20000100800 */
[----:B-1----:R-:W-:Y:S01]  /*20a0*/  FFMA.FTZ R14, R9, R36, R33 ;  /* 0x00000024090e7223 */ /* 0x002fe20000010021 */
[----:B------:R-:W-:Y:S01]  /*20b0*/  FADD.FTZ R15, R32, R36 ;  /* 0x00000024200f7221 */ /* 0x000fe20000010000 */
[----:B------:R-:W-:Y:S06]  /*20c0*/  BRA.U !UP0, `(.L_x_745) ;  /* 0x0000000108fc7547 */ /* 0x000fec000b800000 */
[----:B------:R-:W2:Y:S01]  /*20d0*/  LDL R22, [R1+0x30] ;  /* 0x0000300001167983 */ /* 0x000ea20000100800 */
[----:B------:R-:W1:Y:S01]  /*20e0*/  S2UR UR7, SR_CgaCtaId ;  /* 0x00000000000779c3 */ /* 0x000e620000008800 */
[----:B------:R-:W-:Y:S01]  /*20f0*/  UMOV UR6, 0x400 ;  /* 0x0000040000067882 */ /* 0x000fe20000000000 */
[----:B------:R-:W-:Y:S01]  /*2100*/  MOV R31, R16 ;  /* 0x00000010001f7202 */ /* 0x000fe20000000f00 */
[----:B------:R-:W3:Y:S01]  /*2110*/  S2R R20, SR_TID.X ;  /* 0x0000000000147919 */ /* 0x000ee20000002100 */
[----:B------:R-:W-:Y:S02]  /*2120*/  MOV R30, R18 ;  /* 0x00000012001e7202 */ /* 0x000fe40000000f00 */
[----:B------:R-:W-:Y:S01]  /*2130*/  MOV R23, R19 ;  /* 0x0000001300177202 */ /* 0x000fe20000000f00 */
[----:B-1----:R-:W-:Y:S02]  /*2140*/  ULEA UR6, UR7, UR6, 0x18 ;  /* 0x0000000607067291 */ /* 0x002fe4000f8ec0ff */
[----:B------:R-:W-:-:S04]  /*2150*/  USHF.L.U32 UR7, UR8, 0x6, URZ ;  /* 0x0000000608077899 */ /* 0x000fc800080006ff */
[----:B------:R-:W-:-:S04]  /*2160*/  ULOP3.LUT UR7, UR7, 0x3fff80, URZ, 0xc0, !UPT ;  /* 0x003fff8007077892 */ /* 0x000fc8000f8ec0ff */
[----:B------:R-:W-:Y:S01]  /*2170*/  ULOP3.LUT UR7, UR7, 0x7f, UR18, 0xf8, !UPT ;  /* 0x0000007f07077892 */ /* 0x000fe2000f8ef812 */
[C---:B---3--:R-:W-:Y:S02]  /*2180*/  SHF.L.U32 R17, R20.reuse, 0x1, RZ ;  /* 0x0000000114117819 */ /* 0x048fe400000006ff */
[----:B0-----:R-:W-:Y:S01]  /*2190*/  LEA R16, R20, UR6, 0x5 ;  /* 0x0000000614107c11 */ /* 0x001fe2000f8e28ff */
[----:B------:R-:W-:Y:S01]  /*21a0*/  ULEA UR7, UR7, UR11, 0x1 ;  /* 0x0000000b07077291 */ /* 0x000fe2000f8e08ff */
[----:B------:R-:W-:-:S04]  /*21b0*/  LOP3.LUT R17, R17, 0x18, RZ, 0xc0, !PT ;  /* 0x0000001811117812 */ /* 0x000fc800078ec0ff */
[----:B------:R-:W-:Y:S02]  /*21c0*/  IADD3 R18, PT, PT, R16, R17, RZ ;  /* 0x0000001110127210 */ /* 0x000fe40007ffe0ff */
[----:B------:R-:W-:-:S04]  /*21d0*/  LOP3.LUT R19, R17, 0x10, RZ, 0x3c, !PT ;  /* 0x0000001011137812 */ /* 0x000fc800078e3cff */
[C---:B------:R-:W-:Y:S01]  /*21e0*/  IADD3 R19, PT, PT, R16.reuse, R19, RZ ;  /* 0x0000001310137210 */ /* 0x040fe20007ffe0ff */
[----:B--2---:R0:W-:Y:S02]  /*21f0*/  STS.64 [R18], R22 ;  /* 0x0000001612007388 */ /* 0x0041e40000000a00 */
[C---:B0-----:R-:W-:Y:S01]  /*2200*/  LOP3.LUT R18, R17.reuse, 0x8, RZ, 0x3c, !PT ;  /* 0x0000000811127812 */ /* 0x041fe200078e3cff */
[----:B------:R-:W0:Y:S01]  /*2210*/  LDC.64 R22, c[0x0][0x3d0] ;  /* 0x0000f400ff167b82 */ /* 0x000e220000000a00 */
        /* <DEDUP_REMOVED lines=10> */
[----:B-1----:R-:W-:-:S04]  /*22c0*/  SHF.L.U32 R18, R20, 0x3, RZ ;  /* 0x0000000314127819 */ /* 0x002fc800000006ff */
        /* <DEDUP_REMOVED lines=31> */
.L_x_745:
        /* <DEDUP_REMOVED lines=226> */
.L_x_747:
[----:B------:R-:W-:Y:S05]  /*32e0*/  BSYNC.RECONVERGENT B0 ;  /* 0x0000000000007941 */ /* 0x000fea0003800200 */
.L_x_746:
        /* <DEDUP_REMOVED lines=17> */
.L_x_749:
[----:B------:R-:W-:Y:S05]  /*3400*/  BSYNC.RECONVERGENT B0 ;  /* 0x0000000000007941 */ /* 0x000fea0003800200 */
.L_x_748:
        /* <DEDUP_REMOVED lines=22> */
.L_x_752:
[----:B------:R-:W2:Y:S04]  /*3570*/  LD.E.STRONG.GPU R19, desc[UR14][R16.64+0x8] ;  /* 0x0000080e10137980 */ /* 0x000ea8000c10f900 */
[----:B--2---:R-:W-:Y:S01]  /*3580*/  CCTL.IVALL ;  /* 0x00000000ff00798f */ /* 0x004fe20002000000 */
[----:B------:R-:W-:Y:S05]  /*3590*/  YIELD ;  /* 0x0000000000007946 */ /* 0x000fea0003800000 */
[----:B-----5:R-:W-:-:S04]  /*35a0*/  LOP3.LUT R19, R19, R18, RZ, 0x3c, !PT ;  /* 0x0000001213137212 */ /* 0x020fc800078e3cff */
[----:B------:R-:W-:-:S13]  /*35b0*/  ISETP.GT.AND P0, PT, R19, -0x1, PT ;  /* 0xffffffff1300780c */ /* 0x000fda0003f04270 */
[----:B------:R-:W-:Y:S05]  /*35c0*/  @P0 BRA `(.L_x_752) ;  /* 0xfffffffc00e80947 */ /* 0x000fea000383ffff */
.L_x_751:
[----:B------:R-:W-:Y:S05]  /*35d0*/  WARPSYNC.ALL ;  /* 0x0000000000007948 */ /* 0x000fea0003800000 */
[----:B------:R-:W-:Y:S06]  /*35e0*/  BAR.SYNC.DEFER_BLOCKING 0x0 ;  /* 0x0000000000007b1d */ /* 0x000fec0000010000 */
[----:B------:R-:W-:Y:S05]  /*35f0*/  BRA `(.L_x_753) ;  /* 0x0000000000547947 */ /* 0x000fea0003800000 */
.L_x_750:
        /* <DEDUP_REMOVED lines=13> */
.L_x_755:
[----:B------:R-:W2:Y:S04]  /*36d0*/  LD.E.STRONG.GPU R19, desc[UR14][R16.64] ;  /* 0x0000000e10137980 */ /* 0x000ea8000c10f900 */
[----:B--2---:R-:W-:Y:S01]  /*36e0*/  CCTL.IVALL ;  /* 0x00000000ff00798f */ /* 0x004fe20002000000 */
[----:B------:R-:W-:Y:S05]  /*36f0*/  YIELD ;  /* 0x0000000000007946 */ /* 0x000fea0003800000 */
[----:B-----5:R-:W-:-:S04]  /*3700*/  LOP3.LUT R19, R19, R18, RZ, 0x3c, !PT ;  /* 0x0000001213137212 */ /* 0x020fc800078e3cff */
[----:B------:R-:W-:-:S13]  /*3710*/  ISETP.GT.AND P0, PT, R19, -0x1, PT ;  /* 0xffffffff1300780c */ /* 0x000fda0003f04270 */
[----:B------:R-:W-:Y:S05]  /*3720*/  @P0 BRA `(.L_x_755) ;  /* 0xfffffffc00e80947 */ /* 0x000fea000383ffff */
.L_x_754:
[----:B------:R-:W-:Y:S05]  /*3730*/  WARPSYNC.ALL ;  /* 0x0000000000007948 */ /* 0x000fea0003800000 */
[----:B------:R-:W-:Y:S06]  /*3740*/  BAR.SYNC.DEFER_BLOCKING 0x0 ;  /* 0x0000000000007b1d */ /* 0x000fec0000010000 */
.L_x_753:
        /* <DEDUP_REMOVED lines=33> */
.L_x_757:
[----:B------:R-:W-:Y:S05]  /*3960*/  BSYNC.RECONVERGENT B0 ;  /* 0x0000000000007941 */ /* 0x000fea0003800200 */
.L_x_756:
[----:B------:R-:W2:Y:S04]  /*3970*/  LDL R33, [R1+0x78] ;  /* 0x0000780001217983 */ /* 0x000ea80000100800 */
[----:B------:R-:W0:Y:S04]  /*3980*/  SHFL.BFLY PT, R18, R16, 0x10, 0x1f ;  /* 0x0e001f0010127f89 */ /* 0x000e2800000e0000 */
[----:B------:R-:W3:Y:S04]  /*3990*/  LDL.LU R31, [R1+0x8] ;  /* 0x00000800011f7983 */ /* 0x000ee80000300800 */
[----:B------:R-:W4:Y:S04]  /*39a0*/  LDL.LU R30, [R1+0x40] ;  /* 0x00004000011e7983 */ /* 0x000f280000300800 */
[----:B------:R-:W3:Y:S04]  /*39b0*/  LDL.LU R19, [R1+0x1c] ;  /* 0x00001c0001137983 */ /* 0x000ee80000300800 */
[----:B------:R-:W4:Y:S01]  /*39c0*/  LDL.LU R23, [R1+0x4c] ;  /* 0x00004c0001177983 */ /* 0x000f220000300800 */
[----:B------:R-:W1:Y:S01]  /*39d0*/  S2UR UR7, SR_CgaCtaId ;  /* 0x00000000000779c3 */ /* 0x000e620000008800 */
[----:B------:R-:W-:Y:S01]  /*39e0*/  LOP3.LUT P0, RZ, R32, 0x31f, RZ, 0xc0, !PT ;  /* 0x0000031f20ff7812 */ /* 0x000fe2000780c0ff */
[----:B------:R-:W-:Y:S01]  /*39f0*/  UMOV UR6, 0x400 ;  /* 0x0000040000067882 */ /* 0x000fe20000000000 */
[----:B------:R-:W4:Y:S01]  /*3a00*/  LDL.LU R20, [R1+0x18] ;  /* 0x0000180001147983 */ /* 0x000f220000300800 */
[----:B0-----:R-:W-:Y:S01]  /*3a10*/  FADD.FTZ R18, R18, R16 ;  /* 0x0000001012127221 */ /* 0x001fe20000010000 */
[----:B------:R-:W-:-:S02]  /*3a20*/  UIADD3 UR6, UPT, UPT, UR6, 0x5280, URZ ;  /* 0x0000528006067890 */ /* 0x000fc4000fffe0ff */
[----:B------:R-:W0:Y:S04]  /*3a30*/  SHFL.BFLY PT, R16, R17, 0x10, 0x1f ;  /* 0x0e001f0011107f89 */ /* 0x000e2800000e0000 */
[----:B------:R-:W4:Y:S04]  /*3a40*/  LDL.LU R21, [R1+0xc] ;  /* 0x00000c0001157983 */ /* 0x000f280000300800 */
[----:B------:R-:W4:Y:S04]  /*3a50*/  LDL.LU R22, [R1+0x4] ;  /* 0x0000040001167983 */ /* 0x000f280000300800 */
[----:B------:R0:W-:Y:S01]  /*3a60*/  STL [R1+0x80], R2 ;  /* 0x0000800201007387 */ /* 0x0001e20000100800 */
[----:B-1----:R-:W-:-:S03]  /*3a70*/  ULEA UR6, UR7, UR6, 0x18 ;  /* 0x0000000607067291 */ /* 0x002fc6000f8ec0ff */
[----:B------:R1:W-:Y:S01]  /*3a80*/  STL [R1+0x7c], R0 ;  /* 0x00007c0001007387 */ /* 0x0003e20000100800 */
[----:B------:R-:W-:-:S04]  /*3a90*/  USHF.L.U32 UR7, UR8, 0x3, URZ ;  /* 0x0000000308077899 */ /* 0x000fc800080006ff */
[----:B------:R-:W-:Y:S01]  /*3aa0*/  ULOP3.LUT UR7, UR7, 0x8, URZ, 0xc0, !UPT ;  /* 0x0000000807077892 */ /* 0x000fe2000f8ec0ff */
[----:B0-----:R-:W4:Y:S01]  /*3ab0*/  LDL.LU R2, [R1+0x58] ;  /* 0x0000580001027983 */ /* 0x001f220000300800 */
[----:B------:R-:W-:-:S03]  /*3ac0*/  FADD.FTZ R16, R16, R17 ;  /* 0x0000001110107221 */ /* 0x000fc60000010000 */
        /* <DEDUP_REMOVED lines=21> */
[----:B------:R2:W-:Y:S02]  /*3c20*/  @!P0 STS.64 [R18], R16 ;  /* 0x0000001012008388 */ /* 0x0005e40000000a00 */
[----:B--2---:R-:W-:-:S04]  /*3c30*/  IADD3 R16, PT, PT, R33, -UR7, RZ ;  /* 0x8000000721107c10 */ /* 0x004fc8000fffe0ff */
[----:B------:R-:W-:Y:S01]  /*3c40*/  LEA R16, R16, UR6, 0x3 ;  /* 0x0000000610107c11 */ /* 0x000fe2000f8e18ff */
[----:B------:R-:W-:Y:S06]  /*3c50*/  BAR.SYNC.DEFER_BLOCKING 0x0 ;  /* 0x0000000000007b1d */ /* 0x000fec0000010000 */
[----:B------:R-:W0:Y:S01]  /*3c60*/  LDCU.64 UR6, c[0x0][0x380] ;  /* 0x00007000ff0677ac */ /* 0x000e220008000a00 */
[----:B------:R-:W3:Y:S02]  /*3c70*/  LDS.64 R16, [R16] ;  /* 0x0000000010107984 */ /* 0x000ee40000000a00 */
[--C-:B---3--:R-:W-:Y:S01]  /*3c80*/  FADD.FTZ R19, R19, -R16.reuse ;  /* 0x8000001013137221 */ /* 0x108fe20000010000 */
[--C-:B------:R-:W-:Y:S01]  /*3c90*/  FADD.FTZ R18, R31, -R16.reuse ;  /* 0x800000101f127221 */ /* 0x100fe20000010000 */
[--C-:B----4-:R-:W-:Y:S01]  /*3ca0*/  FADD.FTZ R20, R20, -R16.reuse ;  /* 0x8000001014147221 */ /* 0x110fe20000010000 */
[----:B------:R-:W-:Y:S01]  /*3cb0*/  FADD.FTZ R21, R21, -R16 ;  /* 0x8000001015157221 */ /* 0x000fe20000010000 */
[-C--:B------:R-:W-:Y:S01]  /*3cc0*/  FFMA.FTZ R19, R23, -R17.reuse, R19 ;  /* 0x8000001117137223 */ /* 0x080fe20000010013 */
[----:B------:R-:W-:Y:S01]  /*3cd0*/  FFMA.FTZ R18, R30, -R17, R18 ;  /* 0x800000111e127223 */ /* 0x000fe20000010012 */
[----:B------:R-:W2:Y:S01]  /*3ce0*/  LDL.LU R23, [R1+0x48] ;  /* 0x0000480001177983 */ /* 0x000ea20000300800 */
[----:B------:R-:W-:-:S03]  /*3cf0*/  FADD.FTZ R22, R22, -R16 ;  /* 0x8000001016167221 */ /* 0x000fc60000010000 */
[----:B------:R-:W3:Y:S01]  /*3d00*/  LDL.LU R36, [R1+0x3c] ;  /* 0x00003c0001247983 */ /* 0x000ee20000300800 */
        /* <DEDUP_REMOVED lines=12> */
[----:B------:R-:W4:Y:S01]  /*3dd0*/  LDL.LU R31, [R1] ;  /* 0x00000000011f7983 */ /* 0x000f220000300800 */
[--C-:B------:R-:W-:Y:S01]  /*3de0*/  FADD.FTZ R13, R13, -R16.reuse ;  /* 0x800000100d0d7221 */ /* 0x100fe20000010000 */
[----:B------:R-:W-:-:S02]  /*3df0*/  FADD.FTZ R16, R24, -R16 ;  /* 0x8000001018107221 */ /* 0x000fc40000010000 */
[----:B------:R-:W0:Y:S04]  /*3e00*/  LDL.LU R30, [R1+0x70] ;  /* 0x00007000011e7983 */ /* 0x000e280000300800 */
[----:B------:R-:W4:Y:S01]  /*3e10*/  LDL.LU R24, [R1+0x44] ;  /* 0x0000440001187983 */ /* 0x000f220000300800 */
[-C--:B------:R-:W-:Y:S01]  /*3e20*/  FFMA.FTZ R20, R2, -R17.reuse, R20 ;  /* 0x8000001102147223 */ /* 0x080fe20000010014 */
[-C--:B------:R-:W-:Y:S02]  /*3e30*/  FFMA.FTZ R21, R0, -R17.reuse, R21 ;  /* 0x8000001100157223 */ /* 0x080fe40000010015 */
[----:B------:R1:W5:Y:S04]  /*3e40*/  LDL.LU R2, [R1+0x80] ;  /* 0x0000800001027983 */ /* 0x0003680000300800 */
[----:B------:R1:W5:Y:S01]  /*3e50*/  LDL.LU R0, [R1+0x7c] ;  /* 0x00007c0001007983 */ /* 0x0003620000300800 */
[----:B--2---:R-:W-:-:S03]  /*3e60*/  FFMA.FTZ R37, R23, -R17, R37 ;  /* 0x8000001117257223 */ /* 0x004fc60000010025 */
[----:B------:R-:W2:Y:S01]  /*3e70*/  LDL.LU R23, [R1+0x74] ;  /* 0x0000740001177983 */ /* 0x000ea20000300800 */
[-C--:B------:R-:W-:Y:S01]  /*3e80*/  FFMA.FTZ R22, R32, -R17.reuse, R22 ;  /* 0x8000001120167223 */ /* 0x080fe20000010016 */
[-C--:B---3--:R-:W-:Y:S01]  /*3e90*/  FFMA.FTZ R28, R36, -R17.reuse, R28 ;  /* 0x80000011241c7223 */ /* 0x088fe2000001001c */
[-C--:B------:R-:W-:Y:S01]  /*3ea0*/  FFMA.FTZ R11, R6, -R17.reuse, R11 ;  /* 0x80000011060b7223 */ /* 0x080fe2000001000b */
[-C--:B------:R-:W-:Y:S01]  /*3eb0*/  FFMA.FTZ R12, R7, -R17.reuse, R12 ;  /* 0x80000011070c7223 */ /* 0x080fe2000001000c */
[-C--:B------:R-:W-:Y:S01]  /*3ec0*/  FFMA.FTZ R13, R8, -R17.reuse, R13 ;  /* 0x80000011080d7223 */ /* 0x080fe2000001000d */
[-C--:B----4-:R-:W-:Y:S01]  /*3ed0*/  FFMA.FTZ R27, R35, -R17.reuse, R27 ;  /* 0x80000011231b7223 */ /* 0x090fe2000001001b */
[-C--:B------:R-:W-:Y:S01]  /*3ee0*/  FFMA.FTZ R16, R9, -R17.reuse, R16 ;  /* 0x8000001109107223 */ /* 0x080fe20000010010 */
[-C--:B------:R-:W-:Y:S01]  /*3ef0*/  FFMA.FTZ R26, R34, -R17.reuse, R26 ;  /* 0x80000011221a7223 */ /* 0x080fe2000001001a */
[----:B-----5:R-:W-:Y:S01]  /*3f00*/  FMUL.FTZ R18, R5, R18 ;  /* 0x0000001205127220 */ /* 0x020fe20000410000 */
[----:B------:R-:W-:Y:S01]  /*3f10*/  FFMA.FTZ R25, R33, -R17, R25 ;  /* 0x8000001121197223 */ /* 0x000fe20000010019 */
[----:B------:R-:W-:Y:S01]  /*3f20*/  FMUL.FTZ R19, R5, R19 ;  /* 0x0000001305137220 */ /* 0x000fe20000410000 */
[----:B------:R-:W-:Y:S01]  /*3f30*/  FFMA.FTZ R10, R31, -R17, R10 ;  /* 0x800000111f0a7223 */ /* 0x000fe2000001000a */
[C---:B------:R-:W-:Y:S01]  /*3f40*/  FMUL.FTZ R20, R5.reuse, R20 ;  /* 0x0000001405147220 */ /* 0x040fe20000410000 */
[C---:B------:R-:W-:Y:S01]  /*3f50*/  FMUL.FTZ R21, R5.reuse, R21 ;  /* 0x0000001505157220 */ /* 0x040fe20000410000 */
[C---:B------:R-:W-:Y:S01]  /*3f60*/  FMUL.FTZ R22, R5.reuse, R22 ;  /* 0x0000001605167220 */ /* 0x040fe20000410000 */
[----:B0-----:R-:W-:Y:S01]  /*3f70*/  IADD3 R6, P0, PT, R30, UR6, RZ ;  /* 0x000000061e067c10 */ /* 0x001fe2000ff1e0ff */
        /* <DEDUP_REMOVED lines=18> */
[----:B------:R-:W-:Y:S01]  /*40a0*/  F2FP.F16.F32.PACK_AB R13, R16, R13 ;  /* 0x0000000d100d723e */ /* 0x000fe200000000ff */
[----:B------:R-:W0:Y:S01]  /*40b0*/  S2R R32, SR_TID.X ;  /* 0x0000000000207919 */ /* 0x000e220000002100 */
[----:B------:R-:W-:Y:S01]  /*40c0*/  ULOP3.LUT UR4, UR4, 0x1, URZ, 0x3c, !UPT ;  /* 0x0000000104047892 */ /* 0x000fe2000f8e3cff */
[----:B--2---:R-:W-:-:S02]  /*40d0*/  IADD3.X R7, PT, PT, R23, UR7, RZ, P0, !PT ;  /* 0x0000000717077c10 */ /* 0x004fc400087fe4ff */
[----:B------:R-:W-:-:S03]  /*40e0*/  F2FP.F16.F32.PACK_AB R23, R28, R29 ;  /* 0x0000001d1c17723e */ /* 0x000fc600000000ff */
[----:B------:R1:W-:Y:S04]  /*40f0*/  STG.E.64 desc[UR14][R6.64], R18 ;  /* 0x0000001206007986 */ /* 0x0003e8000c101b0e */
[----:B------:R1:W-:Y:S04]  /*4100*/  STG.E.64 desc[UR14][R6.64+0x1e00], R22 ;  /* 0x001e001606007986 */ /* 0x0003e8000c101b0e */
[----:B------:R1:W-:Y:S04]  /*4110*/  STG.E.64 desc[UR14][R6.64+0x3c00], R24 ;  /* 0x003c001806007986 */ /* 0x0003e8000c101b0e */
[----:B------:R1:W-:Y:S01]  /*4120*/  STG.E.64 desc[UR14][R6.64+0x5a00], R12 ;  /* 0x005a000c06007986 */ /* 0x0003e2000c101b0e */
[----:B0-----:R-:W-:Y:S05]  /*4130*/  BRA.U !UP0, `(.L_x_758) ;  /* 0xffffffc108f87547 */ /* 0x001fea000b83ffff */
.L_x_744:
        /* <DEDUP_REMOVED lines=38> */
[----:B------:R-:W-:Y:S02]  /*43a0*/  LEA.HI.X R9, R7, RZ, RZ, 0x1d, P0 ;  /* 0x000000ff07097211 */ /* 0x000fe400000fecff */
[----:B------:R-:W-:-:S02]  /*43b0*/  LOP3.LUT R32, R32, 0xf, RZ, 0xc0, !PT ;  /* 0x0000000f20207812 */ /* 0x000fc400078ec0ff */
[----:B------:R-:W-:Y:S02]  /*43c0*/  MOV R6, UR6 ;  /* 0x0000000600067c02 */ /* 0x000fe40008000f00 */
[C---:B------:R-:W-:Y:S02]  /*43d0*/  LOP3.LUT R7, R3.reuse, 0x7, RZ, 0xc0, !PT ;  /* 0x0000000703077812 */ /* 0x040fe400078ec0ff */
[----:B------:R-:W-:Y:S02]  /*43e0*/  LOP3.LUT R8, R3, 0xfffffff8, RZ, 0xc0, !PT ;  /* 0xfffffff803087812 */ /* 0x000fe400078ec0ff */
[----:B------:R-:W-:-:S07]  /*43f0*/  LOP3.LUT R9, R9, 0x3fffffff, RZ, 0xc0, !PT ;  /* 0x3fffffff09097812 */ /* 0x000fce00078ec0ff */
.L_x_771:
[----:B------:R-:W-:Y:S01]  /*4400*/  ISETP.LT.U32.AND P0, PT, R0, UR8, PT ;  /* 0x0000000800007c0c */ /* 0x000fe2000bf01070 */
[----:B------:R-:W-:Y:S01]  /*4410*/  BSSY.RECONVERGENT B0, `(.L_x_759) ;  /* 0x000006f000007945 */ /* 0x000fe20003800200 */
[----:B-1----:R-:W-:Y:S01]  /*4420*/  MOV R10, UR5 ;  /* 0x00000005000a7c02 */ /* 0x002fe20008000f00 */
[----:B------:R-:W-:Y:S01]  /*4430*/  HFMA2 R29, -RZ, RZ, 0, 0 ;  /* 0x00000000ff1d7431 */ /* 0x000fe200000001ff */
[----:B------:R-:W-:Y:S02]  /*4440*/  MOV R30, RZ ;  /* 0x000000ff001e7202 */ /* 0x000fe40000000f00 */
[----:B------:R-:W-:-:S13]  /*4450*/  ISETP.GT.AND.EX P0, PT, R10, RZ, PT, P0 ;  /* 0x000000ff0a00720c */ /* 0x000fda0003f04300 */
[----:B0-2---:R-:W-:Y:S05]  /*4460*/  @!P0 BRA `(.L_x_760) ;  /* 0x0000000400a48947 */ /* 0x005fea0003800000 */
[----:B------:R-:W0:Y:S01]  /*4470*/  LDC.64 R10, c[0x0][0x3d0] ;  /* 0x0000f400ff0a7b82 */ /* 0x000e220000000a00 */
[----:B------:R-:W-:Y:S01]  /*4480*/  IMAD.WIDE.U32 R26, R0, 0x780, RZ ;  /* 0x00000780001a7825 */ /* 0x000fe200078e00ff */
[----:B------:R-:W-:Y:S01]  /*4490*/  UMOV UR4, URZ ;  /* 0x000000ff00047c82 */ /* 0x000fe20008000000 */
[----:B------:R-:W-:Y:S01]  /*44a0*/  BSSY.RECONVERGENT B1, `(.L_x_761) ;  /* 0x0000030000017945 */ /* 0x000fe20003800200 */
[----:B------:R-:W-:Y:S02]  /*44b0*/  MOV R30, RZ ;  /* 0x000000ff001e7202 */ /* 0x000fe40000000f00 */
[----:B------:R-:W-:Y:S02]  /*44c0*/  LOP3.LUT R13, R26, R4, RZ, 0xfc, !PT ;  /* 0x000000041a0d7212 */ /* 0x000fe400078efcff */
[----:B------:R-:W-:Y:S02]  /*44d0*/  SHF.R.S32.HI R26, RZ, 0x1f, R6 ;  /* 0x0000001fff1a7819 */ /* 0x000fe40000011406 */
[----:B------:R-:W-:-:S02]  /*44e0*/  IADD3 R12, P0, PT, R6, R13, RZ ;  /* 0x0000000d060c7210 */ /* 0x000fc40007f1e0ff */
[----:B------:R-:W-:Y:S02]  /*44f0*/  MOV R31, R8 ;  /* 0x00000008001f7202 */ /* 0x000fe40000000f00 */
[----:B------:R-:W-:Y:S02]  /*4500*/  IADD3.X R27, PT, PT, R26, UR4, R27, P0, !PT ;  /* 0x000000041a1b7c10 */ /* 0x000fe400087fe41b */
[----:B------:R-:W-:Y:S02]  /*4510*/  MOV R33, R9 ;  /* 0x0000000900217202 */ /* 0x000fe40000000f00 */
[----:B------:R-:W-:Y:S02]  /*4520*/  MOV R28, R0 ;  /* 0x00000000001c7202 */ /* 0x000fe40000000f00 */
[----:B------:R-:W-:Y:S02]  /*4530*/  MOV R29, RZ ;  /* 0x000000ff001d7202 */ /* 0x000fe40000000f00 */
[----:B0-----:R-:W-:-:S04]  /*4540*/  LEA R16, P0, R12, R10, 0x3 ;  /* 0x0000000a0c107211 */ /* 0x001fc800078018ff */
[----:B------:R-:W-:Y:S02]  /*4550*/  LEA.HI.X R12, R12, R11, R27, 0x3, P0 ;  /* 0x0000000b0c0c7211 */ /* 0x000fe400000f1c1b */
[----:B------:R-:W-:Y:S02]  /*4560*/  IADD3 R16, P0, PT, R16, 0xe9000, RZ ;  /* 0x000e900010107810 */ /* 0x000fe40007f1e0ff */
[----:B------:R-:W-:Y:S02]  /*4570*/  MOV R27, RZ ;  /* 0x000000ff001b7202 */ /* 0x000fe40000000f00 */
[----:B------:R-:W-:-:S09]  /*4580*/  IADD3.X R17, PT, PT, RZ, R12, RZ, P0, !PT ;  /* 0x0000000cff117210 */ /* 0x000fd200007fe4ff */
.L_x_762:
        /* <DEDUP_REMOVED lines=34> */
.L_x_761:
        /* <DEDUP_REMOVED lines=24> */
.L_x_764:
[----:B------:R-:W-:Y:S05]  /*4930*/  BSYNC.RECONVERGENT B1 ;  /* 0x0000000000017941 */ /* 0x000fea0003800200 */
.L_x_763:
        /* <DEDUP_REMOVED lines=28> */
.L_x_760:
[----:B------:R-:W-:Y:S05]  /*4b00*/  BSYNC.RECONVERGENT B0 ;  /* 0x0000000000007941 */ /* 0x000fea0003800200 */
.L_x_759:
[----:B------:R0:W-:Y:S01]  /*4b10*/  STS [R5], R29 ;  /* 0x0000001d05007388 */ /* 0x0001e20000000800 */
[----:B------:R-:W1:Y:S01]  /*4b20*/  LDC.64 R10, c[0x0][0x388] ;  /* 0x0000e200ff0a7b82 */ /* 0x000e620000000a00 */
[----:B------:R-:W-:Y:S02]  /*4b30*/  ISETP.NE.AND P0, PT, R32, 0xf, PT ;  /* 0x0000000f2000780c */ /* 0x000fe40003f05270 */
[----:B------:R0:W-:Y:S01]  /*4b40*/  STS [R5+0x780], R30 ;  /* 0x0007801e05007388 */ /* 0x0001e20000000800 */
[----:B------:R-:W-:-:S04]  /*4b50*/  MOV R15, R34 ;  /* 0x00000022000f7202 */ /* 0x000fc80000000f00 */
[----:B------:R-:W2:Y:S08]  /*4b60*/  LDC.64 R12, c[0x0][0x390] ;  /* 0x0000e400ff0c7b82 */ /* 0x000eb00000000a00 */
[----:B0-----:R-:W-:Y:S06]  /*4b70*/  BAR.SYNC.DEFER_BLOCKING 0x0 ;  /* 0x0000000000007b1d */ /* 0x001fec0000010000 */
.L_x_770:
        /* <DEDUP_REMOVED lines=15> */
.L_x_766:
[----:B------:R-:W-:Y:S05]  /*4c70*/  BSYNC.RECONVERGENT B0 ;  /* 0x0000000000007941 */ /* 0x000fea0003800200 */
.L_x_765:
        /* <DEDUP_REMOVED lines=25> */
.L_x_781:
        /* <DEDUP_REMOVED lines=10> */
.L_x_769:
[----:B------:R-:W-:Y:S05]  /*4eb0*/  BSYNC.RECONVERGENT B0 ;  /* 0x0000000000007941 */ /* 0x000fea0003800200 */
.L_x_768:
        /* <DEDUP_REMOVED lines=9> */
.L_x_767:
        /* <DEDUP_REMOVED lines=8> */
.L_x_773:
[----:B------:R-:W-:Y:S05]  /*4fd0*/  BSYNC B0 ;  /* 0x0000000000007941 */ /* 0x000fea0003800000 */
.L_x_772:
        /* <DEDUP_REMOVED lines=8> */
.L_x_774:
[----:B------:R-:W-:Y:S01]  /*5060*/  FADD.FTZ R17, R17, R14 ;  /* 0x0000000e11117221 */ /* 0x000fe20000010000 */
[----:B------:R-:W-:-:S04]  /*5070*/  HFMA2 R26, -RZ, RZ, 0, 2.384185791015625e-07 ;  /* 0x00000004ff1a7431 */ /* 0x000fc800000001ff */
[----:B------:R-:W-:Y:S02]  /*5080*/  MOV R25, R17 ;  /* 0x0000001100197202 */ /* 0x000fe40000000f00 */
[----:B------:R-:W-:-:S07]  /*5090*/  MOV R19, R24 ;  /* 0x0000001800137202 */ /* 0x000fce0000000f00 */
[----:B------:R-:W-:Y:S05]  /*50a0*/  WARPSYNC.COLLECTIVE R22, `(.L_x_775) ;  /* 0x0000000016087348 */ /* 0x000fea0003c00000 */
[----:B------:R0:W1:Y:S02]  /*50b0*/  SHFL.BFLY P2, R24, R25, R26, R27 ;  /* 0x0c00001a19187389 */ /* 0x000064000004001b */
[----:B01----:R-:W-:Y:S05]  /*50c0*/  ENDCOLLECTIVE ;  /* 0x000000000000791b */ /* 0x003fea0003800000 */
.L_x_775:
[----:B------:R-:W-:-:S05]  /*50d0*/  FADD.FTZ R19, R19, R16 ;  /* 0x0000001013137221 */ /* 0x000fca0000010000 */
[----:B------:R-:W-:Y:S02]  /*50e0*/  MOV R25, R19 ;  /* 0x0000001300197202 */ /* 0x000fe40000000f00 */
[----:B------:R-:W-:-:S07]  /*50f0*/  MOV R18, R24 ;  /* 0x0000001800127202 */ /* 0x000fce0000000f00 */
[----:B------:R-:W-:Y:S05]  /*5100*/  WARPSYNC.COLLECTIVE R22, `(.L_x_776) ;  /* 0x0000000016087348 */ /* 0x000fea0003c00000 */
[----:B------:R0:W1:Y:S02]  /*5110*/  SHFL.BFLY P2, R24, R25, R26, R27 ;  /* 0x0c00001a19187389 */ /* 0x000064000004001b */
[----:B01----:R-:W-:Y:S05]  /*5120*/  ENDCOLLECTIVE ;  /* 0x000000000000791b */ /* 0x003fea0003800000 */
.L_x_776:
[----:B------:R-:W-:Y:S01]  /*5130*/  FADD.FTZ R18, R17, R18 ;  /* 0x0000001211127221 */ /* 0x000fe20000010000 */
[----:B------:R-:W-:-:S04]  /*5140*/  HFMA2 R26, -RZ, RZ, 0, 1.1920928955078125e-07 ;  /* 0x00000002ff1a7431 */ /* 0x000fc800000001ff */
[----:B------:R-:W-:Y:S02]  /*5150*/  MOV R25, R18 ;  /* 0x0000001200197202 */ /* 0x000fe40000000f00 */
[----:B------:R-:W-:-:S07]  /*5160*/  MOV R20, R24 ;  /* 0x0000001800147202 */ /* 0x000fce0000000f00 */
[----:B------:R-:W-:Y:S05]  /*5170*/  WARPSYNC.COLLECTIVE R22, `(.L_x_777) ;  /* 0x0000000016087348 */ /* 0x000fea0003c00000 */
[----:B------:R0:W1:Y:S02]  /*5180*/  SHFL.BFLY P2, R24, R25, R26, R27 ;  /* 0x0c00001a19187389 */ /* 0x000064000004001b */
[----:B01----:R-:W-:Y:S05]  /*5190*/  ENDCOLLECTIVE ;  /* 0x000000000000791b */ /* 0x003fea0003800000 */
.L_x_777:
[----:B------:R-:W-:-:S05]  /*51a0*/  FADD.FTZ R20, R19, R20 ;  /* 0x0000001413147221 */ /* 0x000fca0000010000 */
[----:B------:R-:W-:Y:S02]  /*51b0*/  MOV R25, R20 ;  /* 0x0000001400197202 */ /* 0x000fe40000000f00 */
[----:B------:R-:W-:-:S07]  /*51c0*/  MOV R21, R24 ;  /* 0x0000001800157202 */ /* 0x000fce0000000f00 */
[----:B------:R-:W-:Y:S05]  /*51d0*/  WARPSYNC.COLLECTIVE R22, `(.L_x_778) ;  /* 0x0000000016087348 */ /* 0x000fea0003c00000 */
[----:B------:R0:W1:Y:S02]  /*51e0*/  SHFL.BFLY P2, R24, R25, R26, R27 ;  /* 0x0c00001a19187389 */ /* 0x000064000004001b */
[----:B01----:R-:W-:Y:S05]  /*51f0*/  ENDCOLLECTIVE ;  /* 0x000000000000791b */ /* 0x003fea0003800000 */
.L_x_778:
[----:B------:R-:W-:Y:S01]  /*5200*/  FADD.FTZ R21, R18, R21 ;  /* 0x0000001512157221 */ /* 0x000fe20000010000 */
[----:B------:R-:W-:-:S04]  /*5210*/  HFMA2 R26, -RZ, RZ, 0, 5.9604644775390625e-08 ;  /* 0x00000001ff1a7431 */ /* 0x000fc800000001ff */
[----:B------:R-:W-:Y:S02]  /*5220*/  MOV R25, R21 ;  /* 0x0000001500197202 */ /* 0x000fe40000000f00 */
[----:B------:R-:W-:-:S07]  /*5230*/  MOV R23, R24 ;  /* 0x0000001800177202 */ /* 0x000fce0000000f00 */
[----:B------:R-:W-:Y:S05]  /*5240*/  WARPSYNC.COLLECTIVE R22, `(.L_x_779) ;  /* 0x0000000016087348 */ /* 0x000fea0003c00000 */
[----:B------:R0:W1:Y:S02]  /*5250*/  SHFL.BFLY P2, R24, R25, R26, R27 ;  /* 0x0c00001a19187389 */ /* 0x000064000004001b */
[----:B01----:R-:W-:Y:S05]  /*5260*/  ENDCOLLECTIVE ;  /* 0x000000000000791b */ /* 0x003fea0003800000 */
.L_x_779:
[----:B------:R-:W-:-:S05]  /*5270*/  FADD.FTZ R23, R20, R23 ;  /* 0x0000001714177221 */ /* 0x000fca0000010000 */
[----:B------:R-:W-:Y:S02]  /*5280*/  MOV R25, R23 ;  /* 0x0000001700197202 */ /* 0x000fe40000000f00 */
[----:B------:R-:W-:-:S07]  /*5290*/  MOV R14, R24 ;  /* 0x00000018000e7202 */ /* 0x000fce0000000f00 */
[----:B------:R-:W-:Y:S05]  /*52a0*/  WARPSYNC.COLLECTIVE R22, `(.L_x_780) ;  /* 0x0000000016087348 */ /* 0x000fea0003c00000 */
[----:B------:R0:W1:Y:S02]  /*52b0*/  SHFL.BFLY P2, R24, R25, R26, R27 ;  /* 0x0c00001a19187389 */ /* 0x000064000004001b */
[----:B01----:R-:W-:Y:S05]  /*52c0*/  ENDCOLLECTIVE ;  /* 0x000000000000791b */ /* 0x003fea0003800000 */
.L_x_780:
[----:B------:R-:W-:Y:S01]  /*52d0*/  FADD.FTZ R14, R21, R14 ;  /* 0x0000000e150e7221 */ /* 0x000fe20000010000 */
[----:B------:R-:W-:Y:S01]  /*52e0*/  MOV R16, R24 ;  /* 0x0000001800107202 */ /* 0x000fe20000000f00 */
[----:B------:R-:W-:Y:S06]  /*52f0*/  BRA `(.L_x_781) ;  /* 0xfffffff800c47947 */ /* 0x000fec000383ffff */
.L_x_782:
        /* <DEDUP_REMOVED lines=16> */
.L_x_1110:


//--------------------- .text._ZN13group_norm_v218gn_bwd_cuda_kernelI6__halfLi480ELi1ELi16ELi120ELi1024ELb1ELb1ELi16ELi960ELi960ELi4ELb1ELi2ELb0ELb0ELNS_15WgradSyncMethodE3ENS_16CompileConditionILi1000EEEEEvPT_S6_S6_PKS5_S8_S8_S8_PKfflPfPj --------------------------
	.section	.text._ZN13group_norm_v218gn_bwd_cuda_kernelI6__halfLi480ELi1ELi16ELi120ELi1024ELb1ELb1ELi16ELi960ELi960ELi4ELb1ELi2ELb0ELb0ELNS_15WgradSyncMethodE3ENS_16CompileConditionILi1000EEEEEvPT_S6_S6_PKS5_S8_S8_S8_PKfflPfPj,"ax",@progbits
	.align	128
        .global         _ZN13group_norm_v218gn_bwd_cuda_kernelI6__halfLi480ELi1ELi16ELi120ELi1024ELb1ELb1ELi16ELi960ELi960ELi4ELb1ELi2ELb0ELb0ELNS_15WgradSyncMethodE3ENS_16CompileConditionILi1000EEEEEvPT_S6_S6_PKS5_S8_S8_S8_PKfflPfPj
        .type           _ZN13group_norm_v218gn_bwd_cuda_kernelI6__halfLi480ELi1ELi16ELi120ELi1024ELb1ELb1ELi16ELi960ELi960ELi4ELb1ELi2ELb0ELb0ELNS_15WgradSyncMethodE3ENS_16CompileConditionILi1000EEEEEvPT_S6_S6_PKS5_S8_S8_S8_PKfflPfPj,@function
        .size           _ZN13group_norm_v218gn_bwd_cuda_kernelI6__halfLi480ELi1ELi16ELi120ELi1024ELb1ELb1ELi16ELi960ELi960ELi4ELb1ELi2ELb0ELb0ELNS_15WgradSyncMethodE3ENS_16CompileConditionILi1000EEEEEvPT_S6_S6_PKS5_S8_S8_S8_PKfflPfPj,(.L_x_1111 - _ZN13group_norm_v218gn_bwd_cuda_kernelI6__halfLi480ELi1ELi16ELi120ELi1024ELb1ELb1ELi16ELi960ELi960ELi4ELb1ELi2ELb0ELb0ELNS_15WgradSyncMethodE3ENS_16CompileConditionILi1000EEEEEvPT_S6_S6_PKS5_S8_S8_S8_PKfflPfPj)
        .other          _ZN13group_norm_v218gn_bwd_cuda_kernelI6__halfLi480ELi1ELi16ELi120ELi1024ELb1ELb1ELi16ELi960ELi960ELi4ELb1ELi2ELb0ELb0ELNS_15WgradSyncMethodE3ENS_16CompileConditionILi1000EEEEEvPT_S6_S6_PKS5_S8_S8_S8_PKfflPfPj,@"STO_CUDA_ENTRY STV_DEFAULT"
_ZN13group_norm_v218gn_bwd_cuda_kernelI6__halfLi480ELi1ELi16ELi120ELi1024ELb1ELb1ELi16ELi960ELi960ELi4ELb1ELi2ELb0ELb0ELNS_15WgradSyncMethodE3ENS_16CompileConditionILi1000EEEEEvPT_S6_S6_PKS5_S8_S8_S8_PKfflPfPj:
.text._ZN13group_norm_v218gn_bwd_cuda_kernelI6__halfLi480ELi1ELi16ELi120ELi1024ELb1ELb1ELi16ELi960ELi960ELi4ELb1ELi2ELb0ELb0ELNS_15WgradSyncMethodE3ENS_16CompileConditionILi1000EEEEEvPT_S6_S6_PKS5_S8_S8_S8_PKfflPfPj:
        /* <DEDUP_REMOVED lines=26> */
.L_x_785:
[----:B------:R-:W2:Y:S04]  /*01a0*/  LD.E.STRONG.GPU R8, desc[UR10][R6.64+0x8] ;  /* 0x0000080a06087980 */ /* 0x000ea8000c10f900 */
[----:B--2---:R-:W-:Y:S01]  /*01b0*/  CCTL.IVALL ;  /* 0x00000000ff00798f */ /* 0x004fe20002000000 */
[----:B------:R-:W-:Y:S05]  /*01c0*/  YIELD ;  /* 0x0000000000007946 */ /* 0x000fea0003800000 */
[----:B-----5:R-:W-:-:S04]  /*01d0*/  LOP3.LUT R8, R8, R3, RZ, 0x3c, !PT ;  /* 0x0000000308087212 */ /* 0x020fc800078e3cff */
[----:B------:R-:W-:-:S13]  /*01e0*/  ISETP.GT.AND P0, PT, R8, -0x1, PT ;  /* 0xffffffff0800780c */ /* 0x000fda0003f04270 */
[----:B------:R-:W-:Y:S05]  /*01f0*/  @P0 BRA `(.L_x_785) ;  /* 0xfffffffc00e80947 */ /* 0x000fea000383ffff */
.L_x_784:
[----:B------:R-:W-:Y:S05]  /*0200*/  WARPSYNC.ALL ;  /* 0x0000000000007948 */ /* 0x000fea0003800000 */
[----:B------:R-:W-:Y:S06]  /*0210*/  BAR.SYNC.DEFER_BLOCKING 0x0 ;  /* 0x0000000000007b1d */ /* 0x000fec0000010000 */
[----:B------:R-:W-:Y:S05]  /*0220*/  BRA `(.L_x_786) ;  /* 0x0000004c00207947 */ /* 0x000fea0003800000 */
.L_x_783:
[----:B------:R-:W0:Y:S01]  /*0230*/  S2R R5, SR_TID.X ;  /* 0x0000000000057919 */ /* 0x000e220000002100 */
[----:B------:R-:W1:Y:S01]  /*0240*/  LDC.64 R32, c[0x0][0x3a8] ;  /* 0x0000ea00ff207b82 */ /* 0x000e620000000a00 */
[----:B------:R-:W-:-:S07]  /*0250*/  IMAD R7, R4, 0x3c0, RZ ;  /* 0x000003c004077824 */ /* 0x000fce00078e02ff */
        /* <DEDUP_REMOVED lines=22> */
[----:B------:R-:W-:Y:S02]  /*03c0*/  LEA R8, R4, R3, 0x3 ;  /* 0x0000000304087211 */ /* 0x000fe400078e18ff */
[----:B------:R-:W-:Y:S02]  /*03d0*/  CS2R R68, SRZ ;  /* 0x0000000000447805 */ /* 0x000fe4000001ff00 */
[----:B------:R-:W-:Y:S02]  /*03e0*/  MOV R3, 0x400 ;  /* 0x0000040000037802 */ /* 0x000fe40000000f00 */
[----:B------:R-:W-:Y:S02]  /*03f0*/  CS2R R70, SRZ ;  /* 0x0000000000467805 */ /* 0x000fe4000001ff00 */
[----:B------:R-:W-:Y:S01]  /*0400*/  LEA.HI.X R123, R0, R123, RZ, 0x2, P0 ;  /* 0x0000007b007b7211 */ /* 0x000fe200000f14ff */
[----:B------:R-:W-:Y:S01]  /*0410*/  IMAD R8, R8, 0x78, -R7 ;  /* 0x0000007808087824 */ /* 0x000fe200078e0a07 */
[----:B------:R-:W-:Y:S01]  /*0420*/  IADD3 R3, PT, PT, R3, 0x3c00, RZ ;  /* 0x00003c0003037810 */ /* 0x000fe20007ffe0ff */
[----:B-----5:R-:W-:Y:S01]  /*0430*/  IMAD.WIDE.U32 R120, R4, 0x4, R120 ;  /* 0x0000000404787825 */ /* 0x020fe200078e0078 */
[----:B------:R-:W-:Y:S01]  /*0440*/  SHF.L.U32 R7, R5, 0x3, RZ ;  /* 0x0000000305077819 */ /* 0x000fe200000006ff */
[----:B------:R-:W-:Y:S01]  /*0450*/  UMOV UR4, URZ ;  /* 0x000000ff00047c82 */ /* 0x000fe20008000000 */
[C---:B------:R-:W-:Y:S01]  /*0460*/  IADD3 R9, PT, PT, R8.reuse, 0x1c, RZ ;  /* 0x0000001c08097810 */ /* 0x040fe20007ffe0ff */
[----:B------:R-:W-:Y:S01]  /*0470*/  UMOV UR5, URZ ;  /* 0x000000ff00057c82 */ /* 0x000fe20008000000 */
[----:B------:R-:W-:-:S02]  /*0480*/  IADD3 R13, PT, PT, R8, 0x24, RZ ;  /* 0x00000024080d7810 */ /* 0x000fc40007ffe0ff */
[C---:B------:R-:W-:Y:S02]  /*0490*/  IADD3 R11, PT, PT, R8.reuse, 0x20, RZ ;  /* 0x00000020080b7810 */ /* 0x040fe40007ffe0ff */
[C---:B------:R-:W-:Y:S02]  /*04a0*/  IADD3 R19, PT, PT, R8.reuse, 0x30, RZ ;  /* 0x0000003008137810 */ /* 0x040fe40007ffe0ff */
[C---:B------:R-:W-:Y:S02]  /*04b0*/  IADD3 R29, PT, PT, R8.reuse, 0x44, RZ ;  /* 0x00000044081d7810 */ /* 0x040fe40007ffe0ff */
[C---:B------:R-:W-:Y:S02]  /*04c0*/  IADD3 R15, PT, PT, R8.reuse, 0x28, RZ ;  /* 0x00000028080f7810 */ /* 0x040fe40007ffe0ff */
[C---:B------:R-:W-:Y:S02]  /*04d0*/  IADD3 R17, PT, PT, R8.reuse, 0x2c, RZ ;  /* 0x0000002c08117810 */ /* 0x040fe40007ffe0ff */
[----:B------:R-:W-:-:S02]  /*04e0*/  IADD3 R31, PT, PT, R8, 0x48, RZ ;  /* 0x00000048081f7810 */ /* 0x000fc40007ffe0ff */
[----:B---3--:R-:W-:Y:S02]  /*04f0*/  LEA R3, R10, R3, 0x18 ;  /* 0x000000030a037211 */ /* 0x008fe400078ec0ff */
[----:B------:R-:W-:Y:S02]  /*0500*/  LOP3.LUT R28, R7, 0x8, RZ, 0xc0, !PT ;  /* 0x00000008071c7812 */ /* 0x000fe400078ec0ff */
        /* <DEDUP_REMOVED lines=13> */
[----:B------:R-:W-:Y:S02]  /*05e0*/  SHF.R.U32.HI R10, RZ, 0x2, R9 ;  /* 0x00000002ff0a7819 */ /* 0x000fe40000011609 */
[----:B------:R-:W-:Y:S02]  /*05f0*/  SHF.R.U32.HI R14, RZ, 0x2, R13 ;  /* 0x00000002ff0e7819 */ /* 0x000fe4000001160d */
[----:B------:R-:W-:Y:S01]  /*0600*/  IADD3 R53, PT, PT, R8, 0x6c, RZ ;  /* 0x0000006c08357810 */ /* 0x000fe20007ffe0ff */
[----:B------:R-:W-:Y:S01]  /*0610*/  IMAD R9, R10, 0x18, R3 ;  /* 0x000000180a097824 */ /* 0x000fe200078e0203 */
[----:B------:R-:W-:Y:S01]  /*0620*/  SHF.R.U32.HI R12, RZ, 0x2, R11 ;  /* 0x00000002ff0c7819 */ /* 0x000fe2000001160b */
[----:B------:R-:W-:Y:S01]  /*0630*/  IMAD R13, R14, 0x18, R3 ;  /* 0x000000180e0d7824 */ /* 0x000fe200078e0203 */
[----:B------:R-:W-:-:S02]  /*0640*/  SHF.R.U32.HI R20, RZ, 0x2, R19 ;  /* 0x00000002ff147819 */ /* 0x000fc40000011613 */
        /* <DEDUP_REMOVED lines=39> */
[----:B------:R-:W-:Y:S01]  /*08c0*/  IMAD R3, R56, 0x18, R3 ;  /* 0x0000001838037824 */ /* 0x000fe200078e0203 */
[----:B------:R-:W-:-:S02]  /*08d0*/  IADD3 R9, PT, PT, R28, R11, RZ ;  /* 0x0000000b1c097210 */ /* 0x000fc40007ffe0ff */
[----:B------:R-:W-:Y:S02]  /*08e0*/  CS2R R56, SRZ ;  /* 0x0000000000387805 */ /* 0x000fe4000001ff00 */
        /* <DEDUP_REMOVED lines=18> */
[----:B------:R-:W-:Y:S01]  /*0a10*/  IADD3 R28, PT, PT, R28, R3, RZ ;  /* 0x000000031c1c7210 */ /* 0x000fe20007ffe0ff */
[--C-:B--2---:R-:W-:Y:S02]  /*0a20*/  HADD2.F32 R30, -RZ, R32.reuse.H0_H0 ;  /* 0x20000020ff1e7230 */ /* 0x104fe40000004100 */
[----:B------:R-:W-:Y:S02]  /*0a30*/  HADD2.F32 R29, -RZ, R32.H1_H1 ;  /* 0x30000020ff1d7230 */ /* 0x000fe40000004100 */
[--C-:B------:R-:W-:Y:S02]  /*0a40*/  HADD2.F32 R31, -RZ, R33.reuse.H0_H0 ;  /* 0x20000021ff1f7230 */ /* 0x100fe40000004100 */
[----:B------:R-:W-:Y:S02]  /*0a50*/  HADD2.F32 R32, -RZ, R33.H1_H1 ;  /* 0x30000021ff207230 */ /* 0x000fe40000004100 */
[----:B------:R-:W-:-:S02]  /*0a60*/  HADD2.F32 R33, -RZ, R34.H0_H0 ;  /* 0x20000022ff217230 */ /* 0x000fc40000004100 */
[--C-:B------:R-:W-:Y:S02]  /*0a70*/  HADD2.F32 R36, -RZ, R35.reuse.H0_H0 ;  /* 0x20000023ff247230 */ /* 0x100fe40000004100 */
[----:B------:R-:W-:Y:S02]  /*0a80*/  HADD2.F32 R34, -RZ, R34.H1_H1 ;  /* 0x30000022ff227230 */ /* 0x000fe40000004100 */
[----:B0-----:R-:W-:-:S07]  /*0a90*/  HADD2.F32 R35, -RZ, R35.H1_H1 ;  /* 0x30000023ff237230 */ /* 0x001fce0000004100 */
.L_x_796:
[----:B------:R-:W-:Y:S01]  /*0aa0*/  PRMT R3, R6, 0x9910, RZ ;  /* 0x0000991006037816 */ /* 0x000fe200000000ff */
[----:B-1----:R-:W-:Y:S01]  /*0ab0*/  IMAD R40, R4, 0x3c0, RZ ;  /* 0x000003c004287824 */ /* 0x002fe200078e02ff */
[----:B------:R-:W-:Y:S01]  /*0ac0*/  USHF.R.U64 UR12, UR13, 0x1, UR5 ;  /* 0x000000010d0c7899 */ /* 0x000fe20008001205 */
[----:B------:R-:W-:Y:S01]  /*0ad0*/  HFMA2 R41, -RZ, RZ, 0, 0 ;  /* 0x00000000ff297431 */ /* 0x000fe200000001ff */
[----:B------:R-:W-:Y:S01]  /*0ae0*/  USHF.R.U32.HI UR6, URZ, 0x1, UR5 ;  /* 0x00000001ff067899 */ /* 0x000fe20008011605 */
[----:B------:R-:W-:Y:S01]  /*0af0*/  IMAD R3, R3, 0xf0, RZ ;  /* 0x000000f003037824 */ /* 0x000fe200078e02ff */
[----:B------:R-:W0:Y:S02]  /*0b00*/  LDCU.64 UR16, c[0x0][0x3b8] ;  /* 0x00007700ff1077ac */ /* 0x000e240008000a00 */
[----:B------:R-:W-:Y:S02]  /*0b10*/  MOV R43, UR12 ;  /* 0x0000000c002b7c02 */ /* 0x000fe40008000f00 */
[----:B------:R-:W-:Y:S01]  /*0b20*/  IADD3 R3, PT, PT, RZ, -R3, RZ ;  /* 0x80000003ff037210 */ /* 0x000fe20007ffe0ff */
[----:B------:R-:W-:-:S02]  /*0b30*/  USHF.L.U32 UR8, UR12, 0x5, URZ ;  /* 0x000000050c087899 */ /* 0x000fc400080006ff */
[----:B------:R-:W-:Y:S01]  /*0b40*/  USHF.L.U64.HI UR9, UR12, 0x5, UR6 ;  /* 0x000000050c097899 */ /* 0x000fe20008010206 */
[----:B------:R-:W-:Y:S01]  /*0b50*/  PRMT R38, R3, 0x7710, RZ ;  /* 0x0000771003267816 */ /* 0x000fe200000000ff */
[----:B------:R-:W-:-:S03]  /*0b60*/  UIMAD UR6, UR6, 0x1e0000, URZ ;  /* 0x001e0000060678a4 */ /* 0x000fc6000f8e02ff */
[----:B------:R-:W-:Y:S02]  /*0b70*/  IADD3 R38, PT, PT, R38, R5, RZ ;  /* 0x0000000526267210 */ /* 0x000fe40007ffe0ff */
[----:B------:R-:W-:Y:S02]  /*0b80*/  MOV R39, UR9 ;  /* 0x0000000900277c02 */ /* 0x000fe40008000f00 */
[----:B------:R-:W-:Y:S02]  /*0b90*/  LOP3.LUT R47, R38, 0xffff, RZ, 0xc0, !PT ;  /* 0x0000ffff262f7812 */ /* 0x000fe400078ec0ff */
[----:B------:R-:W-:Y:S01]  /*0ba0*/  MOV R38, UR8 ;  /* 0x0000000800267c02 */ /* 0x000fe20008000f00 */
[----:B------:R-:W1:Y:S01]  /*0bb0*/  LDCU.64 UR8, c[0x0][0x3a0] ;  /* 0x00007400ff0877ac */ /* 0x000e620008000a00 */
[----:B------:R-:W-:-:S04]  /*0bc0*/  LEA R40, R47, R40, 0x2 ;  /* 0x000000282f287211 */ /* 0x000fc800078e10ff */
[----:B------:R-:W-:Y:S01]  /*0bd0*/  LOP3.LUT R3, R40, 0xffff, RZ, 0xc0, !PT ;  /* 0x0000ffff28037812 */ /* 0x000fe200078ec0ff */
[----:B------:R-:W-:-:S04]  /*0be0*/  IMAD.WIDE.U32 R40, R43, 0x1e0000, R40 ;  /* 0x001e00002b287825 */ /* 0x000fc800078e0028 */
[----:B------:R-:W-:Y:S01]  /*0bf0*/  IMAD R37, R3, 0x889, RZ ;  /* 0x0000088903257824 */ /* 0x000fe200078e02ff */
[----:B------:R-:W-:-:S04]  /*0c00*/  SHF.L.U32 R3, R2, 0x4, RZ ;  /* 0x0000000402037819 */ /* 0x000fc800000006ff */
        /* <DEDUP_REMOVED lines=26> */
[----:B------:R-:W5:Y:S01]  /*0db0*/  LDG.E.64.CONSTANT R54, desc[UR10][R118.64+0x5a00] ;  /* 0x005a000a76367981 */ /* 0x000f62000c1e9b00 */
[----:B--2---:R-:W-:-:S06]  /*0dc0*/  FADD.FTZ R39, R59, UR6 ;  /* 0x000000063b277e21 */ /* 0x004fcc0008010000 */
[----:B------:R-:W0:Y:S01]  /*0dd0*/  MUFU.RSQ R39, R39 ;  /* 0x0000002700277308 */ /* 0x000e220000001400 */
[--C-:B---3--:R-:W-:Y:S02]  /*0de0*/  HADD2.F32 R3, -RZ, R42.reuse.H0_H0 ;  /* 0x2000002aff037230 */ /* 0x108fe40000004100 */
[----:B------:R-:W-:-:S03]  /*0df0*/  HADD2.F32 R41, -RZ, R42.H1_H1 ;  /* 0x3000002aff297230 */ /* 0x000fc60000004100 */
[----:B------:R-:W-:Y:S01]  /*0e00*/  FADD.FTZ R40, -R58, R3 ;  /* 0x000000033a287221 */ /* 0x000fe20000010100 */
[----:B------:R-:W-:-:S03]  /*0e10*/  HADD2.F32 R45, -RZ, R43.H0_H0 ;  /* 0x2000002bff2d7230 */ /* 0x000fc60000004100 */
[----:B0-----:R-:W-:Y:S01]  /*0e20*/  FMUL.FTZ R3, R39, R40 ;  /* 0x0000002827037220 */ /* 0x001fe20000410000 */
[----:B------:R-:W-:-:S04]  /*0e30*/  FADD.FTZ R40, -R58, R41 ;  /* 0x000000293a287221 */ /* 0x000fc80000010100 */
[C---:B------:R-:W-:Y:S01]  /*0e40*/  FMUL.FTZ R41, R39.reuse, R40 ;  /* 0x0000002827297220 */ /* 0x040fe20000410000 */
[C---:B------:R-:W-:Y:S01]  /*0e50*/  FADD.FTZ R40, -R58.reuse, R45 ;  /* 0x0000002d3a287221 */ /* 0x040fe20000010100 */
[----:B------:R-:W-:Y:S02]  /*0e60*/  HADD2.F32 R45, -RZ, R43.H1_H1 ;  /* 0x3000002bff2d7230 */ /* 0x000fe40000004100 */
[----:B----4-:R-:W-:Y:S02]  /*0e70*/  HADD2.F32 R73, -RZ, R64.H0_H0 ;  /* 0x20000040ff497230 */ /* 0x010fe40000004100 */
[----:B------:R-:W-:Y:S01]  /*0e80*/  FMUL.FTZ R43, R39, R40 ;  /* 0x00000028272b7220 */ /* 0x000fe20000410000 */
[----:B------:R-:W-:-:S04]  /*0e90*/  FADD.FTZ R40, -R58, R45 ;  /* 0x0000002d3a287221 */ /* 0x000fc80000010100 */
[----:B------:R-:W-:Y:S01]  /*0ea0*/  FMUL.FTZ R45, R39, R40 ;  /* 0x00000028272d7220 */ /* 0x000fe20000410000 */
[----:B------:R-:W-:Y:S01]  /*0eb0*/  FADD.FTZ R40, -R58, R73 ;  /* 0x000000493a287221 */ /* 0x000fe20000010100 */
[----:B------:R-:W-:-:S05]  /*0ec0*/  HADD2.F32 R73, -RZ, R64.H1_H1 ;  /* 0x30000040ff497230 */ /* 0x000fca0000004100 */
[----:B------:R-:W-:Y:S01]  /*0ed0*/  FADD.FTZ R42, -R58, R73 ;  /* 0x000000493a2a7221 */ /* 0x000fe20000010100 */
[----:B------:R-:W-:-:S05]  /*0ee0*/  HADD2.F32 R73, -RZ, R65.H0_H0 ;  /* 0x20000041ff497230 */ /* 0x000fca0000004100 */
[----:B------:R-:W-:Y:S02]  /*0ef0*/  FADD.FTZ R44, -R58, R73 ;  /* 0x000000493a2c7221 */ /* 0x000fe40000010100 */
[----:B------:R-:W2:Y:S01]  /*0f00*/  LDG.E.64.CONSTANT R72, desc[UR10][R118.64+0x7800] ;  /* 0x0078000a76487981 */ /* 0x000ea2000c1e9b00 */
[----:B------:R-:W-:Y:S01]  /*0f10*/  FFMA.FTZ R78, R29, R41, R34 ;  /* 0x000000291d4e7223 */ /* 0x000fe20000010022 */
[----:B------:R-:W-:Y:S02]  /*0f20*/  HADD2.F32 R65, -RZ, R65.H1_H1 ;  /* 0x30000041ff417230 */ /* 0x000fe40000004100 */
[----:B------:R-:W-:Y:S01]  /*0f30*/  FFMA.FTZ R59, R30, R3, R33 ;  /* 0x000000031e3b7223 */ /* 0x000fe20000010021 */
[--C-:B-----5:R-:W-:Y:S02]  /*0f40*/  HADD2.F32 R81, -RZ, R48.reuse.H0_H0 ;  /* 0x20000030ff517230 */ /* 0x120fe40000004100 */
[----:B------:R-:W-:Y:S01]  /*0f50*/  FMUL.FTZ R84, R78, -1.4426950216293334961 ;  /* 0xbfb8aa3b4e547820 */ /* 0x000fe20000410000 */
[----:B------:R-:W-:Y:S01]  /*0f60*/  FFMA.FTZ R79, R31, R43, R36 ;  /* 0x0000002b1f4f7223 */ /* 0x000fe20000010024 */
[----:B------:R-:W-:Y:S01]  /*0f70*/  FFMA.FTZ R91, R32, R45, R35 ;  /* 0x0000002d205b7223 */ /* 0x000fe20000010023 */
[C---:B------:R-:W-:Y:S01]  /*0f80*/  FADD.FTZ R46, -R58.reuse, R65 ;  /* 0x000000413a2e7221 */ /* 0x040fe20000010100 */
[----:B------:R-:W-:Y:S01]  /*0f90*/  FMUL.FTZ R86, R59, -1.4426950216293334961 ;  /* 0xbfb8aa3b3b567820 */ /* 0x000fe20000410000 */
[----:B------:R-:W-:Y:S01]  /*0fa0*/  FADD.FTZ R64, -R58, R81 ;  /* 0x000000513a407221 */ /* 0x000fe20000010100 */
[----:B------:R-:W-:-:S02]  /*0fb0*/  HADD2.F32 R65, -RZ, R48.H1_H1 ;  /* 0x30000030ff417230 */ /* 0x000fc40000004100 */
[----:B------:R-:W-:Y:S01]  /*0fc0*/  FMUL.FTZ R87, R79, -1.4426950216293334961 ;  /* 0xbfb8aa3b4f577820 */ /* 0x000fe20000410000 */
[----:B------:R-:W-:Y:S01]  /*0fd0*/  FMUL.FTZ R88, R91, -1.4426950216293334961 ;  /* 0xbfb8aa3b5b587820 */ /* 0x000fe20000410000 */
[----:B------:R-:W0:Y:S01]  /*0fe0*/  MUFU.EX2 R84, R84 ;  /* 0x0000005400547308 */ /* 0x000e220000000800 */
[C---:B------:R-:W-:Y:S01]  /*0ff0*/  FMUL.FTZ R48, R39.reuse, R64 ;  /* 0x0000004027307220 */ /* 0x040fe20000410000 */
[----:B------:R-:W-:Y:S02]  /*1000*/  FADD.FTZ R80, -R58, R65 ;  /* 0x000000413a507221 */ /* 0x000fe40000010100 */
[----:B------:R-:W3:Y:S04]  /*1010*/  LDG.E.64.CONSTANT R64, desc[UR10][R94.64+0xb400] ;  /* 0x00b4000a5e407981 */ /* 0x000ee8000c1e9b00 */
[----:B------:R-:W1:Y:S08]  /*1020*/  MUFU.EX2 R86, R86 ;  /* 0x0000005600567308 */ /* 0x000e700000000800 */
[----:B------:R-:W4:Y:S08]  /*1030*/  MUFU.EX2 R87, R87 ;  /* 0x0000005700577308 */ /* 0x000f300000000800 */
[----:B------:R-:W5:Y:S01]  /*1040*/  MUFU.EX2 R88, R88 ;  /* 0x0000005800587308 */ /* 0x000f620000000800 */
[----:B------:R-:W-:Y:S01]  /*1050*/  FMUL.FTZ R40, R39, R40 ;  /* 0x0000002827287220 */ /* 0x000fe20000410000 */
[----:B0-----:R-:W-:Y:S01]  /*1060*/  FADD.FTZ R105, R84, 1 ;  /* 0x3f80000054697421 */ /* 0x001fe20000010000 */
[----:B-1----:R-:W-:-:S02]  /*1070*/  FADD.FTZ R86, R86, 1 ;  /* 0x3f80000056567421 */ /* 0x002fc40000010000 */
[----:B------:R-:W-:Y:S01]  /*1080*/  FFMA.FTZ R92, R30, R40, R33 ;  /* 0x000000281e5c7223 */ /* 0x000fe20000010021 */
[----:B------:R-:W-:Y:S02]  /*1090*/  FMUL.FTZ R42, R39, R42 ;  /* 0x0000002a272a7220 */ /* 0x000fe40000410000 */
[----:B------:R-:W0:Y:S01]  /*10a0*/  MUFU.RCP R105, R105 ;  /* 0x0000006900697308 */ /* 0x000e220000001000 */
[----:B----4-:R-:W-:Y:S01]  /*10b0*/  FADD.FTZ R108, R87, 1 ;  /* 0x3f800000576c7421 */ /* 0x010fe20000010000 */
[----:B------:R-:W-:Y:S01]  /*10c0*/  FMUL.FTZ R93, R92, -1.4426950216293334961 ;  /* 0xbfb8aa3b5c5d7820 */ /* 0x000fe20000410000 */
[----:B------:R-:W-:Y:S01]  /*10d0*/  FFMA.FTZ R102, R29, R42, R34 ;  /* 0x0000002a1d667223 */ /* 0x000fe20000010022 */
[----:B-----5:R-:W-:-:S04]  /*10e0*/  FADD.FTZ R106, R88, 1 ;  /* 0x3f800000586a7421 */ /* 0x020fc80000010000 */
[----:B------:R-:W1:Y:S01]  /*10f0*/  MUFU.RCP R107, R86 ;  /* 0x00000056006b7308 */ /* 0x000e620000001000 */
[----:B------:R-:W-:-:S07]  /*1100*/  FMUL.FTZ R90, R102, -1.4426950216293334961 ;  /* 0xbfb8aa3b665a7820 */ /* 0x000fce0000410000 */
[----:B------:R-:W4:Y:S08]  /*1110*/  MUFU.RCP R108, R108 ;  /* 0x0000006c006c7308 */ /* 0x000f300000001000 */
[----:B------:R-:W5:Y:S01]  /*1120*/  MUFU.RCP R106, R106 ;  /* 0x0000006a006a7308 */ /* 0x000f620000001000 */
[----:B------:R-:W-:-:S07]  /*1130*/  HADD2.F32 R83, -RZ, R49.H0_H0 ;  /* 0x20000031ff537230 */ /* 0x000fce0000004100 */
[----:B------:R-:W5:Y:S01]  /*1140*/  MUFU.EX2 R93, R93 ;  /* 0x0000005d005d7308 */ /* 0x000f620000000800 */
[----:B------:R-:W-:Y:S02]  /*1150*/  HADD2.F32 R49, -RZ, R49.H1_H1 ;  /* 0x30000031ff317230 */ /* 0x000fe40000004100 */
[----:B0-----:R-:W-:Y:S01]  /*1160*/  FADD.FTZ R89, -R105, 1 ;  /* 0x3f80000069597421 */ /* 0x001fe20000010100 */
[----:B-1----:R-:W-:-:S04]  /*1170*/  FADD.FTZ R88, -R107, 1 ;  /* 0x3f8000006b587421 */ /* 0x002fc80000010100 */
[----:B------:R-:W0:Y:S01]  /*1180*/  MUFU.EX2 R90, R90 ;  /* 0x0000005a005a7308 */ /* 0x000e220000000800 */
[----:B------:R-:W-:Y:S01]  /*1190*/  FMUL.FTZ R44, R39, R44 ;  /* 0x0000002c272c7220 */ /* 0x000fe20000410000 */
[----:B------:R-:W-:Y:S01]  /*11a0*/  FADD.FTZ R84, -R58, R49 ;  /* 0x000000313a547221 */ /* 0x000fe20000010100 */
[----:B------:R-:W-:Y:S01]  /*11b0*/  FFMA.FTZ R110, R78, R89, 1 ;  /* 0x3f8000004e6e7423 */ /* 0x000fe20000010059 */
[--C-:B------:R-:W-:Y:S02]  /*11c0*/  HADD2.F32 R49, -RZ, R50.reuse.H0_H0 ;  /* 0x20000032ff317230 */ /* 0x100fe40000004100 */
[----:B----4-:R-:W-:Y:S01]  /*11d0*/  FADD.FTZ R78, -R108, 1 ;  /* 0x3f8000006c4e7421 */ /* 0x010fe20000010100 */
[----:B------:R-:W-:Y:S02]  /*11e0*/  HADD2.F32 R111, -RZ, R50.H1_H1 ;  /* 0x30000032ff6f7230 */ /* 0x000fe40000004100 */
[----:B-----5:R-:W-:Y:S01]  /*11f0*/  FADD.FTZ R112, -R106, 1 ;  /* 0x3f8000006a707421 */ /* 0x020fe20000010100 */
[----:B------:R-:W-:Y:S01]  /*1200*/  FFMA.FTZ R50, R59, R88, 1 ;  /* 0x3f8000003b327423 */ /* 0x000fe20000010058 */
[----:B------:R-:W-:Y:S01]  /*1210*/  FFMA.FTZ R96, R31, R44, R36 ;  /* 0x0000002c1f607223 */ /* 0x000fe20000010024 */
[----:B------:R-:W-:Y:S01]  /*1220*/  FMUL.FTZ R46, R39, R46 ;  /* 0x0000002e272e7220 */ /* 0x000fe20000410000 */
[----:B------:R-:W-:Y:S01]  /*1230*/  FADD.FTZ R93, R93, 1 ;  /* 0x3f8000005d5d7421 */ /* 0x000fe20000010000 */
[----:B------:R-:W-:Y:S01]  /*1240*/  FFMA.FTZ R79, R79, R78, 1 ;  /* 0x3f8000004f4f7423 */ /* 0x000fe2000001004e */
[----:B------:R-:W-:Y:S01]  /*1250*/  FFMA.FTZ R91, R91, R112, 1 ;  /* 0x3f8000005b5b7423 */ /* 0x000fe20000010070 */
[----:B------:R-:W-:Y:S01]  /*1260*/  FMUL.FTZ R104, R96, -1.4426950216293334961 ;  /* 0xbfb8aa3b60687820 */ /* 0x000fe20000410000 */
[----:B------:R-:W-:Y:S01]  /*1270*/  FMUL.FTZ R78, R107, R50 ;  /* 0x000000326b4e7220 */ /* 0x000fe20000410000 */
[----:B------:R-:W-:Y:S01]  /*1280*/  FFMA.FTZ R99, R32, R46, R35 ;  /* 0x0000002e20637223 */ /* 0x000fe20000010023 */
[----:B------:R-:W-:Y:S01]  /*1290*/  FADD.FTZ R88, -R58, R111 ;  /* 0x0000006f3a587221 */ /* 0x000fe20000010100 */
[----:B------:R-:W-:Y:S01]  /*12a0*/  MUFU.RCP R50, R93 ;  /* 0x0000005d00327308 */ /* 0x000fe20000001000 */
[----:B------:R-:W-:Y:S01]  /*12b0*/  FMUL.FTZ R105, R105, R110 ;  /* 0x0000006e69697220 */ /* 0x000fe20000410000 */
[----:B------:R-:W-:-:S02]  /*12c0*/  HADD2.F32 R116, -RZ, R52.H1_H1 ;  /* 0x30000034ff747230 */ /* 0x000fc40000004100 */
[----:B------:R-:W-:Y:S01]  /*12d0*/  FMUL.FTZ R114, R108, R79 ;  /* 0x0000004f6c727220 */ /* 0x000fe20000410000 */
[----:B------:R-:W-:Y:S01]  /*12e0*/  FMUL.FTZ R112, R106, R91 ;  /* 0x0000005b6a707220 */ /* 0x000fe20000410000 */
[----:B------:R-:W-:Y:S02]  /*12f0*/  HADD2.F32 R79, -RZ, R51.H0_H0 ;  /* 0x20000033ff4f7230 */ /* 0x000fe40000004100 */
[----:B0-----:R-:W-:Y:S01]  /*1300*/  FADD.FTZ R106, R90, 1 ;  /* 0x3f8000005a6a7421 */ /* 0x001fe20000010000 */
[----:B------:R-:W-:Y:S02]  /*1310*/  HADD2.F32 R117, -RZ, R52.H0_H0 ;  /* 0x20000034ff757230 */ /* 0x000fe40000004100 */
[----:B------:R-:W-:Y:S01]  /*1320*/  FMUL.FTZ R103, R99, -1.4426950216293334961 ;  /* 0xbfb8aa3b63677820 */ /* 0x000fe20000410000 */
[----:B------:R-:W-:Y:S01]  /*1330*/  FMUL.FTZ R88, R39, R88 ;  /* 0x0000005827587220 */ /* 0x000fe20000410000 */
[----:B------:R-:W0:Y:S01]  /*1340*/  MUFU.EX2 R104, R104 ;  /* 0x0000006800687308 */ /* 0x000e220000000800 */
[----:B------:R-:W-:Y:S01]  /*1350*/  FMUL.FTZ R116, R116, R105 ;  /* 0x0000006974747220 */ /* 0x000fe20000410000 */
[----:B------:R-:W-:Y:S01]  /*1360*/  FADD.FTZ R52, -R58, R79 ;  /* 0x0000004f3a347221 */ /* 0x000fe20000010100 */
[----:B------:R-:W-:Y:S01]  /*1370*/  FMUL.FTZ R117, R117, R78 ;  /* 0x0000004e75757220 */ /* 0x000fe20000410000 */
[----:B------:R-:W-:Y:S01]  /*1380*/  FFMA.FTZ R59, R29, R88, R34 ;  /* 0x000000581d3b7223 */ /* 0x000fe20000010022 */
[----:B------:R-:W4:Y:S03]  /*1390*/  LDG.E.64.CONSTANT R78, desc[UR10][R118.64+0x9600] ;  /* 0x0096000a764e7981 */ /* 0x000f26000c1e9b00 */
[----:B------:R-:W1:Y:S01]  /*13a0*/  MUFU.RCP R105, R106 ;  /* 0x0000006a00697308 */ /* 0x000e620000001000 */
[----:B------:R-:W-:-:S07]  /*13b0*/  FMUL.FTZ R107, R59, -1.4426950216293334961 ;  /* 0xbfb8aa3b3b6b7820 */ /* 0x000fce0000410000 */
[----:B------:R-:W5:Y:S01]  /*13c0*/  MUFU.EX2 R103, R103 ;  /* 0x0000006700677308 */ /* 0x000f620000000800 */
[----:B------:R-:W-:Y:S02]  /*13d0*/  HADD2.F32 R51, -RZ, R51.H1_H1 ;  /* 0x30000033ff337230 */ /* 0x000fe40000004100 */
[----:B0-----:R-:W-:-:S05]  /*13e0*/  FADD.FTZ R104, R104, 1 ;  /* 0x3f80000068687421 */ /* 0x001fca0000010000 */
[----:B------:R0:W-:Y:S01]  /*13f0*/  MUFU.EX2 R91, R107 ;  /* 0x0000006b005b7308 */ /* 0x0001e20000000800 */
[----:B------:R-:W-:Y:S01]  /*1400*/  FMUL.FTZ R80, R39, R80 ;  /* 0x0000005027507220 */ /* 0x000fe20000410000 */
[----:B0-----:R-:W-:-:S04]  /*1410*/  FADD.FTZ R107, -R50, 1 ;  /* 0x3f800000326b7421 */ /* 0x001fc80000010100 */
[----:B------:R-:W-:Y:S01]  /*1420*/  FFMA.FTZ R107, R92, R107, 1 ;  /* 0x3f8000005c6b7423 */ /* 0x000fe2000001006b */
[----:B------:R-:W-:Y:S01]  /*1430*/  FADD.FTZ R92, -R58, R51 ;  /* 0x000000333a5c7221 */ /* 0x000fe20000010100 */
[----:B-1----:R-:W-:Y:S01]  /*1440*/  FADD.FTZ R51, -R105, 1 ;  /* 0x3f80000069337421 */ /* 0x002fe20000010100 */
[----:B------:R-:W-:Y:S01]  /*1450*/  FFMA.FTZ R81, R30, R48, R33 ;  /* 0x000000301e517223 */ /* 0x000fe20000010021 */
[----:B------:R-:W-:Y:S01]  /*1460*/  FADD.FTZ R82, -R58, R83 ;  /* 0x000000533a527221 */ /* 0x000fe20000010100 */
[----:B-----5:R-:W-:Y:S01]  /*1470*/  FADD.FTZ R103, R103, 1 ;  /* 0x3f80000067677421 */ /* 0x020fe20000010000 */
[----:B------:R-:W-:Y:S01]  /*1480*/  FFMA.FTZ R83, R29, R80, R34 ;  /* 0x000000501d537223 */ /* 0x000fe20000010022 */
[----:B------:R-:W0:Y:S01]  /*1490*/  MUFU.RCP R104, R104 ;  /* 0x0000006800687308 */ /* 0x000e220000001000 */
[----:B------:R-:W-:Y:S01]  /*14a0*/  FMUL.FTZ R115, R50, R107 ;  /* 0x0000006b32737220 */ /* 0x000fe20000410000 */
[----:B------:R-:W-:Y:S01]  /*14b0*/  FFMA.FTZ R106, R102, R51, 1 ;  /* 0x3f800000666a7423 */ /* 0x000fe20000010033 */
[----:B------:R-:W-:Y:S01]  /*14c0*/  FMUL.FTZ R101, R81, -1.4426950216293334961 ;  /* 0xbfb8aa3b51657820 */ /* 0x000fe20000410000 */
[C---:B------:R-:W-:Y:S01]  /*14d0*/  FMUL.FTZ R82, R39.reuse, R82 ;  /* 0x0000005227527220 */ /* 0x040fe20000410000 */
[----:B------:R1:W5:Y:S01]  /*14e0*/  LDG.E.64.CONSTANT R50, desc[UR10][R94.64+0xd200] ;  /* 0x00d2000a5e327981 */ /* 0x000362000c1e9b00 */
[----:B------:R-:W-:Y:S01]  /*14f0*/  FMUL.FTZ R84, R39, R84 ;  /* 0x0000005427547220 */ /* 0x000fe20000410000 */
[----:B------:R-:W-:Y:S01]  /*1500*/  FMUL.FTZ R100, R83, -1.4426950216293334961 ;  /* 0xbfb8aa3b53647820 */ /* 0x000fe20000410000 */
[----:B------:R-:W-:Y:S01]  /*1510*/  FFMA.FTZ R85, R31, R82, R36 ;  /* 0x000000521f557223 */ /* 0x000fe20000010024 */
[----:B------:R-:W1:Y:S01]  /*1520*/  MUFU.RCP R103, R103 ;  /* 0x0000006700677308 */ /* 0x000e620000001000 */
[----:B------:R-:W-:-:S02]  /*1530*/  FFMA.FTZ R87, R32, R84, R35 ;  /* 0x0000005420577223 */ /* 0x000fc40000010023 */
[----:B------:R-:W-:Y:S02]  /*1540*/  FMUL.FTZ R97, R85, -1.4426950216293334961 ;  /* 0xbfb8aa3b55617820 */ /* 0x000fe40000410000 */
[----:B------:R-:W-:-:S03]  /*1550*/  FMUL.FTZ R98, R87, -1.4426950216293334961 ;  /* 0xbfb8aa3b57627820 */ /* 0x000fc60000410000 */
[----:B------:R-:W1:Y:S01]  /*1560*/  MUFU.EX2 R101, R101 ;  /* 0x0000006500657308 */ /* 0x000e620000000800 */
[----:B------:R-:W-:Y:S01]  /*1570*/  FADD.FTZ R86, -R58, R49 ;  /* 0x000000313a567221 */ /* 0x000fe20000010100 */
[----:B------:R-:W-:-:S06]  /*1580*/  FMUL.FTZ R113, R105, R106 ;  /* 0x0000006a69717220 */ /* 0x000fcc0000410000 */
[----:B------:R-:W1:Y:S01]  /*1590*/  MUFU.EX2 R100, R100 ;  /* 0x0000006400647308 */ /* 0x000e620000000800 */
[----:B------:R-:W-:Y:S01]  /*15a0*/  FMUL.FTZ R86, R39, R86 ;  /* 0x0000005627567220 */ /* 0x000fe20000410000 */
[----:B0-----:R-:W-:-:S06]  /*15b0*/  FADD.FTZ R105, -R104, 1 ;  /* 0x3f80000068697421 */ /* 0x001fcc0000010100 */
[----:B------:R-:W0:Y:S01]  /*15c0*/  MUFU.EX2 R97, R97 ;  /* 0x0000006100617308 */ /* 0x000e220000000800 */
[----:B------:R-:W-:Y:S01]  /*15d0*/  FFMA.FTZ R49, R30, R86, R33 ;  /* 0x000000561e317223 */ /* 0x000fe20000010021 */
[----:B------:R-:W-:-:S06]  /*15e0*/  FFMA.FTZ R105, R96, R105, 1 ;  /* 0x3f80000060697423 */ /* 0x000fcc0000010069 */
[----:B------:R-:W0:Y:S01]  /*15f0*/  MUFU.EX2 R98, R98 ;  /* 0x0000006200627308 */ /* 0x000e220000000800 */
[----:B-1----:R-:W-:Y:S01]  /*1600*/  FADD.FTZ R96, -R103, 1 ;  /* 0x3f80000067607421 */ /* 0x002fe20000010100 */
[----:B------:R-:W-:Y:S01]  /*1610*/  FADD.FTZ R101, R101, 1 ;  /* 0x3f80000065657421 */ /* 0x000fe20000010000 */
[----:B------:R-:W-:Y:S01]  /*1620*/  FMUL.FTZ R109, R49, -1.4426950216293334961 ;  /* 0xbfb8aa3b316d7820 */ /* 0x000fe20000410000 */
[----:B------:R-:W-:Y:S01]  /*1630*/  FADD.FTZ R100, R100, 1 ;  /* 0x3f80000064647421 */ /* 0x000fe20000010000 */
[----:B------:R-:W-:Y:S01]  /*1640*/  FFMA.FTZ R96, R99, R96, 1 ;  /* 0x3f80000063607423 */ /* 0x000fe20000010060 */
[--C-:B------:R-:W-:Y:S02]  /*1650*/  HADD2.F32 R93, -RZ, R53.reuse.H0_H0 ;  /* 0x20000035ff5d7230 */ /* 0x100fe40000004100 */
[----:B------:R1:W-:Y:S01]  /*1660*/  MUFU.EX2 R89, R109 ;  /* 0x0000006d00597308 */ /* 0x0003e20000000800 */
[----:B------:R-:W-:Y:S02]  /*1670*/  HADD2.F32 R53, -RZ, R53.H1_H1 ;  /* 0x30000035ff357230 */ /* 0x000fe40000004100 */
[----:B------:R-:W-:Y:S01]  /*1680*/  FMUL.FTZ R92, R39, R92 ;  /* 0x0000005c275c7220 */ /* 0x000fe20000410000 */
[----:B0-----:R-:W-:-:S04]  /*1690*/  FADD.FTZ R95, R97, 1 ;  /* 0x3f800000615f7421 */ /* 0x001fc80000010000 */
[----:B------:R-:W0:Y:S01]  /*16a0*/  MUFU.RCP R101, R101 ;  /* 0x0000006500657308 */ /* 0x000e220000001000 */
[----:B-1----:R-:W-:Y:S01]  /*16b0*/  FMUL.FTZ R109, R103, R96 ;  /* 0x00000060676d7220 */ /* 0x002fe20000410000 */
[----:B------:R-:W-:Y:S02]  /*16c0*/  HADD2.F32 R96, -RZ, R76.H0_H0 ;  /* 0x2000004cff607230 */ /* 0x000fe40000004100 */
[----:B------:R-:W-:Y:S01]  /*16d0*/  FADD.FTZ R97, R98, 1 ;  /* 0x3f80000062617421 */ /* 0x000fe20000010000 */
[----:B------:R-:W-:-:S03]  /*16e0*/  FMUL.FTZ R112, R53, R112 ;  /* 0x0000007035707220 */ /* 0x000fc60000410000 */
[----:B------:R-:W1:Y:S01]  /*16f0*/  MUFU.RCP R94, R100 ;  /* 0x00000064005e7308 */ /* 0x000e620000001000 */
[----:B------:R-:W-:Y:S01]  /*1700*/  FMUL.FTZ R111, R104, R105 ;  /* 0x00000069686f7220 */ /* 0x000fe20000410000 */
[----:B------:R-:W-:Y:S01]  /*1710*/  FFMA.FTZ R53, R32, R92, R35 ;  /* 0x0000005c20357223 */ /* 0x000fe20000010023 */
[----:B------:R-:W-:Y:S02]  /*1720*/  HADD2.F32 R104, -RZ, R76.H1_H1 ;  /* 0x3000004cff687230 */ /* 0x000fe40000004100 */
[----:B------:R-:W-:-:S03]  /*1730*/  FMUL.FTZ R115, R96, R115 ;  /* 0x0000007360737220 */ /* 0x000fc60000410000 */
[----:B------:R-:W1:Y:S01]  /*1740*/  MUFU.RCP R96, R97 ;  /* 0x0000006100607308 */ /* 0x000e620000001000 */
[----:B------:R-:W-:Y:S01]  /*1750*/  FMUL.FTZ R102, R53, -1.4426950216293334961 ;  /* 0xbfb8aa3b35667820 */ /* 0x000fe20000410000 */
[----:B------:R-:W-:Y:S01]  /*1760*/  FMUL.FTZ R113, R104, R113 ;  /* 0x0000007168717220 */ /* 0x000fe20000410000 */
[--C-:B------:R-:W-:Y:S02]  /*1770*/  HADD2.F32 R98, -RZ, R77.reuse.H0_H0 ;  /* 0x2000004dff627230 */ /* 0x100fe40000004100 */
[----:B------:R-:W-:Y:S02]  /*1780*/  HADD2.F32 R104, -RZ, R77.H1_H1 ;  /* 0x3000004dff687230 */ /* 0x000fe40000004100 */
[----:B------:R-:W-:Y:S01]  /*1790*/  FMUL.FTZ R90, R39, R52 ;  /* 0x00000034275a7220 */ /* 0x000fe20000410000 */
[----:B------:R-:W-:Y:S01]  /*17a0*/  HADD2.F32 R99, -RZ, R74.H0_H0 ;  /* 0x2000004aff637230 */ /* 0x000fe20000004100 */
[----:B------:R-:W-:Y:S01]  /*17b0*/  MUFU.EX2 R102, R102 ;  /* 0x0000006600667308 */ /* 0x000fe20000000800 */
[----:B------:R-:W-:Y:S01]  /*17c0*/  FMUL.FTZ R111, R98, R111 ;  /* 0x0000006f626f7220 */ /* 0x000fe20000410000 */
[----:B------:R-:W-:Y:S01]  /*17d0*/  FMUL.FTZ R109, R104, R109 ;  /* 0x0000006d686d7220 */ /* 0x000fe20000410000 */
[----:B0-----:R-:W-:Y:S01]  /*17e0*/  FADD.FTZ R98, -R101, 1 ;  /* 0x3f80000065627421 */ /* 0x001fe20000010100 */
[----:B------:R-:W-:Y:S01]  /*17f0*/  FFMA.FTZ R52, R31, R90, R36 ;  /* 0x0000005a1f347223 */ /* 0x000fe20000010024 */
[----:B-1----:R-:W-:-:S03]  /*1800*/  FADD.FTZ R104, -R94, 1 ;  /* 0x3f8000005e687421 */ /* 0x002fc60000010100 */
[----:B------:R-:W0:Y:S01]  /*1810*/  MUFU.RCP R95, R95 ;  /* 0x0000005f005f7308 */ /* 0x000e220000001000 */
[----:B------:R-:W-:Y:S01]  /*1820*/  FADD.FTZ R106, -R58, R99 ;  /* 0x000000633a6a7221 */ /* 0x000fe20000010100 */
[----:B------:R-:W-:Y:S01]  /*1830*/  FMUL.FTZ R114, R93, R114 ;  /* 0x000000725d727220 */ /* 0x000fe20000410000 */
[----:B------:R-:W-:Y:S01]  /*1840*/  FFMA.FTZ R98, R81, R98, 1 ;  /* 0x3f80000051627423 */ /* 0x000fe20000010062 */
[----:B------:R-:W-:Y:S01]  /*1850*/  FMUL.FTZ R93, R52, -1.4426950216293334961 ;  /* 0xbfb8aa3b345d7820 */ /* 0x000fe20000410000 */
[----:B------:R-:W-:Y:S01]  /*1860*/  FFMA.FTZ R105, R83, R104, 1 ;  /* 0x3f80000053697423 */ /* 0x000fe20000010068 */
[----:B------:R-:W-:Y:S02]  /*1870*/  HADD2.F32 R81, -RZ, R74.H1_H1 ;  /* 0x3000004aff517230 */ /* 0x000fe40000004100 */
[----:B------:R-:W-:Y:S01]  /*1880*/  FMUL.FTZ R76, R39, R106 ;  /* 0x0000006a274c7220 */ /* 0x000fe20000410000 */
[----:B------:R-:W-:Y:S01]  /*1890*/  FADD.FTZ R106, -R96, 1 ;  /* 0x3f800000606a7421 */ /* 0x000fe20000010100 */
[----:B------:R-:W-:Y:S01]  /*18a0*/  FMUL.FTZ R105, R94, R105 ;  /* 0x000000695e697220 */ /* 0x000fe20000410000 */
[----:B------:R-:W1:Y:S01]  /*18b0*/  MUFU.EX2 R93, R93 ;  /* 0x0000005d005d7308 */ /* 0x000e620000000800 */
[----:B------:R-:W-:Y:S01]  /*18c0*/  FADD.FTZ R94, -R58, R81 ;  /* 0x000000513a5e7221 */ /* 0x000fe20000010100 */
[----:B------:R-:W-:Y:S01]  /*18d0*/  FFMA.FTZ R87, R87, R106, 1 ;  /* 0x3f80000057577423 */ /* 0x000fe2000001006a */
[----:B------:R-:W-:-:S02]  /*18e0*/  HADD2.F32 R81, -RZ, R75.H0_H0 ;  /* 0x2000004bff517230 */ /* 0x000fc40000004100 */
[----:B------:R-:W-:Y:S01]  /*18f0*/  FADD.FTZ R89, R89, 1 ;  /* 0x3f80000059597421 */ /* 0x000fe20000010000 */
[----:B------:R-:W-:Y:S01]  /*1900*/  FMUL.FTZ R107, R101, R98 ;  /* 0x00000062656b7220 */ /* 0x000fe20000410000 */
[----:B------:R-:W-:Y:S01]  /*1910*/  FMUL.FTZ R94, R39, R94 ;  /* 0x0000005e275e7220 */ /* 0x000fe20000410000 */
[----:B------:R-:W-:Y:S01]  /*1920*/  FMUL.FTZ R101, R96, R87 ;  /* 0x0000005760657220 */ /* 0x000fe20000410000 */
[----:B0-----:R-:W-:Y:S01]  /*1930*/  FADD.FTZ R104, -R95, 1 ;  /* 0x3f8000005f687421 */ /* 0x001fe20000010100 */
[----:B------:R-:W-:Y:S01]  /*1940*/  FADD.FTZ R87, R102, 1 ;  /* 0x3f80000066577421 */ /* 0x000fe20000010000 */
[----:B------:R-:W-:Y:S01]  /*1950*/  FADD.FTZ R91, R91, 1 ;  /* 0x3f8000005b5b7421 */ /* 0x000fe20000010000 */
[----:B------:R-:W-:Y:S01]  /*1960*/  FADD.FTZ R98, -R58, R81 ;  /* 0x000000513a627221 */ /* 0x000fe20000010100 */
[----:B------:R-:W0:Y:S01]  /*1970*/  MUFU.RCP R83, R89 ;  /* 0x0000005900537308 */ /* 0x000e220000001000 */
[----:B------:R-:W-:Y:S01]  /*1980*/  FFMA.FTZ R81, R29, R94, R34 ;  /* 0x0000005e1d517223 */ /* 0x000fe20000010022 */
[----:B------:R-:W-:Y:S01]  /*1990*/  FFMA.FTZ R104, R85, R104, 1 ;  /* 0x3f80000055687423 */ /* 0x000fe20000010068 */
[----:B------:R-:W-:Y:S01]  /*19a0*/  FFMA.FTZ R100, R30, R76, R33 ;  /* 0x0000004c1e647223 */ /* 0x000fe20000010021 */
[----:B------:R-:W-:-:S04]  /*19b0*/  HADD2.F32 R74, -RZ, R60.H0_H0 ;  /* 0x2000003cff4a7230 */ /* 0x000fc80000004100 */
[----:B------:R1:W-:Y:S01]  /*19c0*/  MUFU.RCP R85, R91 ;  /* 0x0000005b00557308 */ /* 0x0003e20000001000 */
[----:B------:R-:W-:Y:S01]  /*19d0*/  FMUL.FTZ R77, R100, -1.4426950216293334961 ;  /* 0xbfb8aa3b644d7820 */ /* 0x000fe20000410000 */
[----:B------:R-:W-:Y:S02]  /*19e0*/  HADD2.F32 R60, -RZ, R60.H1_H1 ;  /* 0x3000003cff3c7230 */ /* 0x000fe40000004100 */
[----:B------:R-:W-:-:S04]  /*19f0*/  FMUL.FTZ R107, R74, R107 ;  /* 0x0000006b4a6b7220 */ /* 0x000fc80000410000 */
[----:B------:R-:W2:Y:S01]  /*1a00*/  MUFU.RCP R87, R87 ;  /* 0x0000005700577308 */ /* 0x000ea20000001000 */
[----:B-1----:R-:W-:Y:S01]  /*1a10*/  FMUL.FTZ R91, R81, -1.4426950216293334961 ;  /* 0xbfb8aa3b515b7820 */ /* 0x002fe20000410000 */
[--C-:B------:R-:W-:Y:S02]  /*1a20*/  HADD2.F32 R96, -RZ, R61.reuse.H0_H0 ;  /* 0x2000003dff607230 */ /* 0x100fe40000004100 */
[----:B------:R-:W-:Y:S01]  /*1a30*/  FMUL.FTZ R103, R95, R104 ;  /* 0x000000685f677220 */ /* 0x000fe20000410000 */
[----:B------:R-:W-:Y:S01]  /*1a40*/  FADD.FTZ R89, R93, 1 ;  /* 0x3f8000005d597421 */ /* 0x000fe20000010000 */
[----:B------:R-:W-:Y:S02]  /*1a50*/  FMUL.FTZ R74, R39, R98 ;  /* 0x00000062274a7220 */ /* 0x000fe40000410000 */
[----:B------:R-:W1:Y:S01]  /*1a60*/  MUFU.EX2 R91, R91 ;  /* 0x0000005b005b7308 */ /* 0x000e620000000800 */
[----:B------:R-:W-:Y:S01]  /*1a70*/  FMUL.FTZ R105, R60, R105 ;  /* 0x000000693c697220 */ /* 0x000fe20000410000 */
[----:B------:R-:W-:Y:S01]  /*1a80*/  FMUL.FTZ R103, R96, R103 ;  /* 0x0000006760677220 */ /* 0x000fe20000410000 */
[----:B------:R-:W-:Y:S01]  /*1a90*/  FFMA.FTZ R60, R31, R74, R36 ;  /* 0x0000004a1f3c7223 */ /* 0x000fe20000010024 */
[----:B------:R-:W-:-:S02]  /*1aa0*/  HADD2.F32 R96, -RZ, R61.H1_H1 ;  /* 0x3000003dff607230 */ /* 0x000fc40000004100 */
[----:B0-----:R-:W-:Y:S02]  /*1ab0*/  FADD.FTZ R98, -R83, 1 ;  /* 0x3f80000053627421 */ /* 0x001fe40000010100 */
[----:B------:R-:W0:Y:S01]  /*1ac0*/  MUFU.EX2 R77, R77 ;  /* 0x0000004d004d7308 */ /* 0x000e220000000800 */
[----:B------:R-:W-:Y:S01]  /*1ad0*/  FMUL.FTZ R93, R60, -1.4426950216293334961 ;  /* 0xbfb8aa3b3c5d7820 */ /* 0x000fe20000410000 */
[----:B------:R-:W-:Y:S01]  /*1ae0*/  FMUL.FTZ R101, R96, R101 ;  /* 0x0000006560657220 */ /* 0x000fe20000410000 */
[----:B------:R-:W-:-:S05]  /*1af0*/  FFMA.FTZ R98, R49, R98, 1 ;  /* 0x3f80000031627423 */ /* 0x000fca0000010062 */
[----:B------:R-:W3:Y:S01]  /*1b00*/  MUFU.RCP R89, R89 ;  /* 0x0000005900597308 */ /* 0x000ee20000001000 */
[----:B--2---:R-:W-:Y:S01]  /*1b10*/  FADD.FTZ R96, -R87, 1 ;  /* 0x3f80000057607421 */ /* 0x004fe20000010100 */
[----:B------:R-:W-:-:S03]  /*1b20*/  HADD2.F32 R75, -RZ, R75.H1_H1 ;  /* 0x3000004bff4b7230 */ /* 0x000fc60000004100 */
[----:B------:R-:W-:-:S03]  /*1b30*/  FFMA.FTZ R104, R53, R96, 1 ;  /* 0x3f80000035687423 */ /* 0x000fc60000010060 */
[----:B------:R-:W2:Y:S01]  /*1b40*/  MUFU.EX2 R49, R93 ;  /* 0x0000005d00317308 */ /* 0x000ea20000000800 */
[----:B------:R-:W-:Y:S01]  /*1b50*/  FADD.FTZ R96, -R58, R75 ;  /* 0x0000004b3a607221 */ /* 0x000fe20000010100 */
[----:B-1----:R-:W-:Y:S01]  /*1b60*/  FADD.FTZ R75, R91, 1 ;  /* 0x3f8000005b4b7421 */ /* 0x002fe20000010000 */
[----:B------:R-:W-:Y:S01]  /*1b70*/  FADD.FTZ R102, -R85, 1 ;  /* 0x3f80000055667421 */ /* 0x000fe20000010100 */
[----:B0-----:R-:W-:Y:S01]  /*1b80*/  FADD.FTZ R61, R77, 1 ;  /* 0x3f8000004d3d7421 */ /* 0x001fe20000010000 */
[----:B------:R-:W-:Y:S01]  /*1b90*/  FMUL.FTZ R98, R83, R98 ;  /* 0x0000006253627220 */ /* 0x000fe20000410000 */
[----:B------:R-:W-:Y:S02]  /*1ba0*/  HADD2.F32 R99, -RZ, R54.H0_H0 ;  /* 0x20000036ff637230 */ /* 0x000fe40000004100 */
[----:B------:R-:W-:Y:S01]  /*1bb0*/  FFMA.FTZ R102, R59, R102, 1 ;  /* 0x3f8000003b667423 */ /* 0x000fe20000010066 */
[----:B------:R-:W0:Y:S01]  /*1bc0*/  MUFU.RCP R75, R75 ;  /* 0x0000004b004b7308 */ /* 0x000e220000001000 */
[----:B---3--:R-:W-:Y:S01]  /*1bd0*/  FADD.FTZ R59, -R89, 1 ;  /* 0x3f800000593b7421 */ /* 0x008fe20000010100 */
[----:B------:R-:W-:-:S02]  /*1be0*/  HADD2.F32 R83, -RZ, R62.H0_H0 ;  /* 0x2000003eff537230 */ /* 0x000fc40000004100 */
[----:B------:R-:W-:Y:S01]  /*1bf0*/  FMUL.FTZ R96, R39, R96 ;  /* 0x0000006027607220 */ /* 0x000fe20000410000 */
[----:B------:R-:W-:Y:S01]  /*1c00*/  FMUL.FTZ R99, R99, R98 ;  /* 0x0000006263637220 */ /* 0x000fe20000410000 */
[----:B------:R-:W-:Y:S01]  /*1c10*/  FFMA.FTZ R52, R52, R59, 1 ;  /* 0x3f80000034347423 */ /* 0x000fe2000001003b */
[----:B------:R-:W-:Y:S01]  /*1c20*/  FMUL.FTZ R102, R85, R102 ;  /* 0x0000006655667220 */ /* 0x000fe20000410000 */
[----:B------:R-:W-:Y:S01]  /*1c30*/  FFMA.FTZ R59, R32, R96, R35 ;  /* 0x00000060203b7223 */ /* 0x000fe20000010023 */
[----:B------:R-:W1:Y:S01]  /*1c40*/  MUFU.RCP R61, R61 ;  /* 0x0000003d003d7308 */ /* 0x000e620000001000 */
[----:B------:R-:W-:Y:S01]  /*1c50*/  FADD.FTZ R98, -R58, R83 ;  /* 0x000000533a627221 */ /* 0x000fe20000010100 */
[----:B------:R-:W-:Y:S02]  /*1c60*/  HADD2.F32 R97, -RZ, R54.H1_H1 ;  /* 0x30000036ff617230 */ /* 0x000fe40000004100 */
[----:B--2---:R-:W-:Y:S01]  /*1c70*/  FADD.FTZ R85, R49, 1 ;  /* 0x3f80000031557421 */ /* 0x004fe20000010000 */
[----:B------:R-:W-:-:S02]  /*1c80*/  HADD2.F32 R83, -RZ, R62.H1_H1 ;  /* 0x3000003eff537230 */ /* 0x000fc40000004100 */
[----:B------:R-:W-:Y:S01]  /*1c90*/  FMUL.FTZ R77, R59, -1.4426950216293334961 ;  /* 0xbfb8aa3b3b4d7820 */ /* 0x000fe20000410000 */
[----:B------:R-:W-:Y:S01]  /*1ca0*/  FMUL.FTZ R62, R39, R98 ;  /* 0x00000062273e7220 */ /* 0x000fe20000410000 */
[----:B------:R-:W-:Y:S02]  /*1cb0*/  HADD2.F32 R98, -RZ, R55.H1_H1 ;  /* 0x30000037ff627230 */ /* 0x000fe40000004100 */
[----:B------:R-:W-:Y:S01]  /*1cc0*/  FMUL.FTZ R95, R89, R52 ;  /* 0x00000034595f7220 */ /* 0x000fe20000410000 */
[----:B------:R-:W-:Y:S01]  /*1cd0*/  FMUL.FTZ R93, R87, R104 ;  /* 0x00000068575d7220 */ /* 0x000fe20000410000 */
[----:B------:R-:W-:Y:S01]  /*1ce0*/  FMUL.FTZ R97, R97, R102 ;  /* 0x0000006661617220 */ /* 0x000fe20000410000 */
[----:B------:R-:W2:Y:S01]  /*1cf0*/  LDG.E.64.CONSTANT R52, desc[UR10][R118.64+0xb400] ;  /* 0x00b4000a76347981 */ /* 0x000ea2000c1e9b00 */
[----:B------:R-:W3:Y:S01]  /*1d00*/  MUFU.RCP R85, R85 ;  /* 0x0000005500557308 */ /* 0x000ee20000001000 */
[----:B------:R-:W-:Y:S01]  /*1d10*/  FADD.FTZ R102, -R58, R83 ;  /* 0x000000533a667221 */ /* 0x000fe20000010100 */
[----:B------:R-:W-:-:S03]  /*1d20*/  FMUL.FTZ R93, R98, R93 ;  /* 0x0000005d625d7220 */ /* 0x000fc60000410000 */
[----:B------:R-:W-:Y:S01]  /*1d30*/  FMUL.FTZ R98, R39, R102 ;  /* 0x0000006627627220 */ /* 0x000fe20000410000 */
[----:B0-----:R-:W-:Y:S02]  /*1d40*/  FADD.FTZ R102, -R75, 1 ;  /* 0x3f8000004b667421 */ /* 0x001fe40000010100 */
[----:B------:R-:W0:Y:S01]  /*1d50*/  MUFU.EX2 R77, R77 ;  /* 0x0000004d004d7308 */ /* 0x000e220000000800 */
[----:B------:R-:W-:Y:S02]  /*1d60*/  HADD2.F32 R54, -RZ, R55.H0_H0 ;  /* 0x20000037ff367230 */ /* 0x000fe40000004100 */
[----:B-1----:R-:W-:Y:S01]  /*1d70*/  FADD.FTZ R49, -R61, 1 ;  /* 0x3f8000003d317421 */ /* 0x002fe20000010100 */
[----:B------:R-:W-:Y:S01]  /*1d80*/  FFMA.FTZ R102, R81, R102, 1 ;  /* 0x3f80000051667423 */ /* 0x000fe20000010066 */
[--C-:B------:R-:W-:Y:S02]  /*1d90*/  HADD2.F32 R55, -RZ, R63.reuse.H0_H0 ;  /* 0x2000003fff377230 */ /* 0x100fe40000004100 */
[----:B------:R-:W-:Y:S01]  /*1da0*/  FMUL.FTZ R95, R54, R95 ;  /* 0x0000005f365f7220 */ /* 0x000fe20000410000 */
[----:B------:R-:W-:Y:S01]  /*1db0*/  FFMA.FTZ R54, R30, R62, R33 ;  /* 0x0000003e1e367223 */ /* 0x000fe20000010021 */
[----:B------:R-:W-:Y:S01]  /*1dc0*/  FFMA.FTZ R100, R100, R49, 1 ;  /* 0x3f80000064647423 */ /* 0x000fe20000010031 */
[----:B------:R-:W-:Y:S01]  /*1dd0*/  FMUL.FTZ R89, R75, R102 ;  /* 0x000000664b597220 */ /* 0x000fe20000410000 */
[----:B------:R-:W-:-:S02]  /*1de0*/  HADD2.F32 R63, -RZ, R63.H1_H1 ;  /* 0x3000003fff3f7230 */ /* 0x000fc40000004100 */
[----:B------:R-:W-:Y:S01]  /*1df0*/  FADD.FTZ R102, -R58, R55 ;  /* 0x000000373a667221 */ /* 0x000fe20000010100 */
[----:B------:R-:W-:Y:S01]  /*1e00*/  FMUL.FTZ R83, R54, -1.4426950216293334961 ;  /* 0xbfb8aa3b36537820 */ /* 0x000fe20000410000 */
[----:B------:R-:W-:Y:S01]  /*1e10*/  FMUL.FTZ R91, R61, R100 ;  /* 0x000000643d5b7220 */ /* 0x000fe20000410000 */
[----:B---3--:R-:W-:Y:S01]  /*1e20*/  FADD.FTZ R55, -R85, 1 ;  /* 0x3f80000055377421 */ /* 0x008fe20000010100 */
[----:B------:R-:W-:Y:S01]  /*1e30*/  FMUL.FTZ R102, R39, R102 ;  /* 0x0000006627667220 */ /* 0x000fe20000410000 */
[----:B------:R-:W-:Y:S01]  /*1e40*/  FADD.FTZ R100, -R58, R63 ;  /* 0x0000003f3a647221 */ /* 0x000fe20000010100 */
[----:B0-----:R-:W-:Y:S01]  /*1e50*/  FADD.FTZ R77, R77, 1 ;  /* 0x3f8000004d4d7421 */ /* 0x001fe20000010000 */
[----:B------:R-:W-:Y:S01]  /*1e60*/  FFMA.FTZ R49, R29, R98, R34 ;  /* 0x000000621d317223 */ /* 0x000fe20000010022 */
[----:B------:R-:W-:Y:S01]  /*1e70*/  FFMA.FTZ R60, R60, R55, 1 ;  /* 0x3f8000003c3c7423 */ /* 0x000fe20000010037 */
[----:B------:R-:W-:Y:S01]  /*1e80*/  FFMA.FTZ R55, R31, R102, R36 ;  /* 0x000000661f377223 */ /* 0x000fe20000010024 */
[----:B------:R-:W-:Y:S01]  /*1e90*/  FMUL.FTZ R100, R39, R100 ;  /* 0x0000006427647220 */ /* 0x000fe20000410000 */
[----:B------:R-:W0:Y:S01]  /*1ea0*/  MUFU.EX2 R83, R83 ;  /* 0x0000005300537308 */ /* 0x000e220000000800 */
[----:B------:R-:W-:Y:S01]  /*1eb0*/  FMUL.FTZ R61, R49, -1.4426950216293334961 ;  /* 0xbfb8aa3b313d7820 */ /* 0x000fe20000410000 */
[----:B------:R-:W-:Y:S01]  /*1ec0*/  FMUL.FTZ R87, R85, R60 ;  /* 0x0000003c55577220 */ /* 0x000fe20000410000 */
[----:B------:R-:W-:Y:S01]  /*1ed0*/  FMUL.FTZ R63, R55, -1.4426950216293334961 ;  /* 0xbfb8aa3b373f7820 */ /* 0x000fe20000410000 */
[----:B------:R-:W-:-:S04]  /*1ee0*/  FFMA.FTZ R60, R32, R100, R35 ;  /* 0x00000064203c7223 */ /* 0x000fc80000010023 */
[----:B------:R-:W1:Y:S08]  /*1ef0*/  MUFU.RCP R77, R77 ;  /* 0x0000004d004d7308 */ /* 0x000e700000001000 */
[----:B------:R3:W1:Y:S02]  /*1f00*/  MUFU.EX2 R75, R61 ;  /* 0x0000003d004b7308 */ /* 0x0006640000000800 */
[----:B---3--:R-:W-:-:S06]  /*1f10*/  FMUL.FTZ R61, R60, -1.4426950216293334961 ;  /* 0xbfb8aa3b3c3d7820 */ /* 0x008fcc0000410000 */
[----:B------:R-:W3:Y:S01]  /*1f20*/  MUFU.EX2 R63, R63 ;  /* 0x0000003f003f7308 */ /* 0x000ee20000000800 */
[----:B0-----:R-:W-:-:S07]  /*1f30*/  FADD.FTZ R83, R83, 1 ;  /* 0x3f80000053537421 */ /* 0x001fce0000010000 */
[----:B------:R-:W0:Y:S01]  /*1f40*/  MUFU.EX2 R61, R61 ;  /* 0x0000003d003d7308 */ /* 0x000e220000000800 */
[----:B-1----:R-:W-:Y:S01]  /*1f50*/  FADD.FTZ R104, -R77, 1 ;  /* 0x3f8000004d687421 */ /* 0x002fe20000010100 */
[----:B------:R-:W-:-:S03]  /*1f60*/  FADD.FTZ R75, R75, 1 ;  /* 0x3f8000004b4b7421 */ /* 0x000fc60000010000 */
[----:B------:R-:W-:-:S03]  /*1f70*/  FFMA.FTZ R104, R59, R104, 1 ;  /* 0x3f8000003b687423 */ /* 0x000fc60000010068 */
[----:B------:R-:W1:Y:S01]  /*1f80*/  MUFU.RCP R83, R83 ;  /* 0x0000005300537308 */ /* 0x000e620000001000 */
[----:B---3--:R-:W-:Y:S01]  /*1f90*/  FADD.FTZ R59, R63, 1 ;  /* 0x3f8000003f3b7421 */ /* 0x008fe20000010000 */
[----:B------:R-:W-:Y:S01]  /*1fa0*/  FMUL.FTZ R85, R77, R104 ;  /* 0x000000684d557220 */ /* 0x000fe20000410000 */
[--C-:B------:R-:W-:Y:S02]  /*1fb0*/  HADD2.F32 R104, -RZ, R72.reuse.H0_H0 ;  /* 0x20000048ff687230 */ /* 0x100fe40000004100 */
[----:B------:R-:W-:-:S03]  /*1fc0*/  HADD2.F32 R72, -RZ, R72.H1_H1 ;  /* 0x30000048ff487230 */ /* 0x000fc60000004100 */
[----:B------:R-:W3:Y:S01]  /*1fd0*/  MUFU.RCP R81, R75 ;  /* 0x0000004b00517308 */ /* 0x000ee20000001000 */
[----:B0-----:R-:W-:Y:S01]  /*1fe0*/  FADD.FTZ R77, R61, 1 ;  /* 0x3f8000003d4d7421 */ /* 0x001fe20000010000 */
[----:B------:R-:W-:Y:S01]  /*1ff0*/  FMUL.FTZ R89, R72, R89 ;  /* 0x0000005948597220 */ /* 0x000fe20000410000 */
[----:B------:R-:W-:-:S05]  /*2000*/  HADD2.F32 R72, -RZ, R73.H0_H0 ;  /* 0x20000049ff487230 */ /* 0x000fca0000004100 */
[----:B------:R-:W0:Y:S01]  /*2010*/  MUFU.RCP R59, R59 ;  /* 0x0000003b003b7308 */ /* 0x000e220000001000 */
[----:B-1----:R-:W-:Y:S01]  /*2020*/  FADD.FTZ R61, -R83, 1 ;  /* 0x3f800000533d7421 */ /* 0x002fe20000010100 */
[----:B------:R-:W-:-:S06]  /*2030*/  FMUL.FTZ R87, R72, R87 ;  /* 0x0000005748577220 */ /* 0x000fcc0000410000 */
[----:B------:R-:W1:Y:S01]  /*2040*/  MUFU.RCP R77, R77 ;  /* 0x0000004d004d7308 */ /* 0x000e620000001000 */
[----:B------:R-:W-:Y:S02]  /*2050*/  HADD2.F32 R72, -RZ, R73.H1_H1 ;  /* 0x30000049ff487230 */ /* 0x000fe40000004100 */
[----:B------:R-:W-:-:S03]  /*2060*/  FFMA.FTZ R54, R54, R61, 1 ;  /* 0x3f80000036367423 */ /* 0x000fc6000001003d */
[----:B------:R-:W-:Y:S01]  /*2070*/  FMUL.FTZ R85, R72, R85 ;  /* 0x0000005548557220 */ /* 0x000fe20000410000 */
[----:B---3--:R-:W-:Y:S01]  /*2080*/  FADD.FTZ R72, -R81, 1 ;  /* 0x3f80000051487421 */ /* 0x008fe20000010100 */
[----:B------:R-:W-:Y:S01]  /*2090*/  FMUL.FTZ R83, R83, R54 ;  /* 0x0000003653537220 */ /* 0x000fe20000410000 */
[----:B0-----:R-:W-:Y:S02]  /*20a0*/  FADD.FTZ R54, -R59, 1 ;  /* 0x3f8000003b367421 */ /* 0x001fe40000010100 */
[----:B------:R-:W-:Y:S02]  /*20b0*/  FFMA.FTZ R72, R49, R72, 1 ;  /* 0x3f80000031487423 */ /* 0x000fe40000010048 */
[----:B------:R-:W-:Y:S01]  /*20c0*/  FFMA.FTZ R54, R55, R54, 1 ;  /* 0x3f80000037367423 */ /* 0x000fe20000010036 */
[----:B-1----:R-:W-:-:S04]  /*20d0*/  FADD.FTZ R49, -R77, 1 ;  /* 0x3f8000004d317421 */ /* 0x002fc80000010100 */
[----:B------:R-:W-:Y:S01]  /*20e0*/  FFMA.FTZ R106, R60, R49, 1 ;  /* 0x3f8000003c6a7423 */ /* 0x000fe20000010031 */
[----:B------:R-:W-:Y:S02]  /*20f0*/  FMUL.FTZ R60, R59, R54 ;  /* 0x000000363b3c7220 */ /* 0x000fe40000410000 */
[----:B------:R0:W3:Y:S01]  /*2100*/  LDG.E.64.CONSTANT R54, desc[UR10][R118.64+0xd200] ;  /* 0x00d2000a76367981 */ /* 0x0000e2000c1e9b00 */
[--C-:B------:R-:W-:Y:S02]  /*2110*/  HADD2.F32 R61, -RZ, R64.reuse.H0_H0 ;  /* 0x20000040ff3d7230 */ /* 0x100fe40000004100 */
[----:B------:R-:W-:Y:S01]  /*2120*/  FMUL.FTZ R91, R104, R91 ;  /* 0x0000005b685b7220 */ /* 0x000fe20000410000 */
[----:B------:R-:W-:Y:S02]  /*2130*/  HADD2.F32 R49, -RZ, R64.H1_H1 ;  /* 0x30000040ff317230 */ /* 0x000fe40000004100 */
[----:B------:R-:W-:Y:S01]  /*2140*/  FMUL.FTZ R81, R81, R72 ;  /* 0x0000004851517220 */ /* 0x000fe20000410000 */
[----:B------:R-:W-:-:S02]  /*2150*/  FADD.FTZ R104, -R58, R61 ;  /* 0x0000003d3a687221 */ /* 0x000fc40000010100 */
[----:B------:R-:W-:Y:S01]  /*2160*/  FADD.FTZ R72, -R58, R49 ;  /* 0x000000313a487221 */ /* 0x000fe20000010100 */
[----:B------:R-:W-:Y:S02]  /*2170*/  HADD2.F32 R49, -RZ, R65.H0_H0 ;  /* 0x20000041ff317230 */ /* 0x000fe40000004100 */
[----:B------:R-:W-:-:S04]  /*2180*/  FMUL.FTZ R104, R39, R104 ;  /* 0x0000006827687220 */ /* 0x000fc80000410000 */
[----:B------:R-:W-:Y:S01]  /*2190*/  FFMA.FTZ R63, R30, R104, R33 ;  /* 0x000000681e3f7223 */ /* 0x000fe20000010021 */
[----:B------:R-:W-:Y:S01]  /*21a0*/  FADD.FTZ R64, -R58, R49 ;  /* 0x000000313a407221 */ /* 0x000fe20000010100 */
[----:B------:R-:W-:Y:S02]  /*21b0*/  FMUL.FTZ R72, R39, R72 ;  /* 0x0000004827487220 */ /* 0x000fe40000410000 */
[----:B------:R-:W-:Y:S01]  /*21c0*/  FMUL.FTZ R59, R63, -1.4426950216293334961 ;  /* 0xbfb8aa3b3f3b7820 */ /* 0x000fe20000410000 */
[----:B------:R-:W-:Y:S01]  /*21d0*/  FMUL.FTZ R64, R39, R64 ;  /* 0x0000004027407220 */ /* 0x000fe20000410000 */
[----:B------:R-:W-:-:S03]  /*21e0*/  FFMA.FTZ R108, R29, R72, R34 ;  /* 0x000000481d6c7223 */ /* 0x000fc60000010022 */
[----:B------:R-:W-:Y:S01]  /*21f0*/  FFMA.FTZ R49, R31, R64, R36 ;  /* 0x000000401f317223 */ /* 0x000fe20000010024 */
[----:B------:R-:W1:Y:S01]  /*2200*/  MUFU.EX2 R59, R59 ;  /* 0x0000003b003b7308 */ /* 0x000e620000000800 */
[----:B------:R-:W-:Y:S02]  /*2210*/  FMUL.FTZ R73, R108, -1.4426950216293334961 ;  /* 0xbfb8aa3b6c497820 */ /* 0x000fe40000410000 */
[----:B------:R-:W-:Y:S01]  /*2220*/  FMUL.FTZ R61, R49, -1.4426950216293334961 ;  /* 0xbfb8aa3b313d7820 */ /* 0x000fe20000410000 */
[----:B------:R-:W-:Y:S02]  /*2230*/  HADD2.F32 R65, -RZ, R65.H1_H1 ;  /* 0x30000041ff417230 */ /* 0x000fe40000004100 */
[----:B------:R-:W-:Y:S02]  /*2240*/  FMUL.FTZ R77, R77, R106 ;  /* 0x0000006a4d4d7220 */ /* 0x000fe40000410000 */
[----:B------:R-:W4:Y:S01]  /*2250*/  MUFU.EX2 R73, R73 ;  /* 0x0000004900497308 */ /* 0x000f220000000800 */
[----:B------:R-:W-:-:S07]  /*2260*/  FADD.FTZ R106, -R58, R65 ;  /* 0x000000413a6a7221 */ /* 0x000fce0000010100 */
[----:B------:R-:W5:Y:S01]  /*2270*/  MUFU.EX2 R61, R61 ;  /* 0x0000003d003d7308 */ /* 0x000f620000000800 */
[----:B------:R-:W-:Y:S01]  /*2280*/  FMUL.FTZ R106, R39, R106 ;  /* 0x0000006a276a7220 */ /* 0x000fe20000410000 */
[----:B-1----:R-:W-:-:S03]  /*2290*/  FADD.FTZ R75, R59, 1 ;  /* 0x3f8000003b4b7421 */ /* 0x002fc60000010000 */
[----:B------:R-:W-:-:S03]  /*22a0*/  FFMA.FTZ R59, R32, R106, R35 ;  /* 0x0000006a203b7223 */ /* 0x000fc60000010023 */
[----:B------:R-:W1:Y:S01]  /*22b0*/  MUFU.RCP R75, R75 ;  /* 0x0000004b004b7308 */ /* 0x000e620000001000 */
[----:B------:R-:W-:Y:S01]  /*22c0*/  FMUL.FTZ R65, R59, -1.4426950216293334961 ;  /* 0xbfb8aa3b3b417820 */ /* 0x000fe20000410000 */
[----:B----4-:R-:W-:Y:S01]  /*22d0*/  FADD.FTZ R73, R73, 1 ;  /* 0x3f80000049497421 */ /* 0x010fe20000010000 */
[----:B-----5:R-:W-:-:S05]  /*22e0*/  FADD.FTZ R61, R61, 1 ;  /* 0x3f8000003d3d7421 */ /* 0x020fca0000010000 */
[----:B------:R-:W4:Y:S01]  /*22f0*/  MUFU.EX2 R65, R65 ;  /* 0x0000004100417308 */ /* 0x000f220000000800 */
[--C-:B------:R-:W-:Y:S02]  /*2300*/  HADD2.F32 R110, -RZ, R78.reuse.H0_H0 ;  /* 0x2000004eff6e7230 */ /* 0x100fe40000004100 */
[----:B------:R-:W-:-:S05]  /*2310*/  HADD2.F32 R78, -RZ, R78.H1_H1 ;  /* 0x3000004eff4e7230 */ /* 0x000fca0000004100 */
[----:B------:R-:W5:Y:S01]  /*2320*/  MUFU.RCP R73, R73 ;  /* 0x0000004900497308 */ /* 0x000f620000001000 */
[----:B------:R-:W-:-:S07]  /*2330*/  FMUL.FTZ R81, R78, R81 ;  /* 0x000000514e517220 */ /* 0x000fce0000410000 */
[----:B------:R-:W0:Y:S01]  /*2340*/  MUFU.RCP R61, R61 ;  /* 0x0000003d003d7308 */ /* 0x000e220000001000 */
[----:B-1----:R-:W-:Y:S01]  /*2350*/  FADD.FTZ R78, -R75, 1 ;  /* 0x3f8000004b4e7421 */ /* 0x002fe20000010100 */
[----:B------:R-:W-:-:S03]  /*2360*/  FMUL.FTZ R83, R110, R83 ;  /* 0x000000536e537220 */ /* 0x000fc60000410000 */
[----:B------:R-:W-:Y:S01]  /*2370*/  FFMA.FTZ R78, R63, R78, 1 ;  /* 0x3f8000003f4e7423 */ /* 0x000fe2000001004e */
[----:B----4-:R-:W-:Y:S01]  /*2380*/  FADD.FTZ R63, R65, 1 ;  /* 0x3f800000413f7421 */ /* 0x010fe20000010000 */
[--C-:B------:R-:W-:Y:S02]  /*2390*/  HADD2.F32 R65, -RZ, R79.reuse.H0_H0 ;  /* 0x2000004fff417230 */ /* 0x100fe40000004100 */
[----:B------:R-:W-:Y:S02]  /*23a0*/  HADD2.F32 R110, -RZ, R79.H1_H1 ;  /* 0x3000004fff6e7230 */ /* 0x000fe40000004100 */
[----:B-----5:R-:W-:Y:S01]  /*23b0*/  FADD.FTZ R79, -R73, 1 ;  /* 0x3f800000494f7421 */ /* 0x020fe20000010100 */
[----:B------:R-:W-:-:S03]  /*23c0*/  FMUL.FTZ R75, R75, R78 ;  /* 0x0000004e4b4b7220 */ /* 0x000fc60000410000 */
[----:B------:R-:W-:Y:S01]  /*23d0*/  FFMA.FTZ R108, R108, R79, 1 ;  /* 0x3f8000006c6c7423 */ /* 0x000fe2000001004f */
[----:B0-----:R-:W-:Y:S01]  /*23e0*/  FADD.FTZ R78, -R61, 1 ;  /* 0x3f8000003d4e7421 */ /* 0x001fe20000010100 */
[----:B------:R-:W-:Y:S01]  /*23f0*/  FMUL.FTZ R79, R65, R60 ;  /* 0x0000003c414f7220 */ /* 0x000fe20000410000 */
[--C-:B------:R-:W-:Y:S02]  /*2400*/  HADD2.F32 R65, -RZ, R50.reuse.H0_H0 ;  /* 0x20000032ff417230 */ /* 0x100fe40000004100 */
[----:B------:R-:W-:Y:S01]  /*2410*/  FFMA.FTZ R78, R49, R78, 1 ;  /* 0x3f800000314e7423 */ /* 0x000fe2000001004e */
[----:B------:R-:W-:Y:S02]  /*2420*/  HADD2.F32 R49, -RZ, R50.H1_H1 ;  /* 0x30000032ff317230 */ /* 0x000fe40000004100 */
[----:B------:R-:W-:Y:S01]  /*2430*/  FMUL.FTZ R73, R73, R108 ;  /* 0x0000006c49497220 */ /* 0x000fe20000410000 */
[C---:B------:R-:W-:Y:S02]  /*2440*/  FADD.FTZ R60, -R58.reuse, R65 ;  /* 0x000000413a3c7221 */ /* 0x040fe40000010100 */
[----:B------:R-:W-:-:S02]  /*2450*/  FADD.FTZ R108, -R58, R49 ;  /* 0x000000313a6c7221 */ /* 0x000fc40000010100 */
[C---:B------:R-:W-:Y:S02]  /*2460*/  FMUL.FTZ R60, R39.reuse, R60 ;  /* 0x0000003c273c7220 */ /* 0x040fe40000410000 */
[----:B------:R-:W-:Y:S02]  /*2470*/  FMUL.FTZ R108, R39, R108 ;  /* 0x0000006c276c7220 */ /* 0x000fe40000410000 */
[----:B------:R-:W-:Y:S02]  /*2480*/  FFMA.FTZ R118, R30, R60, R33 ;  /* 0x0000003c1e767223 */ /* 0x000fe40000010021 */
[----:B------:R-:W-:Y:S02]  /*2490*/  FFMA.FTZ R49, R29, R108, R34 ;  /* 0x0000006c1d317223 */ /* 0x000fe40000010022 */
[----:B------:R-:W-:Y:S01]  /*24a0*/  FMUL.FTZ R124, R118, -1.4426950216293334961 ;  /* 0xbfb8aa3b767c7820 */ /* 0x000fe20000410000 */
[----:B------:R-:W0:Y:S01]  /*24b0*/  MUFU.RCP R63, R63 ;  /* 0x0000003f003f7308 */ /* 0x000e220000001000 */
[----:B------:R-:W-:-:S07]  /*24c0*/  FMUL.FTZ R125, R49, -1.4426950216293334961 ;  /* 0xbfb8aa3b317d7820 */ /* 0x000fce0000410000 */
[----:B------:R-:W1:Y:S08]  /*24d0*/  MUFU.EX2 R124, R124 ;  /* 0x0000007c007c7308 */ /* 0x000e700000000800 */
[----:B------:R-:W4:Y:S01]  /*24e0*/  MUFU.EX2 R125, R125 ;  /* 0x0000007d007d7308 */ /* 0x000f220000000800 */
[----:B------:R-:W-:Y:S01]  /*24f0*/  FMUL.FTZ R77, R110, R77 ;  /* 0x0000004d6e4d7220 */ /* 0x000fe20000410000 */
[----:B0-----:R-:W-:-:S04]  /*2500*/  FADD.FTZ R110, -R63, 1 ;  /* 0x3f8000003f6e7421 */ /* 0x001fc80000010100 */
[----:B------:R-:W-:Y:S01]  /*2510*/  FFMA.FTZ R110, R59, R110, 1 ;  /* 0x3f8000003b6e7423 */ /* 0x000fe2000001006e */
[----:B-1----:R-:W-:Y:S01]  /*2520*/  FADD.FTZ R119, R124, 1 ;  /* 0x3f8000007c777421 */ /* 0x002fe20000010000 */
[----:B----4-:R-:W-:-:S05]  /*2530*/  FADD.FTZ R59, R125, 1 ;  /* 0x3f8000007d3b7421 */ /* 0x010fca0000010000 */
[----:B------:R-:W0:Y:S08]  /*2540*/  MUFU.RCP R119, R119 ;  /* 0x0000007700777308 */ /* 0x000e300000001000 */
[----:B------:R-:W1:Y:S01]  /*2550*/  MUFU.RCP R59, R59 ;  /* 0x0000003b003b7308 */ /* 0x000e620000001000 */
[----:B------:R-:W-:Y:S01]  /*2560*/  FMUL.FTZ R65, R61, R78 ;  /* 0x0000004e3d417220 */ /* 0x000fe20000410000 */
[----:B------:R-:W-:-:S02]  /*2570*/  HADD2.F32 R78, -RZ, R51.H0_H0 ;  /* 0x20000033ff4e7230 */ /* 0x000fc40000004100 */
[----:B------:R-:W-:-:S03]  /*2580*/  FMUL.FTZ R63, R63, R110 ;  /* 0x0000006e3f3f7220 */ /* 0x000fc60000410000 */
[----:B------:R-:W-:Y:S01]  /*2590*/  FADD.FTZ R78, -R58, R78 ;  /* 0x0000004e3a4e7221 */ /* 0x000fe20000010100 */
[----:B0-----:R-:W-:-:S03]  /*25a0*/  FADD.FTZ R61, -R119, 1 ;  /* 0x3f800000773d7421 */ /* 0x001fc60000010100 */
[----:B------:R-:W-:Y:S01]  /*25b0*/  FMUL.FTZ R78, R39, R78 ;  /* 0x0000004e274e7220 */ /* 0x000fe20000410000 */
[----:B------:R-:W-:Y:S01]  /*25c0*/  FFMA.FTZ R118, R118, R61, 1 ;  /* 0x3f80000076767423 */ /* 0x000fe2000001003d */
[----:B-1----:R-:W-:-:S04]  /*25d0*/  FADD.FTZ R110, -R59, 1 ;  /* 0x3f8000003b6e7421 */ /* 0x002fc80000010100 */
[----:B------:R-:W-:Y:S01]  /*25e0*/  FFMA.FTZ R124, R49, R110, 1 ;  /* 0x3f800000317c7423 */ /* 0x000fe2000001006e */
[----:B------:R-:W-:Y:S01]  /*25f0*/  FFMA.FTZ R110, R31, R78, R36 ;  /* 0x0000004e1f6e7223 */ /* 0x000fe20000010024 */
[----:B------:R-:W-:-:S03]  /*2600*/  FMUL.FTZ R61, R119, R118 ;  /* 0x00000076773d7220 */ /* 0x000fc60000410000 */
[----:B------:R-:W-:-:S06]  /*2610*/  FMUL.FTZ R119, R110, -1.4426950216293334961 ;  /* 0xbfb8aa3b6e777820 */ /* 0x000fcc0000410000 */
[----:B------:R-:W0:Y:S01]  /*2620*/  MUFU.EX2 R119, R119 ;  /* 0x0000007700777308 */ /* 0x000e220000000800 */
[----:B------:R-:W-:Y:S01]  /*2630*/  FMUL.FTZ R49, R59, R124 ;  /* 0x0000007c3b317220 */ /* 0x000fe20000410000 */
[----:B--2---:R-:W-:Y:S02]  /*2640*/  HADD2.F32 R124, -RZ, R52.H0_H0 ;  /* 0x20000034ff7c7230 */ /* 0x004fe40000004100 */
[----:B0-----:R-:W-:-:S04]  /*2650*/  FADD.FTZ R125, R119, 1 ;  /* 0x3f800000777d7421 */ /* 0x001fc80000010000 */
[----:B------:R-:W0:Y:S01]  /*2660*/  MUFU.RCP R118, R125 ;  /* 0x0000007d00767308 */ /* 0x000e220000001000 */
[----:B------:R-:W-:Y:S02]  /*2670*/  HADD2.F32 R51, -RZ, R51.H1_H1 ;  /* 0x30000033ff337230 */ /* 0x000fe40000004100 */
[----:B------:R-:W-:-:S03]  /*2680*/  FMUL.FTZ R75, R124, R75 ;  /* 0x0000004b7c4b7220 */ /* 0x000fc60000410000 */
[----:B------:R-:W-:Y:S01]  /*2690*/  FADD.FTZ R124, -R58, R51 ;  /* 0x000000333a7c7221 */ /* 0x000fe20000010100 */
[----:B0-----:R-:W-:-:S04]  /*26a0*/  FADD.FTZ R51, -R118, 1 ;  /* 0x3f80000076337421 */ /* 0x001fc80000010100 */
[----:B------:R-:W-:Y:S01]  /*26b0*/  FFMA.FTZ R51, R110, R51, 1 ;  /* 0x3f8000006e337423 */ /* 0x000fe20000010033 */
[----:B------:R-:W-:-:S03]  /*26c0*/  FMUL.FTZ R110, R39, R124 ;  /* 0x0000007c276e7220 */ /* 0x000fc60000410000 */
[----:B------:R-:W-:Y:S01]  /*26d0*/  FMUL.FTZ R51, R118, R51 ;  /* 0x0000003376337220 */ /* 0x000fe20000410000 */
[----:B------:R-:W-:-:S04]  /*26e0*/  FFMA.FTZ R118, R32, R110, R35 ;  /* 0x0000006e20767223 */ /* 0x000fc80000010023 */
[----:B------:R-:W-:-:S06]  /*26f0*/  FMUL.FTZ R124, R118, -1.4426950216293334961 ;  /* 0xbfb8aa3b767c7820 */ /* 0x000fcc0000410000 */
[----:B------:R-:W0:Y:S01]  /*2700*/  MUFU.EX2 R124, R124 ;  /* 0x0000007c007c7308 */ /* 0x000e220000000800 */
[----:B------:R-:W1:Y:S01]  /*2710*/  S2R R125, SR_CgaCtaId ;  /* 0x00000000007d7919 */ /* 0x000e620000008800 */
[----:B------:R-:W-:Y:S02]  /*2720*/  HADD2.F32 R52, -RZ, R52.H1_H1 ;  /* 0x30000034ff347230 */ /* 0x000fe40000004100 */
[----:B0-----:R-:W-:-:S06]  /*2730*/  FADD.FTZ R59, R124, 1 ;  /* 0x3f8000007c3b7421 */ /* 0x001fcc0000010000 */
[----:B------:R-:W0:Y:S01]  /*2740*/  MUFU.RCP R59, R59 ;  /* 0x0000003b003b7308 */ /* 0x000e220000001000 */
[----:B------:R-:W-:Y:S01]  /*2750*/  FMUL.FTZ R73, R52, R73 ;  /* 0x0000004934497220 */ /* 0x000fe20000410000 */
[----:B------:R-:W-:-:S05]  /*2760*/  HADD2.F32 R52, -RZ, R53.H0_H0 ;  /* 0x20000035ff347230 */ /* 0x000fca0000004100 */
[----:B------:R-:W-:Y:S01]  /*2770*/  FMUL.FTZ R65, R52, R65 ;  /* 0x0000004134417220 */ /* 0x000fe20000410000 */
[----:B------:R-:W-:-:S04]  /*2780*/  MOV R52, 0x400 ;  /* 0x0000040000347802 */ /* 0x000fc80000000f00 */
[----:B------:R-:W-:Y:S01]  /*2790*/  IADD3 R52, PT, PT, R52, 0x3c00, RZ ;  /* 0x00003c0034347810 */ /* 0x000fe20007ffe0ff */
[----:B0-----:R-:W-:-:S04]  /*27a0*/  FADD.FTZ R119, -R59, 1 ;  /* 0x3f8000003b777421 */ /* 0x001fc80000010100 */
[----:B------:R-:W-:-:S04]  /*27b0*/  FFMA.FTZ R118, R118, R119, 1 ;  /* 0x3f80000076767423 */ /* 0x000fc80000010077 */
[----:B------:R-:W-:Y:S01]  /*27c0*/  FMUL.FTZ R119, R59, R118 ;  /* 0x000000763b777220 */ /* 0x000fe20000410000 */
[----:B-1----:R-:W-:Y:S01]  /*27d0*/  LEA R118, R125, R52, 0x18 ;  /* 0x000000347d767211 */ /* 0x002fe200078ec0ff */
[----:B------:R-:W-:-:S05]  /*27e0*/  HADD2.F32 R52, -RZ, R53.H1_H1 ;  /* 0x30000035ff347230 */ /* 0x000fca0000004100 */
[----:B------:R-:W-:Y:S01]  /*27f0*/  FMUL.FTZ R63, R52, R63 ;  /* 0x0000003f343f7220 */ /* 0x000fe20000410000 */
[----:B------:R-:W-:Y:S02]  /*2800*/  IMAD R53, R47, 0x18, R118 ;  /* 0x000000182f357824 */ /* 0x000fe400078e0276 */
[--C-:B---3--:R-:W-:Y:S02]  /*2810*/  HADD2.F32 R52, -RZ, R54.reuse.H0_H0 ;  /* 0x20000036ff347230 */ /* 0x108fe40000004100 */
[--C-:B------:R-:W-:Y:S02]  /*2820*/  HADD2.F32 R118, -RZ, R55.reuse.H0_H0 ;  /* 0x20000037ff767230 */ /* 0x100fe40000004100 */
[----:B------:R-:W-:Y:S02]  /*2830*/  HADD2.F32 R54, -RZ, R54.H1_H1 ;  /* 0x30000036ff367230 */ /* 0x000fe40000004100 */
[----:B------:R-:W-:Y:S01]  /*2840*/  FMUL.FTZ R61, R52, R61 ;  /* 0x0000003d343d7220 */ /* 0x000fe20000410000 */
[----:B------:R-:W-:-:S02]  /*2850*/  HADD2.F32 R52, -RZ, R55.H1_H1 ;  /* 0x30000037ff347230 */ /* 0x000fc40000004100 */
[----:B------:R-:W-:Y:S01]  /*2860*/  FMUL.FTZ R55, R118, R51 ;  /* 0x0000003376377220 */ /* 0x000fe20000410000 */
[----:B------:R-:W-:Y:S01]  /*2870*/  FFMA.FTZ R51, R3, R117, R56 ;  /* 0x0000007503337223 */ /* 0x000fe20000010038 */
[----:B------:R-:W-:Y:S01]  /*2880*/  FMUL.FTZ R54, R54, R49 ;  /* 0x0000003136367220 */ /* 0x000fe20000410000 */
[----:B------:R-:W-:Y:S01]  /*2890*/  FADD.FTZ R124, R117, R57 ;  /* 0x00000039757c7221 */ /* 0x000fe20000010000 */
[----:B------:R-:W-:Y:S01]  /*28a0*/  FADD.FTZ R56, R114, R69 ;  /* 0x0000004572387221 */ /* 0x000fe20000010000 */
[----:B------:R-:W-:Y:S01]  /*28b0*/  FFMA.FTZ R49, R43, R114, R68 ;  /* 0x000000722b317223 */ /* 0x000fe20000010044 */
[----:B------:R-:W-:Y:S01]  /*28c0*/  FMUL.FTZ R117, R30, R117 ;  /* 0x000000751e757220 */ /* 0x000fe20000410000 */
[----:B------:R-:W-:Y:S01]  /*28d0*/  FMUL.FTZ R119, R52, R119 ;  /* 0x0000007734777220 */ /* 0x000fe20000410000 */
[----:B------:R-:W-:Y:S01]  /*28e0*/  FFMA.FTZ R47, R45, R112, R70 ;  /* 0x000000702d2f7223 */ /* 0x000fe20000010046 */
[-C--:B------:R-:W-:Y:S01]  /*28f0*/  FFMA.FTZ R125, R41, R116.reuse, R66 ;  /* 0x00000074297d7223 */ /* 0x080fe20000010042 */
[----:B------:R-:W-:Y:S01]  /*2900*/  FADD.FTZ R52, R116, R67 ;  /* 0x0000004374347221 */ /* 0x000fe20000010000 */
[----:B------:R-:W-:Y:S01]  /*2910*/  FADD.FTZ R70, R56, R111 ;  /* 0x0000006f38467221 */ /* 0x000fe20000010000 */
[----:B------:R-:W-:Y:S01]  /*2920*/  FMUL.FTZ R116, R29, R116 ;  /* 0x000000741d747220 */ /* 0x000fe20000410000 */
[----:B------:R-:W-:Y:S01]  /*2930*/  FFMA.FTZ R69, R44, R111, R49 ;  /* 0x0000006f2c457223 */ /* 0x000fe20000010031 */
[----:B------:R-:W-:Y:S01]  /*2940*/  FFMA.FTZ R56, R3, R117, RZ ;  /* 0x0000007503387223 */ /* 0x000fe200000100ff */
[----:B------:R-:W-:Y:S01]  /*2950*/  FADD.FTZ R49, RZ, R117 ;  /* 0x00000075ff317221 */ /* 0x000fe20000010000 */
[----:B------:R-:W-:-:S02]  /*2960*/  FMUL.FTZ R114, R31, R114 ;  /* 0x000000721f727220 */ /* 0x000fc40000410000 */
[----:B------:R-:W-:Y:S01]  /*2970*/  FFMA.FTZ R56, R41, R116, R56 ;  /* 0x0000007429387223 */ /* 0x000fe20000010038 */
[----:B------:R-:W-:Y:S01]  /*2980*/  FADD.FTZ R49, R49, R116 ;  /* 0x0000007431317221 */ /* 0x000fe20000010000 */
[----:B------:R-:W-:Y:S01]  /*2990*/  FADD.FTZ R118, R112, R71 ;  /* 0x0000004770767221 */ /* 0x000fe20000010000 */
[----:B------:R-:W-:Y:S01]  /*29a0*/  FFMA.FTZ R51, R40, R115, R51 ;  /* 0x0000007328337223 */ /* 0x000fe20000010033 */
[----:B------:R-:W-:Y:S01]  /*29b0*/  FMUL.FTZ R112, R32, R112 ;  /* 0x0000007020707220 */ /* 0x000fe20000410000 */
[----:B------:R-:W-:Y:S01]  /*29c0*/  FFMA.FTZ R56, R43, R114, R56 ;  /* 0x000000722b387223 */ /* 0x000fe20000010038 */
[----:B------:R-:W-:Y:S01]  /*29d0*/  FADD.FTZ R49, R49, R114 ;  /* 0x0000007231317221 */ /* 0x000fe20000010000 */
        /* <DEDUP_REMOVED lines=14> */
[----:B------:R-:W-:Y:S01]  /*2ac0*/  FADD.FTZ R118, R118, R109 ;  /* 0x0000006d76767221 */ /* 0x000fe20000010000 */
[----:B------:R-:W-:Y:S01]  /*2ad0*/  FMUL.FTZ R109, R32, R109 ;  /* 0x0000006d206d7220 */ /* 0x000fe20000410000 */
[----:B------:R-:W-:Y:S01]  /*2ae0*/  FFMA.FTZ R51, R44, R111, R51 ;  /* 0x0000006f2c337223 */ /* 0x000fe20000010033 */
[----:B------:R-:W-:Y:S01]  /*2af0*/  FADD.FTZ R56, R56, R111 ;  /* 0x0000006f38387221 */ /* 0x000fe20000010000 */
        /* <DEDUP_REMOVED lines=102> */
[C---:B------:R-:W-:Y:S01]  /*3160*/  FFMA.FTZ R56, R60.reuse, R61, R47 ;  /* 0x0000003d3c387223 */ /* 0x040fe2000001002f */
[----:B------:R-:W-:Y:S01]  /*3170*/  FMUL.FTZ R51, R29, R54 ;  /* 0x000000361d337220 */ /* 0x000fe20000410000 */
[----:B------:R-:W-:Y:S01]  /*3180*/  FFMA.FTZ R47, R60, R59, R68 ;  /* 0x0000003b3c2f7223 */ /* 0x000fe20000010044 */
[----:B------:R-:W-:Y:S01]  /*3190*/  FADD.FTZ R52, R52, R59 ;  /* 0x0000003b34347221 */ /* 0x000fe20000010000 */
[----:B------:R-:W-:Y:S02]  /*31a0*/  FMUL.FTZ R49, R31, R55 ;  /* 0x000000371f317220 */ /* 0x000fe40000410000 */
[----:B------:R-:W-:Y:S01]  /*31b0*/  FFMA.FTZ R47, R108, R51, R47 ;  /* 0x000000336c2f7223 */ /* 0x000fe2000001002f */
[----:B------:R-:W-:-:S03]  /*31c0*/  FADD.FTZ R52, R52, R51 ;  /* 0x0000003334347221 */ /* 0x000fc60000010000 */
[----:B------:R-:W-:Y:S01]  /*31d0*/  FFMA.FTZ R57, R78, R49, R47 ;  /* 0x000000314e397223 */ /* 0x000fe2000001002f */
[----:B------:R-:W-:Y:S01]  /*31e0*/  FADD.FTZ R52, R52, R49 ;  /* 0x0000003134347221 */ /* 0x000fe20000010000 */
[----:B------:R-:W-:Y:S01]  /*31f0*/  FMUL.FTZ R47, R32, R119 ;  /* 0x00000077202f7220 */ /* 0x000fe20000410000 */
[----:B------:R-:W-:-:S03]  /*3200*/  LEA R60, R6, R53, 0x3 ;  /* 0x00000035063c7211 */ /* 0x000fc600078e18ff */
        /* <DEDUP_REMOVED lines=9> */
[----:B------:R-:W-:Y:S01]  /*32a0*/  FADD.FTZ R57, R66, R61 ;  /* 0x0000003d42397221 */ /* 0x000fe20000010000 */
[----:B------:R-:W-:Y:S01]  /*32b0*/  FFMA.FTZ R70, R110, R119, R71 ;  /* 0x000000776e467223 */ /* 0x000fe20000010047 */
[----:B------:R-:W-:Y:S01]  /*32c0*/  FFMA.FTZ R66, R108, R54, R125 ;  /* 0x000000366c427223 */ /* 0x000fe2000001007d */
[----:B------:R-:W-:Y:S01]  /*32d0*/  FADD.FTZ R67, R67, R54 ;  /* 0x0000003643437221 */ /* 0x000fe20000010000 */
[----:B------:R-:W-:Y:S01]  /*32e0*/  BAR.SYNC.DEFER_BLOCKING 0x0 ;  /* 0x0000000000007b1d */ /* 0x000fe20000010000 */
[----:B------:R-:W-:Y:S01]  /*32f0*/  ISETP.GT.U32.AND P0, PT, R5, 0xf, PT ;  /* 0x0000000f0500780c */ /* 0x000fe20003f04070 */
[----:B------:R-:W-:-:S04]  /*3300*/  FADD.FTZ R71, R118, R119 ;  /* 0x0000007776477221 */ /* 0x000fc80000010000 */
[----:B0-----:R-:W-:Y:S08]  /*3310*/  BRA.U !UP0, `(.L_x_787) ;  /* 0x0000000108ec7547 */ /* 0x001ff0000b800000 */
[----:B------:R-:W0:Y:S01]  /*3320*/  S2UR UR8, SR_CgaCtaId ;  /* 0x00000000000879c3 */ /* 0x000e220000008800 */
[----:B------:R-:W-:Y:S01]  /*3330*/  UMOV UR6, 0x400 ;  /* 0x0000040000067882 */ /* 0x000fe20000000000 */
[C---:B------:R-:W-:Y:S02]  /*3340*/  SHF.L.U32 R52, R5.reuse, 0x1, RZ ;  /* 0x0000000105347819 */ /* 0x040fe400000006ff */
[----:B------:R-:W-:Y:S02]  /*3350*/  SHF.L.U32 R53, R5, 0x3, RZ ;  /* 0x0000000305357819 */ /* 0x000fe400000006ff */
[----:B------:R-:W-:Y:S02]  /*3360*/  LOP3.LUT R52, R52, 0x18, RZ, 0xc0, !PT ;  /* 0x0000001834347812 */ /* 0x000fe400078ec0ff */
[----:B------:R-:W-:Y:S02]  /*3370*/  LOP3.LUT R53, R53, 0x1fe0, RZ, 0xc0, !PT ;  /* 0x00001fe035357812 */ /* 0x000fe400078ec0ff */
[----:B------:R-:W-:-:S02]  /*3380*/  LOP3.LUT R54, R52, 0x8, RZ, 0x3c, !PT ;  /* 0x0000000834367812 */ /* 0x000fc400078e3cff */
[C---:B------:R-:W-:Y:S02]  /*3390*/  LOP3.LUT R118, R52.reuse, 0x10, RZ, 0x3c, !PT ;  /* 0x0000001034767812 */ /* 0x040fe400078e3cff */
[----:B------:R-:W-:Y:S01]  /*33a0*/  LOP3.LUT R124, R52, 0x18, RZ, 0x3c, !PT ;  /* 0x00000018347c7812 */ /* 0x000fe200078e3cff */
[----:B0-----:R-:W-:-:S06]  /*33b0*/  ULEA UR6, UR8, UR6, 0x18 ;  /* 0x0000000608067291 */ /* 0x001fcc000f8ec0ff */
[----:B------:R-:W-:Y:S01]  /*33c0*/  LEA R119, R5, UR6, 0x5 ;  /* 0x0000000605777c11 */ /* 0x000fe2000f8e28ff */
[----:B------:R-:W-:Y:S02]  /*33d0*/  UMOV UR6, 0x400 ;  /* 0x0000040000067882 */ /* 0x000fe40000000000 */
[----:B------:R-:W-:Y:S01]  /*33e0*/  ULEA UR6, UR8, UR6, 0x18 ;  /* 0x0000000608067291 */ /* 0x000fe2000f8ec0ff */
[C---:B------:R-:W-:Y:S02]  /*33f0*/  IADD3 R60, PT, PT, R119.reuse, R52, RZ ;  /* 0x00000034773c7210 */ /* 0x040fe40007ffe0ff */
[C---:B------:R-:W-:Y:S02]  /*3400*/  IADD3 R61, PT, PT, R119.reuse, R54, RZ ;  /* 0x00000036773d7210 */ /* 0x040fe40007ffe0ff */
[C---:B------:R-:W-:Y:S01]  /*3410*/  IADD3 R118, PT, PT, R119.reuse, R118, RZ ;  /* 0x0000007677767210 */ /* 0x040fe20007ffe0ff */
[----:B------:R-:W-:Y:S01]  /*3420*/  STS.64 [R60], R56 ;  /* 0x000000383c007388 */ /* 0x000fe20000000a00 */
[----:B------:R-:W-:-:S02]  /*3430*/  IADD3 R119, PT, PT, R119, R124, RZ ;  /* 0x0000007c77777210 */ /* 0x000fc40007ffe0ff */
[----:B------:R-:W-:Y:S01]  /*3440*/  SHF.R.U32.HI R52, RZ, 0x4, R5 ;  /* 0x00000004ff347819 */ /* 0x000fe20000011605 */
[----:B------:R0:W-:Y:S01]  /*3450*/  STS.64 [R61], R66 ;  /* 0x000000423d007388 */ /* 0x0001e20000000a00 */
[----:B------:R-:W-:Y:S02]  /*3460*/  SHF.L.U32 R124, R0, 0x5, RZ ;  /* 0x00000005007c7819 */ /* 0x000fe400000006ff */
[----:B------:R-:W-:Y:S01]  /*3470*/  LOP3.LUT R52, R52, R5, RZ, 0x3c, !PT ;  /* 0x0000000534347212 */ /* 0x000fe200078e3cff */
[----:B------:R1:W-:Y:S03]  /*3480*/  STS.64 [R118], R68 ;  /* 0x0000004476007388 */ /* 0x0003e60000000a00 */
[----:B------:R-:W-:Y:S01]  /*3490*/  SHF.L.U32 R52, R52, 0x3, RZ ;  /* 0x0000000334347819 */ /* 0x000fe200000006ff */
[----:B------:R-:W-:Y:S03]  /*34a0*/  STS.64 [R119], R70 ;  /* 0x0000004677007388 */ /* 0x000fe60000000a00 */
[----:B------:R-:W-:-:S02]  /*34b0*/  LOP3.LUT R52, R52, 0x18, RZ, 0xc0, !PT ;  /* 0x0000001834347812 */ /* 0x000fc400078ec0ff */
[----:B0-----:R-:W-:Y:S02]  /*34c0*/  LOP3.LUT R61, R124, 0x1fffc0, RZ, 0xc0, !PT ;  /* 0x001fffc07c3d7812 */ /* 0x001fe400078ec0ff */
[----:B------:R-:W-:Y:S01]  /*34d0*/  IADD3 R54, PT, PT, R53, UR6, R52 ;  /* 0x0000000635367c10 */ /* 0x000fe2000fffe034 */
[----:B------:R-:W-:Y:S01]  /*34e0*/  BAR.SYNC.DEFER_BLOCKING 0x0 ;  /* 0x0000000000007b1d */ /* 0x000fe20000010000 */
[----:B------:R-:W-:-:S04]  /*34f0*/  LOP3.LUT R60, R61, 0x3f, R2, 0xf8, !PT ;  /* 0x0000003f3d3c7812 */ /* 0x000fc800078ef802 */
[----:B------:R-:W-:-:S03]  /*3500*/  LEA R60, R60, R4, 0x1 ;  /* 0x000000043c3c7211 */ /* 0x000fc600078e08ff */
[----:B------:R-:W0:Y:S02]  /*3510*/  LDC.64 R124, c[0x0][0x3d0] ;  /* 0x0000f400ff7c7b82 */ /* 0x000e240000000a00 */
[----:B------:R-:W-:-:S05]  /*3520*/  IMAD R60, R60, 0x3c0, R5 ;  /* 0x000003c03c3c7824 */ /* 0x000fca00078e0205 */
[----:B-1----:R-:W-:Y:S01]  /*3530*/  SHF.L.U32 R118, R60, 0x1, RZ ;  /* 0x000000013c767819 */ /* 0x002fe200000006ff */
[----:B------:R-:W1:Y:S04]  /*3540*/  LDS.64 R52, [R54] ;  /* 0x0000000036347984 */ /* 0x000e680000000a00 */
[----:B------:R-:W2:Y:S01]  /*3550*/  LDS.64 R54, [R54+0x1e00] ;  /* 0x001e000036367984 */ /* 0x000ea20000000a00 */
[----:B-1----:R-:W-:Y:S01]  /*3560*/  FADD.FTZ R61, RZ, R52 ;  /* 0x00000034ff3d7221 */ /* 0x002fe20000010000 */
[----:B------:R-:W-:-:S03]  /*3570*/  FADD.FTZ R52, RZ, R53 ;  /* 0x00000035ff347221 */ /* 0x000fc60000010000 */
[----:B--2---:R-:W-:Y:S01]  /*3580*/  FADD.FTZ R60, R61, R54 ;  /* 0x000000363d3c7221 */ /* 0x004fe20000010000 */
[----:B------:R-:W-:Y:S01]  /*3590*/  IADD3 R54, PT, PT, R5, 0x1e0, RZ ;  /* 0x000001e005367810 */ /* 0x000fe20007ffe0ff */
[----:B------:R-:W-:Y:S01]  /*35a0*/  FADD.FTZ R61, R52, R55 ;  /* 0x00000037343d7221 */ /* 0x000fe20000010000 */
[----:B0-----:R-:W-:Y:S02]  /*35b0*/  IMAD.WIDE.U32 R52, R118, 0x4, R124 ;  /* 0x0000000476347825 */ /* 0x001fe400078e007c */
[----:B------:R-:W-:Y:S02]  /*35c0*/  SHF.R.U32.HI R55, RZ, 0x4, R54 ;  /* 0x00000004ff377819 */ /* 0x000fe40000011636 */
[----:B------:R-:W-:Y:S01]  /*35d0*/  SHF.L.U32 R54, R54, 0x3, RZ ;  /* 0x0000000336367819 */ /* 0x000fe200000006ff */
[----:B------:R0:W-:Y:S01]  /*35e0*/  STG.E.64 desc[UR10][R52.64+0x4000], R60 ;  /* 0x0040003c34007986 */ /* 0x0001e2000c101b0a */
[----:B------:R-:W-:Y:S02]  /*35f0*/  LOP3.LUT R55, R55, R5, RZ, 0x3c, !PT ;  /* 0x0000000537377212 */ /* 0x000fe400078e3cff */
[----:B------:R-:W-:-:S02]  /*3600*/  LOP3.LUT R54, R54, 0x3fe0, RZ, 0xc0, !PT ;  /* 0x00003fe036367812 */ /* 0x000fc400078ec0ff */
[----:B------:R-:W-:-:S04]  /*3610*/  SHF.L.U32 R55, R55, 0x3, RZ ;  /* 0x0000000337377819 */ /* 0x000fc800000006ff */
[----:B------:R-:W-:-:S04]  /*3620*/  LOP3.LUT R55, R55, 0x18, RZ, 0xc0, !PT ;  /* 0x0000001837377812 */ /* 0x000fc800078ec0ff */
[----:B------:R-:W-:Y:S02]  /*3630*/  IADD3 R119, PT, PT, R54, UR6, R55 ;  /* 0x0000000636777c10 */ /* 0x000fe4000fffe037 */
[----:B0-----:R-:W-:-:S03]  /*3640*/  IADD3 R61, PT, PT, R118, 0x3c0, RZ ;  /* 0x000003c0763d7810 */ /* 0x001fc60007ffe0ff */
[----:B------:R-:W0:Y:S02]  /*3650*/  LDS.64 R52, [R119] ;  /* 0x0000000077347984 */ /* 0x000e240000000a00 */
[----:B------:R-:W-:Y:S02]  /*3660*/  IMAD.WIDE.U32 R124, R61, 0x4, R124 ;  /* 0x000000043d7c7825 */ /* 0x000fe400078e007c */
[----:B------:R-:W1:Y:S02]  /*3670*/  LDS.64 R54, [R119+0x1e00] ;  /* 0x001e000077367984 */ /* 0x000e640000000a00 */
[----:B0-----:R-:W-:Y:S01]  /*3680*/  FADD.FTZ R61, RZ, R52 ;  /* 0x00000034ff3d7221 */ /* 0x001fe20000010000 */
[----:B------:R-:W-:-:S03]  /*3690*/  FADD.FTZ R52, RZ, R53 ;  /* 0x00000035ff347221 */ /* 0x000fc60000010000 */
[----:B-1----:R-:W-:Y:S01]  /*36a0*/  FADD.FTZ R54, R61, R54 ;  /* 0x000000363d367221 */ /* 0x002fe20000010000 */
[----:B------:R-:W-:-:S05]  /*36b0*/  FADD.FTZ R55, R52, R55 ;  /* 0x0000003734377221 */ /* 0x000fca0000010000 */
[----:B------:R0:W-:Y:S02]  /*36c0*/  STG.E.64 desc[UR10][R124.64+0x4000], R54 ;  /* 0x004000367c007986 */ /* 0x0001e4000c101b0a */
.L_x_787:
[----:B------:R-:W-:Y:S01]  /*36d0*/  BSSY.RECONVERGENT B0, `(.L_x_788) ;  /* 0x0000087000007945 */ /* 0x000fe20003800200 */
[----:B------:R-:W-:Y:S02]  /*36e0*/  MOV R60, RZ ;  /* 0x000000ff003c7202 */ /* 0x000fe40000000f00 */
[----:B------:R-:W-:Y:S01]  /*36f0*/  MOV R118, RZ ;  /* 0x000000ff00767202 */ /* 0x000fe20000000f00 */
[----:B------:R-:W-:Y:S06]  /*3700*/  @P0 BRA `(.L_x_789) ;  /* 0x00000008000c0947 */ /* 0x000fec0003800000 */
[----:B------:R-:W1:Y:S01]  /*3710*/  S2R R61, SR_CgaCtaId ;  /* 0x00000000003d7919 */ /* 0x000e620000008800 */
        /* <DEDUP_REMOVED lines=8> */
[----:B------:R-:W-:-:S04]  /*37a0*/  LOP3.LUT R53, R118, 0x4, RZ, 0xfc, !PT ;  /* 0x0000000476357812 */ /* 0x000fc800078efcff */
[----:B0-----:R-:W-:Y:S02]  /*37b0*/  SHF.R.U32.HI R54, RZ, 0x2, R53 ;  /* 0x00000002ff367819 */ /* 0x001fe40000011635 */
[----:B-1----:R-:W-:Y:S02]  /*37c0*/  LEA R61, R61, R52, 0x18 ;  /* 0x000000343d3d7211 */ /* 0x002fe400078ec0ff */
[----:B------:R-:W-:-:S03]  /*37d0*/  SHF.R.U32.HI R52, RZ, 0x2, R118 ;  /* 0x00000002ff347819 */ /* 0x000fc60000011676 */
[--C-:B------:R-:W-:Y:S02]  /*37e0*/  IMAD R55, R54, 0x18, R61.reuse ;  /* 0x0000001836377824 */ /* 0x100fe400078e023d */
[----:B------:R-:W-:-:S03]  /*37f0*/  IMAD R53, R52, 0x18, R61 ;  /* 0x0000001834357824 */ /* 0x000fc600078e023d */
[C---:B------:R-:W-:Y:S02]  /*3800*/  IADD3 R55, PT, PT, R60.reuse, R55, RZ ;  /* 0x000000373c377210 */ /* 0x040fe40007ffe0ff */
[----:B------:R-:W-:-:S04]  /*3810*/  IADD3 R124, PT, PT, R60, R53, RZ ;  /* 0x000000353c7c7210 */ /* 0x000fc80007ffe0ff */
[----:B------:R-:W-:Y:S04]  /*3820*/  LDS.64 R54, [R55] ;  /* 0x0000000037367984 */ /* 0x000fe80000000a00 */
[----:B------:R-:W0:Y:S02]  /*3830*/  LDS.64 R52, [R124] ;  /* 0x000000007c347984 */ /* 0x000e240000000a00 */
[----:B0-----:R-:W-:Y:S01]  /*3840*/  FADD.FTZ R119, RZ, R52 ;  /* 0x00000034ff777221 */ /* 0x001fe20000010000 */
[----:B------:R-:W-:-:S03]  /*3850*/  IADD3 R52, PT, PT, R118, 0x8, RZ ;  /* 0x0000000876347810 */ /* 0x000fc60007ffe0ff */
[----:B------:R-:W-:Y:S01]  /*3860*/  FADD.FTZ R119, R119, R54 ;  /* 0x0000003677777221 */ /* 0x000fe20000010000 */
[----:B------:R-:W-:Y:S01]  /*3870*/  SHF.R.U32.HI R52, RZ, 0x2, R52 ;  /* 0x00000002ff347819 */ /* 0x000fe20000011634 */
[----:B------:R-:W-:-:S04]  /*3880*/  FADD.FTZ R54, RZ, R53 ;  /* 0x00000035ff367221 */ /* 0x000fc80000010000 */
[----:B------:R-:W-:Y:S02]  /*3890*/  IMAD R125, R52, 0x18, R61 ;  /* 0x00000018347d7824 */ /* 0x000fe400078e023d */
[----:B------:R-:W-:-:S03]  /*38a0*/  FADD.FTZ R54, R54, R55 ;  /* 0x0000003736367221 */ /* 0x000fc60000010000 */
        /* <DEDUP_REMOVED lines=24> */
[----:B------:R-:W-:Y:S02]  /*3a30*/  FADD.FTZ R54, R54, R53 ;  /* 0x0000003536367221 */ /* 0x000fe40000010000 */
[----:B------:R-:W0:Y:S02]  /*3a40*/  LDS.64 R52, [R7] ;  /* 0x0000000007347984 */ /* 0x000e240000000a00 */
[----:B0-----:R-:W-:Y:S01]  /*3a50*/  FADD.FTZ R119, R119, R52 ;  /* 0x0000003477777221 */ /* 0x001fe20000010000 */
[----:B------:R-:W-:Y:S02]  /*3a60*/  FADD.FTZ R54, R54, R53 ;  /* 0x0000003536367221 */ /* 0x000fe40000010000 */
[----:B------:R-:W0:Y:S02]  /*3a70*/  LDS.64 R52, [R8] ;  /* 0x0000000008347984 */ /* 0x000e240000000a00 */
[----:B0-----:R-:W-:Y:S01]  /*3a80*/  FADD.FTZ R119, R119, R52 ;  /* 0x0000003477777221 */ /* 0x001fe20000010000 */
[----:B------:R-:W-:-:S02]  /*3a90*/  FADD.FTZ R54, R54, R53 ;  /* 0x0000003536367221 */ /* 0x000fc40000010000 */
        /* <DEDUP_REMOVED lines=59> */
[C---:B------:R-:W-:Y:S02]  /*3e50*/  IADD3 R52, PT, PT, R118.reuse, 0x70, RZ ;  /* 0x0000007076347810 */ /* 0x040fe40007ffe0ff */
[----:B------:R-:W-:-:S02]  /*3e60*/  IADD3 R118, PT, PT, R118, 0x74, RZ ;  /* 0x0000007476767810 */ /* 0x000fc40007ffe0ff */
[----:B------:R-:W-:Y:S02]  /*3e70*/  SHF.R.U32.HI R52, RZ, 0x2, R52 ;  /* 0x00000002ff347819 */ /* 0x000fe40000011634 */
[----:B------:R-:W-:-:S03]  /*3e80*/  SHF.R.U32.HI R118, RZ, 0x2, R118 ;  /* 0x00000002ff767819 */ /* 0x000fc60000011676 */
[--C-:B------:R-:W-:Y:S02]  /*3e90*/  IMAD R55, R52, 0x18, R61.reuse ;  /* 0x0000001834377824 */ /* 0x100fe400078e023d */
[----:B------:R-:W-:-:S03]  /*3ea0*/  IMAD R61, R118, 0x18, R61 ;  /* 0x00000018763d7824 */ /* 0x000fc600078e023d */
[C---:B------:R-:W-:Y:S02]  /*3eb0*/  IADD3 R52, PT, PT, R60.reuse, R55, RZ ;  /* 0x000000373c347210 */ /* 0x040fe40007ffe0ff */
[----:B------:R-:W-:Y:S01]  /*3ec0*/  IADD3 R55, PT, PT, R60, R61, RZ ;  /* 0x0000003d3c377210 */ /* 0x000fe20007ffe0ff */
[----:B------:R-:W-:-:S03]  /*3ed0*/  FADD.FTZ R60, R54, R53 ;  /* 0x00000035363c7221 */ /* 0x000fc60000010000 */
[----:B------:R-:W0:Y:S04]  /*3ee0*/  LDS.64 R52, [R52] ;  /* 0x0000000034347984 */ /* 0x000e280000000a00 */
[----:B------:R-:W1:Y:S01]  /*3ef0*/  LDS.64 R54, [R55] ;  /* 0x0000000037367984 */ /* 0x000e620000000a00 */
[----:B0-----:R-:W-:Y:S01]  /*3f00*/  FADD.FTZ R119, R119, R52 ;  /* 0x0000003477777221 */ /* 0x001fe20000010000 */
[----:B------:R-:W-:-:S03]  /*3f10*/  FADD.FTZ R60, R60, R53 ;  /* 0x000000353c3c7221 */ /* 0x000fc60000010000 */
[----:B-1----:R-:W-:Y:S01]  /*3f20*/  FADD.FTZ R118, R119, R54 ;  /* 0x0000003677767221 */ /* 0x002fe20000010000 */
[----:B------:R-:W-:-:S07]  /*3f30*/  FADD.FTZ R60, R60, R55 ;  /* 0x000000373c3c7221 */ /* 0x000fce0000010000 */
.L_x_789:
[----:B------:R-:W-:Y:S05]  /*3f40*/  BSYNC.RECONVERGENT B0 ;  /* 0x0000000000007941 */ /* 0x000fea0003800200 */
.L_x_788:
[----:B------:R-:W1:Y:S01]  /*3f50*/  LDC R61, c[0x0][0x374] ;  /* 0x0000dd00ff3d7b82 */ /* 0x000e620000000800 */
[----:B------:R-:W-:Y:S01]  /*3f60*/  LOP3.LUT P0, RZ, R5, 0x3f1, RZ, 0xc0, !PT ;  /* 0x000003f105ff7812 */ /* 0x000fe2000780c0ff */
[----:B------:R-:W2:-:S12]  /*3f70*/  SHFL.BFLY PT, R53, R118, 0x1, 0x1f ;  /* 0x0c201f0076357f89 */ /* 0x000e9800000e0000 */
[----:B------:R-:W-:-:S04]  /*3f80*/  @!P0 SHF.L.U32 R52, R2, 0x1, RZ ;  /* 0x0000000102348819 */ /* 0x000fc800000006ff */
[----:B------:R-:W-:-:S04]  /*3f90*/  @!P0 LOP3.LUT R52, R52, 0x7e, RZ, 0xc0, !PT ;  /* 0x0000007e34348812 */ /* 0x000fc800078ec0ff */
[----:B0-----:R-:W-:Y:S01]  /*3fa0*/  @!P0 LEA R55, R5, R52, 0x6 ;  /* 0x0000003405378211 */ /* 0x001fe200078e30ff */
[----:B-1----:R-:W-:-:S05]  /*3fb0*/  @!P0 IMAD R52, R61, UR4, R0 ;  /* 0x000000043d348c24 */ /* 0x002fca000f8e0200 */
[----:B------:R-:W-:Y:S01]  /*3fc0*/  @!P0 LEA R119, R52, R55, 0xa ;  /* 0x0000003734778211 */ /* 0x000fe200078e50ff */
[----:B--2---:R-:W-:Y:S01]  /*3fd0*/  FADD.FTZ R52, R53, R118 ;  /* 0x0000007635347221 */ /* 0x004fe20000010000 */
[----:B------:R-:W0:Y:S01]  /*3fe0*/  @!P0 LDC.64 R54, c[0x0][0x3d0] ;  /* 0x0000f400ff368b82 */ /* 0x000e220000000a00 */
[----:B------:R-:W1:Y:S02]  /*3ff0*/  SHFL.BFLY PT, R53, R60, 0x1, 0x1f ;  /* 0x0c201f003c357f89 */ /* 0x000e6400000e0000 */
[----:B0-----:R-:W-:-:S04]  /*4000*/  @!P0 IMAD.WIDE.U32 R54, R119, 0x4, R54 ;  /* 0x0000000477368825 */ /* 0x001fc800078e0036 */
[----:B-1----:R-:W-:-:S05]  /*4010*/  FADD.FTZ R53, R53, R60 ;  /* 0x0000003c35357221 */ /* 0x002fca0000010000 */
        /* <DEDUP_REMOVED lines=13> */
.L_x_792:
[----:B0-----:R-:W2:Y:S04]  /*40f0*/  LD.E.STRONG.GPU R53, desc[UR10][R120.64+0x8] ;  /* 0x0000080a78357980 */ /* 0x001ea8000c10f900 */
[----:B--2---:R-:W-:Y:S01]  /*4100*/  CCTL.IVALL ;  /* 0x00000000ff00798f */ /* 0x004fe20002000000 */
[----:B------:R-:W-:Y:S05]  /*4110*/  YIELD ;  /* 0x0000000000007946 */ /* 0x000fea0003800000 */
[----:B-----5:R-:W-:-:S04]  /*4120*/  LOP3.LUT R53, R53, R52, RZ, 0x3c, !PT ;  /* 0x0000003435357212 */ /* 0x020fc800078e3cff */
[----:B------:R-:W-:-:S13]  /*4130*/  ISETP.GT.AND P0, PT, R53, -0x1, PT ;  /* 0xffffffff3500780c */ /* 0x000fda0003f04270 */
[----:B------:R-:W-:Y:S05]  /*4140*/  @P0 BRA `(.L_x_792) ;  /* 0xfffffffc00e80947 */ /* 0x000fea000383ffff */
.L_x_791:
[----:B------:R-:W-:Y:S05]  /*4150*/  WARPSYNC.ALL ;  /* 0x0000000000007948 */ /* 0x000fea0003800000 */
[----:B------:R-:W-:Y:S06]  /*4160*/  BAR.SYNC.DEFER_BLOCKING 0x0 ;  /* 0x0000000000007b1d */ /* 0x000fec0000010000 */
[----:B------:R-:W-:Y:S05]  /*4170*/  BRA `(.L_x_793) ;  /* 0x0000000000487947 */ /* 0x000fea0003800000 */
.L_x_790:
        /* <DEDUP_REMOVED lines=10> */
.L_x_795:
[----:B------:R-:W2:Y:S04]  /*4220*/  LD.E.STRONG.GPU R52, desc[UR10][R122.64] ;  /* 0x0000000a7a347980 */ /* 0x000ea8000c10f900 */
[----:B--2---:R-:W-:Y:S01]  /*4230*/  CCTL.IVALL ;  /* 0x00000000ff00798f */ /* 0x004fe20002000000 */
[----:B------:R-:W-:Y:S05]  /*4240*/  YIELD ;  /* 0x0000000000007946 */ /* 0x000fea0003800000 */
[----:B-----5:R-:W-:-:S04]  /*4250*/  LOP3.LUT R52, R52, R53, RZ, 0x3c, !PT ;  /* 0x0000003534347212 */ /* 0x020fc800078e3cff */
[----:B------:R-:W-:-:S13]  /*4260*/  ISETP.GT.AND P0, PT, R52, -0x1, PT ;  /* 0xffffffff3400780c */ /* 0x000fda0003f04270 */
[----:B------:R-:W-:Y:S05]  /*4270*/  @P0 BRA `(.L_x_795) ;  /* 0xfffffffc00e80947 */ /* 0x000fea000383ffff */
.L_x_794:
[----:B------:R-:W-:Y:S05]  /*4280*/  WARPSYNC.ALL ;  /* 0x0000000000007948 */ /* 0x000fea0003800000 */
[----:B------:R-:W-:Y:S06]  /*4290*/  BAR.SYNC.DEFER_BLOCKING 0x0 ;  /* 0x0000000000007b1d */ /* 0x000fec0000010000 */
.L_x_793:
        /* <DEDUP_REMOVED lines=43> */
[----:B------:R-:W-:Y:S01]  /*4550*/  PRMT R55, R6, 0x9910, RZ ;  /* 0x0000991006377816 */ /* 0x000fe200000000ff */
[----:B--2---:R-:W-:-:S03]  /*4560*/  FADD.FTZ R61, R54, R61 ;  /* 0x0000003d363d7221 */ /* 0x004fc60000010000 */
[----:B------:R-:W1:Y:S01]  /*4570*/  SHFL.BFLY PT, R119, R60, 0x1, 0x1f ;  /* 0x0c201f003c777f89 */ /* 0x000e6200000e0000 */
[----:B------:R-:W-:Y:S01]  /*4580*/  IMAD R55, R55, 0xf0, RZ ;  /* 0x000000f037377824 */ /* 0x000fe200078e02ff */
[----:B------:R-:W-:Y:S02]  /*4590*/  @!P0 LEA.HI R54, R5, UR6, RZ, 0x1e ;  /* 0x0000000605368c11 */ /* 0x000fe4000f8ff0ff */
[----:B------:R-:W2:Y:S02]  /*45a0*/  SHFL.BFLY PT, R118, R61, 0x1, 0x1f ;  /* 0x0c201f003d767f89 */ /* 0x000ea400000e0000 */
        /* <DEDUP_REMOVED lines=10> */
[----:B------:R1:W-:Y:S03]  /*4650*/  @!P0 STS.64 [R54], R52 ;  /* 0x0000003436008388 */ /* 0x0003e60000000a00 */
[----:B------:R-:W-:-:S05]  /*4660*/  LOP3.LUT R55, R55, 0xffff, RZ, 0xc0, !PT ;  /* 0x0000ffff37377812 */ /* 0x000fca00078ec0ff */
[----:B------:R-:W-:-:S05]  /*4670*/  IMAD R55, R55, 0x889, RZ ;  /* 0x0000088937377824 */ /* 0x000fca00078e02ff */
[----:B------:R-:W-:-:S05]  /*4680*/  SHF.R.U32.HI R55, RZ, 0x12, R55 ;  /* 0x00000012ff377819 */ /* 0x000fca0000011637 */
[----:B-1----:R-:W-:Y:S02]  /*4690*/  IMAD R52, R4, -0x8, R55 ;  /* 0xfffffff804347824 */ /* 0x002fe400078e0237 */
[----:B------:R-:W-:-:S03]  /*46a0*/  HADD2.F32 R55, -RZ, R50.H0_H0 ;  /* 0x20000032ff377230 */ /* 0x000fc60000004100 */
[----:B------:R-:W-:Y:S01]  /*46b0*/  LEA R52, R52, UR6, 0x3 ;  /* 0x0000000634347c11 */ /* 0x000fe2000f8e18ff */
[----:B------:R-:W-:Y:S01]  /*46c0*/  BAR.SYNC.DEFER_BLOCKING 0x0 ;  /* 0x0000000000007b1d */ /* 0x000fe20000010000 */
[----:B------:R-:W-:-:S05]  /*46d0*/  FADD.FTZ R58, -R58, R55 ;  /* 0x000000373a3a7221 */ /* 0x000fca0000010100 */
[----:B------:R-:W1:Y:S02]  /*46e0*/  LDS.64 R52, [R52] ;  /* 0x0000000034347984 */ /* 0x000e640000000a00 */
[--C-:B-1----:R-:W-:Y:S01]  /*46f0*/  FADD.FTZ R50, R117, -R52.reuse ;  /* 0x8000003475327221 */ /* 0x102fe20000010000 */
[--C-:B------:R-:W-:Y:S01]  /*4700*/  FADD.FTZ R116, R116, -R52.reuse ;  /* 0x8000003474747221 */ /* 0x100fe20000010000 */
[--C-:B------:R-:W-:Y:S01]  /*4710*/  FADD.FTZ R113, R113, -R52.reuse ;  /* 0x8000003471717221 */ /* 0x100fe20000010000 */
[----:B------:R-:W-:Y:S01]  /*4720*/  FADD.FTZ R54, R59, -R52 ;  /* 0x800000343b367221 */ /* 0x000fe20000010000 */
[-C--:B------:R-:W-:Y:S01]  /*4730*/  FFMA.FTZ R50, R3, -R53.reuse, R50 ;  /* 0x8000003503327223 */ /* 0x080fe20000010032 */
[----:B------:R-:W-:Y:S01]  /*4740*/  FMUL.FTZ R3, R39, R58 ;  /* 0x0000003a27037220 */ /* 0x000fe20000410000 */
[-C--:B------:R-:W-:Y:S01]  /*4750*/  FFMA.FTZ R116, R41, -R53.reuse, R116 ;  /* 0x8000003529747223 */ /* 0x080fe20000010074 */
[--C-:B------:R-:W-:Y:S01]  /*4760*/  FADD.FTZ R111, R111, -R52.reuse ;  /* 0x800000346f6f7221 */ /* 0x100fe20000010000 */
[--C-:B------:R-:W-:Y:S01]  /*4770*/  FADD.FTZ R109, R109, -R52.reuse ;  /* 0x800000346d6d7221 */ /* 0x100fe20000010000 */
[--C-:B------:R-:W-:Y:S01]  /*4780*/  FADD.FTZ R115, R115, -R52.reuse ;  /* 0x8000003473737221 */ /* 0x100fe20000010000 */
[--C-:B------:R-:W-:Y:S01]  /*4790*/  FADD.FTZ R107, R107, -R52.reuse ;  /* 0x800000346b6b7221 */ /* 0x100fe20000010000 */
[----:B------:R-:W-:Y:S01]  /*47a0*/  FADD.FTZ R105, R105, -R52 ;  /* 0x8000003469697221 */ /* 0x000fe20000010000 */
[-C--:B------:R-:W-:Y:S01]  /*47b0*/  FFMA.FTZ R60, R42, -R53.reuse, R113 ;  /* 0x800000352a3c7223 */ /* 0x080fe20000010071 */
[-C--:B------:R-:W-:Y:S01]  /*47c0*/  FFMA.FTZ R54, R3, -R53.reuse, R54 ;  /* 0x8000003503367223 */ /* 0x080fe20000010036 */
[--C-:B------:R-:W-:Y:S01]  /*47d0*/  FADD.FTZ R112, R112, -R52.reuse ;  /* 0x8000003470707221 */ /* 0x100fe20000010000 */
        /* <DEDUP_REMOVED lines=30> */
[----:B0-----:R-:W-:Y:S01]  /*49c0*/  IADD3 R40, P0, PT, R37, UR8, RZ ;  /* 0x0000000825287c10 */ /* 0x001fe2000ff1e0ff */
[----:B------:R-:W-:Y:S01]  /*49d0*/  FMUL.FTZ R45, R39, R44 ;  /* 0x0000002c272d7220 */ /* 0x000fe20000410000 */
[----:B------:R-:W-:Y:S01]  /*49e0*/  F2FP.F16.F32.PACK_AB R42, R3, R42 ;  /* 0x0000002a032a723e */ /* 0x000fe200000000ff */
[C---:B------:R-:W-:Y:S01]  /*49f0*/  FMUL.FTZ R46, R39.reuse, R46 ;  /* 0x0000002e272e7220 */ /* 0x040fe20000410000 */
[-C--:B------:R-:W-:Y:S01]  /*4a00*/  FFMA.FTZ R76, R76, -R53.reuse, R91 ;  /* 0x800000354c4c7223 */ /* 0x080fe2000001005b */
[-C--:B------:R-:W-:Y:S01]  /*4a10*/  FFMA.FTZ R94, R94, -R53.reuse, R89 ;  /* 0x800000355e5e7223 */ /* 0x080fe20000010059 */
        /* <DEDUP_REMOVED lines=25> */
[C---:B------:R-:W-:Y:S01]  /*4bb0*/  FMUL.FTZ R76, R39.reuse, R76 ;  /* 0x0000004c274c7220 */ /* 0x040fe20000410000 */
[C---:B------:R-:W-:Y:S01]  /*4bc0*/  FMUL.FTZ R49, R39.reuse, R94 ;  /* 0x0000005e27317220 */ /* 0x040fe20000410000 */
[----:B------:R-:W-:Y:S01]  /*4bd0*/  IADD3.X R41, PT, PT, R38, UR9, RZ, P0, !PT ;  /* 0x0000000926297c10 */ /* 0x000fe200087fe4ff */
        /* <DEDUP_REMOVED lines=27> */
[----:B------:R-:W-:Y:S02]  /*4d90*/  F2FP.F16.F32.PACK_AB R43, R112, R43 ;  /* 0x0000002b702b723e */ /* 0x000fe400000000ff */
        /* <DEDUP_REMOVED lines=12> */
[----:B------:R-:W-:-:S03]  /*4e60*/  F2FP.F16.F32.PACK_AB R55, R65, R78 ;  /* 0x0000004e4137723e */ /* 0x000fc600000000ff */
[----:B------:R1:W-:Y:S04]  /*4e70*/  STG.E.64 desc[UR10][R40.64+0x9600], R48 ;  /* 0x0096003028007986 */ /* 0x0003e8000c101b0a */
[----:B------:R1:W-:Y:S04]  /*4e80*/  STG.E.64 desc[UR10][R40.64+0xb400], R60 ;  /* 0x00b4003c28007986 */ /* 0x0003e8000c101b0a */
[----:B------:R1:W-:Y:S01]  /*4e90*/  STG.E.64 desc[UR10][R40.64+0xd200], R54 ;  /* 0x00d2003628007986 */ /* 0x0003e2000c101b0a */
[----:B------:R-:W-:Y:S05]  /*4ea0*/  BRA.U !UP0, `(.L_x_796) ;  /* 0xffffffb908fc7547 */ /* 0x000fea000b83ffff */
.L_x_786:
        /* <DEDUP_REMOVED lines=57> */
.L_x_808:
        /* <DEDUP_REMOVED lines=25> */
.L_x_801:
        /* <DEDUP_REMOVED lines=33> */
.L_x_800:
[----:B------:R-:W-:Y:S05]  /*55e0*/  BSYNC.RECONVERGENT B1 ;  /* 0x0000000000017941 */ /* 0x000fea0003800200 */
.L_x_799:
        /* <DEDUP_REMOVED lines=25> */
.L_x_803:
[----:B------:R-:W-:Y:S05]  /*5780*/  BSYNC.RECONVERGENT B1 ;  /* 0x0000000000017941 */ /* 0x000fea0003800200 */
.L_x_802:
        /* <DEDUP_REMOVED lines=26> */
.L_x_798:
[----:B------:R-:W-:Y:S05]  /*5930*/  BSYNC.RECONVERGENT B0 ;  /* 0x0000000000007941 */ /* 0x000fea0003800200 */
.L_x_797:
[----:B------:R0:W-:Y:S01]  /*5940*/  STS [R10], R25 ;  /* 0x000000190a007388 */ /* 0x0001e20000000800 */
[----:B------:R-:W1:Y:S01]  /*5950*/  LDC.64 R20, c[0x0][0x388] ;  /* 0x0000e200ff147b82 */ /* 0x000e620000000a00 */
[----:B------:R-:W-:Y:S02]  /*5960*/  ISETP.NE.AND P1, PT, R45, 0xf, PT ;  /* 0x0000000f2d00780c */ /* 0x000fe40003f25270 */
[----:B------:R0:W-:Y:S01]  /*5970*/  STS [R10+0x780], R24 ;  /* 0x000780180a007388 */ /* 0x0001e20000000800 */
[----:B------:R-:W-:-:S04]  /*5980*/  MOV R26, R9 ;  /* 0x00000009001a7202 */ /* 0x000fc80000000f00 */
[----:B------:R-:W2:Y:S08]  /*5990*/  LDC.64 R12, c[0x0][0x390] ;  /* 0x0000e400ff0c7b82 */ /* 0x000eb00000000a00 */
[----:B0-----:R-:W-:Y:S06]  /*59a0*/  BAR.SYNC.DEFER_BLOCKING 0x0 ;  /* 0x0000000000007b1d */ /* 0x001fec0000010000 */
.L_x_807:
        /* <DEDUP_REMOVED lines=31> */
.L_x_818:
        /* <DEDUP_REMOVED lines=11> */
.L_x_806:
[----:B------:R-:W-:Y:S05]  /*5c50*/  BSYNC.RECONVERGENT B0 ;  /* 0x0000000000007941 */ /* 0x000fea0003800200 */
.L_x_805:
        /* <DEDUP_REMOVED lines=9> */
.L_x_804:
        /* <DEDUP_REMOVED lines=8> */
.L_x_810:
[----:B------:R-:W-:Y:S05]  /*5d70*/  BSYNC B0 ;  /* 0x0000000000007941 */ /* 0x000fea0003800000 */
.L_x_809:
        /* <DEDUP_REMOVED lines=8> */
.L_x_811:
[----:B------:R-:W-:Y:S01]  /*5e00*/  FADD.FTZ R25, R25, R22 ;  /* 0x0000001619197221 */ /* 0x000fe20000010000 */
[----:B------:R-:W-:-:S04]  /*5e10*/  HFMA2 R33, -RZ, RZ, 0, 2.384185791015625e-07 ;  /* 0x00000004ff217431 */ /* 0x000fc800000001ff */
[----:B------:R-:W-:Y:S02]  /*5e20*/  MOV R34, R25 ;  /* 0x0000001900227202 */ /* 0x000fe40000000f00 */
[----:B------:R-:W-:-:S07]  /*5e30*/  MOV R24, R32 ;  /* 0x0000002000187202 */ /* 0x000fce0000000f00 */
[----:B------:R-:W-:Y:S05]  /*5e40*/  WARPSYNC.COLLECTIVE R31, `(.L_x_812) ;  /* 0x000000001f087348 */ /* 0x000fea0003c00000 */
[----:B------:R0:W1:Y:S02]  /*5e50*/  SHFL.BFLY P3, R32, R34, R33, R36 ;  /* 0x0c00002122207389 */ /* 0x0000640000060024 */
[----:B01----:R-:W-:Y:S05]  /*5e60*/  ENDCOLLECTIVE ;  /* 0x000000000000791b */ /* 0x003fea0003800000 */
.L_x_812:
[----:B------:R-:W-:-:S05]  /*5e70*/  FADD.FTZ R24, R24, R23 ;  /* 0x0000001718187221 */ /* 0x000fca0000010000 */
[----:B------:R-:W-:Y:S02]  /*5e80*/  MOV R34, R24 ;  /* 0x0000001800227202 */ /* 0x000fe40000000f00 */
[----:B------:R-:W-:-:S07]  /*5e90*/  MOV R28, R32 ;  /* 0x00000020001c7202 */ /* 0x000fce0000000f00 */
[----:B------:R-:W-:Y:S05]  /*5ea0*/  WARPSYNC.COLLECTIVE R31, `(.L_x_813) ;  /* 0x000000001f087348 */ /* 0x000fea0003c00000 */
[----:B------:R0:W1:Y:S02]  /*5eb0*/  SHFL.BFLY P3, R32, R34, R33, R36 ;  /* 0x0c00002122207389 */ /* 0x0000640000060024 */
[----:B01----:R-:W-:Y:S05]  /*5ec0*/  ENDCOLLECTIVE ;  /* 0x000000000000791b */ /* 0x003fea0003800000 */
.L_x_813:
[----:B------:R-:W-:Y:S01]  /*5ed0*/  FADD.FTZ R28, R25, R28 ;  /* 0x0000001c191c7221 */ /* 0x000fe20000010000 */
[----:B------:R-:W-:-:S04]  /*5ee0*/  HFMA2 R33, -RZ, RZ, 0, 1.1920928955078125e-07 ;  /* 0x00000002ff217431 */ /* 0x000fc800000001ff */
[----:B------:R-:W-:Y:S02]  /*5ef0*/  MOV R34, R28 ;  /* 0x0000001c00227202 */ /* 0x000fe40000000f00 */
[----:B------:R-:W-:-:S07]  /*5f00*/  MOV R27, R32 ;  /* 0x00000020001b7202 */ /* 0x000fce0000000f00 */
[----:B------:R-:W-:Y:S05]  /*5f10*/  WARPSYNC.COLLECTIVE R31, `(.L_x_814) ;  /* 0x000000001f087348 */ /* 0x000fea0003c00000 */
[----:B------:R0:W1:Y:S02]  /*5f20*/  SHFL.BFLY P3, R32, R34, R33, R36 ;  /* 0x0c00002122207389 */ /* 0x0000640000060024 */
[----:B01----:R-:W-:Y:S05]  /*5f30*/  ENDCOLLECTIVE ;  /* 0x000000000000791b */ /* 0x003fea0003800000 */
.L_x_814:
[----:B------:R-:W-:-:S05]  /*5f40*/  FADD.FTZ R27, R24, R27 ;  /* 0x0000001b181b7221 */ /* 0x000fca0000010000 */
[----:B------:R-:W-:Y:S02]  /*5f50*/  MOV R34, R27 ;  /* 0x0000001b00227202 */ /* 0x000fe40000000f00 */
[----:B------:R-:W-:-:S07]  /*5f60*/  MOV R29, R32 ;  /* 0x00000020001d7202 */ /* 0x000fce0000000f00 */
[----:B------:R-:W-:Y:S05]  /*5f70*/  WARPSYNC.COLLECTIVE R31, `(.L_x_815) ;  /* 0x000000001f087348 */ /* 0x000fea0003c00000 */
[----:B------:R0:W1:Y:S02]  /*5f80*/  SHFL.BFLY P3, R32, R34, R33, R36 ;  /* 0x0c00002122207389 */ /* 0x0000640000060024 */
[----:B01----:R-:W-:Y:S05]  /*5f90*/  ENDCOLLECTIVE ;  /* 0x000000000000791b */ /* 0x003fea0003800000 */
.L_x_815:
[----:B------:R-:W-:Y:S01]  /*5fa0*/  FADD.FTZ R29, R28, R29 ;  /* 0x0000001d1c1d7221 */ /* 0x000fe20000010000 */
[----:B------:R-:W-:-:S04]  /*5fb0*/  HFMA2 R33, -RZ, RZ, 0, 5.9604644775390625e-08 ;  /* 0x00000001ff217431 */ /* 0x000fc800000001ff */
[----:B------:R-:W-:Y:S02]  /*5fc0*/  MOV R34, R29 ;  /* 0x0000001d00227202 */ /* 0x000fe40000000f00 */
[----:B------:R-:W-:-:S07]  /*5fd0*/  MOV R22, R32 ;  /* 0x0000002000167202 */ /* 0x000fce0000000f00 */
[----:B------:R-:W-:Y:S05]  /*5fe0*/  WARPSYNC.COLLECTIVE R31, `(.L_x_816) ;  /* 0x000000001f087348 */ /* 0x000fea0003c00000 */
[----:B------:R0:W1:Y:S02]  /*5ff0*/  SHFL.BFLY P3, R32, R34, R33, R36 ;  /* 0x0c00002122207389 */ /* 0x0000640000060024 */
[----:B01----:R-:W-:Y:S05]  /*6000*/  ENDCOLLECTIVE ;  /* 0x000000000000791b */ /* 0x003fea0003800000 */
.L_x_816:
[----:B------:R-:W-:-:S05]  /*6010*/  FADD.FTZ R22, R27, R22 ;  /* 0x000000161b167221 */ /* 0x000fca0000010000 */
[----:B------:R-:W-:Y:S02]  /*6020*/  MOV R34, R22 ;  /* 0x0000001600227202 */ /* 0x000fe40000000f00 */
[----:B------:R-:W-:-:S07]  /*6030*/  MOV R30, R32 ;  /* 0x00000020001e7202 */ /* 0x000fce0000000f00 */
[----:B------:R-:W-:Y:S05]  /*6040*/  WARPSYNC.COLLECTIVE R31, `(.L_x_817) ;  /* 0x000000001f087348 */ /* 0x000fea0003c00000 */
[----:B------:R0:W1:Y:S02]  /*6050*/  SHFL.BFLY P3, R32, R34, R33, R36 ;  /* 0x0c00002122207389 */ /* 0x0000640000060024 */
[----:B01----:R-:W-:Y:S05]  /*6060*/  ENDCOLLECTIVE ;  /* 0x000000000000791b */ /* 0x003fea0003800000 */
.L_x_817:
[----:B------:R-:W-:Y:S01]  /*6070*/  FADD.FTZ R30, R29, R30 ;  /* 0x0000001e1d1e7221 */ /* 0x000fe20000010000 */
[----:B------:R-:W-:Y:S01]  /*6080*/  MOV R23, R32 ;  /* 0x0000002000177202 */ /* 0x000fe20000000f00 */
[----:B------:R-:W-:Y:S06]  /*6090*/  BRA `(.L_x_818) ;  /* 0xfffffff800c07947 */ /* 0x000fec000383ffff */
.L_x_819:
        /* <DEDUP_REMOVED lines=14> */
.L_x_1111:


//--------------------- .text._ZN13group_norm_v218gn_bwd_cuda_kernelI6__halfLi480ELi1ELi16ELi120ELi1024ELb1ELb1ELi32ELi960ELi960ELi4ELb1ELi4ELb0ELb0ELNS_15WgradSyncMethodE3ENS_16CompileConditionILi1000EEEEEvPT_S6_S6_PKS5_S8_S8_S8_PKfflPfPj --------------------------
	.section	.text._ZN13group_norm_v218gn_bwd_cuda_kernelI6__halfLi480ELi1ELi16ELi120ELi1024ELb1ELb1ELi32ELi960ELi960ELi4ELb1ELi4ELb0ELb0ELNS_15WgradSyncMethodE3ENS_16CompileConditionILi1000EEEEEvPT_S6_S6_PKS5_S8_S8_S8_PKfflPfPj,"ax",@progbits
	.align	128
        .global         _ZN13group_norm_v218gn_bwd_cuda_kernelI6__halfLi480ELi1ELi16ELi120ELi1024ELb1ELb1ELi32ELi960ELi960ELi4ELb1ELi4ELb0ELb0ELNS_15WgradSyncMethodE3ENS_16CompileConditionILi1000EEEEEvPT_S6_S6_PKS5_S8_S8_S8_PKfflPfPj
        .type           _ZN13group_norm_v218gn_bwd_cuda_kernelI6__halfLi480ELi1ELi16ELi120ELi1024ELb1ELb1ELi32ELi960ELi960ELi4ELb1ELi4ELb0ELb0ELNS_15WgradSyncMethodE3ENS_16CompileConditionILi1000EEEEEvPT_S6_S6_PKS5_S8_S8_S8_PKfflPfPj,@function
        .size           _ZN13group_norm_v218gn_bwd_cuda_kernelI6__halfLi480ELi1ELi16ELi120ELi1024ELb1ELb1ELi32ELi960ELi960ELi4ELb1ELi4ELb0ELb0ELNS_15WgradSyncMethodE3ENS_16CompileConditionILi1000EEEEEvPT_S6_S6_PKS5_S8_S8_S8_PKfflPfPj,(.L_x_1112 - _ZN13group_norm_v218gn_bwd_cuda_kernelI6__halfLi480ELi1ELi16ELi120ELi1024ELb1ELb1ELi32ELi960ELi960ELi4ELb1ELi4ELb0ELb0ELNS_15WgradSyncMethodE3ENS_16CompileConditionILi1000EEEEEvPT_S6_S6_PKS5_S8_S8_S8_PKfflPfPj)
        .other          _ZN13group_norm_v218gn_bwd_cuda_kernelI6__halfLi480ELi1ELi16ELi120ELi1024ELb1ELb1ELi32ELi960ELi960ELi4ELb1ELi4ELb0ELb0ELNS_15WgradSyncMethodE3ENS_16CompileConditionILi1000EEEEEvPT_S6_S6_PKS5_S8_S8_S8_PKfflPfPj,@"STO_CUDA_ENTRY STV_DEFAULT"
_ZN13group_norm_v218gn_bwd_cuda_kernelI6__halfLi480ELi1ELi16ELi120ELi1024ELb1ELb1ELi32ELi960ELi960ELi4ELb1ELi4ELb0ELb0ELNS_15WgradSyncMethodE3ENS_16CompileConditionILi1000EEEEEvPT_S6_S6_PKS5_S8_S8_S8_PKfflPfPj:
.text._ZN13group_norm_v218gn_bwd_cuda_kernelI6__halfLi480ELi1ELi16ELi120ELi1024ELb1ELb1ELi32ELi960ELi960ELi4ELb1ELi4ELb0ELb0ELNS_15WgradSyncMethodE3ENS_16CompileConditionILi1000EEEEEvPT_S6_S6_PKS5_S8_S8_S8_PKfflPfPj:
        /* <DEDUP_REMOVED lines=30> */
.L_x_822:
[----:B0-----:R-:W2:Y:S04]  /*01e0*/  LD.E.STRONG.GPU R5, desc[UR14][R2.64+0x10] ;  /* 0x0000100e02057980 */ /* 0x001ea8000c10f900 */
[----:B--2---:R-:W-:Y:S01]  /*01f0*/  CCTL.IVALL ;  /* 0x00000000ff00798f */ /* 0x004fe20002000000 */
[----:B------:R-:W-:Y:S05]  /*0200*/  YIELD ;  /* 0x0000000000007946 */ /* 0x000fea0003800000 */
[----:B-----5:R-:W-:-:S04]  /*0210*/  LOP3.LUT R5, R5, R0, RZ, 0x3c, !PT ;  /* 0x0000000005057212 */ /* 0x020fc800078e3cff */
[----:B------:R-:W-:-:S13]  /*0220*/  ISETP.GT.AND P0, PT, R5, -0x1, PT ;  /* 0xffffffff0500780c */ /* 0x000fda0003f04270 */
[----:B------:R-:W-:Y:S05]  /*0230*/  @P0 BRA `(.L_x_822) ;  /* 0xfffffffc00e80947 */ /* 0x000fea000383ffff */
.L_x_821:
[----:B------:R-:W-:Y:S05]  /*0240*/  WARPSYNC.ALL ;  /* 0x0000000000007948 */ /* 0x000fea0003800000 */
[----:B------:R-:W-:Y:S06]  /*0250*/  BAR.SYNC.DEFER_BLOCKING 0x0 ;  /* 0x0000000000007b1d */ /* 0x000fec0000010000 */
[----:B------:R-:W-:Y:S05]  /*0260*/  BRA `(.L_x_823) ;  /* 0x0000008000a47947 */ /* 0x000fea0003800000 */
.L_x_820:
        /* <DEDUP_REMOVED lines=20> */
[----:B------:R-:W-:Y:S02]  /*03b0*/  CS2R R62, SRZ ;  /* 0x00000000003e7805 */ /* 0x000fe4000001ff00 */
[----:B------:R-:W-:-:S02]  /*03c0*/  CS2R R60, SRZ ;  /* 0x00000000003c7805 */ /* 0x000fc4000001ff00 */
        /* <DEDUP_REMOVED lines=9> */
[----:B------:R-:W-:Y:S02]  /*0460*/  HADD2.F32 R5, -RZ, R11.H1_H1 ;  /* 0x3000000bff057230 */ /* 0x000fe40000004100 */
[--C-:B---3--:R-:W-:Y:S02]  /*0470*/  HADD2.F32 R6, -RZ, R12.reuse.H0_H0 ;  /* 0x2000000cff067230 */ /* 0x108fe40000004100 */
[----:B------:R-:W-:-:S02]  /*0480*/  HADD2.F32 R7, -RZ, R12.H1_H1 ;  /* 0x3000000cff077230 */ /* 0x000fc40000004100 */
[--C-:B------:R-:W-:Y:S02]  /*0490*/  HADD2.F32 R8, -RZ, R13.reuse.H0_H0 ;  /* 0x2000000dff087230 */ /* 0x100fe40000004100 */
[----:B0-----:R-:W-:-:S07]  /*04a0*/  HADD2.F32 R9, -RZ, R13.H1_H1 ;  /* 0x3000000dff097230 */ /* 0x001fce0000004100 */
.L_x_835:
        /* <DEDUP_REMOVED lines=11> */
[----:B------:R-:W3:Y:S03]  /*0560*/  LDCU.64 UR20, c[0x0][0x3a0] ;  /* 0x00007400ff1477ac */ /* 0x000ee60008000a00 */
        /* <DEDUP_REMOVED lines=23> */
[----:B------:R-:W0:Y:S01]  /*06e0*/  LDCU UR6, c[0x0][0x3c0] ;  /* 0x00007800ff0677ac */ /* 0x000e220008000800 */
[C---:B------:R-:W-:Y:S02]  /*06f0*/  SHF.L.U32 R34, R0.reuse, 0x1, RZ ;  /* 0x0000000100227819 */ /* 0x040fe400000006ff */
[----:B------:R-:W-:Y:S01]  /*0700*/  SHF.L.U64.HI R32, R0, 0x1, R13 ;  /* 0x0000000100207819 */ /* 0x000fe2000001020d */
[----:B--2---:R-:W-:-:S03]  /*0710*/  IMAD.WIDE.U32 R10, R16, 0x2, R10 ;  /* 0x00000002100a7825 */ /* 0x004fc600078e000a */
[----:B---3--:R-:W-:-:S04]  /*0720*/  LEA R26, P0, R10, UR16, 0x2 ;  /* 0x000000100a1a7c11 */ /* 0x008fc8000f8010ff */
[----:B------:R-:W-:Y:S01]  /*0730*/  LEA.HI.X R27, R10, UR17, R11, 0x2, P0 ;  /* 0x000000110a1b7c11 */ /* 0x000fe200080f140b */
[----:B------:R-:W-:Y:S01]  /*0740*/  STL [R1+0x78], R34 ;  /* 0x0000782201007387 */ /* 0x000fe20000100800 */
[----:B------:R-:W1:Y:S04]  /*0750*/  LDCU.64 UR16, c[0x0][0x3c8] ;  /* 0x00007900ff1077ac */ /* 0x000e680008000a00 */
[----:B------:R-:W0:Y:S01]  /*0760*/  LDG.E.64.CONSTANT R26, desc[UR14][R26.64] ;  /* 0x0000000e1a1a7981 */ /* 0x000e22000c1e9b00 */
[----:B------:R-:W-:-:S03]  /*0770*/  IADD3 R64, P0, PT, R34, UR20, RZ ;  /* 0x0000001422407c10 */ /* 0x000fc6000ff1e0ff */
[----:B------:R-:W-:Y:S01]  /*0780*/  STL [R1+0x7c], R32 ;  /* 0x00007c2001007387 */ /* 0x000fe20000100800 */
        /* <DEDUP_REMOVED lines=8> */
[----:B------:R-:W3:Y:S04]  /*0810*/  LDG.E.64.CONSTANT R12, desc[UR14][R64.64+0xd200] ;  /* 0x00d2000e400c7981 */ /* 0x000ee8000c1e9b00 */
[----:B------:R-:W4:Y:S01]  /*0820*/  LDG.E.64.CONSTANT R16, desc[UR14][R64.64+0xf000] ;  /* 0x00f0000e40107981 */ /* 0x000f22000c1e9b00 */
[----:B0-----:R-:W-:Y:S01]  /*0830*/  FADD.FTZ R10, R27, UR6 ;  /* 0x000000061b0a7e21 */ /* 0x001fe20008010000 */
[----:B------:R-:W0:Y:S05]  /*0840*/  LDCU.64 UR6, c[0x0][0x398] ;  /* 0x00007300ff0677ac */ /* 0x000e2a0008000a00 */
[----:B------:R-:W1:Y:S01]  /*0850*/  MUFU.RSQ R10, R10 ;  /* 0x0000000a000a7308 */ /* 0x000e620000001400 */
[----:B--2---:R-:W-:-:S02]  /*0860*/  HADD2.F32 R11, -RZ, R28.H0_H0 ;  /* 0x2000001cff0b7230 */ /* 0x004fc40000004100 */
[----:B------:R-:W-:-:S03]  /*0870*/  HADD2.F32 R27, -RZ, R28.H1_H1 ;  /* 0x3000001cff1b7230 */ /* 0x000fc60000004100 */
[C---:B------:R-:W-:Y:S02]  /*0880*/  FADD.FTZ R11, -R26.reuse, R11 ;  /* 0x0000000b1a0b7221 */ /* 0x040fe40000010100 */
[----:B------:R-:W-:Y:S01]  /*0890*/  FADD.FTZ R27, -R26, R27 ;  /* 0x0000001b1a1b7221 */ /* 0x000fe20000010100 */
[----:B0-----:R-:W-:Y:S01]  /*08a0*/  IADD3 R50, P0, PT, R34, UR6, RZ ;  /* 0x0000000622327c10 */ /* 0x001fe2000ff1e0ff */
[C---:B-1----:R-:W-:Y:S01]  /*08b0*/  FMUL.FTZ R0, R10.reuse, R11 ;  /* 0x0000000b0a007220 */ /* 0x042fe20000410000 */
[--C-:B------:R-:W-:Y:S02]  /*08c0*/  HADD2.F32 R11, -RZ, R29.reuse.H0_H0 ;  /* 0x2000001dff0b7230 */ /* 0x100fe40000004100 */
[----:B------:R-:W-:Y:S01]  /*08d0*/  FMUL.FTZ R35, R10, R27 ;  /* 0x0000001b0a237220 */ /* 0x000fe20000410000 */
[----:B------:R-:W-:Y:S01]  /*08e0*/  HADD2.F32 R27, -RZ, R29.H1_H1 ;  /* 0x3000001dff1b7230 */ /* 0x000fe20000004100 */
[----:B------:R-:W-:Y:S01]  /*08f0*/  IADD3.X R51, PT, PT, R32, UR7, RZ, P0, !PT ;  /* 0x0000000720337c10 */ /* 0x000fe200087fe4ff */
[----:B-----5:R-:W-:Y:S01]  /*0900*/  FFMA.FTZ R46, R2, R0, R6 ;  /* 0x00000000022e7223 */ /* 0x020fe20000010006 */
[C---:B------:R-:W-:Y:S01]  /*0910*/  FADD.FTZ R11, -R26.reuse, R11 ;  /* 0x0000000b1a0b7221 */ /* 0x040fe20000010100 */
[----:B------:R-:W-:Y:S01]  /*0920*/  STL [R1+0x28], R35 ;  /* 0x0000282301007387 */ /* 0x000fe20000100800 */
[----:B------:R-:W-:Y:S01]  /*0930*/  FADD.FTZ R27, -R26, R27 ;  /* 0x0000001b1a1b7221 */ /* 0x000fe20000010100 */
[----:B------:R-:W-:Y:S01]  /*0940*/  FFMA.FTZ R54, R3, R35, R7 ;  /* 0x0000002303367223 */ /* 0x000fe20000010007 */
[C---:B------:R-:W-:Y:S01]  /*0950*/  FMUL.FTZ R11, R10.reuse, R11 ;  /* 0x0000000b0a0b7220 */ /* 0x040fe20000410000 */
[----:B------:R-:W2:Y:S01]  /*0960*/  LDG.E.64.CONSTANT R28, desc[UR14][R50.64] ;  /* 0x0000000e321c7981 */ /* 0x000ea2000c1e9b00 */
[----:B------:R-:W-:Y:S01]  /*0970*/  FMUL.FTZ R27, R10, R27 ;  /* 0x0000001b0a1b7220 */ /* 0x000fe20000410000 */
[----:B------:R-:W-:Y:S01]  /*0980*/  FMUL.FTZ R48, R46, -1.4426950216293334961 ;  /* 0xbfb8aa3b2e307820 */ /* 0x000fe20000410000 */
[----:B------:R-:W-:Y:S01]  /*0990*/  FFMA.FTZ R110, R4, R11, R8 ;  /* 0x0000000b046e7223 */ /* 0x000fe20000010008 */
[----:B------:R0:W-:Y:S01]  /*09a0*/  STL [R1+0x2c], R11 ;  /* 0x00002c0b01007387 */ /* 0x0001e20000100800 */
[----:B------:R-:W-:Y:S01]  /*09b0*/  FFMA.FTZ R109, R5, R27, R9 ;  /* 0x0000001b056d7223 */ /* 0x000fe20000010009 */
[----:B---3--:R-:W-:-:S02]  /*09c0*/  HADD2.F32 R122, -RZ, R12.H0_H0 ;  /* 0x2000000cff7a7230 */ /* 0x008fc40000004100 */
[----:B------:R-:W-:Y:S01]  /*09d0*/  FMUL.FTZ R42, R54, -1.4426950216293334961 ;  /* 0xbfb8aa3b362a7820 */ /* 0x000fe20000410000 */
[----:B------:R1:W-:Y:S01]  /*09e0*/  STL [R1+0x30], R27 ;  /* 0x0000301b01007387 */ /* 0x0003e20000100800 */
[----:B------:R-:W-:Y:S01]  /*09f0*/  HADD2.F32 R121, -RZ, R12.H1_H1 ;  /* 0x3000000cff797230 */ /* 0x000fe20000004100 */
[----:B------:R-:W3:Y:S01]  /*0a00*/  MUFU.EX2 R48, R48 ;  /* 0x0000003000307308 */ /* 0x000ee20000000800 */
[--C-:B------:R-:W-:Y:S01]  /*0a10*/  HADD2.F32 R120, -RZ, R13.reuse.H0_H0 ;  /* 0x2000000dff787230 */ /* 0x100fe20000004100 */
[----:B------:R-:W2:Y:S01]  /*0a20*/  LDG.E.64.CONSTANT R36, desc[UR14][R50.64+0x9600] ;  /* 0x0096000e32247981 */ /* 0x000ea2000c1e9b00 */
[----:B------:R-:W-:Y:S02]  /*0a30*/  HADD2.F32 R119, -RZ, R13.H1_H1 ;  /* 0x3000000dff777230 */ /* 0x000fe40000004100 */
[----:B------:R-:W-:Y:S01]  /*0a40*/  FMUL.FTZ R112, R110, -1.4426950216293334961 ;  /* 0xbfb8aa3b6e707820 */ /* 0x000fe20000410000 */
[----:B0-----:R-:W-:Y:S02]  /*0a50*/  HADD2.F32 R11, -RZ, R30.H0_H0 ;  /* 0x2000001eff0b7230 */ /* 0x001fe40000004100 */
[----:B------:R-:W-:Y:S01]  /*0a60*/  FMUL.FTZ R32, R109, -1.4426950216293334961 ;  /* 0xbfb8aa3b6d207820 */ /* 0x000fe20000410000 */
[----:B----4-:R-:W-:Y:S01]  /*0a70*/  HADD2.F32 R118, -RZ, R16.H0_H0 ;  /* 0x20000010ff767230 */ /* 0x010fe20000004100 */
[----:B------:R-:W0:Y:S01]  /*0a80*/  MUFU.EX2 R42, R42 ;  /* 0x0000002a002a7308 */ /* 0x000e220000000800 */
[----:B-1----:R-:W-:-:S02]  /*0a90*/  HADD2.F32 R27, -RZ, R30.H1_H1 ;  /* 0x3000001eff1b7230 */ /* 0x002fc40000004100 */
[----:B------:R-:W-:Y:S01]  /*0aa0*/  FADD.FTZ R11, -R26, R11 ;  /* 0x0000000b1a0b7221 */ /* 0x000fe20000010100 */
[----:B------:R-:W-:Y:S01]  /*0ab0*/  HADD2.F32 R117, -RZ, R16.H1_H1 ;  /* 0x30000010ff757230 */ /* 0x000fe20000004100 */
[----:B------:R-:W4:Y:S02]  /*0ac0*/  LDG.E.64.CONSTANT R34, desc[UR14][R50.64+0xb400] ;  /* 0x00b4000e32227981 */ /* 0x000f24000c1e9b00 */
[----:B------:R-:W-:Y:S01]  /*0ad0*/  FMUL.FTZ R11, R10, R11 ;  /* 0x0000000b0a0b7220 */ /* 0x000fe20000410000 */
[----:B------:R-:W1:Y:S01]  /*0ae0*/  S2R R12, SR_CgaCtaId ;  /* 0x00000000000c7919 */ /* 0x000e620000008800 */
[----:B---3--:R-:W-:Y:S02]  /*0af0*/  FADD.FTZ R48, R48, 1 ;  /* 0x3f80000030307421 */ /* 0x008fe40000010000 */
[----:B------:R-:W-:Y:S01]  /*0b00*/  FFMA.FTZ R77, R2, R11, R6 ;  /* 0x0000000b024d7223 */ /* 0x000fe20000010006 */
[----:B------:R-:W-:Y:S01]  /*0b10*/  MOV R13, 0x400 ;  /* 0x00000400000d7802 */ /* 0x000fe20000000f00 */
[----:B------:R3:W-:Y:S01]  /*0b20*/  STL [R1+0x34], R11 ;  /* 0x0000340b01007387 */ /* 0x0007e20000100800 */
[C---:B------:R-:W-:Y:S01]  /*0b30*/  FADD.FTZ R27, -R26.reuse, R27 ;  /* 0x0000001b1a1b7221 */ /* 0x040fe20000010100 */
[C---:B------:R-:W-:Y:S01]  /*0b40*/  FADD.FTZ R122, -R26.reuse, R122 ;  /* 0x0000007a1a7a7221 */ /* 0x040fe20000010100 */
[C---:B------:R-:W-:Y:S01]  /*0b50*/  FADD.FTZ R121, -R26.reuse, R121 ;  /* 0x000000791a797221 */ /* 0x040fe20000010100 */
[----:B------:R-:W-:Y:S01]  /*0b60*/  FADD.FTZ R120, -R26, R120 ;  /* 0x000000781a787221 */ /* 0x000fe20000010100 */
[----:B------:R-:W-:Y:S01]  /*0b70*/  MUFU.EX2 R112, R112 ;  /* 0x0000007000707308 */ /* 0x000fe20000000800 */
[----:B---3--:R-:W-:-:S02]  /*0b80*/  HADD2.F32 R11, -RZ, R31.H0_H0 ;  /* 0x2000001fff0b7230 */ /* 0x008fc40000004100 */
[----:B------:R-:W-:-:S03]  /*0b90*/  FMUL.FTZ R27, R10, R27 ;  /* 0x0000001b0a1b7220 */ /* 0x000fc60000410000 */
[----:B------:R-:W-:-:S04]  /*0ba0*/  FADD.FTZ R11, -R26, R11 ;  /* 0x0000000b1a0b7221 */ /* 0x000fc80000010100 */
[----:B------:R-:W-:Y:S01]  /*0bb0*/  FMUL.FTZ R11, R10, R11 ;  /* 0x0000000b0a0b7220 */ /* 0x000fe20000410000 */
[----:B------:R-:W-:Y:S01]  /*0bc0*/  STL [R1+0x38], R27 ;  /* 0x0000381b01007387 */ /* 0x000fe20000100800 */
[----:B------:R-:W-:Y:S02]  /*0bd0*/  HADD2.F32 R31, -RZ, R31.H1_H1 ;  /* 0x3000001fff1f7230 */ /* 0x000fe40000004100 */
[----:B------:R-:W-:Y:S01]  /*0be0*/  FFMA.FTZ R82, R4, R11, R8 ;  /* 0x0000000b04527223 */ /* 0x000fe20000010008 */
[----:B------:R3:W-:Y:S02]  /*0bf0*/  STL [R1+0x3c], R11 ;  /* 0x00003c0b01007387 */ /* 0x0007e40000100800 */
[----:B------:R-:W-:Y:S01]  /*0c00*/  FADD.FTZ R31, -R26, R31 ;  /* 0x0000001f1a1f7221 */ /* 0x000fe20000010100 */
[----:B------:R-:W-:Y:S01]  /*0c10*/  FFMA.FTZ R81, R3, R27, R7 ;  /* 0x0000001b03517223 */ /* 0x000fe20000010007 */
[----:B---3--:R-:W-:Y:S02]  /*0c20*/  HADD2.F32 R11, -RZ, R20.H0_H0 ;  /* 0x20000014ff0b7230 */ /* 0x008fe40000004100 */
[----:B------:R-:W-:-:S02]  /*0c30*/  FMUL.FTZ R27, R10, R31 ;  /* 0x0000001f0a1b7220 */ /* 0x000fc40000410000 */
[----:B------:R-:W3:Y:S01]  /*0c40*/  LDG.E.64.CONSTANT R30, desc[UR14][R50.64+0x1e00] ;  /* 0x001e000e321e7981 */ /* 0x000ee2000c1e9b00 */
[----:B------:R-:W-:-:S04]  /*0c50*/  FADD.FTZ R11, -R26, R11 ;  /* 0x0000000b1a0b7221 */ /* 0x000fc80000010100 */
[----:B------:R-:W-:Y:S01]  /*0c60*/  FMUL.FTZ R11, R10, R11 ;  /* 0x0000000b0a0b7220 */ /* 0x000fe20000410000 */
[----:B------:R0:W-:Y:S01]  /*0c70*/  STL [R1+0x40], R27 ;  /* 0x0000401b01007387 */ /* 0x0001e20000100800 */
[----:B------:R-:W-:Y:S02]  /*0c80*/  FFMA.FTZ R104, R5, R27, R9 ;  /* 0x0000001b05687223 */ /* 0x000fe40000010009 */
[----:B------:R-:W-:Y:S01]  /*0c90*/  FFMA.FTZ R100, R2, R11, R6 ;  /* 0x0000000b02647223 */ /* 0x000fe20000010006 */
[----:B------:R1:W-:Y:S01]  /*0ca0*/  STL [R1+0x44], R11 ;  /* 0x0000440b01007387 */ /* 0x0003e20000100800 */
[----:B0-----:R-:W-:Y:S02]  /*0cb0*/  HADD2.F32 R27, -RZ, R20.H1_H1 ;  /* 0x30000014ff1b7230 */ /* 0x001fe40000004100 */
[----:B-1----:R-:W-:-:S03]  /*0cc0*/  HADD2.F32 R11, -RZ, R21.H0_H0 ;  /* 0x20000015ff0b7230 */ /* 0x002fc60000004100 */
[C---:B------:R-:W-:Y:S02]  /*0cd0*/  FADD.FTZ R27, -R26.reuse, R27 ;  /* 0x0000001b1a1b7221 */ /* 0x040fe40000010100 */
[----:B------:R-:W-:Y:S02]  /*0ce0*/  FADD.FTZ R11, -R26, R11 ;  /* 0x0000000b1a0b7221 */ /* 0x000fe40000010100 */
[C---:B------:R-:W-:Y:S02]  /*0cf0*/  FMUL.FTZ R20, R10.reuse, R27 ;  /* 0x0000001b0a147220 */ /* 0x040fe40000410000 */
[----:B------:R-:W-:Y:S01]  /*0d00*/  FMUL.FTZ R11, R10, R11 ;  /* 0x0000000b0a0b7220 */ /* 0x000fe20000410000 */
[----:B------:R-:W-:Y:S02]  /*0d10*/  HADD2.F32 R21, -RZ, R21.H1_H1 ;  /* 0x30000015ff157230 */ /* 0x000fe40000004100 */
[----:B------:R-:W-:Y:S01]  /*0d20*/  STL [R1+0x48], R20 ;  /* 0x0000481401007387 */ /* 0x000fe20000100800 */
[----:B------:R-:W-:-:S03]  /*0d30*/  FFMA.FTZ R85, R4, R11, R8 ;  /* 0x0000000b04557223 */ /* 0x000fc60000010008 */
[----:B------:R0:W-:Y:S01]  /*0d40*/  STL [R1+0x4c], R11 ;  /* 0x00004c0b01007387 */ /* 0x0001e20000100800 */
[----:B------:R-:W-:Y:S01]  /*0d50*/  FADD.FTZ R21, -R26, R21 ;  /* 0x000000151a157221 */ /* 0x000fe20000010100 */
[----:B------:R-:W-:Y:S01]  /*0d60*/  FFMA.FTZ R84, R3, R20, R7 ;  /* 0x0000001403547223 */ /* 0x000fe20000010007 */
[--C-:B0-----:R-:W-:Y:S02]  /*0d70*/  HADD2.F32 R11, -RZ, R14.reuse.H0_H0 ;  /* 0x2000000eff0b7230 */ /* 0x101fe40000004100 */
[----:B------:R-:W-:Y:S01]  /*0d80*/  FMUL.FTZ R20, R10, R21 ;  /* 0x000000150a147220 */ /* 0x000fe20000410000 */
[----:B------:R-:W-:Y:S02]  /*0d90*/  HADD2.F32 R21, -RZ, R14.H1_H1 ;  /* 0x3000000eff157230 */ /* 0x000fe40000004100 */
[----:B------:R-:W-:-:S04]  /*0da0*/  FADD.FTZ R11, -R26, R11 ;  /* 0x0000000b1a0b7221 */ /* 0x000fc80000010100 */
[----:B------:R-:W-:Y:S01]  /*0db0*/  FMUL.FTZ R11, R10, R11 ;  /* 0x0000000b0a0b7220 */ /* 0x000fe20000410000 */
[----:B------:R0:W-:Y:S01]  /*0dc0*/  STL [R1+0x54], R20 ;  /* 0x0000541401007387 */ /* 0x0001e20000100800 */
[----:B------:R-:W-:Y:S02]  /*0dd0*/  FADD.FTZ R21, -R26, R21 ;  /* 0x000000151a157221 */ /* 0x000fe40000010100 */
[----:B------:R-:W-:Y:S01]  /*0de0*/  FFMA.FTZ R87, R2, R11, R6 ;  /* 0x0000000b02577223 */ /* 0x000fe20000010006 */
[----:B------:R1:W-:Y:S01]  /*0df0*/  STL [R1+0x50], R11 ;  /* 0x0000500b01007387 */ /* 0x0003e20000100800 */
[----:B------:R-:W-:Y:S01]  /*0e00*/  FFMA.FTZ R83, R5, R20, R9 ;  /* 0x0000001405537223 */ /* 0x000fe20000010009 */
[----:B------:R-:W-:Y:S02]  /*0e10*/  FMUL.FTZ R14, R10, R21 ;  /* 0x000000150a0e7220 */ /* 0x000fe40000410000 */
[----:B0-----:R-:W4:Y:S01]  /*0e20*/  LDG.E.64.CONSTANT R20, desc[UR14][R50.64+0x3c00] ;  /* 0x003c000e32147981 */ /* 0x001f22000c1e9b00 */
[----:B-1----:R-:W-:-:S02]  /*0e30*/  HADD2.F32 R11, -RZ, R15.H0_H0 ;  /* 0x2000000fff0b7230 */ /* 0x002fc40000004100 */
[----:B------:R-:W-:Y:S01]  /*0e40*/  HADD2.F32 R15, -RZ, R15.H1_H1 ;  /* 0x3000000fff0f7230 */ /* 0x000fe20000004100 */
[----:B------:R0:W-:Y:S01]  /*0e50*/  STL [R1+0x5c], R14 ;  /* 0x00005c0e01007387 */ /* 0x0001e20000100800 */
[----:B------:R-:W-:-:S03]  /*0e60*/  FFMA.FTZ R89, R3, R14, R7 ;  /* 0x0000000e03597223 */ /* 0x000fc60000010007 */
[C---:B------:R-:W-:Y:S01]  /*0e70*/  FADD.FTZ R15, -R26.reuse, R15 ;  /* 0x0000000f1a0f7221 */ /* 0x040fe20000010100 */
[----:B------:R-:W-:-:S03]  /*0e80*/  FADD.FTZ R11, -R26, R11 ;  /* 0x0000000b1a0b7221 */ /* 0x000fc60000010100 */
[C---:B0-----:R-:W-:Y:S01]  /*0e90*/  FMUL.FTZ R14, R10.reuse, R15 ;  /* 0x0000000f0a0e7220 */ /* 0x041fe20000410000 */
[----:B------:R-:W-:Y:S02]  /*0ea0*/  HADD2.F32 R15, -RZ, R24.H1_H1 ;  /* 0x30000018ff0f7230 */ /* 0x000fe40000004100 */
[----:B------:R-:W-:-:S03]  /*0eb0*/  FMUL.FTZ R11, R10, R11 ;  /* 0x0000000b0a0b7220 */ /* 0x000fc60000410000 */
[----:B------:R-:W-:Y:S02]  /*0ec0*/  FADD.FTZ R15, -R26, R15 ;  /* 0x0000000f1a0f7221 */ /* 0x000fe40000010100 */
[----:B------:R0:W-:Y:S01]  /*0ed0*/  STL [R1+0x58], R11 ;  /* 0x0000580b01007387 */ /* 0x0001e20000100800 */
[----:B------:R-:W-:Y:S01]  /*0ee0*/  FFMA.FTZ R90, R4, R11, R8 ;  /* 0x0000000b045a7223 */ /* 0x000fe20000010008 */
[----:B------:R-:W-:Y:S02]  /*0ef0*/  FFMA.FTZ R97, R5, R14, R9 ;  /* 0x0000000e05617223 */ /* 0x000fe40000010009 */
[----:B------:R1:W-:Y:S01]  /*0f00*/  STL [R1+0x64], R14 ;  /* 0x0000640e01007387 */ /* 0x0003e20000100800 */
[----:B0-----:R-:W-:Y:S02]  /*0f10*/  HADD2.F32 R11, -RZ, R24.H0_H0 ;  /* 0x20000018ff0b7230 */ /* 0x001fe40000004100 */
[----:B------:R-:W-:Y:S02]  /*0f20*/  FMUL.FTZ R24, R10, R15 ;  /* 0x0000000f0a187220 */ /* 0x000fe40000410000 */
[----:B-1----:R-:W4:Y:S01]  /*0f30*/  LDG.E.64.CONSTANT R14, desc[UR14][R50.64+0x5a00] ;  /* 0x005a000e320e7981 */ /* 0x002f22000c1e9b00 */
[----:B------:R-:W-:-:S04]  /*0f40*/  FADD.FTZ R11, -R26, R11 ;  /* 0x0000000b1a0b7221 */ /* 0x000fc80000010100 */
[----:B------:R-:W-:-:S04]  /*0f50*/  FMUL.FTZ R11, R10, R11 ;  /* 0x0000000b0a0b7220 */ /* 0x000fc80000410000 */
[----:B------:R-:W-:Y:S01]  /*0f60*/  FFMA.FTZ R94, R2, R11, R6 ;  /* 0x0000000b025e7223 */ /* 0x000fe20000010006 */
[----:B------:R0:W-:Y:S02]  /*0f70*/  STL [R1+0x60], R11 ;  /* 0x0000600b01007387 */ /* 0x0001e40000100800 */
[--C-:B0-----:R-:W-:Y:S02]  /*0f80*/  HADD2.F32 R11, -RZ, R25.reuse.H0_H0 ;  /* 0x20000019ff0b7230 */ /* 0x101fe40000004100 */
[----:B------:R-:W-:-:S03]  /*0f90*/  HADD2.F32 R25, -RZ, R25.H1_H1 ;  /* 0x30000019ff197230 */ /* 0x000fc60000004100 */
[C---:B------:R-:W-:Y:S02]  /*0fa0*/  FADD.FTZ R11, -R26.reuse, R11 ;  /* 0x0000000b1a0b7221 */ /* 0x040fe40000010100 */
[----:B------:R-:W-:Y:S02]  /*0fb0*/  FADD.FTZ R25, -R26, R25 ;  /* 0x000000191a197221 */ /* 0x000fe40000010100 */
[----:B------:R-:W-:Y:S01]  /*0fc0*/  FMUL.FTZ R11, R10, R11 ;  /* 0x0000000b0a0b7220 */ /* 0x000fe20000410000 */
[----:B------:R0:W-:Y:S01]  /*0fd0*/  STL [R1+0x6c], R24 ;  /* 0x00006c1801007387 */ /* 0x0001e20000100800 */
[----:B------:R-:W-:Y:S02]  /*0fe0*/  FFMA.FTZ R45, R3, R24, R7 ;  /* 0x00000018032d7223 */ /* 0x000fe40000010007 */
[----:B------:R-:W-:Y:S01]  /*0ff0*/  FFMA.FTZ R91, R4, R11, R8 ;  /* 0x0000000b045b7223 */ /* 0x000fe20000010008 */
[----:B------:R1:W-:Y:S01]  /*1000*/  STL [R1+0x68], R11 ;  /* 0x0000680b01007387 */ /* 0x0003e20000100800 */
[----:B0-----:R-:W-:Y:S01]  /*1010*/  FMUL.FTZ R24, R10, R25 ;  /* 0x000000190a187220 */ /* 0x001fe20000410000 */
[----:B------:R-:W-:-:S02]  /*1020*/  HADD2.F32 R25, -RZ, R18.H1_H1 ;  /* 0x30000012ff197230 */ /* 0x000fc40000004100 */
[----:B-1----:R-:W-:-:S03]  /*1030*/  HADD2.F32 R11, -RZ, R18.H0_H0 ;  /* 0x20000012ff0b7230 */ /* 0x002fc60000004100 */
[C---:B------:R-:W-:Y:S02]  /*1040*/  FADD.FTZ R25, -R26.reuse, R25 ;  /* 0x000000191a197221 */ /* 0x040fe40000010100 */
[----:B------:R-:W-:Y:S02]  /*1050*/  FADD.FTZ R11, -R26, R11 ;  /* 0x0000000b1a0b7221 */ /* 0x000fe40000010100 */
[C---:B------:R-:W-:Y:S02]  /*1060*/  FMUL.FTZ R18, R10.reuse, R25 ;  /* 0x000000190a127220 */ /* 0x040fe40000410000 */
[----:B------:R-:W-:Y:S01]  /*1070*/  FMUL.FTZ R11, R10, R11 ;  /* 0x0000000b0a0b7220 */ /* 0x000fe20000410000 */
[----:B------:R-:W-:Y:S01]  /*1080*/  STL [R1+0x74], R24 ;  /* 0x0000741801007387 */ /* 0x000fe20000100800 */
[--C-:B------:R-:W-:Y:S02]  /*1090*/  HADD2.F32 R25, -RZ, R19.reuse.H1_H1 ;  /* 0x30000013ff197230 */ /* 0x100fe40000004100 */
[----:B------:R-:W-:Y:S01]  /*10a0*/  FFMA.FTZ R75, R3, R18, R7 ;  /* 0x00000012034b7223 */ /* 0x000fe20000010007 */
[----:B------:R-:W-:Y:S01]  /*10b0*/  FFMA.FTZ R68, R2, R11, R6 ;  /* 0x0000000b02447223 */ /* 0x000fe20000010006 */
[----:B------:R0:W-:Y:S04]  /*10c0*/  STL [R1+0x70], R11 ;  /* 0x0000700b01007387 */ /* 0x0001e80000100800 */
[----:B------:R1:W-:Y:S01]  /*10d0*/  STL [R1+0x24], R18 ;  /* 0x0000241201007387 */ /* 0x0003e20000100800 */
[----:B0-----:R-:W-:-:S03]  /*10e0*/  HADD2.F32 R11, -RZ, R19.H0_H0 ;  /* 0x20000013ff0b7230 */ /* 0x001fc60000004100 */
[----:B-1----:R-:W4:Y:S01]  /*10f0*/  LDG.E.64.CONSTANT R18, desc[UR14][R50.64+0x7800] ;  /* 0x0078000e32127981 */ /* 0x002f22000c1e9b00 */
[C---:B------:R-:W-:Y:S01]  /*1100*/  FADD.FTZ R25, -R26.reuse, R25 ;  /* 0x000000191a197221 */ /* 0x040fe20000010100 */
[----:B------:R-:W-:Y:S01]  /*1110*/  FFMA.FTZ R92, R5, R24, R9 ;  /* 0x00000018055c7223 */ /* 0x000fe20000010009 */
[----:B------:R-:W-:Y:S02]  /*1120*/  FADD.FTZ R11, -R26, R11 ;  /* 0x0000000b1a0b7221 */ /* 0x000fe40000010100 */
[C---:B------:R-:W-:Y:S01]  /*1130*/  FMUL.FTZ R24, R10.reuse, R25 ;  /* 0x000000190a187220 */ /* 0x040fe20000410000 */
        /* <DEDUP_REMOVED lines=13> */
[----:B------:R0:W-:Y:S01]  /*1210*/  STL [R1+0x18], R11 ;  /* 0x0000180b01007387 */ /* 0x0001e20000100800 */
[----:B------:R-:W-:Y:S01]  /*1220*/  FADD.FTZ R114, R42, 1 ;  /* 0x3f8000002a727421 */ /* 0x000fe20000010000 */
[----:B------:R-:W1:Y:S01]  /*1230*/  MUFU.RCP R113, R48 ;  /* 0x0000003000717308 */ /* 0x000e620000001000 */
[----:B------:R-:W-:Y:S01]  /*1240*/  IADD3 R13, PT, PT, R13, 0x3c00, RZ ;  /* 0x00003c000d0d7810 */ /* 0x000fe20007ffe0ff */
[--C-:B0-----:R-:W-:Y:S01]  /*1250*/  HADD2.F32 R11, -RZ, R23.reuse.H0_H0 ;  /* 0x20000017ff0b7230 */ /* 0x101fe20000004100 */
[----:B------:R0:W-:Y:S04]  /*1260*/  STL [R1+0x14], R22 ;  /* 0x0000141601007387 */ /* 0x0001e80000100800 */
[----:B------:R-:W-:Y:S01]  /*1270*/  FADD.FTZ R27, -R26, R11 ;  /* 0x0000000b1a1b7221 */ /* 0x000fe20000010100 */
[----:B------:R-:W-:-:S02]  /*1280*/  HADD2.F32 R11, -RZ, R23.H1_H1 ;  /* 0x30000017ff0b7230 */ /* 0x000fc40000004100 */
[----:B------:R-:W-:Y:S01]  /*1290*/  FFMA.FTZ R66, R3, R22, R7 ;  /* 0x0000001603427223 */ /* 0x000fe20000010007 */
[----:B------:R-:W2:Y:S01]  /*12a0*/  MUFU.RCP R114, R114 ;  /* 0x0000007200727308 */ /* 0x000ea20000001000 */
[----:B------:R-:W-:Y:S01]  /*12b0*/  LEA R13, R12, R13, 0x18 ;  /* 0x0000000d0c0d7211 */ /* 0x000fe200078ec0ff */
[----:B0-----:R-:W-:Y:S01]  /*12c0*/  FMUL.FTZ R22, R10, R27 ;  /* 0x0000001b0a167220 */ /* 0x001fe20000410000 */
[----:B------:R-:W-:Y:S01]  /*12d0*/  FADD.FTZ R11, -R26, R11 ;  /* 0x0000000b1a0b7221 */ /* 0x000fe20000010100 */
[----:B------:R-:W-:Y:S01]  /*12e0*/  LOP3.LUT R12, R44, 0xffff, RZ, 0xc0, !PT ;  /* 0x0000ffff2c0c7812 */ /* 0x000fe200078ec0ff */
[----:B------:R-:W-:Y:S01]  /*12f0*/  FADD.FTZ R119, -R26, R119 ;  /* 0x000000771a777221 */ /* 0x000fe20000010100 */
[----:B------:R-:W-:Y:S01]  /*1300*/  FFMA.FTZ R67, R4, R22, R8 ;  /* 0x0000001604437223 */ /* 0x000fe20000010008 */
[----:B------:R0:W-:Y:S01]  /*1310*/  STL [R1+0x10], R22 ;  /* 0x0000101601007387 */ /* 0x0001e20000100800 */
[C---:B------:R-:W-:Y:S01]  /*1320*/  FMUL.FTZ R11, R10.reuse, R11 ;  /* 0x0000000b0a0b7220 */ /* 0x040fe20000410000 */
[----:B------:R-:W-:Y:S01]  /*1330*/  FMUL.FTZ R122, R10, R122 ;  /* 0x0000007a0a7a7220 */ /* 0x000fe20000410000 */
[----:B------:R-:W-:Y:S01]  /*1340*/  FADD.FTZ R118, -R26, R118 ;  /* 0x000000761a767221 */ /* 0x000fe20000010100 */
[----:B------:R-:W-:Y:S01]  /*1350*/  FMUL.FTZ R121, R10, R121 ;  /* 0x000000790a797220 */ /* 0x000fe20000410000 */
[----:B------:R-:W-:Y:S01]  /*1360*/  FADD.FTZ R117, -R26, R117 ;  /* 0x000000751a757221 */ /* 0x000fe20000010100 */
[----:B------:R-:W-:-:S02]  /*1370*/  IMAD R13, R12, 0x18, R13 ;  /* 0x000000180c0d7824 */ /* 0x000fc400078e020d */
[C---:B------:R-:W-:Y:S01]  /*1380*/  FMUL.FTZ R120, R10.reuse, R120 ;  /* 0x000000780a787220 */ /* 0x040fe20000410000 */
[----:B0-----:R-:W4:Y:S01]  /*1390*/  LDG.E.64.CONSTANT R22, desc[UR14][R64.64+0x12c00] ;  /* 0x012c000e40167981 */ /* 0x001f22000c1e9b00 */
[C---:B------:R-:W-:Y:S01]  /*13a0*/  FMUL.FTZ R119, R10.reuse, R119 ;  /* 0x000000770a777220 */ /* 0x040fe20000410000 */
[C---:B------:R-:W-:Y:S01]  /*13b0*/  FMUL.FTZ R118, R10.reuse, R118 ;  /* 0x000000760a767220 */ /* 0x040fe20000410000 */
[----:B------:R-:W-:Y:S01]  /*13c0*/  FMUL.FTZ R117, R10, R117 ;  /* 0x000000750a757220 */ /* 0x000fe20000410000 */
[----:B------:R-:W-:Y:S01]  /*13d0*/  STL [R1+0x4], R11 ;  /* 0x0000040b01007387 */ /* 0x000fe20000100800 */
[----:B------:R-:W-:Y:S01]  /*13e0*/  LEA R13, R33, R13, 0x3 ;  /* 0x0000000d210d7211 */ /* 0x000fe200078e18ff */
[----:B-1----:R-:W-:Y:S02]  /*13f0*/  FADD.FTZ R12, -R113, 1 ;  /* 0x3f800000710c7421 */ /* 0x002fe40000010100 */
[----:B------:R-:W-:Y:S04]  /*1400*/  STL [R1+0xa4], R122 ;  /* 0x0000a47a01007387 */ /* 0x000fe80000100800 */
[----:B------:R-:W-:Y:S04]  /*1410*/  STL [R1+0xa0], R121 ;  /* 0x0000a07901007387 */ /* 0x000fe80000100800 */
[----:B------:R-:W-:Y:S01]  /*1420*/  STL [R1+0xa8], R120 ;  /* 0x0000a87801007387 */ /* 0x000fe20000100800 */
[----:B------:R-:W-:-:S03]  /*1430*/  FFMA.FTZ R46, R46, R12, 1 ;  /* 0x3f8000002e2e7423 */ /* 0x000fc6000001000c */
[----:B------:R-:W-:Y:S01]  /*1440*/  STL [R1+0xac], R119 ;  /* 0x0000ac7701007387 */ /* 0x000fe20000100800 */
[----:B------:R-:W-:-:S03]  /*1450*/  HADD2.F32 R12, -RZ, R17.H0_H0 ;  /* 0x20000011ff0c7230 */ /* 0x000fc60000004100 */
[----:B------:R-:W-:Y:S04]  /*1460*/  STL [R1+0x98], R118 ;  /* 0x0000987601007387 */ /* 0x000fe80000100800 */
[----:B------:R-:W-:Y:S04]  /*1470*/  STL [R1+0x94], R117 ;  /* 0x0000947501007387 */ /* 0x000fe80000100800 */
[----:B------:R2:W-:Y:S01]  /*1480*/  STL [R1+0x80], R13 ;  /* 0x0000800d01007387 */ /* 0x0005e20000100800 */
[----:B------:R-:W-:Y:S01]  /*1490*/  FADD.FTZ R16, R112, 1 ;  /* 0x3f80000070107421 */ /* 0x000fe20000010000 */
[----:B------:R-:W-:Y:S01]  /*14a0*/  FADD.FTZ R116, -R26, R12 ;  /* 0x0000000c1a747221 */ /* 0x000fe20000010100 */
[----:B------:R-:W0:Y:S01]  /*14b0*/  MUFU.EX2 R32, R32 ;  /* 0x0000002000207308 */ /* 0x000e220000000800 */
[----:B--2---:R-:W-:-:S04]  /*14c0*/  FADD.FTZ R13, -R114, 1 ;  /* 0x3f800000720d7421 */ /* 0x004fc80000010100 */
[----:B------:R-:W-:Y:S02]  /*14d0*/  FFMA.FTZ R112, R54, R13, 1 ;  /* 0x3f80000036707423 */ /* 0x000fe4000001000d */
[----:B------:R-:W2:Y:S01]  /*14e0*/  LDG.E.64.CONSTANT R12, desc[UR14][R64.64+0x14a00] ;  /* 0x014a000e400c7981 */ /* 0x000ea2000c1e9b00 */
[----:B------:R-:W-:Y:S01]  /*14f0*/  FMUL.FTZ R111, R77, -1.4426950216293334961 ;  /* 0xbfb8aa3b4d6f7820 */ /* 0x000fe20000410000 */
[----:B------:R-:W1:Y:S01]  /*1500*/  MUFU.RCP R16, R16 ;  /* 0x0000001000107308 */ /* 0x000e620000001000 */
[----:B0-----:R-:W-:Y:S01]  /*1510*/  FADD.FTZ R32, R32, 1 ;  /* 0x3f80000020207421 */ /* 0x001fe20000010000 */
[----:B------:R-:W-:Y:S01]  /*1520*/  FMUL.FTZ R52, R81, -1.4426950216293334961 ;  /* 0xbfb8aa3b51347820 */ /* 0x000fe20000410000 */
[----:B------:R-:W-:-:S05]  /*1530*/  FMUL.FTZ R112, R114, R112 ;  /* 0x0000007072707220 */ /* 0x000fca0000410000 */
[----:B------:R-:W0:Y:S01]  /*1540*/  MUFU.EX2 R111, R111 ;  /* 0x0000006f006f7308 */ /* 0x000e220000000800 */
[----:B------:R-:W-:-:S07]  /*1550*/  FMUL.FTZ R108, R82, -1.4426950216293334961 ;  /* 0xbfb8aa3b526c7820 */ /* 0x000fce0000410000 */
[----:B------:R3:W-:Y:S02]  /*1560*/  MUFU.RCP R114, R32 ;  /* 0x0000002000727308 */ /* 0x0007e40000001000 */
[----:B---3--:R-:W3:Y:S06]  /*1570*/  LDG.E.64.CONSTANT R32, desc[UR14][R50.64+0xd200] ;  /* 0x00d2000e32207981 */ /* 0x008eec000c1e9b00 */
[----:B------:R-:W0:Y:S01]  /*1580*/  MUFU.EX2 R52, R52 ;  /* 0x0000003400347308 */ /* 0x000e220000000800 */
[----:B------:R-:W-:Y:S01]  /*1590*/  FMUL.FTZ R53, R104, -1.4426950216293334961 ;  /* 0xbfb8aa3b68357820 */ /* 0x000fe20000410000 */
[----:B-1----:R-:W-:Y:S01]  /*15a0*/  FADD.FTZ R115, -R16, 1 ;  /* 0x3f80000010737421 */ /* 0x002fe20000010100 */
[----:B0-----:R-:W-:-:S05]  /*15b0*/  FADD.FTZ R111, R111, 1 ;  /* 0x3f8000006f6f7421 */ /* 0x001fca0000010000 */
[----:B------:R-:W0:Y:S01]  /*15c0*/  MUFU.EX2 R108, R108 ;  /* 0x0000006c006c7308 */ /* 0x000e220000000800 */
[----:B------:R-:W-:-:S04]  /*15d0*/  FFMA.FTZ R110, R110, R115, 1 ;  /* 0x3f8000006e6e7423 */ /* 0x000fc80000010073 */
[----:B------:R-:W-:-:S03]  /*15e0*/  FMUL.FTZ R110, R16, R110 ;  /* 0x0000006e106e7220 */ /* 0x000fc60000410000 */
[----:B------:R-:W1:Y:S01]  /*15f0*/  MUFU.EX2 R53, R53 ;  /* 0x0000003500357308 */ /* 0x000e620000000800 */
[----:B------:R-:W-:Y:S01]  /*1600*/  FADD.FTZ R52, R52, 1 ;  /* 0x3f80000034347421 */ /* 0x000fe20000010000 */
[----:B------:R-:W-:Y:S01]  /*1610*/  FMUL.FTZ R70, R100, -1.4426950216293334961 ;  /* 0xbfb8aa3b64467820 */ /* 0x000fe20000410000 */
[----:B------:R-:W-:-:S05]  /*1620*/  FMUL.FTZ R71, R84, -1.4426950216293334961 ;  /* 0xbfb8aa3b54477820 */ /* 0x000fca0000410000 */
[----:B------:R0:W-:Y:S01]  /*1630*/  MUFU.RCP R16, R111 ;  /* 0x0000006f00107308 */ /* 0x0001e20000001000 */
[----:B------:R-:W-:Y:S01]  /*1640*/  FMUL.FTZ R113, R113, R46 ;  /* 0x0000002e71717220 */ /* 0x000fe20000410000 */
[----:B0-----:R-:W-:-:S04]  /*1650*/  FADD.FTZ R111, -R114, 1 ;  /* 0x3f800000726f7421 */ /* 0x001fc80000010100 */
[----:B------:R-:W-:Y:S02]  /*1660*/  FFMA.FTZ R111, R109, R111, 1 ;  /* 0x3f8000006d6f7423 */ /* 0x000fe4000001006f */
[----:B------:R0:W-:Y:S01]  /*1670*/  MUFU.RCP R109, R52 ;  /* 0x00000034006d7308 */ /* 0x0001e20000001000 */
[----:B------:R-:W-:Y:S01]  /*1680*/  FADD.FTZ R108, R108, 1 ;  /* 0x3f8000006c6c7421 */ /* 0x000fe20000010000 */
[----:B------:R-:W-:Y:S01]  /*1690*/  FMUL.FTZ R106, R83, -1.4426950216293334961 ;  /* 0xbfb8aa3b536a7820 */ /* 0x000fe20000410000 */
[----:B0-----:R-:W-:-:S05]  /*16a0*/  HADD2.F32 R52, -RZ, R28.H0_H0 ;  /* 0x2000001cff347230 */ /* 0x001fca0000004100 */
[----:B------:R-:W0:Y:S01]  /*16b0*/  MUFU.EX2 R70, R70 ;  /* 0x0000004600467308 */ /* 0x000e220000000800 */
[----:B------:R-:W-:Y:S02]  /*16c0*/  HADD2.F32 R28, -RZ, R28.H1_H1 ;  /* 0x3000001cff1c7230 */ /* 0x000fe40000004100 */
[----:B------:R-:W-:-:S05]  /*16d0*/  FMUL.FTZ R52, R52, R113 ;  /* 0x0000007134347220 */ /* 0x000fca0000410000 */
[----:B------:R-:W0:Y:S01]  /*16e0*/  MUFU.EX2 R71, R71 ;  /* 0x0000004700477308 */ /* 0x000e220000000800 */
[----:B------:R-:W-:-:S07]  /*16f0*/  FMUL.FTZ R105, R85, -1.4426950216293334961 ;  /* 0xbfb8aa3b55697820 */ /* 0x000fce0000410000 */
[----:B------:R1:W-:Y:S02]  /*1700*/  MUFU.RCP R113, R108 ;  /* 0x0000006c00717308 */ /* 0x0003e40000001000 */
[----:B-1----:R-:W-:Y:S01]  /*1710*/  FADD.FTZ R108, R53, 1 ;  /* 0x3f800000356c7421 */ /* 0x002fe20000010000 */
[----:B------:R-:W-:-:S05]  /*1720*/  FMUL.FTZ R53, R28, R112 ;  /* 0x000000701c357220 */ /* 0x000fca0000410000 */
[----:B------:R-:W-:Y:S01]  /*1730*/  MUFU.EX2 R106, R106 ;  /* 0x0000006a006a7308 */ /* 0x000fe20000000800 */
[----:B------:R-:W-:-:S07]  /*1740*/  FMUL.FTZ R111, R114, R111 ;  /* 0x0000006f726f7220 */ /* 0x000fce0000410000 */
[----:B------:R1:W1:Y:S01]  /*1750*/  MUFU.RCP R28, R108 ;  /* 0x0000006c001c7308 */ /* 0x0002620000001000 */
[----:B------:R-:W-:Y:S01]  /*1760*/  FMUL.FTZ R107, R87, -1.4426950216293334961 ;  /* 0xbfb8aa3b576b7820 */ /* 0x000fe20000410000 */
[----:B------:R-:W-:Y:S01]  /*1770*/  FMUL.FTZ R80, R89, -1.4426950216293334961 ;  /* 0xbfb8aa3b59507820 */ /* 0x000fe20000410000 */
[----:B0-----:R-:W-:Y:S01]  /*1780*/  FADD.FTZ R112, R70, 1 ;  /* 0x3f80000046707421 */ /* 0x001fe20000010000 */
[--C-:B-1----:R-:W-:Y:S02]  /*1790*/  HADD2.F32 R108, -RZ, R29.reuse.H0_H0 ;  /* 0x2000001dff6c7230 */ /* 0x102fe40000004100 */
[----:B------:R-:W-:Y:S02]  /*17a0*/  HADD2.F32 R29, -RZ, R29.H1_H1 ;  /* 0x3000001dff1d7230 */ /* 0x000fe40000004100 */
[----:B------:R-:W0:Y:S01]  /*17b0*/  MUFU.EX2 R105, R105 ;  /* 0x0000006900697308 */ /* 0x000e220000000800 */
[----:B------:R-:W-:Y:S01]  /*17c0*/  FMUL.FTZ R70, R108, R110 ;  /* 0x0000006e6c467220 */ /* 0x000fe20000410000 */
[----:B------:R-:W-:Y:S01]  /*17d0*/  FADD.FTZ R110, R71, 1 ;  /* 0x3f800000476e7421 */ /* 0x000fe20000010000 */
[----:B------:R-:W-:Y:S01]  /*17e0*/  FMUL.FTZ R71, R29, R111 ;  /* 0x0000006f1d477220 */ /* 0x000fe20000410000 */
[----:B------:R-:W-:Y:S01]  /*17f0*/  FADD.FTZ R29, -R109, 1 ;  /* 0x3f8000006d1d7421 */ /* 0x000fe20000010100 */
[----:B------:R-:W-:-:S03]  /*1800*/  FMUL.FTZ R101, R90, -1.4426950216293334961 ;  /* 0xbfb8aa3b5a657820 */ /* 0x000fc60000410000 */
[----:B------:R-:W1:Y:S01]  /*1810*/  MUFU.EX2 R107, R107 ;  /* 0x0000006b006b7308 */ /* 0x000e620000000800 */
[----:B------:R-:W-:Y:S01]  /*1820*/  FFMA.FTZ R81, R81, R29, 1 ;  /* 0x3f80000051517423 */ /* 0x000fe2000001001d */
[----:B------:R-:W-:Y:S01]  /*1830*/  FADD.FTZ R29, -R28, 1 ;  /* 0x3f8000001c1d7421 */ /* 0x000fe20000010100 */
[----:B------:R-:W-:Y:S01]  /*1840*/  FADD.FTZ R111, -R16, 1 ;  /* 0x3f800000106f7421 */ /* 0x000fe20000010100 */
[----:B------:R-:W-:-:S04]  /*1850*/  FADD.FTZ R106, R106, 1 ;  /* 0x3f8000006a6a7421 */ /* 0x000fc80000010000 */
[----:B------:R-:W1:Y:S01]  /*1860*/  MUFU.EX2 R80, R80 ;  /* 0x0000005000507308 */ /* 0x000e620000000800 */
[----:B------:R-:W-:Y:S01]  /*1870*/  FMUL.FTZ R102, R97, -1.4426950216293334961 ;  /* 0xbfb8aa3b61667820 */ /* 0x000fe20000410000 */
[----:B------:R-:W-:-:S06]  /*1880*/  FFMA.FTZ R29, R104, R29, 1 ;  /* 0x3f800000681d7423 */ /* 0x000fcc000001001d */
[----:B------:R-:W1:Y:S01]  /*1890*/  MUFU.RCP R108, R112 ;  /* 0x00000070006c7308 */ /* 0x000e620000001000 */
[----:B------:R-:W-:Y:S01]  /*18a0*/  FFMA.FTZ R77, R77, R111, 1 ;  /* 0x3f8000004d4d7423 */ /* 0x000fe2000001006f */
[----:B0-----:R-:W-:Y:S01]  /*18b0*/  FADD.FTZ R105, R105, 1 ;  /* 0x3f80000069697421 */ /* 0x001fe20000010000 */
[----:B------:R-:W-:-:S05]  /*18c0*/  FMUL.FTZ R81, R109, R81 ;  /* 0x000000516d517220 */ /* 0x000fca0000410000 */
[----:B------:R-:W0:Y:S01]  /*18d0*/  MUFU.EX2 R101, R101 ;  /* 0x0000006500657308 */ /* 0x000e220000000800 */
[----:B------:R-:W-:Y:S01]  /*18e0*/  FMUL.FTZ R77, R16, R77 ;  /* 0x0000004d104d7220 */ /* 0x000fe20000410000 */
[----:B------:R-:W-:-:S06]  /*18f0*/  HADD2.F32 R109, -RZ, R30.H1_H1 ;  /* 0x3000001eff6d7230 */ /* 0x000fcc0000004100 */
[----:B------:R0:W0:Y:S01]  /*1900*/  MUFU.RCP R104, R106 ;  /* 0x0000006a00687308 */ /* 0x0000220000001000 */
[----:B------:R-:W-:Y:S01]  /*1910*/  FMUL.FTZ R103, R94, -1.4426950216293334961 ;  /* 0xbfb8aa3b5e677820 */ /* 0x000fe20000410000 */
[----:B-1----:R-:W-:Y:S01]  /*1920*/  FADD.FTZ R16, R107, 1 ;  /* 0x3f8000006b107421 */ /* 0x002fe20000010000 */
[----:B0-----:R-:W-:-:S05]  /*1930*/  HADD2.F32 R106, -RZ, R30.H0_H0 ;  /* 0x2000001eff6a7230 */ /* 0x001fca0000004100 */
[----:B------:R-:W0:Y:S01]  /*1940*/  MUFU.EX2 R102, R102 ;  /* 0x0000006600667308 */ /* 0x000e220000000800 */
[----:B------:R-:W-:Y:S01]  /*1950*/  FMUL.FTZ R107, R28, R29 ;  /* 0x0000001d1c6b7220 */ /* 0x000fe20000410000 */
[----:B------:R-:W-:Y:S01]  /*1960*/  FADD.FTZ R111, -R113, 1 ;  /* 0x3f800000716f7421 */ /* 0x000fe20000010100 */
[----:B------:R-:W3:Y:S01]  /*1970*/  LDG.E.64.CONSTANT R28, desc[UR14][R50.64+0xf000] ;  /* 0x00f0000e321c7981 */ /* 0x000ee2000c1e9b00 */
[----:B------:R-:W-:Y:S01]  /*1980*/  FMUL.FTZ R77, R106, R77 ;  /* 0x0000004d6a4d7220 */ /* 0x000fe20000410000 */
[----:B------:R-:W-:Y:S01]  /*1990*/  FADD.FTZ R106, R80, 1 ;  /* 0x3f800000506a7421 */ /* 0x000fe20000010000 */
[----:B------:R-:W-:Y:S02]  /*19a0*/  FMUL.FTZ R80, R109, R81 ;  /* 0x000000516d507220 */ /* 0x000fe40000410000 */
[----:B------:R-:W1:Y:S01]  /*19b0*/  MUFU.RCP R110, R110 ;  /* 0x0000006e006e7308 */ /* 0x000e620000001000 */
[----:B------:R-:W-:-:S07]  /*19c0*/  FADD.FTZ R109, -R108, 1 ;  /* 0x3f8000006c6d7421 */ /* 0x000fce0000010100 */
[----:B------:R-:W1:Y:S01]  /*19d0*/  MUFU.RCP R105, R105 ;  /* 0x0000006900697308 */ /* 0x000e620000001000 */
[----:B------:R-:W-:Y:S01]  /*19e0*/  FFMA.FTZ R109, R100, R109, 1 ;  /* 0x3f800000646d7423 */ /* 0x000fe2000001006d */
[----:B------:R-:W-:Y:S01]  /*19f0*/  FFMA.FTZ R82, R82, R111, 1 ;  /* 0x3f80000052527423 */ /* 0x000fe2000001006f */
[----:B------:R-:W-:Y:S01]  /*1a00*/  FADD.FTZ R100, R101, 1 ;  /* 0x3f80000065647421 */ /* 0x000fe20000010000 */
[----:B------:R-:W-:Y:S01]  /*1a10*/  FADD.FTZ R101, -R104, 1 ;  /* 0x3f80000068657421 */ /* 0x000fe20000010100 */
[----:B------:R-:W-:-:S03]  /*1a20*/  FMUL.FTZ R86, R45, -1.4426950216293334961 ;  /* 0xbfb8aa3b2d567820 */ /* 0x000fc60000410000 */
[----:B------:R-:W4:Y:S01]  /*1a30*/  MUFU.EX2 R103, R103 ;  /* 0x0000006700677308 */ /* 0x000f220000000800 */
[--C-:B------:R-:W-:Y:S02]  /*1a40*/  HADD2.F32 R30, -RZ, R31.reuse.H0_H0 ;  /* 0x2000001fff1e7230 */ /* 0x100fe40000004100 */
[----:B------:R-:W-:Y:S01]  /*1a50*/  FMUL.FTZ R82, R113, R82 ;  /* 0x0000005271527220 */ /* 0x000fe20000410000 */
[----:B------:R-:W-:Y:S02]  /*1a60*/  HADD2.F32 R31, -RZ, R31.H1_H1 ;  /* 0x3000001fff1f7230 */ /* 0x000fe40000004100 */
[----:B------:R-:W-:Y:S01]  /*1a70*/  FFMA.FTZ R83, R83, R101, 1 ;  /* 0x3f80000053537423 */ /* 0x000fe20000010065 */
[----:B0-----:R-:W-:Y:S01]  /*1a80*/  FADD.FTZ R101, R102, 1 ;  /* 0x3f80000066657421 */ /* 0x001fe20000010000 */
[----:B------:R-:W-:Y:S01]  /*1a90*/  FMUL.FTZ R81, R30, R82 ;  /* 0x000000521e517220 */ /* 0x000fe20000410000 */
[----:B------:R-:W0:Y:S01]  /*1aa0*/  MUFU.RCP R16, R16 ;  /* 0x0000001000107308 */ /* 0x000e220000001000 */
[----:B------:R-:W-:Y:S01]  /*1ab0*/  FMUL.FTZ R82, R31, R107 ;  /* 0x0000006b1f527220 */ /* 0x000fe20000410000 */
[----:B------:R-:W-:Y:S01]  /*1ac0*/  FMUL.FTZ R98, R91, -1.4426950216293334961 ;  /* 0xbfb8aa3b5b627820 */ /* 0x000fe20000410000 */
[----:B-1----:R-:W-:Y:S01]  /*1ad0*/  FADD.FTZ R30, -R110, 1 ;  /* 0x3f8000006e1e7421 */ /* 0x002fe20000010100 */
[----:B------:R-:W-:-:S04]  /*1ae0*/  FADD.FTZ R31, -R105, 1 ;  /* 0x3f800000691f7421 */ /* 0x000fc80000010100 */
[----:B------:R-:W1:Y:S01]  /*1af0*/  MUFU.EX2 R86, R86 ;  /* 0x0000005600567308 */ /* 0x000e620000000800 */
[----:B------:R-:W-:Y:S01]  /*1b00*/  FFMA.FTZ R30, R84, R30, 1 ;  /* 0x3f800000541e7423 */ /* 0x000fe2000001001e */
[----:B------:R-:W-:Y:S01]  /*1b10*/  FFMA.FTZ R31, R85, R31, 1 ;  /* 0x3f800000551f7423 */ /* 0x000fe2000001001f */
[--C-:B----4-:R-:W-:Y:S02]  /*1b20*/  HADD2.F32 R84, -RZ, R20.reuse.H0_H0 ;  /* 0x20000014ff547230 */ /* 0x110fe40000004100 */
[----:B------:R-:W-:Y:S01]  /*1b30*/  FMUL.FTZ R88, R68, -1.4426950216293334961 ;  /* 0xbfb8aa3b44587820 */ /* 0x000fe20000410000 */
[----:B------:R-:W-:Y:S02]  /*1b40*/  HADD2.F32 R85, -RZ, R20.H1_H1 ;  /* 0x30000014ff557230 */ /* 0x000fe40000004100 */
[----:B------:R-:W4:Y:S01]  /*1b50*/  MUFU.RCP R101, R101 ;  /* 0x0000006500657308 */ /* 0x000f220000001000 */
[----:B------:R-:W-:Y:S01]  /*1b60*/  FADD.FTZ R20, R103, 1 ;  /* 0x3f80000067147421 */ /* 0x000fe20000010000 */
[----:B------:R-:W-:Y:S01]  /*1b70*/  FMUL.FTZ R109, R108, R109 ;  /* 0x0000006d6c6d7220 */ /* 0x000fe20000410000 */
[----:B------:R-:W-:-:S05]  /*1b80*/  FMUL.FTZ R30, R110, R30 ;  /* 0x0000001e6e1e7220 */ /* 0x000fca0000410000 */
[----:B------:R-:W-:Y:S01]  /*1b90*/  MUFU.RCP R100, R100 ;  /* 0x0000006400647308 */ /* 0x000fe20000001000 */
[----:B------:R-:W-:Y:S01]  /*1ba0*/  FMUL.FTZ R31, R105, R31 ;  /* 0x0000001f691f7220 */ /* 0x000fe20000410000 */
[----:B------:R-:W-:-:S06]  /*1bb0*/  HADD2.F32 R102, -RZ, R21.H0_H0 ;  /* 0x20000015ff667230 */ /* 0x000fcc0000004100 */
[----:B------:R-:W4:Y:S01]  /*1bc0*/  MUFU.RCP R106, R106 ;  /* 0x0000006a006a7308 */ /* 0x000f220000001000 */
[----:B------:R-:W-:Y:S01]  /*1bd0*/  FMUL.FTZ R104, R104, R83 ;  /* 0x0000005368687220 */ /* 0x000fe20000410000 */
[----:B------:R-:W-:-:S06]  /*1be0*/  FMUL.FTZ R83, R84, R109 ;  /* 0x0000006d54537220 */ /* 0x000fcc0000410000 */
[----:B------:R-:W4:Y:S01]  /*1bf0*/  MUFU.EX2 R98, R98 ;  /* 0x0000006200627308 */ /* 0x000f220000000800 */
[----:B------:R-:W-:Y:S01]  /*1c00*/  FMUL.FTZ R84, R85, R30 ;  /* 0x0000001e55547220 */ /* 0x000fe20000410000 */
[----:B------:R-:W-:Y:S02]  /*1c10*/  HADD2.F32 R21, -RZ, R21.H1_H1 ;  /* 0x30000015ff157230 */ /* 0x000fe40000004100 */
[----:B------:R-:W-:Y:S01]  /*1c20*/  FMUL.FTZ R85, R102, R31 ;  /* 0x0000001f66557220 */ /* 0x000fe20000410000 */
[----:B0-----:R-:W-:Y:S01]  /*1c30*/  FADD.FTZ R102, -R16, 1 ;  /* 0x3f80000010667421 */ /* 0x001fe20000010100 */
[----:B------:R-:W3:Y:S02]  /*1c40*/  LDG.E.64.CONSTANT R30, desc[UR14][R50.64+0x10e00] ;  /* 0x010e000e321e7981 */ /* 0x000ee4000c1e9b00 */
[----:B------:R-:W0:Y:S01]  /*1c50*/  MUFU.EX2 R88, R88 ;  /* 0x0000005800587308 */ /* 0x000e220000000800 */
[----:B-1----:R-:W-:Y:S01]  /*1c60*/  FADD.FTZ R103, R86, 1 ;  /* 0x3f80000056677421 */ /* 0x002fe20000010000 */
[----:B------:R-:W-:-:S06]  /*1c70*/  FMUL.FTZ R86, R21, R104 ;  /* 0x0000006815567220 */ /* 0x000fcc0000410000 */
[----:B------:R-:W1:Y:S01]  /*1c80*/  MUFU.RCP R20, R20 ;  /* 0x0000001400147308 */ /* 0x000e620000001000 */
[----:B------:R-:W-:Y:S01]  /*1c90*/  FFMA.FTZ R102, R87, R102, 1 ;  /* 0x3f80000057667423 */ /* 0x000fe20000010066 */
[----:B----4-:R-:W-:Y:S01]  /*1ca0*/  FADD.FTZ R87, -R101, 1 ;  /* 0x3f80000065577421 */ /* 0x010fe20000010100 */
[----:B------:R-:W-:Y:S01]  /*1cb0*/  FADD.FTZ R104, -R106, 1 ;  /* 0x3f8000006a687421 */ /* 0x000fe20000010100 */
[----:B------:R-:W-:Y:S01]  /*1cc0*/  FADD.FTZ R98, R98, 1 ;  /* 0x3f80000062627421 */ /* 0x000fe20000010000 */
[----:B------:R-:W-:-:S03]  /*1cd0*/  FMUL.FTZ R102, R16, R102 ;  /* 0x0000006610667220 */ /* 0x000fc60000410000 */
[----:B------:R4:W-:Y:S01]  /*1ce0*/  MUFU.RCP R21, R103 ;  /* 0x0000006700157308 */ /* 0x0009e20000001000 */
[----:B------:R-:W-:Y:S01]  /*1cf0*/  FFMA.FTZ R87, R97, R87, 1 ;  /* 0x3f80000061577423 */ /* 0x000fe20000010057 */
[----:B------:R-:W-:Y:S02]  /*1d00*/  HADD2.F32 R16, -RZ, R14.H0_H0 ;  /* 0x2000000eff107230 */ /* 0x000fe40000004100 */
[----:B------:R-:W-:Y:S01]  /*1d10*/  FFMA.FTZ R104, R89, R104, 1 ;  /* 0x3f80000059687423 */ /* 0x000fe20000010068 */
[----:B----4-:R-:W-:-:S03]  /*1d20*/  FADD.FTZ R103, -R100, 1 ;  /* 0x3f80000064677421 */ /* 0x010fc60000010100 */
[----:B------:R4:W-:Y:S01]  /*1d30*/  MUFU.RCP R97, R98 ;  /* 0x0000006200617308 */ /* 0x0009e20000001000 */
[----:B------:R-:W-:Y:S01]  /*1d40*/  FFMA.FTZ R103, R90, R103, 1 ;  /* 0x3f8000005a677423 */ /* 0x000fe20000010067 */
[----:B------:R-:W-:Y:S01]  /*1d50*/  FMUL.FTZ R90, R101, R87 ;  /* 0x00000057655a7220 */ /* 0x000fe20000410000 */
[----:B------:R-:W-:Y:S01]  /*1d60*/  FMUL.FTZ R87, R16, R102 ;  /* 0x0000006610577220 */ /* 0x000fe20000410000 */
[----:B------:R-:W-:Y:S01]  /*1d70*/  FMUL.FTZ R104, R106, R104 ;  /* 0x000000686a687220 */ /* 0x000fe20000410000 */
[----:B------:R-:W-:Y:S01]  /*1d80*/  FMUL.FTZ R89, R100, R103 ;  /* 0x0000006764597220 */ /* 0x000fe20000410000 */
[----:B0-----:R-:W-:Y:S01]  /*1d90*/  FADD.FTZ R16, R88, 1 ;  /* 0x3f80000058107421 */ /* 0x001fe20000010000 */
[----:B----4-:R-:W-:Y:S02]  /*1da0*/  HADD2.F32 R98, -RZ, R14.H1_H1 ;  /* 0x3000000eff627230 */ /* 0x010fe40000004100 */
[----:B-1----:R-:W-:-:S03]  /*1db0*/  FADD.FTZ R100, -R20, 1 ;  /* 0x3f80000014647421 */ /* 0x002fc60000010100 */
[----:B------:R-:W-:Y:S01]  /*1dc0*/  FMUL.FTZ R88, R98, R104 ;  /* 0x0000006862587220 */ /* 0x000fe20000410000 */
[----:B------:R-:W-:Y:S01]  /*1dd0*/  FFMA.FTZ R94, R94, R100, 1 ;  /* 0x3f8000005e5e7423 */ /* 0x000fe20000010064 */
[----:B------:R0:W-:Y:S01]  /*1de0*/  MUFU.RCP R98, R16 ;  /* 0x0000001000627308 */ /* 0x0001e20000001000 */
[----:B------:R-:W-:Y:S02]  /*1df0*/  HADD2.F32 R100, -RZ, R17.H1_H1 ;  /* 0x30000011ff647230 */ /* 0x000fe40000004100 */
[--C-:B------:R-:W-:Y:S01]  /*1e00*/  HADD2.F32 R14, -RZ, R15.reuse.H0_H0 ;  /* 0x2000000fff0e7230 */ /* 0x100fe20000004100 */
[----:B0-----:R-:W4:Y:S01]  /*1e10*/  LDG.E.64.CONSTANT R16, desc[UR14][R64.64+0x16800] ;  /* 0x0168000e40107981 */ /* 0x001f22000c1e9b00 */
[----:B------:R-:W-:-:S03]  /*1e20*/  HADD2.F32 R15, -RZ, R15.H1_H1 ;  /* 0x3000000fff0f7230 */ /* 0x000fc60000004100 */
[----:B------:R-:W-:Y:S02]  /*1e30*/  FMUL.FTZ R89, R14, R89 ;  /* 0x000000590e597220 */ /* 0x000fe40000410000 */
[----:B------:R-:W-:Y:S02]  /*1e40*/  FMUL.FTZ R90, R15, R90 ;  /* 0x0000005a0f5a7220 */ /* 0x000fe40000410000 */
[----:B------:R-:W4:Y:S01]  /*1e50*/  LDG.E.64.CONSTANT R14, desc[UR14][R50.64+0x12c00] ;  /* 0x012c000e320e7981 */ /* 0x000f22000c1e9b00 */
[----:B------:R-:W-:-:S06]  /*1e60*/  FMUL.FTZ R99, R92, -1.4426950216293334961 ;  /* 0xbfb8aa3b5c637820 */ /* 0x000fcc0000410000 */
[----:B------:R-:W0:Y:S01]  /*1e70*/  MUFU.EX2 R99, R99 ;  /* 0x0000006300637308 */ /* 0x000e220000000800 */
[----:B------:R-:W-:Y:S01]  /*1e80*/  FMUL.FTZ R96, R75, -1.4426950216293334961 ;  /* 0xbfb8aa3b4b607820 */ /* 0x000fe20000410000 */
[----:B------:R-:W-:-:S06]  /*1e90*/  FMUL.FTZ R43, R78, -1.4426950216293334961 ;  /* 0xbfb8aa3b4e2b7820 */ /* 0x000fcc0000410000 */
[----:B------:R-:W1:Y:S01]  /*1ea0*/  MUFU.EX2 R96, R96 ;  /* 0x0000006000607308 */ /* 0x000e620000000800 */
[----:B------:R-:W-:Y:S01]  /*1eb0*/  FMUL.FTZ R93, R76, -1.4426950216293334961 ;  /* 0xbfb8aa3b4c5d7820 */ /* 0x000fe20000410000 */
[----:B0-----:R-:W-:-:S06]  /*1ec0*/  FADD.FTZ R99, R99, 1 ;  /* 0x3f80000063637421 */ /* 0x001fcc0000010000 */
[----:B------:R-:W0:Y:S01]  /*1ed0*/  MUFU.EX2 R43, R43 ;  /* 0x0000002b002b7308 */ /* 0x000e220000000800 */
[----:B------:R-:W-:-:S07]  /*1ee0*/  FADD.FTZ R102, -R97, 1 ;  /* 0x3f80000061667421 */ /* 0x000fce0000010100 */
[----:B------:R-:W2:Y:S01]  /*1ef0*/  MUFU.RCP R99, R99 ;  /* 0x0000006300637308 */ /* 0x000ea20000001000 */
[----:B------:R-:W-:Y:S01]  /*1f00*/  FFMA.FTZ R102, R91, R102, 1 ;  /* 0x3f8000005b667423 */ /* 0x000fe20000010066 */
[----:B-1----:R-:W-:Y:S01]  /*1f10*/  FADD.FTZ R96, R96, 1 ;  /* 0x3f80000060607421 */ /* 0x002fe20000010000 */
[----:B------:R-:W-:-:S05]  /*1f20*/  FMUL.FTZ R91, R20, R94 ;  /* 0x0000005e145b7220 */ /* 0x000fca0000410000 */
[----:B------:R-:W1:Y:S01]  /*1f30*/  MUFU.EX2 R93, R93 ;  /* 0x0000005d005d7308 */ /* 0x000e620000000800 */
[----:B0-----:R-:W-:Y:S01]  /*1f40*/  FADD.FTZ R20, R43, 1 ;  /* 0x3f8000002b147421 */ /* 0x001fe20000010000 */
[----:B------:R-:W-:Y:S01]  /*1f50*/  FADD.FTZ R103, -R21, 1 ;  /* 0x3f80000015677421 */ /* 0x000fe20000010100 */
[----:B------:R-:W-:-:S03]  /*1f60*/  FMUL.FTZ R95, R66, -1.4426950216293334961 ;  /* 0xbfb8aa3b425f7820 */ /* 0x000fc60000410000 */
[----:B------:R-:W-:Y:S02]  /*1f70*/  FFMA.FTZ R45, R45, R103, 1 ;  /* 0x3f8000002d2d7423 */ /* 0x000fe40000010067 */
[----:B------:R-:W-:Y:S01]  /*1f80*/  MUFU.RCP R96, R96 ;  /* 0x0000006000607308 */ /* 0x000fe20000001000 */
[----:B--2---:R-:W-:-:S04]  /*1f90*/  FADD.FTZ R101, -R99, 1 ;  /* 0x3f80000063657421 */ /* 0x004fc80000010100 */
[----:B------:R-:W-:-:S03]  /*1fa0*/  FFMA.FTZ R101, R92, R101, 1 ;  /* 0x3f8000005c657423 */ /* 0x000fc60000010065 */
[----:B------:R-:W0:Y:S01]  /*1fb0*/  MUFU.RCP R20, R20 ;  /* 0x0000001400147308 */ /* 0x000e220000001000 */
[----:B------:R-:W-:Y:S01]  /*1fc0*/  FMUL.FTZ R92, R21, R45 ;  /* 0x0000002d155c7220 */ /* 0x000fe20000410000 */
[--C-:B------:R-:W-:Y:S02]  /*1fd0*/  HADD2.F32 R21, -RZ, R18.reuse.H0_H0 ;  /* 0x20000012ff157230 */ /* 0x100fe40000004100 */
[----:B-1----:R-:W-:Y:S01]  /*1fe0*/  FADD.FTZ R93, R93, 1 ;  /* 0x3f8000005d5d7421 */ /* 0x002fe20000010000 */
[----:B------:R-:W-:-:S03]  /*1ff0*/  HADD2.F32 R18, -RZ, R18.H1_H1 ;  /* 0x30000012ff127230 */ /* 0x000fc60000004100 */
[----:B------:R-:W1:Y:S01]  /*2000*/  MUFU.EX2 R95, R95 ;  /* 0x0000005f005f7308 */ /* 0x000e620000000800 */
[----:B------:R-:W-:Y:S01]  /*2010*/  FADD.FTZ R115, -R26, R100 ;  /* 0x000000641a737221 */ /* 0x000fe20000010100 */
[----:B------:R-:W-:Y:S01]  /*2020*/  FMUL.FTZ R91, R21, R91 ;  /* 0x0000005b155b7220 */ /* 0x000fe20000410000 */
[--C-:B------:R-:W-:Y:S02]  /*2030*/  HADD2.F32 R21, -RZ, R19.reuse.H0_H0 ;  /* 0x20000013ff157230 */ /* 0x100fe40000004100 */
[----:B------:R-:W-:Y:S01]  /*2040*/  FMUL.FTZ R94, R99, R101 ;  /* 0x00000065635e7220 */ /* 0x000fe20000410000 */
[----:B------:R-:W-:Y:S02]  /*2050*/  HADD2.F32 R19, -RZ, R19.H1_H1 ;  /* 0x30000013ff137230 */ /* 0x000fe40000004100 */
[----:B------:R-:W-:Y:S01]  /*2060*/  FMUL.FTZ R92, R18, R92 ;  /* 0x0000005c125c7220 */ /* 0x000fe20000410000 */
[----:B------:R2:W-:Y:S01]  /*2070*/  MUFU.RCP R100, R93 ;  /* 0x0000005d00647308 */ /* 0x0005e20000001000 */
[----:B------:R-:W-:Y:S01]  /*2080*/  FADD.FTZ R18, -R98, 1 ;  /* 0x3f80000062127421 */ /* 0x000fe20000010100 */
[----:B------:R-:W-:Y:S01]  /*2090*/  FMUL.FTZ R79, R69, -1.4426950216293334961 ;  /* 0xbfb8aa3b454f7820 */ /* 0x000fe20000410000 */
[----:B------:R-:W-:Y:S01]  /*20a0*/  FMUL.FTZ R94, R19, R94 ;  /* 0x0000005e135e7220 */ /* 0x000fe20000410000 */
[----:B--2---:R-:W-:Y:S01]  /*20b0*/  FMUL.FTZ R93, R97, R102 ;  /* 0x00000066615d7220 */ /* 0x004fe20000410000 */
[----:B------:R-:W-:Y:S01]  /*20c0*/  FFMA.FTZ R18, R68, R18, 1 ;  /* 0x3f80000044127423 */ /* 0x000fe20000010012 */
[----:B0-----:R-:W-:-:S02]  /*20d0*/  FADD.FTZ R19, -R20, 1 ;  /* 0x3f80000014137421 */ /* 0x001fc40000010100 */
[----:B------:R-:W-:Y:S01]  /*20e0*/  FMUL.FTZ R93, R21, R93 ;  /* 0x0000005d155d7220 */ /* 0x000fe20000410000 */
[----:B------:R-:W-:Y:S01]  /*20f0*/  FADD.FTZ R21, -R96, 1 ;  /* 0x3f80000060157421 */ /* 0x000fe20000010100 */
[----:B------:R-:W-:Y:S01]  /*2100*/  FMUL.FTZ R39, R67, -1.4426950216293334961 ;  /* 0xbfb8aa3b43277820 */ /* 0x000fe20000410000 */
[----:B------:R-:W-:Y:S02]  /*2110*/  FFMA.FTZ R72, R5, R11, R9 ;  /* 0x0000000b05487223 */ /* 0x000fe40000010009 */
[----:B------:R-:W-:Y:S01]  /*2120*/  FFMA.FTZ R21, R75, R21, 1 ;  /* 0x3f8000004b157423 */ /* 0x000fe20000010015 */
[----:B-1----:R-:W-:Y:S01]  /*2130*/  FADD.FTZ R75, R95, 1 ;  /* 0x3f8000005f4b7421 */ /* 0x002fe20000010000 */
[----:B------:R-:W0:Y:S01]  /*2140*/  MUFU.EX2 R79, R79 ;  /* 0x0000004f004f7308 */ /* 0x000e220000000800 */
[----:B------:R-:W-:Y:S01]  /*2150*/  FMUL.FTZ R11, R72, -1.4426950216293334961 ;  /* 0xbfb8aa3b480b7820 */ /* 0x000fe20000410000 */
[----:B------:R-:W-:Y:S01]  /*2160*/  FFMA.FTZ R78, R78, R19, 1 ;  /* 0x3f8000004e4e7423 */ /* 0x000fe20000010013 */
[----:B------:R-:W-:-:S02]  /*2170*/  FMUL.FTZ R95, R98, R18 ;  /* 0x00000012625f7220 */ /* 0x000fc40000410000 */
[----:B------:R-:W2:Y:S03]  /*2180*/  LDG.E.64.CONSTANT R18, desc[UR14][R50.64+0x14a00] ;  /* 0x014a000e32127981 */ /* 0x000ea6000c1e9b00 */
[----:B------:R-:W1:Y:S01]  /*2190*/  MUFU.EX2 R39, R39 ;  /* 0x0000002700277308 */ /* 0x000e620000000800 */
[----:B------:R-:W-:Y:S01]  /*21a0*/  FFMA.FTZ R40, R3, R121, R7 ;  /* 0x0000007903287223 */ /* 0x000fe20000010007 */
[----:B------:R-:W-:Y:S01]  /*21b0*/  FMUL.FTZ R96, R96, R21 ;  /* 0x0000001560607220 */ /* 0x000fe20000410000 */
[----:B------:R-:W-:Y:S02]  /*21c0*/  FMUL.FTZ R98, R20, R78 ;  /* 0x0000004e14627220 */ /* 0x000fe40000410000 */
[----:B------:R-:W2:Y:S03]  /*21d0*/  LDG.E.64.CONSTANT R20, desc[UR14][R64.64+0x18600] ;  /* 0x0186000e40147981 */ /* 0x000ea6000c1e9b00 */
[----:B------:R-:W1:Y:S01]  /*21e0*/  MUFU.EX2 R11, R11 ;  /* 0x0000000b000b7308 */ /* 0x000e620000000800 */
[----:B------:R-:W-:Y:S01]  /*21f0*/  FFMA.FTZ R27, R5, R119, R9 ;  /* 0x00000077051b7223 */ /* 0x000fe20000010009 */
[----:B------:R-:W-:Y:S01]  /*2200*/  FMUL.FTZ R74, R40, -1.4426950216293334961 ;  /* 0xbfb8aa3b284a7820 */ /* 0x000fe20000410000 */
[----:B------:R-:W-:-:S02]  /*2210*/  FFMA.FTZ R41, R2, R122, R6 ;  /* 0x0000007a02297223 */ /* 0x000fc40000010006 */
[----:B------:R-:W-:-:S03]  /*2220*/  FMUL.FTZ R47, R27, -1.4426950216293334961 ;  /* 0xbfb8aa3b1b2f7820 */ /* 0x000fc60000410000 */
[----:B------:R-:W1:Y:S01]  /*2230*/  MUFU.RCP R75, R75 ;  /* 0x0000004b004b7308 */ /* 0x000e620000001000 */
[----:B------:R-:W-:Y:S01]  /*2240*/  FMUL.FTZ R73, R41, -1.4426950216293334961 ;  /* 0xbfb8aa3b29497820 */ /* 0x000fe20000410000 */
[----:B0-----:R-:W-:Y:S01]  /*2250*/  FADD.FTZ R79, R79, 1 ;  /* 0x3f8000004f4f7421 */ /* 0x001fe20000010000 */
[----:B------:R-:W-:Y:S01]  /*2260*/  FFMA.FTZ R38, R4, R120, R8 ;  /* 0x0000007804267223 */ /* 0x000fe20000010008 */
[----:B------:R-:W-:Y:S01]  /*2270*/  FADD.FTZ R97, -R100, 1 ;  /* 0x3f80000064617421 */ /* 0x000fe20000010100 */
[----:B-1----:R-:W-:-:S03]  /*2280*/  FADD.FTZ R39, R39, 1 ;  /* 0x3f80000027277421 */ /* 0x002fc60000010000 */
[----:B------:R-:W0:Y:S01]  /*2290*/  MUFU.EX2 R74, R74 ;  /* 0x0000004a004a7308 */ /* 0x000e220000000800 */
[----:B------:R-:W-:Y:S01]  /*22a0*/  FMUL.FTZ R55, R38, -1.4426950216293334961 ;  /* 0xbfb8aa3b26377820 */ /* 0x000fe20000410000 */
[----:B------:R-:W-:Y:S01]  /*22b0*/  FFMA.FTZ R97, R76, R97, 1 ;  /* 0x3f8000004c617423 */ /* 0x000fe20000010061 */
[--C-:B------:R-:W-:Y:S02]  /*22c0*/  HADD2.F32 R68, -RZ, R24.reuse.H0_H0 ;  /* 0x20000018ff447230 */ /* 0x100fe40000004100 */
[----:B------:R-:W-:-:S03]  /*22d0*/  HADD2.F32 R113, -RZ, R24.H1_H1 ;  /* 0x30000018ff717230 */ /* 0x000fc60000004100 */
[----:B------:R-:W1:Y:S01]  /*22e0*/  MUFU.EX2 R47, R47 ;  /* 0x0000002f002f7308 */ /* 0x000e620000000800 */
[----:B------:R-:W-:Y:S01]  /*22f0*/  FADD.FTZ R24, R11, 1 ;  /* 0x3f8000000b187421 */ /* 0x000fe20000010000 */
[----:B------:R-:W-:-:S06]  /*2300*/  FADD.FTZ R99, -R75, 1 ;  /* 0x3f8000004b637421 */ /* 0x000fcc0000010100 */
[----:B------:R-:W-:Y:S01]  /*2310*/  MUFU.EX2 R73, R73 ;  /* 0x0000004900497308 */ /* 0x000fe20000000800 */
[----:B------:R-:W-:-:S07]  /*2320*/  FADD.FTZ R113, -R26, R113 ;  /* 0x000000711a717221 */ /* 0x000fce0000010100 */
[----:B------:R-:W1:Y:S08]  /*2330*/  MUFU.RCP R79, R79 ;  /* 0x0000004f004f7308 */ /* 0x000e700000001000 */
[----:B------:R1:W1:Y:S01]  /*2340*/  MUFU.RCP R76, R39 ;  /* 0x00000027004c7308 */ /* 0x0002620000001000 */
[----:B------:R-:W-:Y:S01]  /*2350*/  FFMA.FTZ R99, R66, R99, 1 ;  /* 0x3f80000042637423 */ /* 0x000fe20000010063 */
[----:B------:R-:W-:Y:S01]  /*2360*/  FMUL.FTZ R113, R10, R113 ;  /* 0x000000710a717220 */ /* 0x000fe20000410000 */
[----:B0-----:R-:W-:-:S05]  /*2370*/  FADD.FTZ R74, R74, 1 ;  /* 0x3f8000004a4a7421 */ /* 0x001fca0000010000 */
[----:B------:R-:W0:Y:S01]  /*2380*/  MUFU.EX2 R55, R55 ;  /* 0x0000003700377308 */ /* 0x000e220000000800 */
[--C-:B-1----:R-:W-:Y:S02]  /*2390*/  HADD2.F32 R39, -RZ, R36.reuse.H0_H0 ;  /* 0x20000024ff277230 */ /* 0x102fe40000004100 */
[----:B------:R-:W-:Y:S01]  /*23a0*/  FMUL.FTZ R97, R100, R97 ;  /* 0x0000006164617220 */ /* 0x000fe20000410000 */
[----:B------:R-:W-:-:S04]  /*23b0*/  HADD2.F32 R36, -RZ, R36.H1_H1 ;  /* 0x30000024ff247230 */ /* 0x000fc80000004100 */
[----:B------:R-:W1:Y:S01]  /*23c0*/  MUFU.RCP R24, R24 ;  /* 0x0000001800187308 */ /* 0x000e620000001000 */
[--C-:B------:R-:W-:Y:S02]  /*23d0*/  HADD2.F32 R78, -RZ, R37.reuse.H0_H0 ;  /* 0x20000025ff4e7230 */ /* 0x100fe40000004100 */
[----:B------:R-:W-:Y:S01]  /*23e0*/  FMUL.FTZ R100, R75, R99 ;  /* 0x000000634b647220 */ /* 0x000fe20000410000 */
[----:B------:R-:W-:Y:S02]  /*23f0*/  HADD2.F32 R37, -RZ, R37.H1_H1 ;  /* 0x30000025ff257230 */ /* 0x000fe40000004100 */
[----:B------:R-:W-:Y:S01]  /*2400*/  FMUL.FTZ R95, R39, R95 ;  /* 0x0000005f275f7220 */ /* 0x000fe20000410000 */
[----:B------:R-:W-:Y:S01]  /*2410*/  FADD.FTZ R75, R47, 1 ;  /* 0x3f8000002f4b7421 */ /* 0x000fe20000010000 */
[----:B------:R-:W-:Y:S01]  /*2420*/  FFMA.FTZ R39, R3, R113, R7 ;  /* 0x0000007103277223 */ /* 0x000fe20000010007 */
[----:B------:R-:W1:Y:S01]  /*2430*/  MUFU.RCP R104, R74 ;  /* 0x0000004a00687308 */ /* 0x000e620000001000 */
[----:B------:R-:W-:Y:S01]  /*2440*/  FMUL.FTZ R96, R36, R96 ;  /* 0x0000006024607220 */ /* 0x000fe20000410000 */
[----:B------:R-:W-:Y:S01]  /*2450*/  FMUL.FTZ R97, R78, R97 ;  /* 0x000000614e617220 */ /* 0x000fe20000410000 */
[----:B------:R-:W-:Y:S01]  /*2460*/  FADD.FTZ R36, -R79, 1 ;  /* 0x3f8000004f247421 */ /* 0x000fe20000010100 */
[----:B------:R-:W-:Y:S01]  /*2470*/  FMUL.FTZ R98, R37, R98 ;  /* 0x0000006225627220 */ /* 0x000fe20000410000 */
[----:B------:R-:W-:Y:S01]  /*2480*/  FADD.FTZ R78, -R76, 1 ;  /* 0x3f8000004c4e7421 */ /* 0x000fe20000010100 */
[----:B------:R-:W-:Y:S01]  /*2490*/  FADD.FTZ R73, R73, 1 ;  /* 0x3f80000049497421 */ /* 0x000fe20000010000 */
[----:B------:R-:W-:Y:S01]  /*24a0*/  FMUL.FTZ R37, R39, -1.4426950216293334961 ;  /* 0xbfb8aa3b27257820 */ /* 0x000fe20000410000 */
[----:B------:R-:W1:Y:S01]  /*24b0*/  MUFU.RCP R75, R75 ;  /* 0x0000004b004b7308 */ /* 0x000e620000001000 */
[----:B------:R-:W-:Y:S01]  /*24c0*/  FFMA.FTZ R36, R69, R36, 1 ;  /* 0x3f80000045247423 */ /* 0x000fe20000010024 */
[----:B------:R-:W-:Y:S01]  /*24d0*/  FFMA.FTZ R78, R67, R78, 1 ;  /* 0x3f800000434e7423 */ /* 0x000fe2000001004e */
[----:B0-----:R-:W-:-:S05]  /*24e0*/  FADD.FTZ R55, R55, 1 ;  /* 0x3f80000037377421 */ /* 0x001fca0000010000 */
[----:B------:R-:W0:Y:S01]  /*24f0*/  MUFU.RCP R103, R73 ;  /* 0x0000004900677308 */ /* 0x000e220000001000 */
[----:B------:R-:W-:-:S07]  /*2500*/  FMUL.FTZ R78, R76, R78 ;  /* 0x0000004e4c4e7220 */ /* 0x000fce0000410000 */
[----:B------:R1:W-:Y:S01]  /*2510*/  MUFU.EX2 R69, R37 ;  /* 0x0000002500457308 */ /* 0x0003e20000000800 */
[----:B------:R-:W-:Y:S02]  /*2520*/  HADD2.F32 R110, -RZ, R22.H0_H0 ;  /* 0x20000016ff6e7230 */ /* 0x000fe40000004100 */
[----:B-1----:R-:W-:-:S05]  /*2530*/  FADD.FTZ R37, -R24, 1 ;  /* 0x3f80000018257421 */ /* 0x002fca0000010100 */
[----:B------:R-:W1:Y:S01]  /*2540*/  MUFU.RCP R76, R55 ;  /* 0x00000037004c7308 */ /* 0x000e620000001000 */
[----:B------:R-:W-:Y:S01]  /*2550*/  FFMA.FTZ R37, R72, R37, 1 ;  /* 0x3f80000048257423 */ /* 0x000fe20000010025 */
[----:B------:R-:W-:Y:S02]  /*2560*/  HADD2.F32 R109, -RZ, R22.H1_H1 ;  /* 0x30000016ff6d7230 */ /* 0x000fe40000004100 */
[----:B------:R-:W-:Y:S01]  /*2570*/  FADD.FTZ R22, -R104, 1 ;  /* 0x3f80000068167421 */ /* 0x000fe20000010100 */
[----:B------:R-:W-:Y:S01]  /*2580*/  FMUL.FTZ R37, R24, R37 ;  /* 0x0000002518257220 */ /* 0x000fe20000410000 */
[----:B------:R-:W-:Y:S02]  /*2590*/  HADD2.F32 R24, -RZ, R25.H0_H0 ;  /* 0x20000019ff187230 */ /* 0x000fe40000004100 */
[----:B------:R-:W-:Y:S01]  /*25a0*/  FFMA.FTZ R40, R40, R22, 1 ;  /* 0x3f80000028287423 */ /* 0x000fe20000010016 */
[----:B------:R-:W-:Y:S02]  /*25b0*/  FADD.FTZ R22, -R75, 1 ;  /* 0x3f8000004b167421 */ /* 0x000fe40000010100 */
[----:B------:R-:W-:Y:S01]  /*25c0*/  FADD.FTZ R112, -R26, R24 ;  /* 0x000000181a707221 */ /* 0x000fe20000010100 */
[----:B0-----:R-:W-:Y:S01]  /*25d0*/  FADD.FTZ R24, -R103, 1 ;  /* 0x3f80000067187421 */ /* 0x001fe20000010100 */
[----:B------:R-:W-:-:S02]  /*25e0*/  HADD2.F32 R108, -RZ, R23.H0_H0 ;  /* 0x20000017ff6c7230 */ /* 0x000fc40000004100 */
[----:B------:R-:W-:Y:S01]  /*25f0*/  FFMA.FTZ R27, R27, R22, 1 ;  /* 0x3f8000001b1b7423 */ /* 0x000fe20000010016 */
[----:B------:R-:W-:Y:S02]  /*2600*/  HADD2.F32 R107, -RZ, R23.H1_H1 ;  /* 0x30000017ff6b7230 */ /* 0x000fe40000004100 */
[----:B------:R-:W-:Y:S01]  /*2610*/  FFMA.FTZ R41, R41, R24, 1 ;  /* 0x3f80000029297423 */ /* 0x000fe20000010018 */
[----:B------:R-:W2:Y:S01]  /*2620*/  LDG.E.64.CONSTANT R22, desc[UR14][R50.64+0x16800] ;  /* 0x0168000e32167981 */ /* 0x000ea2000c1e9b00 */
[----:B-1----:R-:W-:Y:S01]  /*2630*/  FADD.FTZ R24, -R76, 1 ;  /* 0x3f8000004c187421 */ /* 0x002fe20000010100 */
[----:B------:R-:W-:Y:S01]  /*2640*/  FFMA.FTZ R42, R2, R118, R6 ;  /* 0x00000076022a7223 */ /* 0x000fe20000010006 */
[----:B------:R-:W-:Y:S02]  /*2650*/  HADD2.F32 R25, -RZ, R25.H1_H1 ;  /* 0x30000019ff197230 */ /* 0x000fe40000004100 */
[----:B------:R-:W-:Y:S01]  /*2660*/  FFMA.FTZ R38, R38, R24, 1 ;  /* 0x3f80000026267423 */ /* 0x000fe20000010018 */
[----:B------:R-:W-:-:S02]  /*2670*/  HADD2.F32 R24, -RZ, R12.H0_H0 ;  /* 0x2000000cff187230 */ /* 0x000fc40000004100 */
[----:B------:R-:W-:Y:S01]  /*2680*/  FMUL.FTZ R49, R42, -1.4426950216293334961 ;  /* 0xbfb8aa3b2a317820 */ /* 0x000fe20000410000 */
[----:B------:R-:W-:Y:S01]  /*2690*/  FFMA.FTZ R44, R3, R117, R7 ;  /* 0x00000075032c7223 */ /* 0x000fe20000010007 */
[C---:B------:R-:W-:Y:S01]  /*26a0*/  FADD.FTZ R25, -R26.reuse, R25 ;  /* 0x000000191a197221 */ /* 0x040fe20000010100 */
[----:B------:R-:W-:Y:S02]  /*26b0*/  FADD.FTZ R24, -R26, R24 ;  /* 0x000000181a187221 */ /* 0x000fe40000010100 */
[----:B------:R-:W-:Y:S01]  /*26c0*/  FMUL.FTZ R48, R44, -1.4426950216293334961 ;  /* 0xbfb8aa3b2c307820 */ /* 0x000fe20000410000 */
[----:B------:R-:W0:Y:S01]  /*26d0*/  MUFU.EX2 R49, R49 ;  /* 0x0000003100317308 */ /* 0x000e220000000800 */
[C---:B------:R-:W-:Y:S01]  /*26e0*/  FMUL.FTZ R111, R10.reuse, R25 ;  /* 0x000000190a6f7220 */ /* 0x040fe20000410000 */
[C---:B------:R-:W-:Y:S02]  /*26f0*/  FMUL.FTZ R106, R10.reuse, R24 ;  /* 0x000000180a6a7220 */ /* 0x040fe40000410000 */
[----:B------:R-:W2:Y:S04]  /*2700*/  LDG.E.64.CONSTANT R24, desc[UR14][R64.64+0x1a400] ;  /* 0x01a4000e40187981 */ /* 0x000ea8000c1e9b00 */
[----:B------:R-:W1:Y:S01]  /*2710*/  MUFU.EX2 R48, R48 ;  /* 0x0000003000307308 */ /* 0x000e620000000800 */
[----:B------:R-:W-:Y:S01]  /*2720*/  FMUL.FTZ R116, R10, R116 ;  /* 0x000000740a747220 */ /* 0x000fe20000410000 */
[----:B------:R-:W-:Y:S01]  /*2730*/  FMUL.FTZ R75, R75, R27 ;  /* 0x0000001b4b4b7220 */ /* 0x000fe20000410000 */
[----:B---3--:R-:W-:-:S02]  /*2740*/  HADD2.F32 R27, -RZ, R32.H0_H0 ;  /* 0x20000020ff1b7230 */ /* 0x008fc40000004100 */
[----:B------:R-:W-:Y:S01]  /*2750*/  FMUL.FTZ R104, R104, R40 ;  /* 0x0000002868687220 */ /* 0x000fe20000410000 */
[----:B------:R-:W-:Y:S02]  /*2760*/  HADD2.F32 R32, -RZ, R32.H1_H1 ;  /* 0x30000020ff207230 */ /* 0x000fe40000004100 */
[----:B------:R-:W-:Y:S01]  /*2770*/  FFMA.FTZ R46, R4, R116, R8 ;  /* 0x00000074042e7223 */ /* 0x000fe20000010008 */
[----:B0-----:R-:W-:Y:S02]  /*2780*/  FADD.FTZ R49, R49, 1 ;  /* 0x3f80000031317421 */ /* 0x001fe40000010000 */
[----:B------:R-:W-:Y:S01]  /*2790*/  FMUL.FTZ R104, R32, R104 ;  /* 0x0000006820687220 */ /* 0x000fe20000410000 */
[----:B------:R-:W-:Y:S01]  /*27a0*/  FMUL.FTZ R54, R46, -1.4426950216293334961 ;  /* 0xbfb8aa3b2e367820 */ /* 0x000fe20000410000 */
[----:B------:R-:W-:Y:S01]  /*27b0*/  HADD2.F32 R101, -RZ, R35.H0_H0 ;  /* 0x20000023ff657230 */ /* 0x000fe20000004100 */
[----:B------:R0:W-:Y:S01]  /*27c0*/  MUFU.RCP R32, R49 ;  /* 0x0000003100207308 */ /* 0x0001e20000001000 */
[----:B------:R-:W-:Y:S01]  /*27d0*/  FMUL.FTZ R115, R10, R115 ;  /* 0x000000730a737220 */ /* 0x000fe20000410000 */
[----:B------:R-:W-:Y:S01]  /*27e0*/  FMUL.FTZ R76, R76, R38 ;  /* 0x000000264c4c7220 */ /* 0x000fe20000410000 */
[----:B------:R-:W-:Y:S01]  /*27f0*/  FADD.FTZ R68, -R26, R68 ;  /* 0x000000441a447221 */ /* 0x000fe20000010100 */
[----:B-1----:R-:W-:Y:S01]  /*2800*/  FADD.FTZ R48, R48, 1 ;  /* 0x3f80000030307421 */ /* 0x002fe20000010000 */
[C-C-:B------:R-:W-:Y:S01]  /*2810*/  FFMA.FTZ R45, R5.reuse, R115, R9.reuse ;  /* 0x00000073052d7223 */ /* 0x140fe20000010009 */
[----:B------:R-:W-:Y:S01]  /*2820*/  FMUL.FTZ R112, R10, R112 ;  /* 0x000000700a707220 */ /* 0x000fe20000410000 */
[----:B------:R-:W-:Y:S01]  /*2830*/  FFMA.FTZ R55, R5, R111, R9 ;  /* 0x0000006f05377223 */ /* 0x000fe20000010009 */
[----:B------:R-:W-:Y:S01]  /*2840*/  FADD.FTZ R110, -R26, R110 ;  /* 0x0000006e1a6e7221 */ /* 0x000fe20000010100 */
[----:B0-----:R-:W-:-:S02]  /*2850*/  HADD2.F32 R49, -RZ, R33.H0_H0 ;  /* 0x20000021ff317230 */ /* 0x001fc40000004100 */
[----:B------:R-:W-:Y:S01]  /*2860*/  FMUL.FTZ R101, R101, R78 ;  /* 0x0000004e65657220 */ /* 0x000fe20000410000 */
[----:B------:R-:W0:Y:S01]  /*2870*/  MUFU.EX2 R54, R54 ;  /* 0x0000003600367308 */ /* 0x000e220000000800 */
[----:B------:R-:W-:Y:S02]  /*2880*/  HADD2.F32 R99, -RZ, R34.H0_H0 ;  /* 0x20000022ff637230 */ /* 0x000fe40000004100 */
[C---:B------:R-:W-:Y:S01]  /*2890*/  FADD.FTZ R109, -R26.reuse, R109 ;  /* 0x0000006d1a6d7221 */ /* 0x040fe20000010100 */
[----:B------:R-:W-:Y:S01]  /*28a0*/  FMUL.FTZ R76, R49, R76 ;  /* 0x0000004c314c7220 */ /* 0x000fe20000410000 */
[----:B------:R-:W-:Y:S01]  /*28b0*/  FMUL.FTZ R43, R45, -1.4426950216293334961 ;  /* 0xbfb8aa3b2d2b7820 */ /* 0x000fe20000410000 */
[C---:B------:R-:W-:Y:S01]  /*28c0*/  FADD.FTZ R107, -R26.reuse, R107 ;  /* 0x0000006b1a6b7221 */ /* 0x040fe20000010100 */
[----:B------:R-:W-:Y:S02]  /*28d0*/  HADD2.F32 R102, -RZ, R35.H1_H1 ;  /* 0x30000023ff667230 */ /* 0x000fe40000004100 */
[----:B------:R-:W-:Y:S01]  /*28e0*/  HADD2.F32 R105, -RZ, R12.H1_H1 ;  /* 0x3000000cff697230 */ /* 0x000fe20000004100 */
[----:B------:R1:W-:Y:S01]  /*28f0*/  MUFU.RCP R78, R48 ;  /* 0x00000030004e7308 */ /* 0x0003e20000001000 */
[----:B------:R-:W-:Y:S01]  /*2900*/  FADD.FTZ R108, -R26, R108 ;  /* 0x0000006c1a6c7221 */ /* 0x000fe20000010100 */
[----:B------:R-:W-:Y:S01]  /*2910*/  FMUL.FTZ R36, R79, R36 ;  /* 0x000000244f247220 */ /* 0x000fe20000410000 */
[----:B------:R-:W3:Y:S04]  /*2920*/  LDG.E.64.CONSTANT R64, desc[UR14][R64.64+0x1c200] ;  /* 0x01c2000e40407981 */ /* 0x000ee8000c1e9b00 */
[----:B-1----:R-:W3:Y:S01]  /*2930*/  LDG.E.64.CONSTANT R48, desc[UR14][R50.64+0x18600] ;  /* 0x0186000e32307981 */ /* 0x002ee2000c1e9b00 */
[----:B------:R-:W1:Y:S01]  /*2940*/  MUFU.EX2 R43, R43 ;  /* 0x0000002b002b7308 */ /* 0x000e620000000800 */
[----:B------:R-:W-:Y:S01]  /*2950*/  FMUL.FTZ R114, R10, R68 ;  /* 0x000000440a727220 */ /* 0x000fe20000410000 */
[----:B0-----:R-:W-:-:S03]  /*2960*/  FADD.FTZ R54, R54, 1 ;  /* 0x3f80000036367421 */ /* 0x001fc60000010000 */
[----:B------:R-:W-:Y:S01]  /*2970*/  FFMA.FTZ R11, R2, R114, R6 ;  /* 0x00000072020b7223 */ /* 0x000fe20000010006 */
[----:B------:R-:W-:Y:S01]  /*2980*/  FFMA.FTZ R47, R4, R112, R8 ;  /* 0x00000070042f7223 */ /* 0x000fe20000010008 */
[----:B------:R-:W-:Y:S01]  /*2990*/  HADD2.F32 R33, -RZ, R33.H1_H1 ;  /* 0x30000021ff217230 */ /* 0x000fe20000004100 */
[----:B------:R-:W0:Y:S01]  /*29a0*/  MUFU.RCP R54, R54 ;  /* 0x0000003600367308 */ /* 0x000e220000001000 */
[----:B------:R-:W-:Y:S01]  /*29b0*/  FMUL.FTZ R68, R11, -1.4426950216293334961 ;  /* 0xbfb8aa3b0b447820 */ /* 0x000fe20000410000 */
[----:B------:R-:W-:Y:S02]  /*29c0*/  FMUL.FTZ R73, R47, -1.4426950216293334961 ;  /* 0xbfb8aa3b2f497820 */ /* 0x000fe40000410000 */
[----:B------:R-:W-:Y:S01]  /*29d0*/  FMUL.FTZ R75, R33, R75 ;  /* 0x0000004b214b7220 */ /* 0x000fe20000410000 */
[----:B------:R-:W-:Y:S01]  /*29e0*/  FADD.FTZ R33, -R32, 1 ;  /* 0x3f80000020217421 */ /* 0x000fe20000010100 */
[----:B-1----:R-:W-:Y:S02]  /*29f0*/  FADD.FTZ R43, R43, 1 ;  /* 0x3f8000002b2b7421 */ /* 0x002fe40000010000 */
[----:B------:R-:W1:Y:S01]  /*2a00*/  MUFU.EX2 R68, R68 ;  /* 0x0000004400447308 */ /* 0x000e620000000800 */
[----:B------:R-:W-:Y:S01]  /*2a10*/  FMUL.FTZ R74, R55, -1.4426950216293334961 ;  /* 0xbfb8aa3b374a7820 */ /* 0x000fe20000410000 */
[----:B------:R-:W-:-:S02]  /*2a20*/  HADD2.F32 R34, -RZ, R34.H1_H1 ;  /* 0x30000022ff227230 */ /* 0x000fc40000004100 */
[----:B------:R-:W-:Y:S01]  /*2a30*/  FFMA.FTZ R42, R42, R33, 1 ;  /* 0x3f8000002a2a7423 */ /* 0x000fe20000010021 */
[----:B------:R-:W-:-:S03]  /*2a40*/  FADD.FTZ R33, -R78, 1 ;  /* 0x3f8000004e217421 */ /* 0x000fc60000010100 */
[----:B------:R-:W4:Y:S01]  /*2a50*/  MUFU.RCP R43, R43 ;  /* 0x0000002b002b7308 */ /* 0x000f220000001000 */
[----:B------:R-:W-:Y:S01]  /*2a60*/  FMUL.FTZ R110, R10, R110 ;  /* 0x0000006e0a6e7220 */ /* 0x000fe20000410000 */
[----:B------:R-:W-:Y:S01]  /*2a70*/  FMUL.FTZ R100, R34, R100 ;  /* 0x0000006422647220 */ /* 0x000fe20000410000 */
[----:B------:R-:W-:-:S05]  /*2a80*/  FFMA.FTZ R44, R44, R33, 1 ;  /* 0x3f8000002c2c7423 */ /* 0x000fca0000010021 */
[----:B------:R-:W4:Y:S01]  /*2a90*/  MUFU.EX2 R73, R73 ;  /* 0x0000004900497308 */ /* 0x000f220000000800 */
[----:B------:R-:W-:Y:S01]  /*2aa0*/  FFMA.FTZ R34, R2, R110, R6 ;  /* 0x0000006e02227223 */ /* 0x000fe20000010006 */
[----:B0-----:R-:W-:-:S06]  /*2ab0*/  FADD.FTZ R33, -R54, 1 ;  /* 0x3f80000036217421 */ /* 0x001fcc0000010100 */
[----:B------:R-:W0:Y:S01]  /*2ac0*/  MUFU.EX2 R74, R74 ;  /* 0x0000004a004a7308 */ /* 0x000e220000000800 */
[----:B------:R-:W-:Y:S01]  /*2ad0*/  FMUL.FTZ R72, R34, -1.4426950216293334961 ;  /* 0xbfb8aa3b22487820 */ /* 0x000fe20000410000 */
[----:B------:R-:W-:Y:S01]  /*2ae0*/  FFMA.FTZ R46, R46, R33, 1 ;  /* 0x3f8000002e2e7423 */ /* 0x000fe20000010021 */
[----:B------:R-:W-:Y:S01]  /*2af0*/  FMUL.FTZ R42, R32, R42 ;  /* 0x0000002a202a7220 */ /* 0x000fe20000410000 */
[C---:B------:R-:W-:Y:S01]  /*2b00*/  FMUL.FTZ R109, R10.reuse, R109 ;  /* 0x0000006d0a6d7220 */ /* 0x040fe20000410000 */
[----:B------:R-:W-:Y:S01]  /*2b10*/  FMUL.FTZ R107, R10, R107 ;  /* 0x0000006b0a6b7220 */ /* 0x000fe20000410000 */
[----:B-1----:R-:W-:Y:S01]  /*2b20*/  FADD.FTZ R32, R68, 1 ;  /* 0x3f80000044207421 */ /* 0x002fe20000010000 */
[----:B------:R-:W-:Y:S01]  /*2b30*/  FMUL.FTZ R54, R54, R46 ;  /* 0x0000002e36367220 */ /* 0x000fe20000410000 */
[----:B------:R-:W-:Y:S01]  /*2b40*/  FMUL.FTZ R102, R102, R37 ;  /* 0x0000002566667220 */ /* 0x000fe20000410000 */
[----:B----4-:R-:W-:Y:S01]  /*2b50*/  FADD.FTZ R46, -R43, 1 ;  /* 0x3f8000002b2e7421 */ /* 0x010fe20000010100 */
[----:B------:R-:W-:Y:S01]  /*2b60*/  FFMA.FTZ R35, R3, R109, R7 ;  /* 0x0000006d03237223 */ /* 0x000fe20000010007 */
[----:B------:R-:W1:Y:S01]  /*2b70*/  MUFU.EX2 R72, R72 ;  /* 0x0000004800487308 */ /* 0x000e620000000800 */
[----:B------:R-:W-:Y:S01]  /*2b80*/  FFMA.FTZ R37, R5, R107, R9 ;  /* 0x0000006b05257223 */ /* 0x000fe20000010009 */
[----:B------:R-:W-:Y:S01]  /*2b90*/  FMUL.FTZ R78, R78, R44 ;  /* 0x0000002c4e4e7220 */ /* 0x000fe20000410000 */
[----:B------:R-:W-:Y:S01]  /*2ba0*/  FADD.FTZ R44, R73, 1 ;  /* 0x3f800000492c7421 */ /* 0x000fe20000010000 */
[----:B------:R-:W-:Y:S01]  /*2bb0*/  FFMA.FTZ R45, R45, R46, 1 ;  /* 0x3f8000002d2d7423 */ /* 0x000fe2000001002e */
[----:B------:R-:W-:Y:S01]  /*2bc0*/  FMUL.FTZ R66, R35, -1.4426950216293334961 ;  /* 0xbfb8aa3b23427820 */ /* 0x000fe20000410000 */
[----:B------:R-:W-:-:S02]  /*2bd0*/  FMUL.FTZ R12, R37, -1.4426950216293334961 ;  /* 0xbfb8aa3b250c7820 */ /* 0x000fc40000410000 */
[----:B------:R-:W4:Y:S01]  /*2be0*/  MUFU.RCP R32, R32 ;  /* 0x0000002000207308 */ /* 0x000f220000001000 */
[----:B0-----:R-:W-:Y:S01]  /*2bf0*/  FADD.FTZ R46, R74, 1 ;  /* 0x3f8000004a2e7421 */ /* 0x001fe20000010000 */
[----:B------:R-:W-:Y:S01]  /*2c00*/  FADD.FTZ R33, R69, 1 ;  /* 0x3f80000045217421 */ /* 0x000fe20000010000 */
[--C-:B------:R-:W-:Y:S02]  /*2c10*/  HADD2.F32 R74, -RZ, R28.reuse.H0_H0 ;  /* 0x2000001cff4a7230 */ /* 0x100fe40000004100 */
[----:B------:R-:W-:Y:S02]  /*2c20*/  HADD2.F32 R73, -RZ, R28.H1_H1 ;  /* 0x3000001cff497230 */ /* 0x000fe40000004100 */
[----:B------:R-:W-:Y:S01]  /*2c30*/  FMUL.FTZ R108, R10, R108 ;  /* 0x0000006c0a6c7220 */ /* 0x000fe20000410000 */
[----:B------:R-:W-:Y:S01]  /*2c40*/  MUFU.RCP R44, R44 ;  /* 0x0000002c002c7308 */ /* 0x000fe20000001000 */
[----:B------:R-:W-:Y:S02]  /*2c50*/  FMUL.FTZ R99, R99, R36 ;  /* 0x0000002463637220 */ /* 0x000fe40000410000 */
[----:B------:R-:W-:-:S05]  /*2c60*/  FFMA.FTZ R36, R4, R108, R8 ;  /* 0x0000006c04247223 */ /* 0x000fca0000010008 */
[----:B------:R-:W0:Y:S01]  /*2c70*/  MUFU.RCP R28, R46 ;  /* 0x0000002e001c7308 */ /* 0x000e220000001000 */
[----:B------:R-:W-:-:S07]  /*2c80*/  FMUL.FTZ R74, R74, R42 ;  /* 0x0000002a4a4a7220 */ /* 0x000fce0000410000 */
[----:B------:R-:W0:Y:S01]  /*2c90*/  MUFU.EX2 R66, R66 ;  /* 0x0000004200427308 */ /* 0x000e220000000800 */
[----:B------:R-:W-:-:S07]  /*2ca0*/  FMUL.FTZ R67, R36, -1.4426950216293334961 ;  /* 0xbfb8aa3b24437820 */ /* 0x000fce0000410000 */
[----:B------:R-:W0:Y:S01]  /*2cb0*/  MUFU.EX2 R12, R12 ;  /* 0x0000000c000c7308 */ /* 0x000e220000000800 */
[----:B-1----:R-:W-:-:S07]  /*2cc0*/  FADD.FTZ R42, R72, 1 ;  /* 0x3f800000482a7421 */ /* 0x002fce0000010000 */
[----:B------:R-:W1:Y:S01]  /*2cd0*/  MUFU.RCP R33, R33 ;  /* 0x0000002100217308 */ /* 0x000e620000001000 */
[----:B------:R-:W-:Y:S01]  /*2ce0*/  FMUL.FTZ R43, R43, R45 ;  /* 0x0000002d2b2b7220 */ /* 0x000fe20000410000 */
[--C-:B------:R-:W-:Y:S02]  /*2cf0*/  HADD2.F32 R72, -RZ, R29.reuse.H0_H0 ;  /* 0x2000001dff487230 */ /* 0x100fe40000004100 */
[----:B----4-:R-:W-:Y:S01]  /*2d00*/  FADD.FTZ R45, -R32, 1 ;  /* 0x3f800000202d7421 */ /* 0x010fe20000010100 */
[----:B------:R-:W-:Y:S02]  /*2d10*/  HADD2.F32 R29, -RZ, R29.H1_H1 ;  /* 0x3000001dff1d7230 */ /* 0x000fe40000004100 */
[----:B0-----:R-:W-:Y:S01]  /*2d20*/  FADD.FTZ R46, -R28, 1 ;  /* 0x3f8000001c2e7421 */ /* 0x001fe20000010100 */
[----:B------:R-:W-:Y:S01]  /*2d30*/  FMUL.FTZ R72, R72, R54 ;  /* 0x0000003648487220 */ /* 0x000fe20000410000 */
[----:B------:R-:W0:Y:S01]  /*2d40*/  MUFU.EX2 R67, R67 ;  /* 0x0000004300437308 */ /* 0x000e220000000800 */
[----:B------:R-:W-:Y:S01]  /*2d50*/  FFMA.FTZ R11, R11, R45, 1 ;  /* 0x3f8000000b0b7423 */ /* 0x000fe2000001002d */
[----:B------:R-:W-:-:S02]  /*2d60*/  HADD2.F32 R45, -RZ, R13.H0_H0 ;  /* 0x2000000dff2d7230 */ /* 0x000fc40000004100 */
[----:B------:R-:W-:Y:S01]  /*2d70*/  FADD.FTZ R54, -R44, 1 ;  /* 0x3f8000002c367421 */ /* 0x000fe20000010100 */
[----:B------:R-:W-:Y:S02]  /*2d80*/  HADD2.F32 R13, -RZ, R13.H1_H1 ;  /* 0x3000000dff0d7230 */ /* 0x000fe40000004100 */
[----:B------:R-:W-:Y:S01]  /*2d90*/  FMUL.FTZ R29, R29, R43 ;  /* 0x0000002b1d1d7220 */ /* 0x000fe20000410000 */
[----:B------:R-:W-:Y:S01]  /*2da0*/  FADD.FTZ R43, R66, 1 ;  /* 0x3f800000422b7421 */ /* 0x000fe20000010000 */
[----:B------:R-:W-:Y:S01]  /*2db0*/  FADD.FTZ R12, R12, 1 ;  /* 0x3f8000000c0c7421 */ /* 0x000fe20000010000 */
[C---:B------:R-:W-:Y:S01]  /*2dc0*/  FADD.FTZ R105, -R26.reuse, R105 ;  /* 0x000000691a697221 */ /* 0x040fe20000010100 */
[----:B-1----:R-:W-:Y:S01]  /*2dd0*/  FADD.FTZ R66, -R33, 1 ;  /* 0x3f80000021427421 */ /* 0x002fe20000010100 */
[----:B------:R-:W-:Y:S01]  /*2de0*/  FFMA.FTZ R47, R47, R54, 1 ;  /* 0x3f8000002f2f7423 */ /* 0x000fe20000010036 */
[----:B------:R-:W-:Y:S01]  /*2df0*/  FFMA.FTZ R46, R55, R46, 1 ;  /* 0x3f800000372e7423 */ /* 0x000fe2000001002e */
[C---:B------:R-:W-:Y:S01]  /*2e00*/  FADD.FTZ R54, -R26.reuse, R45 ;  /* 0x0000002d1a367221 */ /* 0x040fe20000010100 */
[----:B------:R-:W-:Y:S01]  /*2e10*/  FADD.FTZ R55, -R26, R13 ;  /* 0x0000000d1a377221 */ /* 0x000fe20000010100 */
[----:B------:R-:W-:Y:S01]  /*2e20*/  FMUL.FTZ R103, R103, R41 ;  /* 0x0000002967677220 */ /* 0x000fe20000410000 */
[----:B------:R1:W4:Y:S01]  /*2e30*/  MUFU.RCP R13, R12 ;  /* 0x0000000c000d7308 */ /* 0x0003220000001000 */
[----:B------:R-:W-:Y:S01]  /*2e40*/  FMUL.FTZ R105, R10, R105 ;  /* 0x000000690a697220 */ /* 0x000fe20000410000 */
[----:B------:R-:W-:Y:S01]  /*2e50*/  FFMA.FTZ R39, R39, R66, 1 ;  /* 0x3f80000027277423 */ /* 0x000fe20000010042 */
[----:B------:R-:W-:Y:S01]  /*2e60*/  FMUL.FTZ R32, R32, R11 ;  /* 0x0000000b20207220 */ /* 0x000fe20000410000 */
[----:B------:R-:W-:Y:S01]  /*2e70*/  FMUL.FTZ R11, R10, R54 ;  /* 0x000000360a0b7220 */ /* 0x000fe20000410000 */
[----:B------:R-:W-:Y:S01]  /*2e80*/  FMUL.FTZ R103, R27, R103 ;  /* 0x000000671b677220 */ /* 0x000fe20000410000 */
[----:B------:R-:W-:Y:S01]  /*2e90*/  FFMA.FTZ R27, R3, R105, R7 ;  /* 0x00000069031b7223 */ /* 0x000fe20000010007 */
[----:B------:R-:W-:Y:S01]  /*2ea0*/  FMUL.FTZ R33, R33, R39 ;  /* 0x0000002721217220 */ /* 0x000fe20000410000 */
[----:B------:R-:W-:-:S02]  /*2eb0*/  HADD2.F32 R54, -RZ, R30.H0_H0 ;  /* 0x2000001eff367230 */ /* 0x000fc40000004100 */
[----:B------:R-:W-:Y:S01]  /*2ec0*/  FFMA.FTZ R38, R2, R106, R6 ;  /* 0x0000006a02267223 */ /* 0x000fe20000010006 */
[----:B------:R-:W4:Y:S01]  /*2ed0*/  MUFU.RCP R42, R42 ;  /* 0x0000002a002a7308 */ /* 0x000f220000001000 */
[----:B------:R-:W-:Y:S01]  /*2ee0*/  FFMA.FTZ R39, R4, R11, R8 ;  /* 0x0000000b04277223 */ /* 0x000fe20000010008 */
[----:B-1----:R-:W-:Y:S01]  /*2ef0*/  FMUL.FTZ R12, R10, R55 ;  /* 0x000000370a0c7220 */ /* 0x002fe20000410000 */
[----:B------:R-:W-:Y:S01]  /*2f00*/  FMUL.FTZ R41, R27, -1.4426950216293334961 ;  /* 0xbfb8aa3b1b297820 */ /* 0x000fe20000410000 */
[----:B0-----:R-:W-:Y:S01]  /*2f10*/  FADD.FTZ R67, R67, 1 ;  /* 0x3f80000043437421 */ /* 0x001fe20000010000 */
[----:B------:R-:W-:Y:S02]  /*2f20*/  HADD2.F32 R55, -RZ, R30.H1_H1 ;  /* 0x3000001eff377230 */ /* 0x000fe40000004100 */
[----:B------:R-:W-:Y:S01]  /*2f30*/  FMUL.FTZ R40, R38, -1.4426950216293334961 ;  /* 0xbfb8aa3b26287820 */ /* 0x000fe20000410000 */
[----:B------:R-:W-:Y:S01]  /*2f40*/  FMUL.FTZ R47, R44, R47 ;  /* 0x0000002f2c2f7220 */ /* 0x000fe20000410000 */
[----:B------:R-:W-:Y:S01]  /*2f50*/  FMUL.FTZ R66, R39, -1.4426950216293334961 ;  /* 0xbfb8aa3b27427820 */ /* 0x000fe20000410000 */
[----:B------:R-:W-:Y:S01]  /*2f60*/  FMUL.FTZ R30, R54, R32 ;  /* 0x00000020361e7220 */ /* 0x000fe20000410000 */
[----:B------:R-:W0:Y:S01]  /*2f70*/  MUFU.RCP R43, R43 ;  /* 0x0000002b002b7308 */ /* 0x000e220000001000 */
[----:B------:R-:W-:Y:S01]  /*2f80*/  FFMA.FTZ R44, R5, R12, R9 ;  /* 0x0000000c052c7223 */ /* 0x000fe20000010009 */
[----:B------:R-:W-:-:S02]  /*2f90*/  HADD2.F32 R54, -RZ, R31.H1_H1 ;  /* 0x3000001fff367230 */ /* 0x000fc40000004100 */
[----:B------:R-:W-:Y:S01]  /*2fa0*/  FMUL.FTZ R46, R28, R46 ;  /* 0x0000002e1c2e7220 */ /* 0x000fe20000410000 */
[----:B------:R-:W-:Y:S02]  /*2fb0*/  HADD2.F32 R32, -RZ, R31.H0_H0 ;  /* 0x2000001fff207230 */ /* 0x000fe40000004100 */
[----:B------:R-:W-:Y:S01]  /*2fc0*/  FMUL.FTZ R31, R55, R33 ;  /* 0x00000021371f7220 */ /* 0x000fe20000410000 */
[----:B------:R-:W1:Y:S01]  /*2fd0*/  MUFU.RCP R45, R67 ;  /* 0x00000043002d7308 */ /* 0x000e620000001000 */
[----:B------:R-:W-:Y:S01]  /*2fe0*/  FMUL.FTZ R33, R54, R46 ;  /* 0x0000002e36217220 */ /* 0x000fe20000410000 */
[----:B----4-:R-:W-:Y:S01]  /*2ff0*/  FADD.FTZ R54, -R13, 1 ;  /* 0x3f8000000d367421 */ /* 0x010fe20000010100 */
[----:B------:R-:W-:-:S05]  /*3000*/  FMUL.FTZ R32, R32, R47 ;  /* 0x0000002f20207220 */ /* 0x000fca0000410000 */
[----:B------:R4:W-:Y:S01]  /*3010*/  MUFU.EX2 R28, R66 ;  /* 0x00000042001c7308 */ /* 0x0009e20000000800 */
[----:B------:R-:W-:-:S07]  /*3020*/  FFMA.FTZ R54, R37, R54, 1 ;  /* 0x3f80000025367423 */ /* 0x000fce0000010036 */
[----:B------:R-:W1:Y:S01]  /*3030*/  MUFU.EX2 R41, R41 ;  /* 0x0000002900297308 */ /* 0x000e620000000800 */
[----:B----4-:R-:W-:-:S07]  /*3040*/  FMUL.FTZ R66, R44, -1.4426950216293334961 ;  /* 0xbfb8aa3b2c427820 */ /* 0x010fce0000410000 */
[----:B------:R-:W4:Y:S01]  /*3050*/  MUFU.EX2 R40, R40 ;  /* 0x0000002800287308 */ /* 0x000f220000000800 */
[----:B------:R-:W-:Y:S01]  /*3060*/  FADD.FTZ R55, -R42, 1 ;  /* 0x3f8000002a377421 */ /* 0x000fe20000010100 */
[----:B------:R-:W-:-:S06]  /*3070*/  FMUL.FTZ R37, R13, R54 ;  /* 0x000000360d257220 */ /* 0x000fcc0000410000 */
[----:B------:R-:W4:Y:S01]  /*3080*/  MUFU.EX2 R47, R66 ;  /* 0x00000042002f7308 */ /* 0x000f220000000800 */
[----:B------:R-:W-:Y:S02]  /*3090*/  HADD2.F32 R13, -RZ, R16.H0_H0 ;  /* 0x20000010ff0d7230 */ /* 0x000fe40000004100 */
[----:B------:R-:W-:Y:S01]  /*30a0*/  FFMA.FTZ R55, R34, R55, 1 ;  /* 0x3f80000022377423 */ /* 0x000fe20000010037 */
[----:B0-----:R-:W-:Y:S01]  /*30b0*/  FADD.FTZ R34, -R43, 1 ;  /* 0x3f8000002b227421 */ /* 0x001fe20000010100 */
[----:B-1----:R-:W-:Y:S01]  /*30c0*/  FADD.FTZ R46, -R45, 1 ;  /* 0x3f8000002d2e7421 */ /* 0x002fe20000010100 */
[----:B------:R-:W-:Y:S01]  /*30d0*/  FADD.FTZ R41, R41, 1 ;  /* 0x3f80000029297421 */ /* 0x000fe20000010000 */
[----:B------:R-:W-:Y:S01]  /*30e0*/  FADD.FTZ R13, -R26, R13 ;  /* 0x0000000d1a0d7221 */ /* 0x000fe20000010100 */
[----:B------:R-:W-:Y:S01]  /*30f0*/  FFMA.FTZ R34, R35, R34, 1 ;  /* 0x3f80000023227423 */ /* 0x000fe20000010022 */
[----:B------:R-:W-:Y:S01]  /*3100*/  FFMA.FTZ R46, R36, R46, 1 ;  /* 0x3f800000242e7423 */ /* 0x000fe2000001002e */
[----:B----4-:R-:W-:Y:S01]  /*3110*/  FADD.FTZ R40, R40, 1 ;  /* 0x3f80000028287421 */ /* 0x010fe20000010000 */
[----:B------:R-:W-:Y:S01]  /*3120*/  FMUL.FTZ R55, R42, R55 ;  /* 0x000000372a377220 */ /* 0x000fe20000410000 */
[----:B------:R-:W-:Y:S01]  /*3130*/  FMUL.FTZ R13, R10, R13 ;  /* 0x0000000d0a0d7220 */ /* 0x000fe20000410000 */
[----:B------:R-:W-:Y:S01]  /*3140*/  FMUL.FTZ R35, R43, R34 ;  /* 0x000000222b237220 */ /* 0x000fe20000410000 */
[----:B------:R-:W0:Y:S01]  /*3150*/  MUFU.RCP R42, R41 ;  /* 0x00000029002a7308 */ /* 0x000e220000001000 */
[----:B------:R-:W-:-:S02]  /*3160*/  HADD2.F32 R34, -RZ, R14.H0_H0 ;  /* 0x2000000eff227230 */ /* 0x000fc40000004100 */
[----:B------:R-:W-:Y:S01]  /*3170*/  FMUL.FTZ R36, R45, R46 ;  /* 0x0000002e2d247220 */ /* 0x000fe20000410000 */
[----:B------:R-:W-:Y:S01]  /*3180*/  FADD.FTZ R47, R47, 1 ;  /* 0x3f8000002f2f7421 */ /* 0x000fe20000010000 */
[----:B------:R-:W-:Y:S02]  /*3190*/  HADD2.F32 R14, -RZ, R14.H1_H1 ;  /* 0x3000000eff0e7230 */ /* 0x000fe40000004100 */
[----:B------:R-:W-:Y:S01]  /*31a0*/  FADD.FTZ R28, R28, 1 ;  /* 0x3f8000001c1c7421 */ /* 0x000fe20000010000 */
[----:B------:R-:W-:Y:S01]  /*31b0*/  FFMA.FTZ R46, R2, R13, R6 ;  /* 0x0000000d022e7223 */ /* 0x000fe20000010006 */
[----:B------:R-:W1:Y:S01]  /*31c0*/  MUFU.RCP R40, R40 ;  /* 0x0000002800287308 */ /* 0x000e620000001000 */
[----:B------:R-:W-:Y:S01]  /*31d0*/  FMUL.FTZ R35, R14, R35 ;  /* 0x000000230e237220 */ /* 0x000fe20000410000 */
[----:B------:R-:W-:-:S06]  /*31e0*/  HADD2.F32 R14, -RZ, R15.H0_H0 ;  /* 0x2000000fff0e7230 */ /* 0x000fcc0000004100 */
[----:B------:R4:W1:Y:S08]  /*31f0*/  MUFU.RCP R54, R47 ;  /* 0x0000002f00367308 */ /* 0x0008700000001000 */
[----:B------:R0:W2:Y:S01]  /*3200*/  MUFU.RCP R45, R28 ;  /* 0x0000001c002d7308 */ /* 0x0000a20000001000 */
[----:B----4-:R-:W-:Y:S01]  /*3210*/  FMUL.FTZ R47, R46, -1.4426950216293334961 ;  /* 0xbfb8aa3b2e2f7820 */ /* 0x010fe20000410000 */
[----:B0-----:R-:W-:-:S02]  /*3220*/  HADD2.F32 R28, -RZ, R16.H1_H1 ;  /* 0x30000010ff1c7230 */ /* 0x001fc40000004100 */
[----:B------:R-:W-:Y:S02]  /*3230*/  HADD2.F32 R16, -RZ, R15.H1_H1 ;  /* 0x3000000fff107230 */ /* 0x000fe40000004100 */
[----:B------:R-:W-:Y:S02]  /*3240*/  HADD2.F32 R15, -RZ, R17.H0_H0 ;  /* 0x20000011ff0f7230 */ /* 0x000fe40000004100 */
[----:B------:R-:W0:Y:S01]  /*3250*/  MUFU.EX2 R47, R47 ;  /* 0x0000002f002f7308 */ /* 0x000e220000000800 */
[----:B------:R-:W-:Y:S02]  /*3260*/  FADD.FTZ R43, -R42, 1 ;  /* 0x3f8000002a2b7421 */ /* 0x000fe40000010100 */
[----:B------:R-:W-:Y:S01]  /*3270*/  FADD.FTZ R15, -R26, R15 ;  /* 0x0000000f1a0f7221 */ /* 0x000fe20000010100 */
[----:B------:R-:W-:Y:S01]  /*3280*/  FMUL.FTZ R37, R16, R37 ;  /* 0x0000002510257220 */ /* 0x000fe20000410000 */
[----:B------:R-:W-:Y:S02]  /*3290*/  FMUL.FTZ R34, R34, R55 ;  /* 0x0000003722227220 */ /* 0x000fe40000410000 */
[----:B------:R-:W-:Y:S01]  /*32a0*/  FMUL.FTZ R15, R10, R15 ;  /* 0x0000000f0a0f7220 */ /* 0x000fe20000410000 */
[----:B-1----:R-:W-:Y:S01]  /*32b0*/  FADD.FTZ R16, -R40, 1 ;  /* 0x3f80000028107421 */ /* 0x002fe20000010100 */
[----:B------:R-:W-:Y:S01]  /*32c0*/  FFMA.FTZ R43, R27, R43, 1 ;  /* 0x3f8000001b2b7423 */ /* 0x000fe2000001002b */
[----:B------:R-:W-:Y:S01]  /*32d0*/  FADD.FTZ R55, -R54, 1 ;  /* 0x3f80000036377421 */ /* 0x000fe20000010100 */
[----:B------:R-:W-:Y:S01]  /*32e0*/  FFMA.FTZ R27, R4, R15, R8 ;  /* 0x0000000f041b7223 */ /* 0x000fe20000010008 */
[----:B------:R-:W-:Y:S01]  /*32f0*/  FFMA.FTZ R38, R38, R16, 1 ;  /* 0x3f80000026267423 */ /* 0x000fe20000010010 */
[----:B--2---:R-:W-:Y:S01]  /*3300*/  FADD.FTZ R16, -R45, 1 ;  /* 0x3f8000002d107421 */ /* 0x004fe20000010100 */
[----:B------:R-:W-:Y:S01]  /*3310*/  FFMA.FTZ R44, R44, R55, 1 ;  /* 0x3f8000002c2c7423 */ /* 0x000fe20000010037 */
[----:B------:R-:W-:Y:S01]  /*3320*/  FMUL.FTZ R55, R27, -1.4426950216293334961 ;  /* 0xbfb8aa3b1b377820 */ /* 0x000fe20000410000 */
[----:B0-----:R-:W-:Y:S01]  /*3330*/  FADD.FTZ R68, R47, 1 ;  /* 0x3f8000002f447421 */ /* 0x001fe20000010000 */
[----:B------:R-:W-:Y:S01]  /*3340*/  FFMA.FTZ R16, R39, R16, 1 ;  /* 0x3f80000027107423 */ /* 0x000fe20000010010 */
[----:B------:R-:W-:Y:S01]  /*3350*/  FMUL.FTZ R39, R42, R43 ;  /* 0x0000002b2a277220 */ /* 0x000fe20000410000 */
[----:B------:R-:W-:Y:S01]  /*3360*/  FMUL.FTZ R47, R54, R44 ;  /* 0x0000002c362f7220 */ /* 0x000fe20000410000 */
[----:B------:R0:W-:Y:S02]  /*3370*/  MUFU.EX2 R43, R55 ;  /* 0x00000037002b7308 */ /* 0x0001e40000000800 */
[----:B0-----:R-:W2:Y:S04]  /*3380*/  LDG.E.64.CONSTANT R54, desc[UR14][R50.64+0x1a400] ;  /* 0x01a4000e32367981 */ /* 0x001ea8000c1e9b00 */
[----:B------:R-:W4:Y:S01]  /*3390*/  LDG.E.64.CONSTANT R50, desc[UR14][R50.64+0x1c200] ;  /* 0x01c2000e32327981 */ /* 0x000f22000c1e9b00 */
[----:B------:R-:W-:Y:S01]  /*33a0*/  FADD.FTZ R28, -R26, R28 ;  /* 0x0000001c1a1c7221 */ /* 0x000fe20000010100 */
[----:B------:R-:W-:-:S03]  /*33b0*/  FMUL.FTZ R36, R14, R36 ;  /* 0x000000240e247220 */ /* 0x000fc60000410000 */
[----:B------:R-:W-:-:S04]  /*33c0*/  FMUL.FTZ R14, R10, R28 ;  /* 0x0000001c0a0e7220 */ /* 0x000fc80000410000 */
[----:B------:R-:W-:-:S04]  /*33d0*/  FFMA.FTZ R28, R3, R14, R7 ;  /* 0x0000000e031c7223 */ /* 0x000fc80000010007 */
[----:B------:R-:W-:Y:S01]  /*33e0*/  FMUL.FTZ R41, R28, -1.4426950216293334961 ;  /* 0xbfb8aa3b1c297820 */ /* 0x000fe20000410000 */
[----:B------:R-:W-:-:S05]  /*33f0*/  HADD2.F32 R17, -RZ, R17.H1_H1 ;  /* 0x30000011ff117230 */ /* 0x000fca0000004100 */
[----:B------:R-:W0:Y:S01]  /*3400*/  MUFU.EX2 R41, R41 ;  /* 0x0000002900297308 */ /* 0x000e220000000800 */
[----:B------:R-:W-:Y:S01]  /*3410*/  FADD.FTZ R42, -R26, R17 ;  /* 0x000000111a2a7221 */ /* 0x000fe20000010100 */
[----:B------:R-:W-:Y:S02]  /*3420*/  HADD2.F32 R17, -RZ, R18.H0_H0 ;  /* 0x20000012ff117230 */ /* 0x000fe40000004100 */
[----:B------:R-:W-:Y:S01]  /*3430*/  FMUL.FTZ R38, R40, R38 ;  /* 0x0000002628267220 */ /* 0x000fe20000410000 */
[----:B------:R-:W-:Y:S01]  /*3440*/  FMUL.FTZ R40, R45, R16 ;  /* 0x000000102d287220 */ /* 0x000fe20000410000 */
[----:B------:R-:W-:Y:S01]  /*3450*/  FMUL.FTZ R16, R10, R42 ;  /* 0x0000002a0a107220 */ /* 0x000fe20000410000 */
[--C-:B------:R-:W-:Y:S02]  /*3460*/  HADD2.F32 R44, -RZ, R20.reuse.H1_H1 ;  /* 0x30000014ff2c7230 */ /* 0x100fe40000004100 */
[----:B------:R-:W-:Y:S01]  /*3470*/  FMUL.FTZ R38, R17, R38 ;  /* 0x0000002611267220 */ /* 0x000fe20000410000 */
[----:B------:R-:W-:Y:S01]  /*3480*/  HADD2.F32 R17, -RZ, R20.H0_H0 ;  /* 0x20000014ff117230 */ /* 0x000fe20000004100 */
[----:B------:R-:W1:Y:S01]  /*3490*/  MUFU.RCP R68, R68 ;  /* 0x0000004400447308 */ /* 0x000e620000001000 */
[----:B------:R-:W-:-:S02]  /*34a0*/  HADD2.F32 R18, -RZ, R18.H1_H1 ;  /* 0x30000012ff127230 */ /* 0x000fc40000004100 */
[----:B------:R-:W-:Y:S01]  /*34b0*/  FFMA.FTZ R42, R5, R16, R9 ;  /* 0x00000010052a7223 */ /* 0x000fe20000010009 */
[----:B0-----:R-:W-:Y:S02]  /*34c0*/  FADD.FTZ R20, R41, 1 ;  /* 0x3f80000029147421 */ /* 0x001fe40000010000 */
[----:B------:R-:W-:Y:S01]  /*34d0*/  FMUL.FTZ R39, R18, R39 ;  /* 0x0000002712277220 */ /* 0x000fe20000410000 */
[----:B------:R-:W-:Y:S01]  /*34e0*/  FADD.FTZ R17, -R26, R17 ;  /* 0x000000111a117221 */ /* 0x000fe20000010100 */
[----:B------:R-:W-:Y:S01]  /*34f0*/  FMUL.FTZ R45, R42, -1.4426950216293334961 ;  /* 0xbfb8aa3b2a2d7820 */ /* 0x000fe20000410000 */
[--C-:B------:R-:W-:Y:S01]  /*3500*/  HADD2.F32 R18, -RZ, R19.reuse.H0_H0 ;  /* 0x20000013ff127230 */ /* 0x100fe20000004100 */
[----:B------:R-:W0:Y:S01]  /*3510*/  MUFU.RCP R20, R20 ;  /* 0x0000001400147308 */ /* 0x000e220000001000 */
[----:B------:R-:W-:Y:S01]  /*3520*/  FMUL.FTZ R17, R10, R17 ;  /* 0x000000110a117220 */ /* 0x000fe20000410000 */
[----:B------:R-:W-:Y:S02]  /*3530*/  HADD2.F32 R19, -RZ, R19.H1_H1 ;  /* 0x30000013ff137230 */ /* 0x000fe40000004100 */
[----:B------:R-:W-:Y:S01]  /*3540*/  FMUL.FTZ R40, R18, R40 ;  /* 0x0000002812287220 */ /* 0x000fe20000410000 */
[----:B------:R-:W-:Y:S01]  /*3550*/  FADD.FTZ R18, -R26, R44 ;  /* 0x0000002c1a127221 */ /* 0x000fe20000010100 */
[----:B------:R-:W-:Y:S01]  /*3560*/  FADD.FTZ R79, R43, 1 ;  /* 0x3f8000002b4f7421 */ /* 0x000fe20000010000 */
[----:B------:R-:W-:Y:S01]  /*3570*/  FFMA.FTZ R44, R2, R17, R6 ;  /* 0x00000011022c7223 */ /* 0x000fe20000010006 */
[----:B------:R-:W3:Y:S01]  /*3580*/  MUFU.EX2 R45, R45 ;  /* 0x0000002d002d7308 */ /* 0x000ee20000000800 */
[----:B------:R-:W-:Y:S01]  /*3590*/  FMUL.FTZ R41, R19, R47 ;  /* 0x0000002f13297220 */ /* 0x000fe20000410000 */
[----:B------:R-:W-:-:S02]  /*35a0*/  HADD2.F32 R19, -RZ, R21.H0_H0 ;  /* 0x20000015ff137230 */ /* 0x000fc40000004100 */
[----:B-1----:R-:W-:Y:S01]  /*35b0*/  FADD.FTZ R47, -R68, 1 ;  /* 0x3f800000442f7421 */ /* 0x002fe20000010100 */
[----:B------:R-:W-:Y:S01]  /*35c0*/  FMUL.FTZ R69, R44, -1.4426950216293334961 ;  /* 0xbfb8aa3b2c457820 */ /* 0x000fe20000410000 */
[----:B------:R-:W-:Y:S02]  /*35d0*/  FMUL.FTZ R18, R10, R18 ;  /* 0x000000120a127220 */ /* 0x000fe40000410000 */
[----:B------:R-:W1:Y:S01]  /*35e0*/  MUFU.RCP R79, R79 ;  /* 0x0000004f004f7308 */ /* 0x000e620000001000 */
[----:B------:R-:W-:Y:S01]  /*35f0*/  FFMA.FTZ R46, R46, R47, 1 ;  /* 0x3f8000002e2e7423 */ /* 0x000fe2000001002f */
[----:B------:R-:W-:Y:S01]  /*3600*/  FADD.FTZ R19, -R26, R19 ;  /* 0x000000131a137221 */ /* 0x000fe20000010100 */
[----:B------:R-:W-:Y:S01]  /*3610*/  FMUL.FTZ R73, R73, R78 ;  /* 0x0000004e49497220 */ /* 0x000fe20000410000 */
[----:B------:R-:W-:Y:S01]  /*3620*/  FFMA.FTZ R47, R3, R18, R7 ;  /* 0x00000012032f7223 */ /* 0x000fe20000010007 */
[----:B0-----:R-:W-:Y:S01]  /*3630*/  FADD.FTZ R78, -R20, 1 ;  /* 0x3f800000144e7421 */ /* 0x001fe20000010100 */
[----:B------:R-:W-:-:S02]  /*3640*/  FMUL.FTZ R19, R10, R19 ;  /* 0x000000130a137220 */ /* 0x000fc40000410000 */
[----:B------:R-:W0:Y:S01]  /*3650*/  MUFU.EX2 R69, R69 ;  /* 0x0000004500457308 */ /* 0x000e220000000800 */
[----:B------:R-:W-:Y:S01]  /*3660*/  FMUL.FTZ R67, R47, -1.4426950216293334961 ;  /* 0xbfb8aa3b2f437820 */ /* 0x000fe20000410000 */
[----:B------:R-:W-:Y:S01]  /*3670*/  FFMA.FTZ R78, R28, R78, 1 ;  /* 0x3f8000001c4e7423 */ /* 0x000fe2000001004e */
[----:B------:R-:W-:Y:S01]  /*3680*/  FMUL.FTZ R68, R68, R46 ;  /* 0x0000002e44447220 */ /* 0x000fe20000410000 */
[----:B------:R-:W-:Y:S01]  /*3690*/  FFMA.FTZ R46, R4, R19, R8 ;  /* 0x00000013042e7223 */ /* 0x000fe20000010008 */
[----:B---3--:R-:W-:Y:S01]  /*36a0*/  FADD.FTZ R45, R45, 1 ;  /* 0x3f8000002d2d7421 */ /* 0x008fe20000010000 */
[----:B------:R-:W-:Y:S01]  /*36b0*/  FMUL.FTZ R43, R20, R78 ;  /* 0x0000004e142b7220 */ /* 0x000fe20000410000 */
[----:B------:R-:W-:Y:S01]  /*36c0*/  HADD2.F32 R21, -RZ, R21.H1_H1 ;  /* 0x30000015ff157230 */ /* 0x000fe20000004100 */
[----:B------:R-:W3:Y:S01]  /*36d0*/  MUFU.EX2 R67, R67 ;  /* 0x0000004300437308 */ /* 0x000ee20000000800 */
[----:B------:R-:W-:-:S07]  /*36e0*/  FMUL.FTZ R66, R46, -1.4426950216293334961 ;  /* 0xbfb8aa3b2e427820 */ /* 0x000fce0000410000 */
[----:B------:R1:W3:Y:S01]  /*36f0*/  MUFU.RCP R78, R45 ;  /* 0x0000002d004e7308 */ /* 0x0002e20000001000 */
[----:B------:R-:W-:Y:S01]  /*3700*/  FADD.FTZ R20, -R26, R21 ;  /* 0x000000151a147221 */ /* 0x000fe20000010100 */
[----:B-1----:R-:W-:-:S06]  /*3710*/  FADD.FTZ R45, -R79, 1 ;  /* 0x3f8000004f2d7421 */ /* 0x002fcc0000010100 */
[----:B------:R-:W1:Y:S01]  /*3720*/  MUFU.EX2 R66, R66 ;  /* 0x0000004200427308 */ /* 0x000e620000000800 */
[----:B------:R-:W-:Y:S01]  /*3730*/  FFMA.FTZ R45, R27, R45, 1 ;  /* 0x3f8000001b2d7423 */ /* 0x000fe2000001002d */
[----:B0-----:R-:W-:Y:S01]  /*3740*/  FADD.FTZ R27, R69, 1 ;  /* 0x3f800000451b7421 */ /* 0x001fe20000010000 */
[----:B------:R-:W-:Y:S01]  /*3750*/  FMUL.FTZ R20, R10, R20 ;  /* 0x000000140a147220 */ /* 0x000fe20000410000 */
[----:B---3--:R-:W-:-:S03]  /*3760*/  FADD.FTZ R67, R67, 1 ;  /* 0x3f80000043437421 */ /* 0x008fc60000010000 */
[----:B------:R-:W-:Y:S01]  /*3770*/  FFMA.FTZ R28, R5, R20, R9 ;  /* 0x00000014051c7223 */ /* 0x000fe20000010009 */
[----:B------:R-:W0:Y:S01]  /*3780*/  MUFU.RCP R27, R27 ;  /* 0x0000001b001b7308 */ /* 0x000e220000001000 */
[----:B------:R-:W-:Y:S02]  /*3790*/  FADD.FTZ R69, -R78, 1 ;  /* 0x3f8000004e457421 */ /* 0x000fe40000010100 */
[----:B------:R-:W-:Y:S02]  /*37a0*/  FMUL.FTZ R21, R28, -1.4426950216293334961 ;  /* 0xbfb8aa3b1c157820 */ /* 0x000fe40000410000 */
[----:B------:R-:W-:Y:S01]  /*37b0*/  FFMA.FTZ R69, R42, R69, 1 ;  /* 0x3f8000002a457423 */ /* 0x000fe20000010045 */
[--C-:B------:R-:W-:Y:S02]  /*37c0*/  HADD2.F32 R42, -RZ, R22.reuse.H0_H0 ;  /* 0x20000016ff2a7230 */ /* 0x100fe40000004100 */
[----:B-1----:R-:W-:Y:S01]  /*37d0*/  FADD.FTZ R66, R66, 1 ;  /* 0x3f80000042427421 */ /* 0x002fe20000010000 */
[----:B------:R-:W1:Y:S01]  /*37e0*/  MUFU.RCP R67, R67 ;  /* 0x0000004300437308 */ /* 0x000e620000001000 */
[----:B------:R-:W-:Y:S01]  /*37f0*/  FMUL.FTZ R69, R78, R69 ;  /* 0x000000454e457220 */ /* 0x000fe20000410000 */
[----:B------:R-:W-:-:S06]  /*3800*/  HADD2.F32 R78, -RZ, R22.H1_H1 ;  /* 0x30000016ff4e7230 */ /* 0x000fcc0000004100 */
[----:B------:R-:W3:Y:S01]  /*3810*/  MUFU.EX2 R21, R21 ;  /* 0x0000001500157308 */ /* 0x000ee20000000800 */
[----:B------:R-:W-:Y:S01]  /*3820*/  FMUL.FTZ R42, R42, R68 ;  /* 0x000000442a2a7220 */ /* 0x000fe20000410000 */
[----:B0-----:R-:W-:Y:S01]  /*3830*/  FADD.FTZ R68, -R27, 1 ;  /* 0x3f8000001b447421 */ /* 0x001fe20000010100 */
[----:B------:R-:W-:-:S05]  /*3840*/  FMUL.FTZ R45, R79, R45 ;  /* 0x0000002d4f2d7220 */ /* 0x000fca0000410000 */
[----:B------:R0:W3:Y:S01]  /*3850*/  MUFU.RCP R22, R66 ;  /* 0x0000004200167308 */ /* 0x0000e20000001000 */
[----:B------:R-:W-:Y:S01]  /*3860*/  FFMA.FTZ R68, R44, R68, 1 ;  /* 0x3f8000002c447423 */ /* 0x000fe20000010044 */
[--C-:B0-----:R-:W-:Y:S02]  /*3870*/  HADD2.F32 R66, -RZ, R23.reuse.H0_H0 ;  /* 0x20000017ff427230 */ /* 0x101fe40000004100 */
[----:B------:R-:W-:-:S03]  /*3880*/  HADD2.F32 R23, -RZ, R23.H1_H1 ;  /* 0x30000017ff177230 */ /* 0x000fc60000004100 */
[----:B------:R-:W-:Y:S02]  /*3890*/  FMUL.FTZ R44, R66, R45 ;  /* 0x0000002d422c7220 */ /* 0x000fe40000410000 */
[----:B------:R-:W-:Y:S01]  /*38a0*/  FMUL.FTZ R45, R23, R69 ;  /* 0x00000045172d7220 */ /* 0x000fe20000410000 */
[----:B------:R-:W-:Y:S01]  /*38b0*/  FMUL.FTZ R23, R27, R68 ;  /* 0x000000441b177220 */ /* 0x000fe20000410000 */
[----:B-1----:R-:W-:Y:S01]  /*38c0*/  FADD.FTZ R27, -R67, 1 ;  /* 0x3f800000431b7421 */ /* 0x002fe20000010100 */
[----:B---3--:R-:W-:Y:S01]  /*38d0*/  FADD.FTZ R68, R21, 1 ;  /* 0x3f80000015447421 */ /* 0x008fe20000010000 */
[--C-:B------:R-:W-:Y:S02]  /*38e0*/  HADD2.F32 R66, -RZ, R24.reuse.H0_H0 ;  /* 0x20000018ff427230 */ /* 0x100fe40000004100 */
[----:B------:R-:W-:Y:S01]  /*38f0*/  FFMA.FTZ R47, R47, R27, 1 ;  /* 0x3f8000002f2f7423 */ /* 0x000fe2000001001b */
[----:B------:R-:W-:Y:S01]  /*3900*/  FADD.FTZ R27, -R22, 1 ;  /* 0x3f800000161b7421 */ /* 0x000fe20000010100 */
[----:B------:R-:W-:-:S02]  /*3910*/  HADD2.F32 R24, -RZ, R24.H1_H1 ;  /* 0x30000018ff187230 */ /* 0x000fc40000004100 */
[----:B------:R-:W-:Y:S01]  /*3920*/  FADD.FTZ R21, -R26, R66 ;  /* 0x000000421a157221 */ /* 0x000fe20000010100 */
[----:B------:R-:W0:Y:S01]  /*3930*/  MUFU.RCP R68, R68 ;  /* 0x0000004400447308 */ /* 0x000e220000001000 */
[----:B------:R-:W-:Y:S01]  /*3940*/  FFMA.FTZ R69, R46, R27, 1 ;  /* 0x3f8000002e457423 */ /* 0x000fe2000001001b */
[----:B------:R-:W-:Y:S01]  /*3950*/  FADD.FTZ R24, -R26, R24 ;  /* 0x000000181a187221 */ /* 0x000fe20000010100 */
[----:B------:R-:W-:Y:S02]  /*3960*/  FMUL.FTZ R21, R10, R21 ;  /* 0x000000150a157220 */ /* 0x000fe40000410000 */
[----:B------:R-:W-:Y:S01]  /*3970*/  FMUL.FTZ R69, R22, R69 ;  /* 0x0000004516457220 */ /* 0x000fe20000410000 */
[----:B------:R-:W-:Y:S01]  /*3980*/  FMUL.FTZ R22, R10, R24 ;  /* 0x000000180a167220 */ /* 0x000fe20000410000 */
[----:B------:R-:W-:-:S03]  /*3990*/  FFMA.FTZ R27, R2, R21, R6 ;  /* 0x00000015021b7223 */ /* 0x000fc60000010006 */
[----:B------:R-:W-:Y:S01]  /*39a0*/  FFMA.FTZ R66, R3, R22, R7 ;  /* 0x0000001603427223 */ /* 0x000fe20000010007 */
[----:B------:R-:W-:Y:S01]  /*39b0*/  FMUL.FTZ R46, R27, -1.4426950216293334961 ;  /* 0xbfb8aa3b1b2e7820 */ /* 0x000fe20000410000 */
[----:B------:R-:W-:Y:S02]  /*39c0*/  FMUL.FTZ R47, R67, R47 ;  /* 0x0000002f432f7220 */ /* 0x000fe40000410000 */
[----:B------:R-:W-:Y:S01]  /*39d0*/  FMUL.FTZ R67, R66, -1.4426950216293334961 ;  /* 0xbfb8aa3b42437820 */ /* 0x000fe20000410000 */
[----:B------:R0:W1:Y:S02]  /*39e0*/  MUFU.EX2 R24, R46 ;  /* 0x0000002e00187308 */ /* 0x0000640000000800 */
[----:B0-----:R-:W-:-:S06]  /*39f0*/  FADD.FTZ R46, -R68, 1 ;  /* 0x3f800000442e7421 */ /* 0x001fcc0000010100 */
[----:B------:R-:W0:Y:S01]  /*3a00*/  MUFU.EX2 R67, R67 ;  /* 0x0000004300437308 */ /* 0x000e220000000800 */
[----:B------:R-:W-:Y:S01]  /*3a10*/  FFMA.FTZ R28, R28, R46, 1 ;  /* 0x3f8000001c1c7423 */ /* 0x000fe2000001002e */
[----:B------:R-:W-:-:S05]  /*3a20*/  HADD2.F32 R46, -RZ, R48.H0_H0 ;  /* 0x20000030ff2e7230 */ /* 0x000fca0000004100 */
[----:B------:R-:W-:Y:S01]  /*3a30*/  FMUL.FTZ R46, R46, R23 ;  /* 0x000000172e2e7220 */ /* 0x000fe20000410000 */
[----:B------:R-:W-:Y:S02]  /*3a40*/  HADD2.F32 R23, -RZ, R25.H0_H0 ;  /* 0x20000019ff177230 */ /* 0x000fe40000004100 */
[----:B-1----:R-:W-:Y:S01]  /*3a50*/  FADD.FTZ R24, R24, 1 ;  /* 0x3f80000018187421 */ /* 0x002fe20000010000 */
[----:B------:R-:W-:Y:S02]  /*3a60*/  FMUL.FTZ R68, R68, R28 ;  /* 0x0000001c44447220 */ /* 0x000fe40000410000 */
[----:B------:R-:W-:Y:S01]  /*3a70*/  FADD.FTZ R23, -R26, R23 ;  /* 0x000000171a177221 */ /* 0x000fe20000010100 */
[----:B------:R0:W1:Y:S03]  /*3a80*/  MUFU.RCP R28, R24 ;  /* 0x00000018001c7308 */ /* 0x0000660000001000 */
[----:B------:R-:W-:Y:S01]  /*3a90*/  FMUL.FTZ R23, R10, R23 ;  /* 0x000000170a177220 */ /* 0x000fe20000410000 */
[----:B0-----:R-:W-:-:S03]  /*3aa0*/  FADD.FTZ R24, R67, 1 ;  /* 0x3f80000043187421 */ /* 0x001fc60000010000 */
[----:B------:R-:W-:Y:S01]  /*3ab0*/  FFMA.FTZ R67, R4, R23, R8 ;  /* 0x0000001704437223 */ /* 0x000fe20000010008 */
[----:B------:R-:W-:Y:S01]  /*3ac0*/  FMUL.FTZ R43, R78, R43 ;  /* 0x0000002b4e2b7220 */ /* 0x000fe20000410000 */
[----:B------:R-:W-:Y:S02]  /*3ad0*/  HADD2.F32 R48, -RZ, R48.H1_H1 ;  /* 0x30000030ff307230 */ /* 0x000fe40000004100 */
[----:B------:R-:W-:Y:S01]  /*3ae0*/  FMUL.FTZ R78, R67, -1.4426950216293334961 ;  /* 0xbfb8aa3b434e7820 */ /* 0x000fe20000410000 */
[----:B------:R-:W0:Y:S02]  /*3af0*/  MUFU.RCP R24, R24 ;  /* 0x0000001800187308 */ /* 0x000e240000001000 */
[----:B------:R-:W-:Y:S01]  /*3b00*/  FMUL.FTZ R47, R48, R47 ;  /* 0x0000002f302f7220 */ /* 0x000fe20000410000 */
[----:B------:R-:W-:-:S05]  /*3b10*/  HADD2.F32 R48, -RZ, R49.H0_H0 ;  /* 0x20000031ff307230 */ /* 0x000fca0000004100 */
[----:B------:R-:W3:Y:S01]  /*3b20*/  MUFU.EX2 R78, R78 ;  /* 0x0000004e004e7308 */ /* 0x000ee20000000800 */
[----:B------:R-:W-:Y:S01]  /*3b30*/  FMUL.FTZ R48, R48, R69 ;  /* 0x0000004530307220 */ /* 0x000fe20000410000 */
[----:B-1----:R-:W-:-:S04]  /*3b40*/  FADD.FTZ R69, -R28, 1 ;  /* 0x3f8000001c457421 */ /* 0x002fc80000010100 */
[----:B------:R-:W-:Y:S01]  /*3b50*/  FFMA.FTZ R27, R27, R69, 1 ;  /* 0x3f8000001b1b7423 */ /* 0x000fe20000010045 */
[----:B0-----:R-:W-:-:S04]  /*3b60*/  FADD.FTZ R69, -R24, 1 ;  /* 0x3f80000018457421 */ /* 0x001fc80000010100 */
[----:B------:R-:W-:Y:S01]  /*3b70*/  FFMA.FTZ R69, R66, R69, 1 ;  /* 0x3f80000042457423 */ /* 0x000fe20000010045 */
[----:B---3--:R-:W-:-:S03]  /*3b80*/  FADD.FTZ R66, R78, 1 ;  /* 0x3f8000004e427421 */ /* 0x008fc60000010000 */
[----:B------:R-:W-:Y:S01]  /*3b90*/  FMUL.FTZ R117, R24, R69 ;  /* 0x0000004518757220 */ /* 0x000fe20000410000 */
[----:B------:R-:W-:Y:S02]  /*3ba0*/  HADD2.F32 R24, -RZ, R25.H1_H1 ;  /* 0x30000019ff187230 */ /* 0x000fe40000004100 */
[----:B------:R-:W-:Y:S01]  /*3bb0*/  HADD2.F32 R49, -RZ, R49.H1_H1 ;  /* 0x30000031ff317230 */ /* 0x000fe20000004100 */
[----:B------:R-:W0:Y:S02]  /*3bc0*/  MUFU.RCP R66, R66 ;  /* 0x0000004200427308 */ /* 0x000e240000001000 */
[----:B------:R-:W-:Y:S01]  /*3bd0*/  FADD.FTZ R24, -R26, R24 ;  /* 0x000000181a187221 */ /* 0x000fe20000010100 */
[--C-:B------:R-:W-:Y:S02]  /*3be0*/  HADD2.F32 R25, -RZ, R64.reuse.H0_H0 ;  /* 0x20000040ff197230 */ /* 0x100fe40000004100 */
[----:B------:R-:W-:Y:S01]  /*3bf0*/  FMUL.FTZ R49, R49, R68 ;  /* 0x0000004431317220 */ /* 0x000fe20000410000 */
[----:B------:R-:W-:Y:S01]  /*3c00*/  FMUL.FTZ R24, R10, R24 ;  /* 0x000000180a187220 */ /* 0x000fe20000410000 */
[----:B------:R-:W-:-:S02]  /*3c10*/  HADD2.F32 R68, -RZ, R64.H1_H1 ;  /* 0x30000040ff447230 */ /* 0x000fc40000004100 */
[----:B------:R-:W-:Y:S01]  /*3c20*/  FMUL.FTZ R118, R28, R27 ;  /* 0x0000001b1c767220 */ /* 0x000fe20000410000 */
[----:B------:R-:W-:Y:S01]  /*3c30*/  FFMA.FTZ R64, R5, R24, R9 ;  /* 0x0000001805407223 */ /* 0x000fe20000010009 */
[--C-:B------:R-:W-:Y:S02]  /*3c40*/  HADD2.F32 R27, -RZ, R65.reuse.H0_H0 ;  /* 0x20000041ff1b7230 */ /* 0x100fe40000004100 */
[----:B------:R-:W-:Y:S02]  /*3c50*/  HADD2.F32 R28, -RZ, R65.H1_H1 ;  /* 0x30000041ff1c7230 */ /* 0x000fe40000004100 */
[----:B------:R-:W-:Y:S01]  /*3c60*/  FMUL.FTZ R65, R64, -1.4426950216293334961 ;  /* 0xbfb8aa3b40417820 */ /* 0x000fe20000410000 */
[C---:B------:R-:W-:Y:S01]  /*3c70*/  FADD.FTZ R25, -R26.reuse, R25 ;  /* 0x000000191a197221 */ /* 0x040fe20000010100 */
[C---:B------:R-:W-:Y:S01]  /*3c80*/  FADD.FTZ R68, -R26.reuse, R68 ;  /* 0x000000441a447221 */ /* 0x040fe20000010100 */
[C---:B------:R-:W-:Y:S01]  /*3c90*/  FADD.FTZ R27, -R26.reuse, R27 ;  /* 0x0000001b1a1b7221 */ /* 0x040fe20000010100 */
[----:B------:R-:W-:Y:S01]  /*3ca0*/  FADD.FTZ R28, -R26, R28 ;  /* 0x0000001c1a1c7221 */ /* 0x000fe20000010100 */
[----:B0-----:R-:W-:Y:S01]  /*3cb0*/  FADD.FTZ R26, -R66, 1 ;  /* 0x3f800000421a7421 */ /* 0x001fe20000010100 */
[----:B------:R-:W-:Y:S01]  /*3cc0*/  FMUL.FTZ R25, R10, R25 ;  /* 0x000000190a197220 */ /* 0x000fe20000410000 */
[----:B------:R-:W0:Y:S02]  /*3cd0*/  MUFU.EX2 R65, R65 ;  /* 0x0000004100417308 */ /* 0x000e240000000800 */
[----:B------:R-:W-:Y:S01]  /*3ce0*/  FFMA.FTZ R119, R67, R26, 1 ;  /* 0x3f80000043777423 */ /* 0x000fe2000001001a */
[----:B------:R-:W-:Y:S01]  /*3cf0*/  FFMA.FTZ R67, R2, R25, R6 ;  /* 0x0000001902437223 */ /* 0x000fe20000010006 */
[C---:B------:R-:W-:Y:S01]  /*3d00*/  FMUL.FTZ R26, R10.reuse, R68 ;  /* 0x000000440a1a7220 */ /* 0x040fe20000410000 */
[----:B------:R-:W-:-:S02]  /*3d10*/  FMUL.FTZ R27, R10, R27 ;  /* 0x0000001b0a1b7220 */ /* 0x000fc40000410000 */
[----:B------:R-:W-:Y:S01]  /*3d20*/  FMUL.FTZ R68, R67, -1.4426950216293334961 ;  /* 0xbfb8aa3b43447820 */ /* 0x000fe20000410000 */
[----:B------:R-:W-:Y:S01]  /*3d30*/  FFMA.FTZ R69, R3, R26, R7 ;  /* 0x0000001a03457223 */ /* 0x000fe20000010007 */
[----:B------:R-:W-:Y:S01]  /*3d40*/  FFMA.FTZ R79, R4, R27, R8 ;  /* 0x0000001b044f7223 */ /* 0x000fe20000010008 */
[----:B------:R-:W-:Y:S02]  /*3d50*/  FMUL.FTZ R28, R10, R28 ;  /* 0x0000001c0a1c7220 */ /* 0x000fe40000410000 */
[----:B------:R-:W-:Y:S01]  /*3d60*/  FMUL.FTZ R78, R69, -1.4426950216293334961 ;  /* 0xbfb8aa3b454e7820 */ /* 0x000fe20000410000 */
[----:B------:R-:W-:Y:S01]  /*3d70*/  FMUL.FTZ R123, R79, -1.4426950216293334961 ;  /* 0xbfb8aa3b4f7b7820 */ /* 0x000fe20000410000 */
[----:B------:R-:W1:Y:S01]  /*3d80*/  MUFU.EX2 R68, R68 ;  /* 0x0000004400447308 */ /* 0x000e620000000800 */
[----:B------:R-:W-:Y:S01]  /*3d90*/  FFMA.FTZ R124, R5, R28, R9 ;  /* 0x0000001c057c7223 */ /* 0x000fe20000010009 */
[----:B0-----:R-:W-:-:S06]  /*3da0*/  FADD.FTZ R65, R65, 1 ;  /* 0x3f80000041417421 */ /* 0x001fcc0000010000 */
[----:B------:R-:W0:Y:S01]  /*3db0*/  MUFU.EX2 R78, R78 ;  /* 0x0000004e004e7308 */ /* 0x000e220000000800 */
[----:B------:R-:W-:-:S07]  /*3dc0*/  FMUL.FTZ R125, R124, -1.4426950216293334961 ;  /* 0xbfb8aa3b7c7d7820 */ /* 0x000fce0000410000 */
[----:B------:R-:W3:Y:S01]  /*3dd0*/  MUFU.EX2 R123, R123 ;  /* 0x0000007b007b7308 */ /* 0x000ee20000000800 */
[----:B-1----:R-:W-:-:S07]  /*3de0*/  FADD.FTZ R68, R68, 1 ;  /* 0x3f80000044447421 */ /* 0x002fce0000010000 */
[----:B------:R-:W1:Y:S01]  /*3df0*/  MUFU.RCP R65, R65 ;  /* 0x0000004100417308 */ /* 0x000e620000001000 */
[----:B------:R-:W-:Y:S07]  /*3e00*/  STL [R1+0x90], R116 ;  /* 0x0000907401007387 */ /* 0x000fee0000100800 */
[----:B------:R-:W2:Y:S01]  /*3e10*/  MUFU.EX2 R125, R125 ;  /* 0x0000007d007d7308 */ /* 0x000ea20000000800 */
[----:B0-----:R-:W-:Y:S01]  /*3e20*/  FADD.FTZ R78, R78, 1 ;  /* 0x3f8000004e4e7421 */ /* 0x001fe20000010000 */
[----:B---3--:R-:W-:Y:S01]  /*3e30*/  FADD.FTZ R123, R123, 1 ;  /* 0x3f8000007b7b7421 */ /* 0x008fe20000010000 */
[----:B------:R-:W-:Y:S04]  /*3e40*/  STL [R1+0x8c], R115 ;  /* 0x00008c7301007387 */ /* 0x000fe80000100800 */
[----:B------:R0:W-:Y:S01]  /*3e50*/  STL [R1+0xd0], R94 ;  /* 0x0000d05e01007387 */ /* 0x0001e20000100800 */
[----:B------:R-:W3:Y:S01]  /*3e60*/  MUFU.RCP R68, R68 ;  /* 0x0000004400447308 */ /* 0x000ee20000001000 */
[----:B0-----:R-:W-:-:S07]  /*3e70*/  FMUL.FTZ R94, R66, R119 ;  /* 0x00000077425e7220 */ /* 0x001fce0000410000 */
[----:B------:R1:W-:Y:S08]  /*3e80*/  MUFU.RCP R66, R123 ;  /* 0x0000007b00427308 */ /* 0x0003f00000001000 */
[----:B------:R-:W0:Y:S01]  /*3e90*/  MUFU.RCP R78, R78 ;  /* 0x0000004e004e7308 */ /* 0x000e220000001000 */
[----:B-1----:R-:W-:-:S04]  /*3ea0*/  FADD.FTZ R123, -R65, 1 ;  /* 0x3f800000417b7421 */ /* 0x002fc80000010100 */
[----:B------:R-:W-:Y:S01]  /*3eb0*/  FFMA.FTZ R123, R64, R123, 1 ;  /* 0x3f800000407b7423 */ /* 0x000fe2000001007b */
[----:B--2---:R-:W-:-:S03]  /*3ec0*/  FADD.FTZ R64, R125, 1 ;  /* 0x3f8000007d407421 */ /* 0x004fc60000010000 */
[----:B------:R-:W-:Y:S01]  /*3ed0*/  FMUL.FTZ R123, R65, R123 ;  /* 0x0000007b417b7220 */ /* 0x000fe20000410000 */
[----:B---3--:R-:W-:Y:S02]  /*3ee0*/  FADD.FTZ R65, -R68, 1 ;  /* 0x3f80000044417421 */ /* 0x008fe40000010100 */
[----:B------:R-:W1:Y:S02]  /*3ef0*/  MUFU.RCP R64, R64 ;  /* 0x0000004000407308 */ /* 0x000e640000001000 */
[----:B------:R-:W-:Y:S01]  /*3f00*/  FFMA.FTZ R67, R67, R65, 1 ;  /* 0x3f80000043437423 */ /* 0x000fe20000010041 */
[----:B0-----:R-:W-:-:S04]  /*3f10*/  FADD.FTZ R65, -R78, 1 ;  /* 0x3f8000004e417421 */ /* 0x001fc80000010100 */
[----:B------:R-:W-:Y:S01]  /*3f20*/  FFMA.FTZ R69, R69, R65, 1 ;  /* 0x3f80000045457423 */ /* 0x000fe20000010041 */
[----:B------:R-:W-:-:S04]  /*3f30*/  FADD.FTZ R65, -R66, 1 ;  /* 0x3f80000042417421 */ /* 0x000fc80000010100 */
[----:B------:R-:W-:Y:S01]  /*3f40*/  FFMA.FTZ R79, R79, R65, 1 ;  /* 0x3f8000004f4f7423 */ /* 0x000fe20000010041 */
[----:B-1----:R-:W-:Y:S01]  /*3f50*/  FADD.FTZ R65, -R64, 1 ;  /* 0x3f80000040417421 */ /* 0x002fe20000010100 */
[----:B------:R-:W-:-:S03]  /*3f60*/  FMUL.FTZ R69, R78, R69 ;  /* 0x000000454e457220 */ /* 0x000fc60000410000 */
[----:B------:R-:W-:Y:S01]  /*3f70*/  FFMA.FTZ R124, R124, R65, 1 ;  /* 0x3f8000007c7c7423 */ /* 0x000fe20000010041 */
[----:B------:R-:W-:Y:S01]  /*3f80*/  FMUL.FTZ R78, R66, R79 ;  /* 0x0000004f424e7220 */ /* 0x000fe20000410000 */
[--C-:B------:R-:W-:Y:S02]  /*3f90*/  HADD2.F32 R65, -RZ, R54.reuse.H1_H1 ;  /* 0x30000036ff417230 */ /* 0x100fe40000004100 */
[----:B------:R-:W-:Y:S01]  /*3fa0*/  FMUL.FTZ R79, R64, R124 ;  /* 0x0000007c404f7220 */ /* 0x000fe20000410000 */
[----:B------:R-:W-:Y:S02]  /*3fb0*/  HADD2.F32 R64, -RZ, R54.H0_H0 ;  /* 0x20000036ff407230 */ /* 0x000fe40000004100 */
[----:B------:R-:W-:Y:S01]  /*3fc0*/  FMUL.FTZ R68, R68, R67 ;  /* 0x0000004344447220 */ /* 0x000fe20000410000 */
[--C-:B----4-:R-:W-:Y:S01]  /*3fd0*/  HADD2.F32 R54, -RZ, R50.reuse.H0_H0 ;  /* 0x20000032ff367230 */ /* 0x110fe20000004100 */
[----:B------:R-:W-:Y:S04]  /*3fe0*/  STL [R1+0x9c], R114 ;  /* 0x00009c7201007387 */ /* 0x000fe80000100800 */
[----:B------:R-:W-:Y:S01]  /*3ff0*/  STL [R1+0xcc], R95 ;  /* 0x0000cc5f01007387 */ /* 0x000fe20000100800 */
[----:B------:R-:W-:Y:S01]  /*4000*/  FMUL.FTZ R68, R54, R68 ;  /* 0x0000004436447220 */ /* 0x000fe20000410000 */
[----:B------:R-:W-:-:S02]  /*4010*/  HADD2.F32 R54, -RZ, R50.H1_H1 ;  /* 0x30000032ff367230 */ /* 0x000fc40000004100 */
[----:B------:R-:W-:Y:S04]  /*4020*/  STL [R1+0xc8], R96 ;  /* 0x0000c86001007387 */ /* 0x000fe80000100800 */
[----:B------:R-:W-:Y:S04]  /*4030*/  STL [R1+0xb0], R113 ;  /* 0x0000b07101007387 */ /* 0x000fe80000100800 */
[----:B------:R-:W-:Y:S04]  /*4040*/  STL [R1+0xc4], R97 ;  /* 0x0000c46101007387 */ /* 0x000fe80000100800 */
[----:B------:R-:W-:Y:S01]  /*4050*/  STL [R1+0xbc], R99 ;  /* 0x0000bc6301007387 */ /* 0x000fe20000100800 */
[----:B------:R-:W-:-:S03]  /*4060*/  HADD2.F32 R66, -RZ, R55.H0_H0 ;  /* 0x20000037ff427230 */ /* 0x000fc60000004100 */
[----:B------:R-:W-:Y:S01]  /*4070*/  STL [R1+0xb8], R100 ;  /* 0x0000b86401007387 */ /* 0x000fe20000100800 */
[----:B------:R-:W-:Y:S02]  /*4080*/  HADD2.F32 R67, -RZ, R55.H1_H1 ;  /* 0x30000037ff437230 */ /* 0x000fe40000004100 */
[----:B------:R-:W-:Y:S01]  /*4090*/  FMUL.FTZ R69, R54, R69 ;  /* 0x0000004536457220 */ /* 0x000fe20000410000 */
[----:B------:R-:W-:Y:S04]  /*40a0*/  STL [R1+0xb4], R101 ;  /* 0x0000b46501007387 */ /* 0x000fe80000100800 */
[----:B------:R-:W-:Y:S04]  /*40b0*/  STL [R1+0xc0], R102 ;  /* 0x0000c06601007387 */ /* 0x000fe80000100800 */
[----:B------:R0:W-:Y:S04]  /*40c0*/  STL [R1+0x88], R6 ;  /* 0x0000880601007387 */ /* 0x0001e80000100800 */
[----:B------:R-:W2:Y:S04]  /*40d0*/  LDL R55, [R1+0x2c] ;  /* 0x00002c0001377983 */ /* 0x000ea80000100800 */
[----:B------:R-:W3:Y:S04]  /*40e0*/  LDL R54, [R1+0x28] ;  /* 0x0000280001367983 */ /* 0x000ee80000100800 */
[----:B0-----:R-:W4:Y:S04]  /*40f0*/  LDL R6, [R1+0x30] ;  /* 0x0000300001067983 */ /* 0x001f280000100800 */
[----:B------:R-:W4:Y:S04]  /*4100*/  LDL R97, [R1+0x34] ;  /* 0x0000340001617983 */ /* 0x000f280000100800 */
[----:B------:R-:W4:Y:S04]  /*4110*/  LDL R102, [R1+0x38] ;  /* 0x0000380001667983 */ /* 0x000f280000100800 */
[----:B------:R-:W4:Y:S04]  /*4120*/  LDL R99, [R1+0x3c] ;  /* 0x00003c0001637983 */ /* 0x000f280000100800 */
[----:B------:R-:W4:Y:S04]  /*4130*/  LDL R100, [R1+0x40] ;  /* 0x0000400001647983 */ /* 0x000f280000100800 */
[----:B------:R-:W4:Y:S04]  /*4140*/  LDL R101, [R1+0x44] ;  /* 0x0000440001657983 */ /* 0x000f280000100800 */
[----:B------:R-:W4:Y:S04]  /*4150*/  LDL R113, [R1+0x48] ;  /* 0x0000480001717983 */ /* 0x000f280000100800 */
[----:B------:R-:W4:Y:S01]  /*4160*/  LDL R119, [R1+0x4c] ;  /* 0x00004c0001777983 */ /* 0x000f220000100800 */
[----:B------:R-:W-:-:S03]  /*4170*/  FMUL.FTZ R66, R66, R94 ;  /* 0x0000005e42427220 */ /* 0x000fc60000410000 */
[----:B------:R-:W4:Y:S01]  /*4180*/  LDL R120, [R1+0x54] ;  /* 0x0000540001787983 */ /* 0x000f220000100800 */
[----:B------:R-:W-:Y:S01]  /*4190*/  FMUL.FTZ R94, R3, R53 ;  /* 0x00000035035e7220 */ /* 0x000fe20000410000 */
[----:B------:R-:W-:Y:S01]  /*41a0*/  FMUL.FTZ R67, R67, R123 ;  /* 0x0000007b43437220 */ /* 0x000fe20000410000 */
[----:B------:R-:W-:Y:S01]  /*41b0*/  FMUL.FTZ R95, R4, R70 ;  /* 0x00000046045f7220 */ /* 0x000fe20000410000 */
[----:B------:R-:W4:Y:S01]  /*41c0*/  LDL R122, [R1+0x50] ;  /* 0x00005000017a7983 */ /* 0x000f220000100800 */
[----:B------:R-:W-:Y:S01]  /*41d0*/  FMUL.FTZ R64, R64, R118 ;  /* 0x0000007640407220 */ /* 0x000fe20000410000 */
[----:B------:R-:W-:Y:S01]  /*41e0*/  FMUL.FTZ R65, R65, R117 ;  /* 0x0000007541417220 */ /* 0x000fe20000410000 */
[-C--:B------:R-:W-:Y:S01]  /*41f0*/  FFMA.FTZ R62, R0, R52.reuse, R62 ;  /* 0x00000034003e7223 */ /* 0x080fe2000001003e */
[----:B------:R-:W-:Y:S01]  /*4200*/  FADD.FTZ R63, R52, R63 ;  /* 0x0000003f343f7221 */ /* 0x000fe20000010000 */
[----:B------:R-:W-:Y:S01]  /*4210*/  FADD.FTZ R61, R53, R61 ;  /* 0x0000003d353d7221 */ /* 0x000fe20000010000 */
[----:B------:R-:W-:Y:S01]  /*4220*/  FADD.FTZ R59, R70, R59 ;  /* 0x0000003b463b7221 */ /* 0x000fe20000010000 */
[----:B------:R-:W-:Y:S01]  /*4230*/  FMUL.FTZ R123, R2, R52 ;  /* 0x00000034027b7220 */ /* 0x000fe20000410000 */
[----:B------:R-:W-:Y:S01]  /*4240*/  FMUL.FTZ R96, R5, R71 ;  /* 0x0000004705607220 */ /* 0x000fe20000410000 */
[----:B------:R-:W4:Y:S01]  /*4250*/  LDL R121, [R1+0x5c] ;  /* 0x00005c0001797983 */ /* 0x000f220000100800 */
[----:B------:R-:W-:-:S03]  /*4260*/  FADD.FTZ R57, R71, R57 ;  /* 0x0000003947397221 */ /* 0x000fc60000010000 */
[----:B------:R-:W4:Y:S04]  /*4270*/  LDL R114, [R1+0x64] ;  /* 0x0000640001727983 */ /* 0x000f280000100800 */
[----:B------:R-:W4:Y:S04]  /*4280*/  LDL R118, [R1+0x60] ;  /* 0x0000600001767983 */ /* 0x000f280000100800 */
[----:B------:R-:W4:Y:S04]  /*4290*/  LDL R117, [R1+0x6c] ;  /* 0x00006c0001757983 */ /* 0x000f280000100800 */
[----:B------:R-:W4:Y:S04]  /*42a0*/  LDL R116, [R1+0x68] ;  /* 0x0000680001747983 */ /* 0x000f280000100800 */
[----:B------:R-:W4:Y:S04]  /*42b0*/  LDL R115, [R1+0x74] ;  /* 0x0000740001737983 */ /* 0x000f280000100800 */
[----:B------:R-:W4:Y:S01]  /*42c0*/  LDL R52, [R1+0x18] ;  /* 0x0000180001347983 */ /* 0x000f220000100800 */
[----:B------:R-:W-:Y:S01]  /*42d0*/  FADD.FTZ R63, R63, R77 ;  /* 0x0000004d3f3f7221 */ /* 0x000fe20000010000 */
[----:B------:R-:W-:Y:S01]  /*42e0*/  FMUL.FTZ R125, R2, R77 ;  /* 0x0000004d027d7220 */ /* 0x000fe20000410000 */
[----:B------:R-:W-:-:S02]  /*42f0*/  HADD2.F32 R50, -RZ, R51.H0_H0 ;  /* 0x20000033ff327230 */ /* 0x000fc40000004100 */
[----:B------:R-:W-:-:S03]  /*4300*/  HADD2.F32 R51, -RZ, R51.H1_H1 ;  /* 0x30000033ff337230 */ /* 0x000fc60000004100 */
[----:B------:R-:W-:Y:S01]  /*4310*/  FMUL.FTZ R78, R50, R78 ;  /* 0x0000004e324e7220 */ /* 0x000fe20000410000 */
[----:B------:R-:W-:Y:S01]  /*4320*/  FADD.FTZ R50, RZ, R123 ;  /* 0x0000007bff327221 */ /* 0x000fe20000010000 */
[----:B------:R-:W-:Y:S01]  /*4330*/  FMUL.FTZ R79, R51, R79 ;  /* 0x0000004f334f7220 */ /* 0x000fe20000410000 */
[----:B------:R-:W-:Y:S01]  /*4340*/  FFMA.FTZ R51, R0, R123, RZ ;  /* 0x0000007b00337223 */ /* 0x000fe200000100ff */
[----:B------:R-:W-:Y:S01]  /*4350*/  FADD.FTZ R61, R61, R80 ;  /* 0x000000503d3d7221 */ /* 0x000fe20000010000 */
[----:B------:R-:W-:Y:S01]  /*4360*/  FMUL.FTZ R124, R3, R80 ;  /* 0x00000050037c7220 */ /* 0x000fe20000410000 */
[----:B------:R-:W-:-:S04]  /*4370*/  FADD.FTZ R50, R50, R94 ;  /* 0x0000005e32327221 */ /* 0x000fc80000010000 */
[----:B------:R-:W-:-:S04]  /*4380*/  FADD.FTZ R50, R50, R95 ;  /* 0x0000005f32327221 */ /* 0x000fc80000010000 */
[----:B------:R-:W-:Y:S01]  /*4390*/  FADD.FTZ R50, R50, R96 ;  /* 0x0000006032327221 */ /* 0x000fe20000010000 */
[----:B------:R-:W-:Y:S01]  /*43a0*/  FADD.FTZ R59, R59, R81 ;  /* 0x000000513b3b7221 */ /* 0x000fe20000010000 */
[----:B------:R-:W-:Y:S01]  /*43b0*/  FADD.FTZ R57, R57, R82 ;  /* 0x0000005239397221 */ /* 0x000fe20000010000 */
[----:B------:R-:W-:Y:S01]  /*43c0*/  FADD.FTZ R63, R63, R83 ;  /* 0x000000533f3f7221 */ /* 0x000fe20000010000 */
[----:B--2---:R-:W-:Y:S02]  /*43d0*/  FFMA.FTZ R58, R55, R70, R58 ;  /* 0x00000046373a7223 */ /* 0x004fe4000001003a */
[----:B------:R-:W2:Y:S01]  /*43e0*/  LDL R70, [R1+0x20] ;  /* 0x0000200001467983 */ /* 0x000ea20000100800 */
[----:B---3--:R-:W-:-:S03]  /*43f0*/  FFMA.FTZ R60, R54, R53, R60 ;  /* 0x00000035363c7223 */ /* 0x008fc6000001003c */
[----:B------:R-:W3:Y:S01]  /*4400*/  LDL R53, [R1+0x1c] ;  /* 0x00001c0001357983 */ /* 0x000ee20000100800 */
[----:B----4-:R-:W-:-:S03]  /*4410*/  FFMA.FTZ R56, R6, R71, R56 ;  /* 0x0000004706387223 */ /* 0x010fc60000010038 */
[----:B------:R0:W-:Y:S01]  /*4420*/  STL [R1+0xc], R94 ;  /* 0x00000c5e01007387 */ /* 0x0001e20000100800 */
[----:B------:R-:W-:-:S03]  /*4430*/  FFMA.FTZ R62, R97, R77, R62 ;  /* 0x0000004d613e7223 */ /* 0x000fc6000001003e */
[----:B------:R-:W4:Y:S04]  /*4440*/  LDL R71, [R1+0x24] ;  /* 0x0000240001477983 */ /* 0x000f280000100800 */
[----:B------:R1:W-:Y:S04]  /*4450*/  STL [R1+0x8], R95 ;  /* 0x0000085f01007387 */ /* 0x0003e80000100800 */
[----:B------:R1:W-:Y:S04]  /*4460*/  STL [R1], R96 ;  /* 0x0000006001007387 */ /* 0x0003e80000100800 */
[----:B------:R-:W2:Y:S01]  /*4470*/  LDL R77, [R1+0x58] ;  /* 0x00005800014d7983 */ /* 0x000ea20000100800 */
[----:B------:R-:W-:Y:S01]  /*4480*/  FFMA.FTZ R60, R102, R80, R60 ;  /* 0x00000050663c7223 */ /* 0x000fe2000001003c */
[----:B------:R-:W-:-:S02]  /*4490*/  FFMA.FTZ R51, R54, R94, R51 ;  /* 0x0000005e36337223 */ /* 0x000fc40000010033 */
[----:B------:R-:W3:Y:S04]  /*44a0*/  LDL R80, [R1+0x70] ;  /* 0x0000700001507983 */ /* 0x000ee80000100800 */
[----:B0-----:R-:W4:Y:S01]  /*44b0*/  LDL.LU R94, [R1+0xd0] ;  /* 0x0000d000015e7983 */ /* 0x001f220000300800 */
[----:B------:R-:W-:-:S03]  /*44c0*/  FFMA.FTZ R51, R55, R95, R51 ;  /* 0x0000005f37337223 */ /* 0x000fc60000010033 */
[----:B------:R-:W3:Y:S01]  /*44d0*/  LDL R54, [R1+0x14] ;  /* 0x0000140001367983 */ /* 0x000ee20000100800 */
[----:B------:R-:W-:-:S03]  /*44e0*/  FFMA.FTZ R51, R6, R96, R51 ;  /* 0x0000006006337223 */ /* 0x000fc60000010033 */
[----:B-1----:R-:W3:Y:S04]  /*44f0*/  LDL.LU R95, [R1+0xcc] ;  /* 0x0000cc00015f7983 */ /* 0x002ee80000300800 */
[----:B------:R-:W3:Y:S01]  /*4500*/  LDL R55, [R1+0x10] ;  /* 0x0000100001377983 */ /* 0x000ee20000100800 */
[----:B------:R-:W-:-:S03]  /*4510*/  FFMA.FTZ R51, R97, R125, R51 ;  /* 0x0000007d61337223 */ /* 0x000fc60000010033 */
[----:B------:R-:W3:Y:S01]  /*4520*/  LDL.LU R96, [R1+0xc8] ;  /* 0x0000c80001607983 */ /* 0x000ee20000300800 */
[----:B------:R-:W-:-:S03]  /*4530*/  FFMA.FTZ R58, R99, R81, R58 ;  /* 0x00000051633a7223 */ /* 0x000fc6000001003a */
[----:B------:R-:W3:Y:S01]  /*4540*/  LDL R6, [R1+0x4] ;  /* 0x0000040001067983 */ /* 0x000ee20000100800 */
[----:B------:R-:W-:-:S03]  /*4550*/  FMUL.FTZ R81, R4, R81 ;  /* 0x0000005104517220 */ /* 0x000fc60000410000 */
[----:B------:R-:W3:Y:S01]  /*4560*/  LDL.LU R97, [R1+0xc4] ;  /* 0x0000c40001617983 */ /* 0x000ee20000300800 */
[----:B------:R-:W-:Y:S01]  /*4570*/  FFMA.FTZ R51, R102, R124, R51 ;  /* 0x0000007c66337223 */ /* 0x000fe20000010033 */
[-C--:B------:R-:W-:Y:S01]  /*4580*/  FFMA.FTZ R56, R100, R82.reuse, R56 ;  /* 0x0000005264387223 */ /* 0x080fe20000010038 */
[----:B------:R-:W-:Y:S01]  /*4590*/  FMUL.FTZ R82, R5, R82 ;  /* 0x0000005205527220 */ /* 0x000fe20000410000 */
[----:B------:R-:W3:Y:S01]  /*45a0*/  LDL.LU R102, [R1+0xc0] ;  /* 0x0000c00001667983 */ /* 0x000ee20000300800 */
[----:B------:R-:W-:Y:S01]  /*45b0*/  FFMA.FTZ R51, R99, R81, R51 ;  /* 0x0000005163337223 */ /* 0x000fe20000010033 */
[-C--:B------:R-:W-:Y:S02]  /*45c0*/  FFMA.FTZ R62, R101, R83.reuse, R62 ;  /* 0x00000053653e7223 */ /* 0x080fe4000001003e */
[----:B------:R-:W3:Y:S01]  /*45d0*/  LDL.LU R99, [R1+0xbc] ;  /* 0x0000bc0001637983 */ /* 0x000ee20000300800 */
[----:B------:R-:W-:Y:S01]  /*45e0*/  FMUL.FTZ R83, R2, R83 ;  /* 0x0000005302537220 */ /* 0x000fe20000410000 */
[----:B------:R-:W-:-:S02]  /*45f0*/  FFMA.FTZ R51, R100, R82, R51 ;  /* 0x0000005264337223 */ /* 0x000fc40000010033 */
[----:B------:R-:W3:Y:S02]  /*4600*/  LDL.LU R100, [R1+0xb8] ;  /* 0x0000b80001647983 */ /* 0x000ee40000300800 */
[----:B------:R-:W-:Y:S02]  /*4610*/  FFMA.FTZ R51, R101, R83, R51 ;  /* 0x0000005365337223 */ /* 0x000fe40000010033 */
[----:B------:R-:W3:Y:S01]  /*4620*/  LDL.LU R101, [R1+0xb4] ;  /* 0x0000b40001657983 */ /* 0x000ee20000300800 */
        /* <DEDUP_REMOVED lines=15> */
[----:B------:R-:W3:Y:S01]  /*4720*/  LDL.LU R113, [R1+0xb0] ;  /* 0x0000b00001717983 */ /* 0x000ee20000300800 */
[-C--:B------:R-:W-:Y:S01]  /*4730*/  FFMA.FTZ R60, R121, R88.reuse, R60 ;  /* 0x00000058793c7223 */ /* 0x080fe2000001003c */
[----:B------:R-:W-:Y:S01]  /*4740*/  FADD.FTZ R61, R61, R88 ;  /* 0x000000583d3d7221 */ /* 0x000fe20000010000 */
[----:B------:R-:W-:Y:S01]  /*4750*/  FMUL.FTZ R88, R3, R88 ;  /* 0x0000005803587220 */ /* 0x000fe20000410000 */
[----:B------:R-:W3:Y:S01]  /*4760*/  LDL.LU R119, [R1+0xac] ;  /* 0x0000ac0001777983 */ /* 0x000ee20000300800 */
[----:B------:R-:W-:-:S03]  /*4770*/  FFMA.FTZ R51, R122, R87, R51 ;  /* 0x000000577a337223 */ /* 0x000fc60000010033 */
[----:B------:R-:W3:Y:S01]  /*4780*/  LDL.LU R120, [R1+0xa8] ;  /* 0x0000a80001787983 */ /* 0x000ee20000300800 */
[----:B------:R-:W-:-:S03]  /*4790*/  FADD.FTZ R59, R59, R89 ;  /* 0x000000593b3b7221 */ /* 0x000fc60000010000 */
[----:B------:R-:W3:Y:S01]  /*47a0*/  LDL.LU R122, [R1+0xa4] ;  /* 0x0000a400017a7983 */ /* 0x000ee20000300800 */
[----:B------:R-:W-:Y:S01]  /*47b0*/  FFMA.FTZ R51, R121, R88, R51 ;  /* 0x0000005879337223 */ /* 0x000fe20000010033 */
[-C--:B------:R-:W-:Y:S01]  /*47c0*/  FFMA.FTZ R56, R114, R90.reuse, R56 ;  /* 0x0000005a72387223 */ /* 0x080fe20000010038 */
[----:B------:R-:W-:Y:S01]  /*47d0*/  FADD.FTZ R57, R57, R90 ;  /* 0x0000005a39397221 */ /* 0x000fe20000010000 */
[----:B------:R-:W-:Y:S01]  /*47e0*/  FMUL.FTZ R90, R5, R90 ;  /* 0x0000005a055a7220 */ /* 0x000fe20000410000 */
[----:B------:R-:W3:Y:S01]  /*47f0*/  LDL.LU R121, [R1+0xa0] ;  /* 0x0000a00001797983 */ /* 0x000ee20000300800 */
[-C--:B------:R-:W-:Y:S01]  /*4800*/  FFMA.FTZ R62, R118, R91.reuse, R62 ;  /* 0x0000005b763e7223 */ /* 0x080fe2000001003e */
[----:B------:R-:W-:Y:S01]  /*4810*/  FADD.FTZ R63, R63, R91 ;  /* 0x0000005b3f3f7221 */ /* 0x000fe20000010000 */
[----:B------:R-:W-:Y:S01]  /*4820*/  FMUL.FTZ R91, R2, R91 ;  /* 0x0000005b025b7220 */ /* 0x000fe20000410000 */
[-C--:B------:R-:W-:Y:S01]  /*4830*/  FFMA.FTZ R60, R117, R92.reuse, R60 ;  /* 0x0000005c753c7223 */ /* 0x080fe2000001003c */
[----:B------:R-:W-:Y:S01]  /*4840*/  FADD.FTZ R61, R61, R92 ;  /* 0x0000005c3d3d7221 */ /* 0x000fe20000010000 */
[----:B------:R-:W-:Y:S01]  /*4850*/  FMUL.FTZ R92, R3, R92 ;  /* 0x0000005c035c7220 */ /* 0x000fe20000410000 */
[----:B------:R-:W-:Y:S01]  /*4860*/  FADD.FTZ R59, R59, R93 ;  /* 0x0000005d3b3b7221 */ /* 0x000fe20000010000 */
[----:B------:R-:W-:Y:S01]  /*4870*/  FADD.FTZ R50, R50, R125 ;  /* 0x0000007d32327221 */ /* 0x000fe20000010000 */
[-C--:B--2---:R-:W-:Y:S01]  /*4880*/  FFMA.FTZ R58, R77, R89.reuse, R58 ;  /* 0x000000594d3a7223 */ /* 0x084fe2000001003a */
[----:B------:R-:W-:-:S04]  /*4890*/  FMUL.FTZ R89, R4, R89 ;  /* 0x0000005904597220 */ /* 0x000fc80000410000 */
[----:B------:R-:W-:-:S04]  /*48a0*/  FFMA.FTZ R51, R77, R89, R51 ;  /* 0x000000594d337223 */ /* 0x000fc80000010033 */
[----:B------:R-:W-:Y:S02]  /*48b0*/  FFMA.FTZ R51, R114, R90, R51 ;  /* 0x0000005a72337223 */ /* 0x000fe40000010033 */
[----:B------:R-:W2:Y:S02]  /*48c0*/  LDL.LU R114, [R1+0x9c] ;  /* 0x00009c0001727983 */ /* 0x000ea40000300800 */
[----:B------:R-:W-:Y:S02]  /*48d0*/  FFMA.FTZ R51, R118, R91, R51 ;  /* 0x0000005b76337223 */ /* 0x000fe40000010033 */
[----:B------:R-:W2:Y:S01]  /*48e0*/  LDL.LU R118, [R1+0x98] ;  /* 0x0000980001767983 */ /* 0x000ea20000300800 */
[-C--:B------:R-:W-:Y:S01]  /*48f0*/  FFMA.FTZ R58, R116, R93.reuse, R58 ;  /* 0x0000005d743a7223 */ /* 0x080fe2000001003a */
[----:B------:R-:W-:Y:S01]  /*4900*/  FMUL.FTZ R93, R4, R93 ;  /* 0x0000005d045d7220 */ /* 0x000fe20000410000 */
[----:B------:R-:W-:Y:S02]  /*4910*/  FFMA.FTZ R51, R117, R92, R51 ;  /* 0x0000005c75337223 */ /* 0x000fe40000010033 */
[----:B------:R-:W2:Y:S01]  /*4920*/  LDL.LU R117, [R1+0x94] ;  /* 0x0000940001757983 */ /* 0x000ea20000300800 */
[-C--:B----4-:R-:W-:Y:S01]  /*4930*/  FFMA.FTZ R56, R115, R94.reuse, R56 ;  /* 0x0000005e73387223 */ /* 0x090fe20000010038 */
[----:B------:R-:W-:Y:S01]  /*4940*/  FADD.FTZ R57, R57, R94 ;  /* 0x0000005e39397221 */ /* 0x000fe20000010000 */
[----:B------:R-:W-:Y:S01]  /*4950*/  FMUL.FTZ R94, R5, R94 ;  /* 0x0000005e055e7220 */ /* 0x000fe20000410000 */
[----:B------:R-:W-:-:S02]  /*4960*/  FFMA.FTZ R51, R116, R93, R51 ;  /* 0x0000005d74337223 */ /* 0x000fc40000010033 */
[----:B------:R-:W4:Y:S02]  /*4970*/  LDL.LU R116, [R1+0x90] ;  /* 0x0000900001747983 */ /* 0x000f240000300800 */
[----:B------:R-:W-:Y:S02]  /*4980*/  FFMA.FTZ R51, R115, R94, R51 ;  /* 0x0000005e73337223 */ /* 0x000fe40000010033 */
[----:B------:R-:W4:Y:S01]  /*4990*/  LDL.LU R115, [R1+0x8c] ;  /* 0x00008c0001737983 */ /* 0x000f220000300800 */
[-C--:B---3--:R-:W-:Y:S01]  /*49a0*/  FFMA.FTZ R62, R80, R95.reuse, R62 ;  /* 0x0000005f503e7223 */ /* 0x088fe2000001003e */
        /* <DEDUP_REMOVED lines=29> */
[----:B------:R-:W-:-:S04]  /*4b80*/  FFMA.FTZ R51, R55, R101, R51 ;  /* 0x0000006537337223 */ /* 0x000fc80000010033 */
[----:B------:R-:W-:Y:S02]  /*4b90*/  FFMA.FTZ R51, R6, R102, R51 ;  /* 0x0000006606337223 */ /* 0x000fe40000010033 */
        /* <DEDUP_REMOVED lines=27> */
[----:B------:R-:W-:Y:S01]  /*4d50*/  FMUL.FTZ R77, R3, R104 ;  /* 0x00000068034d7220 */ /* 0x000fe20000410000 */
[----:B------:R-:W-:Y:S02]  /*4d60*/  FFMA.FTZ R51, R122, R103, R51 ;  /* 0x000000677a337223 */ /* 0x000fe40000010033 */
        /* <DEDUP_REMOVED lines=10> */
[----:B------:R-:W-:Y:S01]  /*4e10*/  FFMA.FTZ R51, R120, R76, R51 ;  /* 0x0000004c78337223 */ /* 0x000fe20000010033 */
[----:B------:R-:W-:Y:S01]  /*4e20*/  FFMA.FTZ R60, R121, R104, R60 ;  /* 0x00000068793c7223 */ /* 0x000fe2000001003c */
[----:B------:R-:W-:Y:S01]  /*4e30*/  FADD.FTZ R61, R61, R104 ;  /* 0x000000683d3d7221 */ /* 0x000fe20000010000 */
[----:B------:R-:W-:Y:S01]  /*4e40*/  FADD.FTZ R63, R63, R74 ;  /* 0x0000004a3f3f7221 */ /* 0x000fe20000010000 */
[----:B------:R-:W-:Y:S01]  /*4e50*/  FADD.FTZ R50, R50, R75 ;  /* 0x0000004b32327221 */ /* 0x000fe20000010000 */
[----:B------:R-:W-:Y:S01]  /*4e60*/  FFMA.FTZ R51, R119, R75, R51 ;  /* 0x0000004b77337223 */ /* 0x000fe20000010033 */
[----:B------:R-:W-:Y:S01]  /*4e70*/  FADD.FTZ R61, R61, R73 ;  /* 0x000000493d3d7221 */ /* 0x000fe20000010000 */
        /* <DEDUP_REMOVED lines=15> */
[----:B------:R-:W-:-:S02]  /*4f70*/  FADD.FTZ R61, R61, R43 ;  /* 0x0000002b3d3d7221 */ /* 0x000fc40000010000 */
[----:B------:R-:W-:Y:S02]  /*4f80*/  FADD.FTZ R57, R57, R45 ;  /* 0x0000002d39397221 */ /* 0x000fe40000010000 */
[----:B------:R-:W-:Y:S02]  /*4f90*/  FADD.FTZ R61, R61, R47 ;  /* 0x0000002f3d3d7221 */ /* 0x000fe40000010000 */
[----:B------:R-:W-:Y:S01]  /*4fa0*/  FADD.FTZ R104, R57, R49 ;  /* 0x0000003139687221 */ /* 0x000fe20000010000 */
[----:B------:R-:W-:Y:S01]  /*4fb0*/  FMUL.FTZ R54, R2, R68 ;  /* 0x0000004402367220 */ /* 0x000fe20000410000 */
[-C--:B--2---:R-:W-:Y:S01]  /*4fc0*/  FFMA.FTZ R62, R118, R74.reuse, R62 ;  /* 0x0000004a763e7223 */ /* 0x084fe2000001003e */
[----:B------:R-:W-:Y:S01]  /*4fd0*/  FMUL.FTZ R74, R2, R74 ;  /* 0x0000004a024a7220 */ /* 0x000fe20000410000 */
[-C--:B------:R-:W-:Y:S01]  /*4fe0*/  FFMA.FTZ R60, R117, R73.reuse, R60 ;  /* 0x00000049753c7223 */ /* 0x080fe2000001003c */
[----:B------:R-:W-:Y:S02]  /*4ff0*/  FMUL.FTZ R73, R3, R73 ;  /* 0x0000004903497220 */ /* 0x000fe40000410000 */
[----:B------:R-:W-:Y:S01]  /*5000*/  FADD.FTZ R50, R50, R74 ;  /* 0x0000004a32327221 */ /* 0x000fe20000010000 */
[----:B------:R-:W-:Y:S01]  /*5010*/  FFMA.FTZ R51, R118, R74, R51 ;  /* 0x0000004a76337223 */ /* 0x000fe20000010033 */
[-C--:B----4-:R-:W-:Y:S01]  /*5020*/  FFMA.FTZ R58, R116, R72.reuse, R58 ;  /* 0x00000048743a7223 */ /* 0x090fe2000001003a */
        /* <DEDUP_REMOVED lines=114> */
[----:B------:R-:W-:-:S05]  /*5750*/  FFMA.FTZ R57, R28, R71, R57 ;  /* 0x000000471c397223 */ /* 0x000fca0000010039 */
[----:B---3--:R0:W-:Y:S04]  /*5760*/  STS.64 [R6], R56 ;  /* 0x0000003806007388 */ /* 0x0081e80000000a00 */
[----:B0-----:R0:W5:Y:S01]  /*5770*/  LDL.LU R6, [R1+0x88] ;  /* 0x0000880001067983 */ /* 0x0011620000300800 */
[----:B------:R-:W-:Y:S02]  /*5780*/  UIADD3 UR10, UP0, UPT, UR10, 0x4, URZ ;  /* 0x000000040a0a7890 */ /* 0x000fe4000ff1e0ff */
[----:B------:R-:W-:Y:S02]  /*5790*/  USHF.L.U32 UR13, UR16, 0x1, URZ ;  /* 0x00000001100d7899 */ /* 0x000fe400080006ff */
[----:B------:R-:W-:Y:S02]  /*57a0*/  UIADD3.X UR5, UPT, UPT, URZ, UR5, URZ, UP0, !UPT ;  /* 0x00000005ff057290 */ /* 0x000fe400087fe4ff */
[----:B------:R-:W-:-:S02]  /*57b0*/  USHF.L.U64.HI UR12, UR16, 0x1, UR17 ;  /* 0x00000001100c7899 */ /* 0x000fc40008010211 */
[----:B------:R-:W-:-:S04]  /*57c0*/  UISETP.GE.U32.AND UP0, UPT, UR10, UR13, UPT ;  /* 0x0000000d0a00728c */ /* 0x000fc8000bf06070 */
[----:B------:R-:W-:Y:S01]  /*57d0*/  UISETP.GE.AND.EX UP0, UPT, UR5, UR12, UPT, UP0 ;  /* 0x0000000c0500728c */ /* 0x000fe2000bf06300 */
[----:B------:R-:W-:Y:S01]  /*57e0*/  FADD.FTZ R58, R58, R64 ;  /* 0x000000403a3a7221 */ /* 0x000fe20000010000 */
[----:B------:R-:W-:Y:S01]  /*57f0*/  FFMA.FTZ R59, R21, R64, R59 ;  /* 0x00000040153b7223 */ /* 0x000fe2000001003b */
[----:B------:R-:W-:Y:S01]  /*5800*/  FFMA.FTZ R56, R23, R66, R63 ;  /* 0x0000004217387223 */ /* 0x000fe2000001003f */
[----:B------:R-:W-:Y:S01]  /*5810*/  FFMA.FTZ R60, R22, R65, R60 ;  /* 0x00000041163c7223 */ /* 0x000fe2000001003c */
[----:B------:R-:W-:Y:S01]  /*5820*/  FADD.FTZ R61, R61, R65 ;  /* 0x000000413d3d7221 */ /* 0x000fe20000010000 */
[----:B------:R-:W-:Y:S01]  /*5830*/  FADD.FTZ R66, R62, R66 ;  /* 0x000000423e427221 */ /* 0x000fe20000010000 */
[----:B------:R-:W-:Y:S01]  /*5840*/  FFMA.FTZ R80, R24, R67, R80 ;  /* 0x0000004318507223 */ /* 0x000fe20000010050 */
[----:B------:R-:W-:Y:S01]  /*5850*/  FADD.FTZ R104, R104, R67 ;  /* 0x0000004368687221 */ /* 0x000fe20000010000 */
        /* <DEDUP_REMOVED lines=69> */
.L_x_824:
        /* <DEDUP_REMOVED lines=226> */
.L_x_826:
[----:B------:R-:W-:Y:S05]  /*6ad0*/  BSYNC.RECONVERGENT B0 ;  /* 0x0000000000007941 */ /* 0x000fea0003800200 */
.L_x_825:
        /* <DEDUP_REMOVED lines=17> */
.L_x_828:
[----:B------:R-:W-:Y:S05]  /*6bf0*/  BSYNC.RECONVERGENT B0 ;  /* 0x0000000000007941 */ /* 0x000fea0003800200 */
.L_x_827:
        /* <DEDUP_REMOVED lines=22> */
.L_x_831:
[----:B------:R-:W2:Y:S04]  /*6d60*/  LD.E.STRONG.GPU R67, desc[UR14][R64.64+0x10] ;  /* 0x0000100e40437980 */ /* 0x000ea8000c10f900 */
[----:B--2---:R-:W-:Y:S01]  /*6d70*/  CCTL.IVALL ;  /* 0x00000000ff00798f */ /* 0x004fe20002000000 */
[----:B------:R-:W-:Y:S05]  /*6d80*/  YIELD ;  /* 0x0000000000007946 */ /* 0x000fea0003800000 */
[----:B-----5:R-:W-:-:S04]  /*6d90*/  LOP3.LUT R67, R67, R66, RZ, 0x3c, !PT ;  /* 0x0000004243437212 */ /* 0x020fc800078e3cff */
[----:B------:R-:W-:-:S13]  /*6da0*/  ISETP.GT.AND P0, PT, R67, -0x1, PT ;  /* 0xffffffff4300780c */ /* 0x000fda0003f04270 */
[----:B------:R-:W-:Y:S05]  /*6db0*/  @P0 BRA `(.L_x_831) ;  /* 0xfffffffc00e80947 */ /* 0x000fea000383ffff */
.L_x_830:
[----:B------:R-:W-:Y:S05]  /*6dc0*/  WARPSYNC.ALL ;  /* 0x0000000000007948 */ /* 0x000fea0003800000 */
[----:B------:R-:W-:Y:S06]  /*6dd0*/  BAR.SYNC.DEFER_BLOCKING 0x0 ;  /* 0x0000000000007b1d */ /* 0x000fec0000010000 */
[----:B------:R-:W-:Y:S05]  /*6de0*/  BRA `(.L_x_832) ;  /* 0x0000000000547947 */ /* 0x000fea0003800000 */
.L_x_829:
        /* <DEDUP_REMOVED lines=13> */
.L_x_834:
[----:B------:R-:W2:Y:S04]  /*6ec0*/  LD.E.STRONG.GPU R67, desc[UR14][R64.64] ;  /* 0x0000000e40437980 */ /* 0x000ea8000c10f900 */
[----:B--2---:R-:W-:Y:S01]  /*6ed0*/  CCTL.IVALL ;  /* 0x00000000ff00798f */ /* 0x004fe20002000000 */
[----:B------:R-:W-:Y:S05]  /*6ee0*/  YIELD ;  /* 0x0000000000007946 */ /* 0x000fea0003800000 */
[----:B-----5:R-:W-:-:S04]  /*6ef0*/  LOP3.LUT R67, R67, R66, RZ, 0x3c, !PT ;  /* 0x0000004243437212 */ /* 0x020fc800078e3cff */
[----:B------:R-:W-:-:S13]  /*6f00*/  ISETP.GT.AND P0, PT, R67, -0x1, PT ;  /* 0xffffffff4300780c */ /* 0x000fda0003f04270 */
[----:B------:R-:W-:Y:S05]  /*6f10*/  @P0 BRA `(.L_x_834) ;  /* 0xfffffffc00e80947 */ /* 0x000fea000383ffff */
.L_x_833:
[----:B------:R-:W-:Y:S05]  /*6f20*/  WARPSYNC.ALL ;  /* 0x0000000000007948 */ /* 0x000fea0003800000 */
[----:B------:R-:W-:Y:S06]  /*6f30*/  BAR.SYNC.DEFER_BLOCKING 0x0 ;  /* 0x0000000000007b1d */ /* 0x000fec0000010000 */
.L_x_832:
[----:B------:R-:W-:Y:S01]  /*6f40*/  ISETP.GT.U32.AND P0, PT, R79, 0xff, PT ;  /* 0x000000ff4f00780c */ /* 0x000fe20003f04070 */
[----:B------:R-:W2:Y:S01]  /*6f50*/  LDL R80, [R1+0x84] ;  /* 0x0000840001507983 */ /* 0x000ea20000100800 */
[----:B0-----:R-:W-:-:S03]  /*6f60*/  MOV R65, UR4 ;  /* 0x0000000400417c02 */ /* 0x001fc60008000f00 */
[----:B------:R-:W3:Y:S04]  /*6f70*/  LDL.LU R78, [R1+0xc] ;  /* 0x00000c00014e7983 */ /* 0x000ee80000300800 */
[----:B------:R-:W4:Y:S04]  /*6f80*/  LDL.LU R69, [R1+0x8] ;  /* 0x0000080001457983 */ /* 0x000f280000300800 */
[----:B------:R-:W0:Y:S01]  /*6f90*/  @!P0 LDC R64, c[0x0][0x374] ;  /* 0x0000dd00ff408b82 */ /* 0x000e220000000800 */
[----:B------:R-:W3:Y:S04]  /*6fa0*/  LDL.LU R68, [R1] ;  /* 0x0000000001447983 */ /* 0x000ee80000300800 */
[----:B------:R1:W-:Y:S03]  /*6fb0*/  STL [R1+0xac], R57 ;  /* 0x0000ac3901007387 */ /* 0x0003e60000100800 */
[----:B------:R-:W1:Y:S01]  /*6fc0*/  @!P0 LDC.64 R66, c[0x0][0x3d0] ;  /* 0x0000f400ff428b82 */ /* 0x000e620000000a00 */
[----:B------:R1:W-:Y:S04]  /*6fd0*/  STL [R1+0xa8], R56 ;  /* 0x0000a83801007387 */ /* 0x0003e80000100800 */
[----:B------:R1:W-:Y:S04]  /*6fe0*/  STL [R1+0xa4], R9 ;  /* 0x0000a40901007387 */ /* 0x0003e80000100800 */
[----:B------:R1:W-:Y:S04]  /*6ff0*/  STL [R1+0xa0], R8 ;  /* 0x0000a00801007387 */ /* 0x0003e80000100800 */
[----:B------:R1:W-:Y:S01]  /*7000*/  STL [R1+0x9c], R7 ;  /* 0x00009c0701007387 */ /* 0x0003e20000100800 */
[----:B0-----:R-:W-:Y:S01]  /*7010*/  @!P0 IMAD R64, R64, R65, UR8 ;  /* 0x0000000840408e24 */ /* 0x001fe2000f8e0241 */
[----:B------:R-:W-:-:S02]  /*7020*/  @!P0 SHF.L.U32 R65, R79, 0x1, RZ ;  /* 0x000000014f418819 */ /* 0x000fc400000006ff */
[----:B-----5:R0:W-:Y:S02]  /*7030*/  STL [R1+0x98], R6 ;  /* 0x0000980601007387 */ /* 0x0201e40000100800 */
[----:B------:R-:W-:Y:S02]  /*7040*/  @!P0 LOP3.LUT R65, R65, 0x1fe, RZ, 0xc0, !PT ;  /* 0x000001fe41418812 */ /* 0x000fe400078ec0ff */
[----:B------:R0:W-:Y:S02]  /*7050*/  STL [R1+0x94], R5 ;  /* 0x0000940501007387 */ /* 0x0001e40000100800 */
[----:B------:R-:W-:Y:S02]  /*7060*/  @!P0 LEA R64, R64, R65, 0x9 ;  /* 0x0000004140408211 */ /* 0x000fe400078e48ff */
[----:B------:R0:W-:Y:S03]  /*7070*/  STL [R1+0x90], R4 ;  /* 0x0000900401007387 */ /* 0x0001e60000100800 */
[----:B-1----:R-:W-:Y:S01]  /*7080*/  @!P0 IMAD.WIDE.U32 R64, R64, 0x4, R66 ;  /* 0x0000000440408825 */ /* 0x002fe200078e0042 */
[----:B------:R1:W-:Y:S03]  /*7090*/  STL [R1+0x8c], R3 ;  /* 0x00008c0301007387 */ /* 0x0003e60000100800 */
[----:B------:R-:W-:Y:S01]  /*70a0*/  HFMA2 R66, -RZ, RZ, 0, 0 ;  /* 0x00000000ff427431 */ /* 0x000fe200000001ff */
[----:B------:R1:W-:Y:S04]  /*70b0*/  STL [R1+0x88], R2 ;  /* 0x0000880201007387 */ /* 0x0003e80000100800 */
[----:B------:R-:W2:Y:S01]  /*70c0*/  @!P0 LDG.E.64 R64, desc[UR14][R64.64] ;  /* 0x0000000e40408981 */ /* 0x000ea2000c1e1b00 */
[----:B------:R-:W1:Y:S01]  /*70d0*/  S2UR UR7, SR_CgaCtaId ;  /* 0x00000000000779c3 */ /* 0x000e620000008800 */
[----:B------:R-:W-:-:S02]  /*70e0*/  UMOV UR6, 0x400 ;  /* 0x0000040000067882 */ /* 0x000fc40000000000 */
[----:B------:R-:W3:Y:S01]  /*70f0*/  LDL.LU R57, [R1+0x28] ;  /* 0x0000280001397983 */ /* 0x000ee20000300800 */
[----:B------:R-:W-:-:S03]  /*7100*/  UIADD3 UR6, UPT, UPT, UR6, 0x5280, URZ ;  /* 0x0000528006067890 */ /* 0x000fc6000fffe0ff */
[----:B------:R-:W3:Y:S04]  /*7110*/  LDL.LU R56, [R1+0x2c] ;  /* 0x00002c0001387983 */ /* 0x000ee80000300800 */
[----:B------:R-:W3:Y:S04]  /*7120*/  LDL.LU R9, [R1+0x30] ;  /* 0x0000300001097983 */ /* 0x000ee80000300800 */
[----:B------:R-:W3:Y:S04]  /*7130*/  LDL.LU R8, [R1+0x34] ;  /* 0x0000340001087983 */ /* 0x000ee80000300800 */
[----:B------:R-:W3:Y:S04]  /*7140*/  LDL.LU R7, [R1+0x38] ;  /* 0x0000380001077983 */ /* 0x000ee80000300800 */
[----:B0-----:R-:W3:Y:S01]  /*7150*/  LDL.LU R6, [R1+0x3c] ;  /* 0x00003c0001067983 */ /* 0x001ee20000300800 */
[----:B-1----:R-:W-:-:S02]  /*7160*/  ULEA UR6, UR7, UR6, 0x18 ;  /* 0x0000000607067291 */ /* 0x002fc4000f8ec0ff */
[----:B------:R-:W-:Y:S01]  /*7170*/  USHF.L.U32 UR7, UR8, 0x3, URZ ;  /* 0x0000000308077899 */ /* 0x000fe200080006ff */
[----:B------:R-:W3:Y:S03]  /*7180*/  LDL.LU R5, [R1+0x40] ;  /* 0x0000400001057983 */ /* 0x000ee60000300800 */
[----:B------:R-:W-:Y:S01]  /*7190*/  ULOP3.LUT UR7, UR7, 0x8, URZ, 0xc0, !UPT ;  /* 0x0000000807077892 */ /* 0x000fe2000f8ec0ff */
[----:B------:R-:W3:Y:S04]  /*71a0*/  LDL.LU R4, [R1+0x44] ;  /* 0x0000440001047983 */ /* 0x000ee80000300800 */
[----:B------:R-:W3:Y:S04]  /*71b0*/  LDL.LU R3, [R1+0x48] ;  /* 0x0000480001037983 */ /* 0x000ee80000300800 */
[----:B------:R-:W3:Y:S01]  /*71c0*/  LDL.LU R2, [R1+0x4c] ;  /* 0x00004c0001027983 */ /* 0x000ee20000300800 */
[----:B--2---:R-:W-:Y:S01]  /*71d0*/  @!P0 FADD.FTZ R66, RZ, R64 ;  /* 0x00000040ff428221 */ /* 0x004fe20000010000 */
[----:B------:R-:W-:Y:S01]  /*71e0*/  MOV R64, RZ ;  /* 0x000000ff00407202 */ /* 0x000fe20000000f00 */
[----:B------:R-:W-:Y:S01]  /*71f0*/  @!P0 FADD.FTZ R64, RZ, R65 ;  /* 0x00000041ff408221 */ /* 0x000fe20000010000 */
[----:B------:R-:W-:-:S02]  /*7200*/  LOP3.LUT P0, RZ, R79, 0x31f, RZ, 0xc0, !PT ;  /* 0x0000031f4fff7812 */ /* 0x000fc4000780c0ff */
        /* <DEDUP_REMOVED lines=19> */
[----:B------:R-:W-:Y:S01]  /*7340*/  @!P0 FMUL.FTZ R64, R64, 8.1380212577641941607e-06 ;  /* 0x3708888940408820 */ /* 0x000fe20000410000 */
[----:B0-----:R-:W-:Y:S01]  /*7350*/  FADD.FTZ R65, R66, R65 ;  /* 0x0000004142417221 */ /* 0x001fe20000010000 */
[----:B------:R-:W-:-:S03]  /*7360*/  @!P0 LEA.HI R66, R79, UR6, RZ, 0x1e ;  /* 0x000000064f428c11 */ /* 0x000fc6000f8ff0ff */
[----:B------:R-:W-:-:S05]  /*7370*/  @!P0 FMUL.FTZ R65, R65, 8.1380212577641941607e-06 ;  /* 0x3708888941418820 */ /* 0x000fca0000410000 */
[----:B------:R0:W-:Y:S02]  /*7380*/  @!P0 STS.64 [R66], R64 ;  /* 0x0000004042008388 */ /* 0x0001e40000000a00 */
[----:B0-----:R-:W-:-:S04]  /*7390*/  IADD3 R64, PT, PT, R80, -UR7, RZ ;  /* 0x8000000750407c10 */ /* 0x001fc8000fffe0ff */
[----:B------:R-:W-:Y:S01]  /*73a0*/  LEA R64, R64, UR6, 0x3 ;  /* 0x0000000640407c11 */ /* 0x000fe2000f8e18ff */
[----:B------:R-:W-:Y:S06]  /*73b0*/  BAR.SYNC.DEFER_BLOCKING 0x0 ;  /* 0x0000000000007b1d */ /* 0x000fec0000010000 */
[----:B------:R-:W0:Y:S01]  /*73c0*/  LDCU.64 UR6, c[0x0][0x380] ;  /* 0x00007000ff0677ac */ /* 0x000e220008000a00 */
[----:B------:R-:W1:Y:S02]  /*73d0*/  LDS.64 R64, [R64] ;  /* 0x0000000040407984 */ /* 0x000e640000000a00 */
[--C-:B-1----:R-:W-:Y:S01]  /*73e0*/  FADD.FTZ R123, R123, -R64.reuse ;  /* 0x800000407b7b7221 */ /* 0x102fe20000010000 */
[--C-:B----4-:R-:W-:Y:S01]  /*73f0*/  FADD.FTZ R66, R69, -R64.reuse ;  /* 0x8000004045427221 */ /* 0x110fe20000010000 */
[----:B---3--:R-:W-:-:S02]  /*7400*/  FADD.FTZ R67, R68, -R64 ;  /* 0x8000004044437221 */ /* 0x008fc40000010000 */
[-C--:B------:R-:W-:Y:S01]  /*7410*/  FFMA.FTZ R123, R0, -R65.reuse, R123 ;  /* 0x80000041007b7223 */ /* 0x080fe2000001007b */
[--C-:B------:R-:W-:Y:S01]  /*7420*/  FADD.FTZ R0, R78, -R64.reuse ;  /* 0x800000404e007221 */ /* 0x100fe20000010000 */
[--C-:B------:R-:W-:Y:S01]  /*7430*/  FADD.FTZ R125, R125, -R64.reuse ;  /* 0x800000407d7d7221 */ /* 0x100fe20000010000 */
[--C-:B------:R-:W-:Y:S01]  /*7440*/  FADD.FTZ R124, R124, -R64.reuse ;  /* 0x800000407c7c7221 */ /* 0x100fe20000010000 */
[----:B------:R-:W-:Y:S01]  /*7450*/  FADD.FTZ R81, R81, -R64 ;  /* 0x8000004051517221 */ /* 0x000fe20000010000 */
[-C--:B------:R-:W-:Y:S01]  /*7460*/  FFMA.FTZ R0, R57, -R65.reuse, R0 ;  /* 0x8000004139007223 */ /* 0x080fe20000010000 */
[-C--:B------:R-:W-:Y:S01]  /*7470*/  FFMA.FTZ R66, R56, -R65.reuse, R66 ;  /* 0x8000004138427223 */ /* 0x080fe20000010042 */
[----:B------:R-:W2:Y:S01]  /*7480*/  LDL.LU R57, [R1+0x54] ;  /* 0x0000540001397983 */ /* 0x000ea20000300800 */
[--C-:B------:R-:W-:Y:S01]  /*7490*/  FADD.FTZ R82, R82, -R64.reuse ;  /* 0x8000004052527221 */ /* 0x100fe20000010000 */
[-C--:B------:R-:W-:Y:S01]  /*74a0*/  FFMA.FTZ R67, R9, -R65.reuse, R67 ;  /* 0x8000004109437223 */ /* 0x080fe20000010043 */
[--C-:B------:R-:W-:Y:S01]  /*74b0*/  FADD.FTZ R83, R83, -R64.reuse ;  /* 0x8000004053537221 */ /* 0x100fe20000010000 */
[----:B------:R-:W3:Y:S01]  /*74c0*/  LDL.LU R56, [R1+0x50] ;  /* 0x0000500001387983 */ /* 0x000ee20000300800 */
[-C--:B------:R-:W-:Y:S01]  /*74d0*/  FFMA.FTZ R125, R8, -R65.reuse, R125 ;  /* 0x80000041087d7223 */ /* 0x080fe2000001007d */
[----:B------:R-:W-:Y:S01]  /*74e0*/  FADD.FTZ R84, R84, -R64 ;  /* 0x8000004054547221 */ /* 0x000fe20000010000 */
[-C--:B------:R-:W-:Y:S01]  /*74f0*/  FFMA.FTZ R124, R7, -R65.reuse, R124 ;  /* 0x80000041077c7223 */ /* 0x080fe2000001007c */
[----:B------:R-:W4:Y:S01]  /*7500*/  LDL.LU R9, [R1+0x5c] ;  /* 0x00005c0001097983 */ /* 0x000f220000300800 */
[----:B------:R-:W-:Y:S01]  /*7510*/  FADD.FTZ R85, R85, -R64 ;  /* 0x8000004055557221 */ /* 0x000fe20000010000 */
[----:B------:R-:W-:-:S02]  /*7520*/  FFMA.FTZ R81, R6, -R65, R81 ;  /* 0x8000004106517223 */ /* 0x000fc40000010051 */
[----:B------:R-:W4:Y:S01]  /*7530*/  LDL.LU R8, [R1+0x58] ;  /* 0x0000580001087983 */ /* 0x000f220000300800 */
[-C--:B------:R-:W-:Y:S01]  /*7540*/  FFMA.FTZ R82, R5, -R65.reuse, R82 ;  /* 0x8000004105527223 */ /* 0x080fe20000010052 */
[-C--:B------:R-:W-:Y:S02]  /*7550*/  FFMA.FTZ R83, R4, -R65.reuse, R83 ;  /* 0x8000004104537223 */ /* 0x080fe40000010053 */
[----:B------:R-:W4:Y:S01]  /*7560*/  LDL.LU R7, [R1+0x64] ;  /* 0x0000640001077983 */ /* 0x000f220000300800 */
[----:B------:R-:W-:-:S03]  /*7570*/  FFMA.FTZ R84, R3, -R65, R84 ;  /* 0x8000004103547223 */ /* 0x000fc60000010054 */
[----:B------:R-:W4:Y:S01]  /*7580*/  LDL.LU R6, [R1+0x60] ;  /* 0x0000600001067983 */ /* 0x000f220000300800 */
[----:B------:R-:W-:-:S03]  /*7590*/  FFMA.FTZ R85, R2, -R65, R85 ;  /* 0x8000004102557223 */ /* 0x000fc60000010055 */
[----:B------:R-:W4:Y:S04]  /*75a0*/  LDL.LU R5, [R1+0x6c] ;  /* 0x00006c0001057983 */ /* 0x000f280000300800 */
[----:B------:R-:W4:Y:S04]  /*75b0*/  LDL.LU R4, [R1+0x68] ;  /* 0x0000680001047983 */ /* 0x000f280000300800 */
        /* <DEDUP_REMOVED lines=60> */
[----:B------:R-:W4:Y:S04]  /*7980*/  LDL.LU R71, [R1+0x10] ;  /* 0x0000100001477983 */ /* 0x000f280000300800 */
[----:B------:R-:W4:Y:S01]  /*7990*/  LDL.LU R68, [R1+0x4] ;  /* 0x0000040001447983 */ /* 0x000f220000300800 */
[----:B--2---:R-:W-:-:S03]  /*79a0*/  FFMA.FTZ R86, R57, -R65, R86 ;  /* 0x8000004139567223 */ /* 0x004fc60000010056 */
        /* <DEDUP_REMOVED lines=20> */
[----:B------:R-:W0:Y:S01]  /*7af0*/  LDL.LU R78, [R1+0x78] ;  /* 0x00007800014e7983 */ /* 0x000e220000300800 */
[-C--:B------:R-:W-:Y:S01]  /*7b00*/  FFMA.FTZ R101, R71, -R65.reuse, R101 ;  /* 0x8000004147657223 */ /* 0x080fe20000010065 */
[-C--:B------:R-:W-:Y:S02]  /*7b10*/  FFMA.FTZ R71, R68, -R65.reuse, R102 ;  /* 0x8000004144477223 */ /* 0x080fe40000010066 */
[----:B------:R-:W2:Y:S01]  /*7b20*/  LDL.LU R68, [R1+0x7c] ;  /* 0x00007c0001447983 */ /* 0x000ea20000300800 */
        /* <DEDUP_REMOVED lines=136> */
[----:B------:R-:W3:Y:S01]  /*83b0*/  S2R R79, SR_TID.X ;  /* 0x00000000004f7919 */ /* 0x000ee20000002100 */
[----:B------:R-:W-:Y:S01]  /*83c0*/  ULOP3.LUT UR4, UR4, 0x1, URZ, 0x3c, !UPT ;  /* 0x0000000104047892 */ /* 0x000fe2000f8e3cff */
[----:B0-----:R-:W-:-:S04]  /*83d0*/  IADD3 R12, P0, PT, R78, UR6, RZ ;  /* 0x000000064e0c7c10 */ /* 0x001fc8000ff1e0ff */
        /* <DEDUP_REMOVED lines=18> */
.L_x_823:
        /* <DEDUP_REMOVED lines=57> */
.L_x_847:
        /* <DEDUP_REMOVED lines=28> */
.L_x_840:
        /* <DEDUP_REMOVED lines=33> */
.L_x_839:
[----:B------:R-:W-:Y:S05]  /*8c60*/  BSYNC.RECONVERGENT B1 ;  /* 0x0000000000017941 */ /* 0x000fea0003800200 */
.L_x_838:
        /* <DEDUP_REMOVED lines=25> */
.L_x_842:
[----:B------:R-:W-:Y:S05]  /*8e00*/  BSYNC.RECONVERGENT B1 ;  /* 0x0000000000017941 */ /* 0x000fea0003800200 */
.L_x_841:
        /* <DEDUP_REMOVED lines=26> */
.L_x_837:
[----:B------:R-:W-:Y:S05]  /*8fb0*/  BSYNC.RECONVERGENT B0 ;  /* 0x0000000000007941 */ /* 0x000fea0003800200 */
.L_x_836:
[----:B------:R0:W-:Y:S01]  /*8fc0*/  STS [R7], R17 ;  /* 0x0000001107007388 */ /* 0x0001e20000000800 */
[----:B------:R-:W1:Y:S01]  /*8fd0*/  LDC.64 R20, c[0x0][0x388] ;  /* 0x0000e200ff147b82 */ /* 0x000e620000000a00 */
[----:B------:R-:W-:Y:S02]  /*8fe0*/  ISETP.NE.AND P1, PT, R42, 0xf, PT ;  /* 0x0000000f2a00780c */ /* 0x000fe40003f25270 */
[----:B------:R0:W-:Y:S01]  /*8ff0*/  STS [R7+0x780], R24 ;  /* 0x0007801807007388 */ /* 0x0001e20000000800 */
[----:B------:R-:W-:-:S04]  /*9000*/  MOV R26, R6 ;  /* 0x00000006001a7202 */ /* 0x000fc80000000f00 */
[----:B------:R-:W2:Y:S08]  /*9010*/  LDC.64 R22, c[0x0][0x390] ;  /* 0x0000e400ff167b82 */ /* 0x000eb00000000a00 */
[----:B0-----:R-:W-:Y:S06]  /*9020*/  BAR.SYNC.DEFER_BLOCKING 0x0 ;  /* 0x0000000000007b1d */ /* 0x001fec0000010000 */
.L_x_846:
        /* <DEDUP_REMOVED lines=31> */
.L_x_857:
        /* <DEDUP_REMOVED lines=11> */
.L_x_845:
[----:B------:R-:W-:Y:S05]  /*92d0*/  BSYNC.RECONVERGENT B0 ;  /* 0x0000000000007941 */ /* 0x000fea0003800200 */
.L_x_844:
        /* <DEDUP_REMOVED lines=9> */
.L_x_843:
        /* <DEDUP_REMOVED lines=8> */
.L_x_849:
[----:B------:R-:W-:Y:S05]  /*93f0*/  BSYNC B0 ;  /* 0x0000000000007941 */ /* 0x000fea0003800000 */
.L_x_848:
        /* <DEDUP_REMOVED lines=8> */
.L_x_850:
[----:B------:R-:W-:Y:S01]  /*9480*/  FADD.FTZ R17, R17, R10 ;  /* 0x0000000a11117221 */ /* 0x000fe20000010000 */
[----:B------:R-:W-:-:S04]  /*9490*/  HFMA2 R31, -RZ, RZ, 0, 2.384185791015625e-07 ;  /* 0x00000004ff1f7431 */ /* 0x000fc800000001ff */
[----:B------:R-:W-:Y:S02]  /*94a0*/  MOV R30, R17 ;  /* 0x00000011001e7202 */ /* 0x000fe40000000f00 */
[----:B------:R-:W-:-:S07]  /*94b0*/  MOV R18, R29 ;  /* 0x0000001d00127202 */ /* 0x000fce0000000f00 */
[----:B------:R-:W-:Y:S05]  /*94c0*/  WARPSYNC.COLLECTIVE R27, `(.L_x_851) ;  /* 0x000000001b087348 */ /* 0x000fea0003c00000 */
[----:B------:R0:W1:Y:S02]  /*94d0*/  SHFL.BFLY P3, R29, R30, R31, R32 ;  /* 0x0c00001f1e1d7389 */ /* 0x0000640000060020 */
[----:B01----:R-:W-:Y:S05]  /*94e0*/  ENDCOLLECTIVE ;  /* 0x000000000000791b */ /* 0x003fea0003800000 */
.L_x_851:
[----:B------:R-:W-:-:S05]  /*94f0*/  FADD.FTZ R18, R18, R11 ;  /* 0x0000000b12127221 */ /* 0x000fca0000010000 */
[----:B------:R-:W-:Y:S02]  /*9500*/  MOV R30, R18 ;  /* 0x00000012001e7202 */ /* 0x000fe40000000f00 */
[----:B------:R-:W-:-:S07]  /*9510*/  MOV R24, R29 ;  /* 0x0000001d00187202 */ /* 0x000fce0000000f00 */
[----:B------:R-:W-:Y:S05]  /*9520*/  WARPSYNC.COLLECTIVE R27, `(.L_x_852) ;  /* 0x000000001b087348 */ /* 0x000fea0003c00000 */
[----:B------:R0:W1:Y:S02]  /*9530*/  SHFL.BFLY P3, R29, R30, R31, R32 ;  /* 0x0c00001f1e1d7389 */ /* 0x0000640000060020 */
[----:B01----:R-:W-:Y:S05]  /*9540*/  ENDCOLLECTIVE ;  /* 0x000000000000791b */ /* 0x003fea0003800000 */
.L_x_852:
[----:B------:R-:W-:Y:S01]  /*9550*/  FADD.FTZ R24, R17, R24 ;  /* 0x0000001811187221 */ /* 0x000fe20000010000 */
[----:B------:R-:W-:-:S04]  /*9560*/  HFMA2 R31, -RZ, RZ, 0, 1.1920928955078125e-07 ;  /* 0x00000002ff1f7431 */ /* 0x000fc800000001ff */
[----:B------:R-:W-:Y:S02]  /*9570*/  MOV R30, R24 ;  /* 0x00000018001e7202 */ /* 0x000fe40000000f00 */
[----:B------:R-:W-:-:S07]  /*9580*/  MOV R19, R29 ;  /* 0x0000001d00137202 */ /* 0x000fce0000000f00 */
[----:B------:R-:W-:Y:S05]  /*9590*/  WARPSYNC.COLLECTIVE R27, `(.L_x_853) ;  /* 0x000000001b087348 */ /* 0x000fea0003c00000 */
[----:B------:R0:W1:Y:S02]  /*95a0*/  SHFL.BFLY P3, R29, R30, R31, R32 ;  /* 0x0c00001f1e1d7389 */ /* 0x0000640000060020 */
[----:B01----:R-:W-:Y:S05]  /*95b0*/  ENDCOLLECTIVE ;  /* 0x000000000000791b */ /* 0x003fea0003800000 */
.L_x_853:
[----:B------:R-:W-:-:S05]  /*95c0*/  FADD.FTZ R19, R18, R19 ;  /* 0x0000001312137221 */ /* 0x000fca0000010000 */
[----:B------:R-:W-:Y:S02]  /*95d0*/  MOV R30, R19 ;  /* 0x00000013001e7202 */ /* 0x000fe40000000f00 */
[----:B------:R-:W-:-:S07]  /*95e0*/  MOV R25, R29 ;  /* 0x0000001d00197202 */ /* 0x000fce0000000f00 */
[----:B------:R-:W-:Y:S05]  /*95f0*/  WARPSYNC.COLLECTIVE R27, `(.L_x_854) ;  /* 0x000000001b087348 */ /* 0x000fea0003c00000 */
[----:B------:R0:W1:Y:S02]  /*9600*/  SHFL.BFLY P3, R29, R30, R31, R32 ;  /* 0x0c00001f1e1d7389 */ /* 0x0000640000060020 */
[----:B01----:R-:W-:Y:S05]  /*9610*/  ENDCOLLECTIVE ;  /* 0x000000000000791b */ /* 0x003fea0003800000 */
.L_x_854:
[----:B------:R-:W-:Y:S01]  /*9620*/  FADD.FTZ R25, R24, R25 ;  /* 0x0000001918197221 */ /* 0x000fe20000010000 */
[----:B------:R-:W-:-:S04]  /*9630*/  HFMA2 R31, -RZ, RZ, 0, 5.9604644775390625e-08 ;  /* 0x00000001ff1f7431 */ /* 0x000fc800000001ff */
[----:B------:R-:W-:Y:S02]  /*9640*/  MOV R30, R25 ;  /* 0x00000019001e7202 */ /* 0x000fe40000000f00 */
[----:B------:R-:W-:-:S07]  /*9650*/  MOV R10, R29 ;  /* 0x0000001d000a7202 */ /* 0x000fce0000000f00 */
[----:B------:R-:W-:Y:S05]  /*9660*/  WARPSYNC.COLLECTIVE R27, `(.L_x_855) ;  /* 0x000000001b087348 */ /* 0x000fea0003c00000 */
[----:B------:R0:W1:Y:S02]  /*9670*/  SHFL.BFLY P3, R29, R30, R31, R32 ;  /* 0x0c00001f1e1d7389 */ /* 0x0000640000060020 */
[----:B01----:R-:W-:Y:S05]  /*9680*/  ENDCOLLECTIVE ;  /* 0x000000000000791b */ /* 0x003fea0003800000 */
.L_x_855:
[----:B------:R-:W-:-:S05]  /*9690*/  FADD.FTZ R10, R19, R10 ;  /* 0x0000000a130a7221 */ /* 0x000fca0000010000 */
[----:B------:R-:W-:Y:S02]  /*96a0*/  MOV R30, R10 ;  /* 0x0000000a001e7202 */ /* 0x000fe40000000f00 */
[----:B------:R-:W-:-:S07]  /*96b0*/  MOV R28, R29 ;  /* 0x0000001d001c7202 */ /* 0x000fce0000000f00 */
[----:B------:R-:W-:Y:S05]  /*96c0*/  WARPSYNC.COLLECTIVE R27, `(.L_x_856) ;  /* 0x000000001b087348 */ /* 0x000fea0003c00000 */
[----:B------:R0:W1:Y:S02]  /*96d0*/  SHFL.BFLY P3, R29, R30, R31, R32 ;  /* 0x0c00001f1e1d7389 */ /* 0x0000640000060020 */
[----:B01----:R-:W-:Y:S05]  /*96e0*/  ENDCOLLECTIVE ;  /* 0x000000000000791b */ /* 0x003fea0003800000 */
.L_x_856:
[----:B------:R-:W-:Y:S01]  /*96f0*/  FADD.FTZ R28, R25, R28 ;  /* 0x0000001c191c7221 */ /* 0x000fe20000010000 */
[----:B------:R-:W-:Y:S01]  /*9700*/  MOV R11, R29 ;  /* 0x0000001d000b7202 */ /* 0x000fe20000000f00 */
[----:B------:R-:W-:Y:S06]  /*9710*/  BRA `(.L_x_857) ;  /* 0xfffffff800c07947 */ /* 0x000fec000383ffff */
.L_x_858:
        /* <DEDUP_REMOVED lines=14> */
.L_x_1112:


//--------------------- .text._ZN13group_norm_v218gn_bwd_cuda_kernelI6__halfLi480ELi2ELi16ELi120ELi1024ELb1ELb1ELi16ELi960ELi960ELi4ELb1ELi3ELb0ELb0ELNS_15WgradSyncMethodE2ENS_16CompileConditionILi1000EEEEEvPT_S6_S6_PKS5_S8_S8_S8_PKfflPfPj --------------------------
	.section	.text._ZN13group_norm_v218gn_bwd_cuda_kernelI6__halfLi480ELi2ELi16ELi120ELi1024ELb1ELb1ELi16ELi960ELi960ELi4ELb1ELi3ELb0ELb0ELNS_15WgradSyncMethodE2ENS_16CompileConditionILi1000EEEEEvPT_S6_S6_PKS5_S8_S8_S8_PKfflPfPj,"ax",@progbits
	.align	128
        .global         _ZN13group_norm_v218gn_bwd_cuda_kernelI6__halfLi480ELi2ELi16ELi120ELi1024ELb1ELb1ELi16ELi960ELi960ELi4ELb1ELi3ELb0ELb0ELNS_15WgradSyncMethodE2ENS_16CompileConditionILi1000EEEEEvPT_S6_S6_PKS5_S8_S8_S8_PKfflPfPj
        .type           _ZN13group_norm_v218gn_bwd_cuda_kernelI6__halfLi480ELi2ELi16ELi120ELi1024ELb1ELb1ELi16ELi960ELi960ELi4ELb1ELi3ELb0ELb0ELNS_15WgradSyncMethodE2ENS_16CompileConditionILi1000EEEEEvPT_S6_S6_PKS5_S8_S8_S8_PKfflPfPj,@function
        .size           _ZN13group_norm_v218gn_bwd_cuda_kernelI6__halfLi480ELi2ELi16ELi120ELi1024ELb1ELb1ELi16ELi960ELi960ELi4ELb1ELi3ELb0ELb0ELNS_15WgradSyncMethodE2ENS_16CompileConditionILi1000EEEEEvPT_S6_S6_PKS5_S8_S8_S8_PKfflPfPj,(.L_x_1113 - _ZN13group_norm_v218gn_bwd_cuda_kernelI6__halfLi480ELi2ELi16ELi120ELi1024ELb1ELb1ELi16ELi960ELi960ELi4ELb1ELi3ELb0ELb0ELNS_15WgradSyncMethodE2ENS_16CompileConditionILi1000EEEEEvPT_S6_S6_PKS5_S8_S8_S8_PKfflPfPj)
        .other          _ZN13group_norm_v218gn_bwd_cuda_kernelI6__halfLi480ELi2ELi16ELi120ELi1024ELb1ELb1ELi16ELi960ELi960ELi4ELb1ELi3ELb0ELb0ELNS_15WgradSyncMethodE2ENS_16CompileConditionILi1000EEEEEvPT_S6_S6_PKS5_S8_S8_S8_PKfflPfPj,@"STO_CUDA_ENTRY STV_DEFAULT"
_ZN13group_norm_v218gn_bwd_cuda_kernelI6__halfLi480ELi2ELi16ELi120ELi1024ELb1ELb1ELi16ELi960ELi960ELi4ELb1ELi3ELb0ELb0ELNS_15WgradSyncMethodE2ENS_16CompileConditionILi1000EEEEEvPT_S6_S6_PKS5_S8_S8_S8_PKfflPfPj:
.text._ZN13group_norm_v218gn_bwd_cuda_kernelI6__halfLi480ELi2ELi16ELi120ELi1024ELb1ELb1ELi16ELi960ELi960ELi4ELb1ELi3ELb0ELb0ELNS_15WgradSyncMethodE2ENS_16CompileConditionILi1000EEEEEvPT_S6_S6_PKS5_S8_S8_S8_PKfflPfPj:
        /* <DEDUP_REMOVED lines=31> */
.L_x_861:
        /* <DEDUP_REMOVED lines=8> */
.L_x_860:
[----:B------:R-:W-:Y:S05]  /*0270*/  WARPSYNC.ALL ;  /* 0x0000000000007948 */ /* 0x000fea0003800000 */
[----:B------:R-:W-:Y:S06]  /*0280*/  BAR.SYNC.DEFER_BLOCKING 0x0 ;  /* 0x0000000000007b1d */ /* 0x000fec0000010000 */
[----:B------:R-:W-:Y:S05]  /*0290*/  BRA `(.L_x_862) ;  /* 0x0000005400987947 */ /* 0x000fea0003800000 */
.L_x_859:
        /* <DEDUP_REMOVED lines=18> */
.L_x_873:
[----:B0-----:R-:W2:Y:S01]  /*03c0*/  LDL R2, [R1+0x94] ;  /* 0x0000940001027983 */ /* 0x001ea20000100800 */
[----:B------:R-:W-:Y:S01]  /*03d0*/  ULOP3.LUT UR6, UR15, 0x1, URZ, 0xc0, !UPT ;  /* 0x000000010f067892 */ /* 0x000fe2000f8ec0ff */
[----:B------:R-:W-:Y:S01]  /*03e0*/  HFMA2 R43, -RZ, RZ, 0, 0 ;  /* 0x00000000ff2b7431 */ /* 0x000fe200000001ff */
[----:B------:R-:W-:Y:S01]  /*03f0*/  USHF.R.U64 UR13, UR15, 0x1, UR5 ;  /* 0x000000010f0d7899 */ /* 0x000fe20008001205 */
[----:B------:R-:W0:Y:S01]  /*0400*/  LDC.64 R16, c[0x0][0x3a8] ;  /* 0x0000ea00ff107b82 */ /* 0x000e220000000a00 */
[----:B------:R-:W-:Y:S01]  /*0410*/  UIMAD UR6, UR6, 0x3c0, URZ ;  /* 0x000003c0060678a4 */ /* 0x000fe2000f8e02ff */
[----:B-1----:R-:W1:Y:S03]  /*0420*/  LDCU.64 UR10, c[0x0][0x3b8] ;  /* 0x00007700ff0a77ac */ /* 0x002e660008000a00 */
[----:B------:R-:W-:Y:S01]  /*0430*/  MOV R5, UR13 ;  /* 0x0000000d00057c02 */ /* 0x000fe20008000f00 */
[----:B------:R-:W-:Y:S01]  /*0440*/  USHF.R.U32.HI UR14, URZ, 0x1, UR5 ;  /* 0x00000001ff0e7899 */ /* 0x000fe20008011605 */
[----:B------:R-:W-:Y:S01]  /*0450*/  MOV R8, UR13 ;  /* 0x0000000d00087c02 */ /* 0x000fe20008000f00 */
[----:B------:R-:W3:Y:S04]  /*0460*/  LDCU.64 UR16, c[0x0][0x3a0] ;  /* 0x00007400ff1077ac */ /* 0x000ee80008000a00 */
[----:B------:R-:W-:Y:S01]  /*0470*/  MOV R7, UR14 ;  /* 0x0000000e00077c02 */ /* 0x000fe20008000f00 */
[----:B------:R-:W-:Y:S01]  /*0480*/  UIMAD UR7, UR14, 0x1e0000, URZ ;  /* 0x001e00000e0778a4 */ /* 0x000fe2000f8e02ff */
[----:B------:R-:W4:Y:S01]  /*0490*/  LDCU.64 UR20, c[0x0][0x3d0] ;  /* 0x00007a00ff1477ac */ /* 0x000f220008000a00 */
[----:B--2---:R-:W-:-:S05]  /*04a0*/  LEA R42, R2, UR6, 0x2 ;  /* 0x00000006022a7c11 */ /* 0x004fca000f8e10ff */
[----:B------:R-:W-:-:S05]  /*04b0*/  IMAD.HI.U32 R2, R42, -0x77777777, RZ ;  /* 0x888888892a027827 */ /* 0x000fca00078e00ff */
[----:B------:R-:W-:-:S04]  /*04c0*/  SHF.R.U32.HI R3, RZ, 0x6, R2 ;  /* 0x00000006ff037819 */ /* 0x000fc80000011602 */
[----:B------:R-:W-:Y:S01]  /*04d0*/  SHF.L.U32 R2, R3, 0x1, RZ ;  /* 0x0000000103027819 */ /* 0x000fe200000006ff */
[----:B------:R2:W-:Y:S03]  /*04e0*/  STL [R1+0x90], R3 ;  /* 0x0000900301007387 */ /* 0x0005e60000100800 */
[----:B------:R-:W-:Y:S01]  /*04f0*/  LEA R5, P0, R5, R2, 0x5 ;  /* 0x0000000205057211 */ /* 0x000fe200078028ff */
[----:B------:R3:W-:Y:S01]  /*0500*/  STL [R1+0x98], R0 ;  /* 0x0000980001007387 */ /* 0x0007e20000100800 */
[----:B------:R-:W-:Y:S02]  /*0510*/  SHF.L.U32 R2, R0, 0x4, RZ ;  /* 0x0000000400027819 */ /* 0x000fe400000006ff */
[----:B------:R-:W-:Y:S02]  /*0520*/  LEA.HI.X R8, R8, RZ, R7, 0x5, P0 ;  /* 0x000000ff08087211 */ /* 0x000fe400000f2c07 */
[----:B------:R-:W4:Y:S01]  /*0530*/  LDC.64 R6, c[0x0][0x3b0] ;  /* 0x0000ec00ff067b82 */ /* 0x000f220000000a00 */
[----:B--2---:R-:W2:Y:S02]  /*0540*/  S2R R3, SR_TID.X ;  /* 0x0000000000037919 */ /* 0x004ea40000002100 */
[----:B--2---:R-:W-:-:S02]  /*0550*/  LOP3.LUT R4, R3, 0xffff, RZ, 0xc0, !PT ;  /* 0x0000ffff03047812 */ /* 0x004fc400078ec0ff */
[----:B------:R-:W-:-:S03]  /*0560*/  MOV R3, UR13 ;  /* 0x0000000d00037c02 */ /* 0x000fc60008000f00 */
[----:B------:R-:W-:-:S05]  /*0570*/  IMAD R4, R4, 0x445, RZ ;  /* 0x0000044504047824 */ /* 0x000fca00078e02ff */
[----:B------:R-:W-:-:S04]  /*0580*/  SHF.R.U32.HI R4, RZ, 0x12, R4 ;  /* 0x00000012ff047819 */ /* 0x000fc80000011604 */
[----:B------:R-:W-:Y:S01]  /*0590*/  LOP3.LUT R4, R4, 0x3f0, R2, 0xf8, !PT ;  /* 0x000003f004047812 */ /* 0x000fe200078ef802 */
[----:B------:R-:W-:-:S04]  /*05a0*/  IMAD.WIDE.U32 R2, R3, 0x1e0000, R42 ;  /* 0x001e000003027825 */ /* 0x000fc800078e002a */
[----:B------:R-:W-:Y:S01]  /*05b0*/  IMAD R9, R4, 0x780, RZ ;  /* 0x0000078004097824 */ /* 0x000fe200078e02ff */
[----:B-1----:R-:W-:-:S04]  /*05c0*/  LEA R4, P0, R5, UR10, 0x2 ;  /* 0x0000000a05047c11 */ /* 0x002fc8000f8010ff */
[----:B------:R-:W-:Y:S01]  /*05d0*/  LEA.HI.X R5, R5, UR11, R8, 0x2, P0 ;  /* 0x0000000b05057c11 */ /* 0x000fe200080f1408 */
[C---:B0-----:R-:W-:Y:S01]  /*05e0*/  IMAD.WIDE.U32 R16, R42.reuse, 0x2, R16 ;  /* 0x000000022a107825 */ /* 0x041fe200078e0010 */
[----:B------:R-:W-:Y:S01]  /*05f0*/  IADD3 R2, P1, PT, R9, R2, RZ ;  /* 0x0000000209027210 */ /* 0x000fe20007f3e0ff */
[----:B------:R-:W0:Y:S03]  /*0600*/  LDCU.64 UR10, c[0x0][0x398] ;  /* 0x00007300ff0a77ac */ /* 0x000e260008000a00 */
[----:B------:R-:W2:Y:S01]  /*0610*/  LDG.E.64.CONSTANT R4, desc[UR18][R4.64] ;  /* 0x0000001204047981 */ /* 0x000ea2000c1e9b00 */
[----:B------:R-:W-:Y:S01]  /*0620*/  IADD3.X R3, PT, PT, R3, UR7, RZ, P1, !PT ;  /* 0x0000000703037c10 */ /* 0x000fe20008ffe4ff */
[----:B----4-:R-:W-:Y:S01]  /*0630*/  IMAD.WIDE.U32 R42, R42, 0x2, R6 ;  /* 0x000000022a2a7825 */ /* 0x010fe200078e0006 */
[C---:B------:R-:W-:Y:S01]  /*0640*/  SHF.L.U32 R18, R2.reuse, 0x1, RZ ;  /* 0x0000000102127819 */ /* 0x040fe200000006ff */
[----:B------:R-:W4:Y:S01]  /*0650*/  LDG.E.64.CONSTANT R16, desc[UR18][R16.64] ;  /* 0x0000001210107981 */ /* 0x000f22000c1e9b00 */
[----:B---3--:R-:W-:Y:S01]  /*0660*/  SHF.L.U64.HI R0, R2, 0x1, R3 ;  /* 0x0000000102007819 */ /* 0x008fe20000010203 */
[----:B------:R-:W2:Y:S01]  /*0670*/  LDCU UR7, c[0x0][0x3c0] ;  /* 0x00007800ff0777ac */ /* 0x000ea20008000800 */
[----:B------:R-:W-:Y:S01]  /*0680*/  IADD3 R24, P0, PT, R18, UR16, RZ ;  /* 0x0000001012187c10 */ /* 0x000fe2000ff1e0ff */
[----:B------:R-:W3:Y:S03]  /*0690*/  LDG.E.64.CONSTANT R42, desc[UR18][R42.64] ;  /* 0x000000122a2a7981 */ /* 0x000ee6000c1e9b00 */
[----:B------:R-:W-:-:S05]  /*06a0*/  IADD3.X R25, PT, PT, R0, UR17, RZ, P0, !PT ;  /* 0x0000001100197c10 */ /* 0x000fca00087fe4ff */
[----:B------:R-:W4:Y:S04]  /*06b0*/  LDG.E.64.CONSTANT R12, desc[UR18][R24.64] ;  /* 0x00000012180c7981 */ /* 0x000f28000c1e9b00 */
[----:B------:R-:W3:Y:S01]  /*06c0*/  LDG.E.64.CONSTANT R20, desc[UR18][R24.64+0x1e00] ;  /* 0x001e001218147981 */ /* 0x000ee2000c1e9b00 */
[----:B0-----:R-:W-:-:S03]  /*06d0*/  IADD3 R38, P0, PT, R18, UR10, RZ ;  /* 0x0000000a12267c10 */ /* 0x001fc6000ff1e0ff */
[----:B------:R-:W3:Y:S01]  /*06e0*/  LDG.E.64.CONSTANT R10, desc[UR18][R24.64+0x3c00] ;  /* 0x003c0012180a7981 */ /* 0x000ee2000c1e9b00 */
[----:B------:R-:W-:-:S03]  /*06f0*/  IADD3.X R39, PT, PT, R0, UR11, RZ, P0, !PT ;  /* 0x0000000b00277c10 */ /* 0x000fc600087fe4ff */
[----:B------:R0:W-:Y:S04]  /*0700*/  STL [R1+0x88], R18 ;  /* 0x0000881201007387 */ /* 0x0001e80000100800 */
[----:B------:R1:W-:Y:S04]  /*0710*/  STL [R1+0x8c], R0 ;  /* 0x00008c0001007387 */ /* 0x0003e80000100800 */
[----:B------:R-:W3:Y:S04]  /*0720*/  LDG.E.64.CONSTANT R14, desc[UR18][R24.64+0x5a00] ;  /* 0x005a0012180e7981 */ /* 0x000ee8000c1e9b00 */
[----:B------:R-:W3:Y:S04]  /*0730*/  LDG.E.64.CONSTANT R22, desc[UR18][R38.64] ;  /* 0x0000001226167981 */ /* 0x000ee8000c1e9b00 */
[----:B0-----:R-:W3:Y:S04]  /*0740*/  LDG.E.64.CONSTANT R18, desc[UR18][R38.64+0x1e00] ;  /* 0x001e001226127981 */ /* 0x001ee8000c1e9b00 */
[----:B------:R-:W3:Y:S04]  /*0750*/  LDG.E.64.CONSTANT R6, desc[UR18][R24.64+0x7800] ;  /* 0x0078001218067981 */ /* 0x000ee8000c1e9b00 */
[----:B------:R-:W3:Y:S04]  /*0760*/  LDG.E.64.CONSTANT R34, desc[UR18][R38.64+0x3c00] ;  /* 0x003c001226227981 */ /* 0x000ee8000c1e9b00 */
[----:B------:R-:W3:Y:S04]  /*0770*/  LDG.E.64.CONSTANT R32, desc[UR18][R38.64+0x5a00] ;  /* 0x005a001226207981 */ /* 0x000ee8000c1e9b00 */
[----:B------:R-:W3:Y:S04]  /*0780*/  LDG.E.64.CONSTANT R8, desc[UR18][R24.64+0x9600] ;  /* 0x0096001218087981 */ /* 0x000ee8000c1e9b00 */
[----:B------:R-:W3:Y:S04]  /*0790*/  LDG.E.64.CONSTANT R28, desc[UR18][R24.64+0xb400] ;  /* 0x00b40012181c7981 */ /* 0x000ee8000c1e9b00 */
[----:B------:R-:W3:Y:S01]  /*07a0*/  LDG.E.64.CONSTANT R24, desc[UR18][R24.64+0xd200] ;  /* 0x00d2001218187981 */ /* 0x000ee2000c1e9b00 */
[----:B--2---:R-:W-:-:S06]  /*07b0*/  FADD.FTZ R2, R5, UR7 ;  /* 0x0000000705027e21 */ /* 0x004fcc0008010000 */
[----:B------:R-:W1:Y:S01]  /*07c0*/  MUFU.RSQ R2, R2 ;  /* 0x0000000200027308 */ /* 0x000e620000001400 */
[----:B----4-:R-:W-:-:S05]  /*07d0*/  HADD2.F32 R3, -RZ, R12.H0_H0 ;  /* 0x2000000cff037230 */ /* 0x010fca0000004100 */
[----:B------:R-:W-:Y:S01]  /*07e0*/  FADD.FTZ R3, -R4, R3 ;  /* 0x0000000304037221 */ /* 0x000fe20000010100 */
[----:B------:R-:W-:-:S03]  /*07f0*/  HADD2.F32 R51, -RZ, R16.H0_H0 ;  /* 0x20000010ff337230 */ /* 0x000fc60000004100 */
[----:B-1----:R-:W-:Y:S01]  /*0800*/  FMUL.FTZ R0, R2, R3 ;  /* 0x0000000302007220 */ /* 0x002fe20000410000 */
[----:B------:R-:W-:Y:S02]  /*0810*/  HADD2.F32 R3, -RZ, R12.H1_H1 ;  /* 0x3000000cff037230 */ /* 0x000fe40000004100 */
[----:B---3--:R-:W-:Y:S02]  /*0820*/  HADD2.F32 R26, -RZ, R42.H0_H0 ;  /* 0x2000002aff1a7230 */ /* 0x008fe40000004100 */
[----:B------:R-:W-:Y:S02]  /*0830*/  HADD2.F32 R5, -RZ, R13.H0_H0 ;  /* 0x2000000dff057230 */ /* 0x000fe40000004100 */
[----:B------:R-:W-:Y:S01]  /*0840*/  FADD.FTZ R3, -R4, R3 ;  /* 0x0000000304037221 */ /* 0x000fe20000010100 */
[--C-:B------:R-:W-:Y:S01]  /*0850*/  HADD2.F32 R40, -RZ, R16.reuse.H0_H0 ;  /* 0x20000010ff287230 */ /* 0x100fe20000004100 */
[----:B------:R0:W-:Y:S01]  /*0860*/  STL [R1+0x84], R0 ;  /* 0x0000840001007387 */ /* 0x0001e20000100800 */
[----:B------:R-:W-:Y:S01]  /*0870*/  FFMA.FTZ R51, R0, R51, R26 ;  /* 0x0000003300337223 */ /* 0x000fe2000001001a */
[----:B------:R-:W-:-:S02]  /*0880*/  HADD2.F32 R31, -RZ, R16.H1_H1 ;  /* 0x30000010ff1f7230 */ /* 0x000fc40000004100 */
[----:B------:R-:W-:Y:S01]  /*0890*/  FADD.FTZ R5, -R4, R5 ;  /* 0x0000000504057221 */ /* 0x000fe20000010100 */
[C---:B------:R-:W-:Y:S01]  /*08a0*/  FMUL.FTZ R12, R2.reuse, R3 ;  /* 0x00000003020c7220 */ /* 0x040fe20000410000 */
[----:B------:R-:W-:Y:S01]  /*08b0*/  HADD2.F32 R36, -RZ, R17.H1_H1 ;  /* 0x30000011ff247230 */ /* 0x000fe20000004100 */
[----:B------:R-:W-:Y:S01]  /*08c0*/  STL [R1+0x60], R40 ;  /* 0x0000602801007387 */ /* 0x000fe20000100800 */
[----:B------:R-:W-:Y:S02]  /*08d0*/  HADD2.F32 R13, -RZ, R13.H1_H1 ;  /* 0x3000000dff0d7230 */ /* 0x000fe40000004100 */
[----:B0-----:R-:W-:Y:S02]  /*08e0*/  HADD2.F32 R0, -RZ, R17.H0_H0 ;  /* 0x20000011ff007230 */ /* 0x001fe40000004100 */
[----:B------:R-:W-:Y:S01]  /*08f0*/  FMUL.FTZ R5, R2, R5 ;  /* 0x0000000502057220 */ /* 0x000fe20000410000 */
[----:B------:R-:W-:Y:S01]  /*0900*/  HADD2.F32 R37, -RZ, R43.H0_H0 ;  /* 0x2000002bff257230 */ /* 0x000fe20000004100 */
[----:B------:R-:W-:Y:S01]  /*0910*/  STL [R1+0x30], R31 ;  /* 0x0000301f01007387 */ /* 0x000fe20000100800 */
[----:B------:R-:W-:-:S03]  /*0920*/  FADD.FTZ R3, -R4, R13 ;  /* 0x0000000d04037221 */ /* 0x000fc60000010100 */
[----:B------:R-:W-:Y:S01]  /*0930*/  STL [R1+0x34], R0 ;  /* 0x0000340001007387 */ /* 0x000fe20000100800 */
[----:B------:R-:W-:-:S03]  /*0940*/  FFMA.FTZ R13, R5, R0, R37 ;  /* 0x00000000050d7223 */ /* 0x000fc60000010025 */
[----:B------:R-:W-:Y:S04]  /*0950*/  STL [R1+0x74], R12 ;  /* 0x0000740c01007387 */ /* 0x000fe80000100800 */
[----:B------:R-:W-:Y:S04]  /*0960*/  STL [R1+0x40], R36 ;  /* 0x0000402401007387 */ /* 0x000fe80000100800 */
[----:B------:R0:W-:Y:S01]  /*0970*/  STL [R1+0x80], R5 ;  /* 0x0000800501007387 */ /* 0x0001e20000100800 */
[----:B------:R-:W-:Y:S02]  /*0980*/  HADD2.F32 R30, -RZ, R42.H1_H1 ;  /* 0x3000002aff1e7230 */ /* 0x000fe40000004100 */
[----:B------:R-:W-:Y:S01]  /*0990*/  FMUL.FTZ R3, R2, R3 ;  /* 0x0000000302037220 */ /* 0x000fe20000410000 */
[----:B------:R-:W-:-:S02]  /*09a0*/  HADD2.F32 R43, -RZ, R43.H1_H1 ;  /* 0x3000002bff2b7230 */ /* 0x000fc40000004100 */
[--C-:B------:R-:W-:Y:S02]  /*09b0*/  HADD2.F32 R27, -RZ, R20.reuse.H1_H1 ;  /* 0x30000014ff1b7230 */ /* 0x100fe40000004100 */
[----:B0-----:R-:W-:Y:S02]  /*09c0*/  HADD2.F32 R5, -RZ, R20.H0_H0 ;  /* 0x20000014ff057230 */ /* 0x001fe40000004100 */
[----:B------:R-:W-:Y:S01]  /*09d0*/  FFMA.FTZ R17, R12, R31, R30 ;  /* 0x0000001f0c117223 */ /* 0x000fe2000001001e */
[----:B------:R0:W-:Y:S02]  /*09e0*/  STL [R1+0x7c], R3 ;  /* 0x00007c0301007387 */ /* 0x0001e40000100800 */
[C---:B------:R-:W-:Y:S01]  /*09f0*/  FADD.FTZ R5, -R4.reuse, R5 ;  /* 0x0000000504057221 */ /* 0x040fe20000010100 */
[----:B------:R-:W-:Y:S01]  /*0a00*/  FFMA.FTZ R52, R3, R36, R43 ;  /* 0x0000002403347223 */ /* 0x000fe2000001002b */
[----:B------:R-:W-:Y:S02]  /*0a10*/  FADD.FTZ R27, -R4, R27 ;  /* 0x0000001b041b7221 */ /* 0x000fe40000010100 */
[----:B------:R-:W-:Y:S01]  /*0a20*/  FMUL.FTZ R12, R2, R5 ;  /* 0x00000005020c7220 */ /* 0x000fe20000410000 */
[----:B0-----:R-:W-:-:S04]  /*0a30*/  HADD2.F32 R3, -RZ, R42.H0_H0 ;  /* 0x2000002aff037230 */ /* 0x001fc80000004100 */
[----:B------:R0:W-:Y:S01]  /*0a40*/  STL [R1+0x70], R12 ;  /* 0x0000700c01007387 */ /* 0x0001e20000100800 */
[----:B------:R-:W-:Y:S01]  /*0a50*/  FFMA.FTZ R20, R40, R12, R3 ;  /* 0x0000000c28147223 */ /* 0x000fe20000010003 */
[----:B0-----:R-:W-:Y:S02]  /*0a60*/  FMUL.FTZ R12, R2, R27 ;  /* 0x0000001b020c7220 */ /* 0x001fe40000410000 */
[----:B------:R-:W2:Y:S01]  /*0a70*/  LDG.E.64.CONSTANT R26, desc[UR18][R38.64+0x7800] ;  /* 0x00780012261a7981 */ /* 0x000ea2000c1e9b00 */
[--C-:B------:R-:W-:Y:S02]  /*0a80*/  HADD2.F32 R5, -RZ, R21.reuse.H0_H0 ;  /* 0x20000015ff057230 */ /* 0x100fe40000004100 */
[----:B------:R-:W-:-:S03]  /*0a90*/  HADD2.F32 R21, -RZ, R21.H1_H1 ;  /* 0x30000015ff157230 */ /* 0x000fc60000004100 */
[----:B------:R-:W-:Y:S01]  /*0aa0*/  FADD.FTZ R5, -R4, R5 ;  /* 0x0000000504057221 */ /* 0x000fe20000010100 */
[----:B------:R0:W-:Y:S01]  /*0ab0*/  STL [R1+0x78], R12 ;  /* 0x0000780c01007387 */ /* 0x0001e20000100800 */
[----:B------:R-:W-:Y:S02]  /*0ac0*/  FFMA.FTZ R44, R31, R12, R30 ;  /* 0x0000000c1f2c7223 */ /* 0x000fe4000001001e */
[----:B------:R-:W-:Y:S01]  /*0ad0*/  FMUL.FTZ R16, R2, R5 ;  /* 0x0000000502107220 */ /* 0x000fe20000410000 */
[----:B------:R-:W-:Y:S02]  /*0ae0*/  HADD2.F32 R5, -RZ, R10.H0_H0 ;  /* 0x2000000aff057230 */ /* 0x000fe40000004100 */
[----:B0-----:R-:W-:-:S03]  /*0af0*/  FADD.FTZ R12, -R4, R21 ;  /* 0x00000015040c7221 */ /* 0x001fc60000010100 */
[----:B------:R-:W-:Y:S01]  /*0b00*/  FADD.FTZ R5, -R4, R5 ;  /* 0x0000000504057221 */ /* 0x000fe20000010100 */
[----:B------:R-:W-:Y:S01]  /*0b10*/  FMUL.FTZ R12, R2, R12 ;  /* 0x0000000c020c7220 */ /* 0x000fe20000410000 */
[----:B------:R-:W-:Y:S01]  /*0b20*/  FMUL.FTZ R58, R51, -1.4426950216293334961 ;  /* 0xbfb8aa3b333a7820 */ /* 0x000fe20000410000 */
[----:B------:R-:W-:Y:S02]  /*0b30*/  STL [R1+0x6c], R16 ;  /* 0x00006c1001007387 */ /* 0x000fe40000100800 */
[----:B------:R-:W-:Y:S02]  /*0b40*/  FFMA.FTZ R46, R36, R12, R43 ;  /* 0x0000000c242e7223 */ /* 0x000fe4000001002b */
[----:B------:R0:W-:Y:S01]  /*0b50*/  STL [R1+0x68], R12 ;  /* 0x0000680c01007387 */ /* 0x0001e20000100800 */
[----:B------:R-:W1:Y:S01]  /*0b60*/  MUFU.EX2 R58, R58 ;  /* 0x0000003a003a7308 */ /* 0x000e620000000800 */
[----:B0-----:R-:W-:Y:S01]  /*0b70*/  FMUL.FTZ R12, R2, R5 ;  /* 0x00000005020c7220 */ /* 0x001fe20000410000 */
[----:B------:R-:W-:-:S03]  /*0b80*/  HADD2.F32 R5, -RZ, R11.H0_H0 ;  /* 0x2000000bff057230 */ /* 0x000fc60000004100 */
[----:B------:R-:W-:Y:S01]  /*0b90*/  FFMA.FTZ R41, R40, R12, R3 ;  /* 0x0000000c28297223 */ /* 0x000fe20000010003 */
[----:B------:R0:W-:Y:S01]  /*0ba0*/  STL [R1+0x64], R12 ;  /* 0x0000640c01007387 */ /* 0x0001e20000100800 */
[----:B------:R-:W-:Y:S01]  /*0bb0*/  FMUL.FTZ R59, R17, -1.4426950216293334961 ;  /* 0xbfb8aa3b113b7820 */ /* 0x000fe20000410000 */
[----:B------:R-:W-:Y:S01]  /*0bc0*/  FADD.FTZ R5, -R4, R5 ;  /* 0x0000000504057221 */ /* 0x000fe20000010100 */
[----:B------:R-:W-:Y:S01]  /*0bd0*/  FMUL.FTZ R57, R13, -1.4426950216293334961 ;  /* 0xbfb8aa3b0d397820 */ /* 0x000fe20000410000 */
[----:B------:R-:W-:Y:S02]  /*0be0*/  HADD2.F32 R10, -RZ, R10.H1_H1 ;  /* 0x3000000aff0a7230 */ /* 0x000fe40000004100 */
[----:B0-----:R-:W-:Y:S02]  /*0bf0*/  HADD2.F32 R12, -RZ, R11.H1_H1 ;  /* 0x3000000bff0c7230 */ /* 0x001fe40000004100 */
[----:B------:R-:W-:-:S03]  /*0c00*/  FMUL.FTZ R11, R2, R5 ;  /* 0x00000005020b7220 */ /* 0x000fc60000410000 */
[----:B------:R-:W-:Y:S01]  /*0c10*/  FADD.FTZ R12, -R4, R12 ;  /* 0x0000000c040c7221 */ /* 0x000fe20000010100 */
[--C-:B------:R-:W-:Y:S01]  /*0c20*/  HADD2.F32 R5, -RZ, R14.reuse.H0_H0 ;  /* 0x2000000eff057230 */ /* 0x100fe20000004100 */
[----:B------:R-:W-:Y:S02]  /*0c30*/  MUFU.EX2 R59, R59 ;  /* 0x0000003b003b7308 */ /* 0x000fe40000000800 */
[----:B------:R-:W-:Y:S01]  /*0c40*/  FMUL.FTZ R21, R2, R12 ;  /* 0x0000000c02157220 */ /* 0x000fe20000410000 */
[----:B------:R-:W-:Y:S02]  /*0c50*/  HADD2.F32 R12, -RZ, R14.H1_H1 ;  /* 0x3000000eff0c7230 */ /* 0x000fe40000004100 */
[C---:B------:R-:W-:Y:S01]  /*0c60*/  FADD.FTZ R10, -R4.reuse, R10 ;  /* 0x0000000a040a7221 */ /* 0x040fe20000010100 */
[----:B------:R-:W-:Y:S02]  /*0c70*/  HADD2.F32 R14, -RZ, R15.H0_H0 ;  /* 0x2000000fff0e7230 */ /* 0x000fe40000004100 */
[----:B------:R-:W0:Y:S01]  /*0c80*/  MUFU.EX2 R57, R57 ;  /* 0x0000003900397308 */ /* 0x000e220000000800 */
[----:B------:R-:W-:Y:S01]  /*0c90*/  FADD.FTZ R5, -R4, R5 ;  /* 0x0000000504057221 */ /* 0x000fe20000010100 */
[----:B------:R-:W-:Y:S01]  /*0ca0*/  FMUL.FTZ R10, R2, R10 ;  /* 0x0000000a020a7220 */ /* 0x000fe20000410000 */
[----:B------:R-:W-:Y:S01]  /*0cb0*/  FADD.FTZ R12, -R4, R12 ;  /* 0x0000000c040c7221 */ /* 0x000fe20000010100 */
[----:B-1----:R-:W-:Y:S01]  /*0cc0*/  FADD.FTZ R58, R58, 1 ;  /* 0x3f8000003a3a7421 */ /* 0x002fe20000010000 */
[----:B------:R-:W-:Y:S01]  /*0cd0*/  FMUL.FTZ R55, R44, -1.4426950216293334961 ;  /* 0xbfb8aa3b2c377820 */ /* 0x000fe20000410000 */
[----:B------:R-:W-:Y:S01]  /*0ce0*/  FADD.FTZ R14, -R4, R14 ;  /* 0x0000000e040e7221 */ /* 0x000fe20000010100 */
[----:B------:R-:W-:Y:S01]  /*0cf0*/  FMUL.FTZ R5, R2, R5 ;  /* 0x0000000502057220 */ /* 0x000fe20000410000 */
[----:B------:R-:W-:Y:S01]  /*0d00*/  FMUL.FTZ R54, R46, -1.4426950216293334961 ;  /* 0xbfb8aa3b2e367820 */ /* 0x000fe20000410000 */
[----:B------:R-:W-:Y:S01]  /*0d10*/  FMUL.FTZ R12, R2, R12 ;  /* 0x0000000c020c7220 */ /* 0x000fe20000410000 */
[----:B------:R-:W-:Y:S01]  /*0d20*/  FMUL.FTZ R56, R52, -1.4426950216293334961 ;  /* 0xbfb8aa3b34387820 */ /* 0x000fe20000410000 */
[----:B------:R-:W-:Y:S01]  /*0d30*/  STL [R1+0x5c], R10 ;  /* 0x00005c0a01007387 */ /* 0x000fe20000100800 */
[----:B------:R-:W-:Y:S01]  /*0d40*/  FMUL.FTZ R14, R2, R14 ;  /* 0x0000000e020e7220 */ /* 0x000fe20000410000 */
[----:B------:R-:W1:Y:S02]  /*0d50*/  MUFU.RCP R58, R58 ;  /* 0x0000003a003a7308 */ /* 0x000e640000001000 */
[----:B------:R-:W-:Y:S01]  /*0d60*/  STL [R1+0x58], R11 ;  /* 0x0000580b01007387 */ /* 0x000fe20000100800 */
[----:B------:R-:W-:-:S03]  /*0d70*/  FFMA.FTZ R36, R36, R21, R43 ;  /* 0x0000001524247223 */ /* 0x000fc6000001002b */
[----:B------:R3:W-:Y:S02]  /*0d80*/  STL [R1+0x54], R21 ;  /* 0x0000541501007387 */ /* 0x0007e40000100800 */
[----:B------:R-:W4:Y:S02]  /*0d90*/  MUFU.EX2 R55, R55 ;  /* 0x0000003700377308 */ /* 0x000f240000000800 */
[----:B------:R-:W-:Y:S04]  /*0da0*/  STL [R1+0x50], R5 ;  /* 0x0000500501007387 */ /* 0x000fe80000100800 */
[----:B------:R-:W-:Y:S02]  /*0db0*/  STL [R1+0x4c], R12 ;  /* 0x00004c0c01007387 */ /* 0x000fe40000100800 */
[----:B------:R-:W4:Y:S01]  /*0dc0*/  MUFU.EX2 R54, R54 ;  /* 0x0000003600367308 */ /* 0x000f220000000800 */
[----:B---3--:R-:W-:Y:S01]  /*0dd0*/  FFMA.FTZ R21, R0, R14, R37 ;  /* 0x0000000e00157223 */ /* 0x008fe20000010025 */
[----:B0-----:R-:W-:-:S06]  /*0de0*/  FADD.FTZ R57, R57, 1 ;  /* 0x3f80000039397421 */ /* 0x001fcc0000010000 */
[----:B------:R-:W0:Y:S01]  /*0df0*/  MUFU.EX2 R56, R56 ;  /* 0x0000003800387308 */ /* 0x000e220000000800 */
[----:B-1----:R-:W-:Y:S01]  /*0e00*/  FADD.FTZ R60, -R58, 1 ;  /* 0x3f8000003a3c7421 */ /* 0x002fe20000010100 */
[----:B----4-:R-:W-:-:S06]  /*0e10*/  FADD.FTZ R55, R55, 1 ;  /* 0x3f80000037377421 */ /* 0x010fcc0000010000 */
[----:B------:R-:W1:Y:S01]  /*0e20*/  MUFU.RCP R57, R57 ;  /* 0x0000003900397308 */ /* 0x000e620000001000 */
[----:B------:R-:W-:Y:S01]  /*0e30*/  FFMA.FTZ R60, R51, R60, 1 ;  /* 0x3f800000333c7423 */ /* 0x000fe2000001003c */
[----:B------:R-:W-:-:S06]  /*0e40*/  FADD.FTZ R54, R54, 1 ;  /* 0x3f80000036367421 */ /* 0x000fcc0000010000 */
[----:B------:R1:W-:Y:S01]  /*0e50*/  MUFU.RCP R51, R55 ;  /* 0x0000003700337308 */ /* 0x0003e20000001000 */
[----:B0-----:R-:W-:Y:S01]  /*0e60*/  FADD.FTZ R56, R56, 1 ;  /* 0x3f80000038387421 */ /* 0x001fe20000010000 */
[----:B------:R-:W-:Y:S01]  /*0e70*/  FFMA.FTZ R45, R0, R16, R37 ;  /* 0x00000010002d7223 */ /* 0x000fe20000010025 */
[----:B------:R-:W-:-:S05]  /*0e80*/  FMUL.FTZ R16, R41, -1.4426950216293334961 ;  /* 0xbfb8aa3b29107820 */ /* 0x000fca0000410000 */
[----:B------:R-:W-:Y:S01]  /*0e90*/  MUFU.RCP R54, R54 ;  /* 0x0000003600367308 */ /* 0x000fe20000001000 */
[----:B-1----:R-:W-:-:S07]  /*0ea0*/  FADD.FTZ R55, -R57, 1 ;  /* 0x3f80000039377421 */ /* 0x002fce0000010100 */
[----:B------:R-:W-:Y:S01]  /*0eb0*/  MUFU.RCP R56, R56 ;  /* 0x0000003800387308 */ /* 0x000fe20000001000 */
[----:B------:R-:W-:-:S07]  /*0ec0*/  FFMA.FTZ R55, R13, R55, 1 ;  /* 0x3f8000000d377423 */ /* 0x000fce0000010037 */
[----:B------:R-:W0:Y:S01]  /*0ed0*/  MUFU.EX2 R16, R16 ;  /* 0x0000001000107308 */ /* 0x000e220000000800 */
[----:B------:R-:W-:Y:S02]  /*0ee0*/  HADD2.F32 R15, -RZ, R15.H1_H1 ;  /* 0x3000000fff0f7230 */ /* 0x000fe40000004100 */
[----:B------:R-:W-:Y:S01]  /*0ef0*/  FFMA.FTZ R11, R0, R11, R37 ;  /* 0x0000000b000b7223 */ /* 0x000fe20000010025 */
[----:B0-----:R-:W-:Y:S01]  /*0f00*/  FADD.FTZ R16, R16, 1 ;  /* 0x3f80000010107421 */ /* 0x001fe20000010000 */
[----:B--2---:R-:W-:Y:S04]  /*0f10*/  STL [R1+0xbc], R27 ;  /* 0x0000bc1b01007387 */ /* 0x004fe80000100800 */
[----:B------:R0:W-:Y:S02]  /*0f20*/  STL [R1+0x48], R14 ;  /* 0x0000480e01007387 */ /* 0x0001e40000100800 */
[----:B0-----:R-:W-:-:S06]  /*0f30*/  FADD.FTZ R14, R59, 1 ;  /* 0x3f8000003b0e7421 */ /* 0x001fcc0000010000 */
[----:B------:R-:W0:Y:S01]  /*0f40*/  MUFU.RCP R14, R14 ;  /* 0x0000000e000e7308 */ /* 0x000e220000001000 */
[----:B------:R-:W-:Y:S01]  /*0f50*/  FADD.FTZ R59, -R56, 1 ;  /* 0x3f800000383b7421 */ /* 0x000fe20000010100 */
[----:B0-----:R-:W-:-:S04]  /*0f60*/  FADD.FTZ R61, -R14, 1 ;  /* 0x3f8000000e3d7421 */ /* 0x001fc80000010100 */
[----:B------:R-:W-:-:S04]  /*0f70*/  FFMA.FTZ R61, R17, R61, 1 ;  /* 0x3f800000113d7423 */ /* 0x000fc8000001003d */
[----:B------:R-:W-:Y:S01]  /*0f80*/  FMUL.FTZ R13, R14, R61 ;  /* 0x0000003d0e0d7220 */ /* 0x000fe20000410000 */
[----:B------:R-:W-:Y:S01]  /*0f90*/  FMUL.FTZ R14, R57, R55 ;  /* 0x00000037390e7220 */ /* 0x000fe20000410000 */
[----:B------:R-:W-:Y:S01]  /*0fa0*/  FADD.FTZ R57, -R51, 1 ;  /* 0x3f80000033397421 */ /* 0x000fe20000010100 */
[----:B------:R-:W-:Y:S02]  /*0fb0*/  FMUL.FTZ R17, R58, R60 ;  /* 0x0000003c3a117220 */ /* 0x000fe40000410000 */
[----:B------:R-:W2:Y:S01]  /*0fc0*/  LDL R58, [R1+0x40] ;  /* 0x00004000013a7983 */ /* 0x000ea20000100800 */
[----:B------:R-:W-:Y:S01]  /*0fd0*/  FFMA.FTZ R57, R44, R57, 1 ;  /* 0x3f8000002c397423 */ /* 0x000fe20000010039 */
[----:B------:R-:W-:Y:S01]  /*0fe0*/  FADD.FTZ R44, -R54, 1 ;  /* 0x3f800000362c7421 */ /* 0x000fe20000010100 */
[--C-:B------:R-:W-:Y:S02]  /*0ff0*/  HADD2.F32 R55, -RZ, R22.reuse.H1_H1 ;  /* 0x30000016ff377230 */ /* 0x100fe40000004100 */
[----:B------:R-:W-:Y:S01]  /*1000*/  FFMA.FTZ R59, R52, R59, 1 ;  /* 0x3f800000343b7423 */ /* 0x000fe2000001003b */
[----:B------:R-:W-:Y:S01]  /*1010*/  FFMA.FTZ R44, R46, R44, 1 ;  /* 0x3f8000002e2c7423 */ /* 0x000fe2000001002c */
[----:B------:R-:W-:Y:S01]  /*1020*/  FADD.FTZ R46, -R4, R15 ;  /* 0x0000000f042e7221 */ /* 0x000fe20000010100 */
[----:B------:R-:W-:-:S02]  /*1030*/  HADD2.F32 R52, -RZ, R22.H0_H0 ;  /* 0x20000016ff347230 */ /* 0x000fc40000004100 */
[----:B------:R-:W-:Y:S01]  /*1040*/  FMUL.FTZ R13, R55, R13 ;  /* 0x0000000d370d7220 */ /* 0x000fe20000410000 */
[----:B------:R-:W-:Y:S01]  /*1050*/  FMUL.FTZ R59, R56, R59 ;  /* 0x0000003b383b7220 */ /* 0x000fe20000410000 */
[----:B------:R-:W-:Y:S02]  /*1060*/  HADD2.F32 R55, -RZ, R23.H1_H1 ;  /* 0x30000017ff377230 */ /* 0x000fe40000004100 */
[----:B------:R-:W-:Y:S01]  /*1070*/  FMUL.FTZ R0, R2, R46 ;  /* 0x0000002e02007220 */ /* 0x000fe20000410000 */
[----:B------:R-:W-:Y:S02]  /*1080*/  FMUL.FTZ R17, R52, R17 ;  /* 0x0000001134117220 */ /* 0x000fe40000410000 */
[----:B------:R0:W-:Y:S02]  /*1090*/  MUFU.RCP R52, R16 ;  /* 0x0000001000347308 */ /* 0x0001e40000001000 */
[----:B------:R1:W-:Y:S04]  /*10a0*/  STL [R1+0x44], R0 ;  /* 0x0000440001007387 */ /* 0x0003e80000100800 */
[----:B------:R-:W3:Y:S01]  /*10b0*/  LDL R27, [R1+0x30] ;  /* 0x00003000011b7983 */ /* 0x000ee20000100800 */
[----:B0-----:R-:W-:-:S03]  /*10c0*/  FMUL.FTZ R16, R55, R59 ;  /* 0x0000003b37107220 */ /* 0x001fc60000410000 */
[----:B------:R-:W4:Y:S04]  /*10d0*/  LDL R61, [R1+0x34] ;  /* 0x00003400013d7983 */ /* 0x000f280000100800 */
[----:B------:R-:W3:Y:S01]  /*10e0*/  LDL R59, [R1+0x60] ;  /* 0x00006000013b7983 */ /* 0x000ee20000100800 */
[----:B------:R-:W-:-:S06]  /*10f0*/  FMUL.FTZ R50, R20, -1.4426950216293334961 ;  /* 0xbfb8aa3b14327820 */ /* 0x000fcc0000410000 */
[----:B------:R-:W0:Y:S01]  /*1100*/  MUFU.EX2 R50, R50 ;  /* 0x0000003200327308 */ /* 0x000e220000000800 */
[----:B------:R-:W-:Y:S01]  /*1110*/  FMUL.FTZ R53, R45, -1.4426950216293334961 ;  /* 0xbfb8aa3b2d357820 */ /* 0x000fe20000410000 */
[----:B------:R-:W-:-:S04]  /*1120*/  FFMA.FTZ R10, R31, R10, R30 ;  /* 0x0000000a1f0a7223 */ /* 0x000fc8000001001e */
[----:B------:R-:W-:Y:S02]  /*1130*/  FMUL.FTZ R47, R10, -1.4426950216293334961 ;  /* 0xbfb8aa3b0a2f7820 */ /* 0x000fe40000410000 */
[----:B------:R-:W1:Y:S01]  /*1140*/  MUFU.EX2 R53, R53 ;  /* 0x0000003500357308 */ /* 0x000e620000000800 */
[----:B------:R-:W-:Y:S01]  /*1150*/  FMUL.FTZ R48, R11, -1.4426950216293334961 ;  /* 0xbfb8aa3b0b307820 */ /* 0x000fe20000410000 */
[----:B0-----:R-:W-:-:S06]  /*1160*/  FADD.FTZ R50, R50, 1 ;  /* 0x3f80000032327421 */ /* 0x001fcc0000010000 */
[----:B------:R-:W0:Y:S08]  /*1170*/  MUFU.EX2 R47, R47 ;  /* 0x0000002f002f7308 */ /* 0x000e300000000800 */
[----:B------:R-:W0:Y:S01]  /*1180*/  MUFU.RCP R50, R50 ;  /* 0x0000003200327308 */ /* 0x000e220000001000 */
[----:B-1----:R-:W-:Y:S01]  /*1190*/  FADD.FTZ R53, R53, 1 ;  /* 0x3f80000035357421 */ /* 0x002fe20000010000 */
[----:B------:R-:W-:-:S06]  /*11a0*/  FMUL.FTZ R49, R36, -1.4426950216293334961 ;  /* 0xbfb8aa3b24317820 */ /* 0x000fcc0000410000 */
[----:B------:R-:W1:Y:S01]  /*11b0*/  MUFU.EX2 R48, R48 ;  /* 0x0000003000307308 */ /* 0x000e620000000800 */
[----:B------:R-:W-:Y:S01]  /*11c0*/  FFMA.FTZ R5, R40, R5, R3 ;  /* 0x0000000528057223 */ /* 0x000fe20000010003 */
[----:B0-----:R-:W-:-:S06]  /*11d0*/  FADD.FTZ R47, R47, 1 ;  /* 0x3f8000002f2f7421 */ /* 0x001fcc0000010000 */
[----:B------:R-:W0:Y:S01]  /*11e0*/  MUFU.RCP R53, R53 ;  /* 0x0000003500357308 */ /* 0x000e220000001000 */
[----:B------:R-:W-:Y:S01]  /*11f0*/  FADD.FTZ R56, -R50, 1 ;  /* 0x3f80000032387421 */ /* 0x000fe20000010100 */
[----:B------:R-:W-:-:S06]  /*1200*/  FMUL.FTZ R42, R5, -1.4426950216293334961 ;  /* 0xbfb8aa3b052a7820 */ /* 0x000fcc0000410000 */
[----:B------:R-:W0:Y:S01]  /*1210*/  MUFU.EX2 R49, R49 ;  /* 0x0000003100317308 */ /* 0x000e220000000800 */
[----:B------:R-:W-:Y:S01]  /*1220*/  FFMA.FTZ R56, R20, R56, 1 ;  /* 0x3f80000014387423 */ /* 0x000fe20000010038 */
[----:B-1----:R-:W-:-:S06]  /*1230*/  FADD.FTZ R48, R48, 1 ;  /* 0x3f80000030307421 */ /* 0x002fcc0000010000 */
[----:B------:R-:W1:Y:S01]  /*1240*/  MUFU.RCP R47, R47 ;  /* 0x0000002f002f7308 */ /* 0x000e620000001000 */
[----:B------:R-:W-:Y:S01]  /*1250*/  FMUL.FTZ R56, R50, R56 ;  /* 0x0000003832387220 */ /* 0x000fe20000410000 */
[----:B------:R-:W-:-:S06]  /*1260*/  FFMA.FTZ R12, R31, R12, R30 ;  /* 0x0000000c1f0c7223 */ /* 0x000fcc000001001e */
[----:B------:R-:W1:Y:S01]  /*1270*/  MUFU.EX2 R42, R42 ;  /* 0x0000002a002a7308 */ /* 0x000e620000000800 */
[----:B0-----:R-:W-:Y:S01]  /*1280*/  FADD.FTZ R20, -R53, 1 ;  /* 0x3f80000035147421 */ /* 0x001fe20000010100 */
[----:B------:R-:W-:-:S06]  /*1290*/  FMUL.FTZ R15, R51, R57 ;  /* 0x00000039330f7220 */ /* 0x000fcc0000410000 */
[----:B------:R0:W1:Y:S01]  /*12a0*/  MUFU.RCP R50, R48 ;  /* 0x0000003000327308 */ /* 0x0000620000001000 */
[----:B------:R-:W-:Y:S01]  /*12b0*/  FADD.FTZ R49, R49, 1 ;  /* 0x3f80000031317421 */ /* 0x000fe20000010000 */
[----:B------:R-:W-:Y:S01]  /*12c0*/  FMUL.FTZ R40, R12, -1.4426950216293334961 ;  /* 0xbfb8aa3b0c287820 */ /* 0x000fe20000410000 */
[----:B------:R-:W-:Y:S01]  /*12d0*/  FMUL.FTZ R31, R21, -1.4426950216293334961 ;  /* 0xbfb8aa3b151f7820 */ /* 0x000fe20000410000 */
[----:B------:R-:W-:Y:S01]  /*12e0*/  FFMA.FTZ R20, R45, R20, 1 ;  /* 0x3f8000002d147423 */ /* 0x000fe20000010014 */
[--C-:B0-----:R-:W-:Y:S02]  /*12f0*/  HADD2.F32 R48, -RZ, R18.reuse.H1_H1 ;  /* 0x30000012ff307230 */ /* 0x101fe40000004100 */
[----:B------:R-:W-:Y:S01]  /*1300*/  FMUL.FTZ R44, R54, R44 ;  /* 0x0000002c362c7220 */ /* 0x000fe20000410000 */
[----:B------:R-:W0:Y:S01]  /*1310*/  MUFU.RCP R49, R49 ;  /* 0x0000003100317308 */ /* 0x000e220000001000 */
[----:B-1----:R-:W-:Y:S01]  /*1320*/  FADD.FTZ R54, -R47, 1 ;  /* 0x3f8000002f367421 */ /* 0x002fe20000010100 */
[----:B------:R-:W-:Y:S01]  /*1330*/  FMUL.FTZ R15, R48, R15 ;  /* 0x0000000f300f7220 */ /* 0x000fe20000410000 */
[----:B------:R-:W-:Y:S01]  /*1340*/  FADD.FTZ R48, -R52, 1 ;  /* 0x3f80000034307421 */ /* 0x000fe20000010100 */
[----:B------:R-:W-:Y:S01]  /*1350*/  FMUL.FTZ R45, R53, R20 ;  /* 0x00000014352d7220 */ /* 0x000fe20000410000 */
[----:B------:R-:W-:-:S03]  /*1360*/  HADD2.F32 R20, -RZ, R18.H0_H0 ;  /* 0x20000012ff147230 */ /* 0x000fc60000004100 */
[----:B------:R-:W1:Y:S01]  /*1370*/  MUFU.EX2 R40, R40 ;  /* 0x0000002800287308 */ /* 0x000e620000000800 */
[----:B------:R-:W-:Y:S02]  /*1380*/  HADD2.F32 R18, -RZ, R19.H0_H0 ;  /* 0x20000013ff127230 */ /* 0x000fe40000004100 */
[----:B------:R-:W-:Y:S01]  /*1390*/  FFMA.FTZ R41, R41, R48, 1 ;  /* 0x3f80000029297423 */ /* 0x000fe20000010030 */
[----:B------:R-:W-:Y:S02]  /*13a0*/  HADD2.F32 R22, -RZ, R23.H0_H0 ;  /* 0x20000017ff167230 */ /* 0x000fe40000004100 */
[----:B------:R-:W-:Y:S01]  /*13b0*/  FADD.FTZ R48, R42, 1 ;  /* 0x3f8000002a307421 */ /* 0x000fe20000010000 */
[----:B------:R-:W-:Y:S02]  /*13c0*/  HADD2.F32 R19, -RZ, R19.H1_H1 ;  /* 0x30000013ff137230 */ /* 0x000fe40000004100 */
[----:B------:R-:W-:Y:S01]  /*13d0*/  FFMA.FTZ R10, R10, R54, 1 ;  /* 0x3f8000000a0a7423 */ /* 0x000fe20000010036 */
[----:B------:R-:W1:Y:S01]  /*13e0*/  MUFU.EX2 R31, R31 ;  /* 0x0000001f001f7308 */ /* 0x000e620000000800 */
[----:B------:R-:W-:Y:S01]  /*13f0*/  FADD.FTZ R42, -R50, 1 ;  /* 0x3f800000322a7421 */ /* 0x000fe20000010100 */
[----:B------:R-:W-:Y:S01]  /*1400*/  FMUL.FTZ R52, R52, R41 ;  /* 0x0000002934347220 */ /* 0x000fe20000410000 */
[----:B------:R-:W-:Y:S01]  /*1410*/  FMUL.FTZ R14, R22, R14 ;  /* 0x0000000e160e7220 */ /* 0x000fe20000410000 */
[----:B------:R-:W-:Y:S01]  /*1420*/  FMUL.FTZ R45, R18, R45 ;  /* 0x0000002d122d7220 */ /* 0x000fe20000410000 */
[----:B------:R-:W-:Y:S01]  /*1430*/  FMUL.FTZ R44, R19, R44 ;  /* 0x0000002c132c7220 */ /* 0x000fe20000410000 */
[----:B------:R-:W-:Y:S01]  /*1440*/  FFMA.FTZ R42, R11, R42, 1 ;  /* 0x3f8000000b2a7423 */ /* 0x000fe2000001002a */
[----:B------:R-:W-:Y:S01]  /*1450*/  FMUL.FTZ R41, R47, R10 ;  /* 0x0000000a2f297220 */ /* 0x000fe20000410000 */
[----:B------:R-:W4:Y:S04]  /*1460*/  LDG.E.64.CONSTANT R22, desc[UR18][R38.64+0x9600] ;  /* 0x0096001226167981 */ /* 0x000f28000c1e9b00 */
[----:B------:R-:W4:Y:S04]  /*1470*/  LDG.E.64.CONSTANT R18, desc[UR18][R38.64+0xb400] ;  /* 0x00b4001226127981 */ /* 0x000f28000c1e9b00 */
[----:B------:R1:W4:Y:S01]  /*1480*/  LDG.E.64.CONSTANT R10, desc[UR18][R38.64+0xd200] ;  /* 0x00d20012260a7981 */ /* 0x000322000c1e9b00 */
[----:B0-----:R-:W-:Y:S01]  /*1490*/  FADD.FTZ R53, -R49, 1 ;  /* 0x3f80000031357421 */ /* 0x001fe20000010100 */
[----:B-1----:R-:W-:Y:S01]  /*14a0*/  FADD.FTZ R40, R40, 1 ;  /* 0x3f80000028287421 */ /* 0x002fe20000010000 */
[----:B------:R-:W-:-:S02]  /*14b0*/  HADD2.F32 R38, -RZ, R6.H0_H0 ;  /* 0x20000006ff267230 */ /* 0x000fc40000004100 */
[----:B------:R-:W-:-:S03]  /*14c0*/  HADD2.F32 R6, -RZ, R6.H1_H1 ;  /* 0x30000006ff067230 */ /* 0x000fc60000004100 */
[----:B------:R-:W-:Y:S01]  /*14d0*/  FADD.FTZ R47, -R4, R38 ;  /* 0x00000026042f7221 */ /* 0x000fe20000010100 */
[----:B------:R-:W-:Y:S01]  /*14e0*/  FADD.FTZ R31, R31, 1 ;  /* 0x3f8000001f1f7421 */ /* 0x000fe20000010000 */
[----:B------:R-:W-:Y:S01]  /*14f0*/  MUFU.RCP R48, R48 ;  /* 0x0000003000307308 */ /* 0x000fe20000001000 */
[----:B------:R-:W-:-:S07]  /*1500*/  FFMA.FTZ R53, R36, R53, 1 ;  /* 0x3f80000024357423 */ /* 0x000fce0000010035 */
[----:B------:R0:W-:Y:S08]  /*1510*/  MUFU.RCP R36, R40 ;  /* 0x0000002800247308 */ /* 0x0001f00000001000 */
[----:B------:R1:W1:Y:S01]  /*1520*/  MUFU.RCP R38, R31 ;  /* 0x0000001f00267308 */ /* 0x0002620000001000 */
[----:B0-----:R-:W-:Y:S01]  /*1530*/  FMUL.FTZ R40, R50, R42 ;  /* 0x0000002a32287220 */ /* 0x001fe20000410000 */
[----:B------:R-:W-:-:S02]  /*1540*/  HADD2.F32 R42, -RZ, R34.H0_H0 ;  /* 0x20000022ff2a7230 */ /* 0x000fc40000004100 */
[----:B-1----:R-:W-:Y:S02]  /*1550*/  HADD2.F32 R31, -RZ, R34.H1_H1 ;  /* 0x30000022ff1f7230 */ /* 0x002fe40000004100 */
[----:B------:R-:W-:-:S03]  /*1560*/  FMUL.FTZ R39, R49, R53 ;  /* 0x0000003531277220 */ /* 0x000fc60000410000 */
[----:B------:R-:W-:Y:S01]  /*1570*/  FMUL.FTZ R41, R31, R41 ;  /* 0x000000291f297220 */ /* 0x000fe20000410000 */
[----:B------:R-:W-:-:S05]  /*1580*/  HADD2.F32 R31, -RZ, R35.H1_H1 ;  /* 0x30000023ff1f7230 */ /* 0x000fca0000004100 */
[----:B------:R-:W-:Y:S01]  /*1590*/  FMUL.FTZ R39, R31, R39 ;  /* 0x000000271f277220 */ /* 0x000fe20000410000 */
[----:B------:R-:W-:Y:S01]  /*15a0*/  FMUL.FTZ R42, R42, R52 ;  /* 0x000000342a2a7220 */ /* 0x000fe20000410000 */
[----:B------:R-:W-:Y:S01]  /*15b0*/  FADD.FTZ R52, -R38, 1 ;  /* 0x3f80000026347421 */ /* 0x000fe20000010100 */
[----:B------:R-:W-:-:S03]  /*15c0*/  FADD.FTZ R53, -R36, 1 ;  /* 0x3f80000024357421 */ /* 0x000fc60000010100 */
[----:B------:R-:W-:Y:S01]  /*15d0*/  FFMA.FTZ R52, R21, R52, 1 ;  /* 0x3f80000015347423 */ /* 0x000fe20000010034 */
[----:B------:R-:W-:-:S03]  /*15e0*/  FFMA.FTZ R53, R12, R53, 1 ;  /* 0x3f8000000c357423 */ /* 0x000fc60000010035 */
[----:B------:R-:W-:Y:S01]  /*15f0*/  FMUL.FTZ R52, R38, R52 ;  /* 0x0000003426347220 */ /* 0x000fe20000410000 */
[--C-:B------:R-:W-:Y:S02]  /*1600*/  HADD2.F32 R38, -RZ, R32.reuse.H0_H0 ;  /* 0x20000020ff267230 */ /* 0x100fe40000004100 */
[----:B------:R-:W-:Y:S01]  /*1610*/  FMUL.FTZ R53, R36, R53 ;  /* 0x0000003524357220 */ /* 0x000fe20000410000 */
[----:B------:R-:W-:Y:S02]  /*1620*/  HADD2.F32 R32, -RZ, R32.H1_H1 ;  /* 0x30000020ff207230 */ /* 0x000fe40000004100 */
[----:B--2---:R-:W-:-:S04]  /*1630*/  FFMA.FTZ R46, R58, R0, R43 ;  /* 0x000000003a2e7223 */ /* 0x004fc8000001002b */
[----:B------:R-:W-:Y:S01]  /*1640*/  FMUL.FTZ R51, R46, -1.4426950216293334961 ;  /* 0xbfb8aa3b2e337820 */ /* 0x000fe20000410000 */
[----:B------:R-:W-:Y:S01]  /*1650*/  FMUL.FTZ R0, R2, R47 ;  /* 0x0000002f02007220 */ /* 0x000fe20000410000 */
[----:B------:R-:W-:-:S04]  /*1660*/  FADD.FTZ R47, -R4, R6 ;  /* 0x00000006042f7221 */ /* 0x000fc80000010100 */
[----:B------:R-:W0:Y:S01]  /*1670*/  MUFU.EX2 R51, R51 ;  /* 0x0000003300337308 */ /* 0x000e220000000800 */
[----:B------:R-:W-:Y:S01]  /*1680*/  HADD2.F32 R6, -RZ, R7.H0_H0 ;  /* 0x20000007ff067230 */ /* 0x000fe20000004100 */
[----:B------:R1:W-:Y:S04]  /*1690*/  STL [R1+0x1c], R0 ;  /* 0x00001c0001007387 */ /* 0x0003e80000100800 */
[----:B------:R-:W-:Y:S01]  /*16a0*/  FADD.FTZ R6, -R4, R6 ;  /* 0x0000000604067221 */ /* 0x000fe20000010100 */
[----:B---3--:R-:W-:Y:S01]  /*16b0*/  FFMA.FTZ R34, R59, R0, R3 ;  /* 0x000000003b227223 */ /* 0x008fe20000010003 */
[----:B-1----:R-:W-:-:S04]  /*16c0*/  FMUL.FTZ R0, R2, R47 ;  /* 0x0000002f02007220 */ /* 0x002fc80000410000 */
[----:B------:R-:W-:Y:S01]  /*16d0*/  FFMA.FTZ R47, R27, R0, R30 ;  /* 0x000000001b2f7223 */ /* 0x000fe2000001001e */
[----:B------:R1:W-:Y:S01]  /*16e0*/  STL [R1+0x14], R0 ;  /* 0x0000140001007387 */ /* 0x0003e20000100800 */
[----:B0-----:R-:W-:Y:S01]  /*16f0*/  FADD.FTZ R49, R51, 1 ;  /* 0x3f80000033317421 */ /* 0x001fe20000010000 */
[----:B------:R-:W-:Y:S01]  /*1700*/  FMUL.FTZ R50, R34, -1.4426950216293334961 ;  /* 0xbfb8aa3b22327820 */ /* 0x000fe20000410000 */
[----:B------:R-:W-:Y:S02]  /*1710*/  HADD2.F32 R51, -RZ, R35.H0_H0 ;  /* 0x20000023ff337230 */ /* 0x000fe40000004100 */
[----:B------:R-:W-:Y:S01]  /*1720*/  FADD.FTZ R35, -R48, 1 ;  /* 0x3f80000030237421 */ /* 0x000fe20000010100 */
[----:B-1----:R-:W-:Y:S01]  /*1730*/  FMUL.FTZ R0, R2, R6 ;  /* 0x0000000602007220 */ /* 0x002fe20000410000 */
[----:B------:R-:W-:-:S03]  /*1740*/  FMUL.FTZ R6, R47, -1.4426950216293334961 ;  /* 0xbfb8aa3b2f067820 */ /* 0x000fc60000410000 */
[----:B----4-:R-:W-:Y:S01]  /*1750*/  FFMA.FTZ R31, R61, R0, R37 ;  /* 0x000000003d1f7223 */ /* 0x010fe20000010025 */
[----:B------:R-:W-:Y:S02]  /*1760*/  FFMA.FTZ R35, R5, R35, 1 ;  /* 0x3f80000005237423 */ /* 0x000fe40000010023 */
[----:B------:R-:W0:Y:S01]  /*1770*/  MUFU.EX2 R6, R6 ;  /* 0x0000000600067308 */ /* 0x000e220000000800 */
[----:B------:R-:W-:-:S07]  /*1780*/  FMUL.FTZ R5, R31, -1.4426950216293334961 ;  /* 0xbfb8aa3b1f057820 */ /* 0x000fce0000410000 */
[----:B------:R-:W1:Y:S08]  /*1790*/  MUFU.EX2 R50, R50 ;  /* 0x0000003200327308 */ /* 0x000e700000000800 */
[----:B------:R-:W2:Y:S08]  /*17a0*/  MUFU.RCP R49, R49 ;  /* 0x0000003100317308 */ /* 0x000eb00000001000 */
[----:B------:R-:W3:Y:S01]  /*17b0*/  MUFU.EX2 R5, R5 ;  /* 0x0000000500057308 */ /* 0x000ee20000000800 */
[----:B------:R-:W-:Y:S01]  /*17c0*/  FMUL.FTZ R35, R48, R35 ;  /* 0x0000002330237220 */ /* 0x000fe20000410000 */
[----:B------:R-:W-:-:S02]  /*17d0*/  HADD2.F32 R7, -RZ, R7.H1_H1 ;  /* 0x30000007ff077230 */ /* 0x000fc40000004100 */
[----:B0-----:R-:W-:Y:S01]  /*17e0*/  FADD.FTZ R12, R6, 1 ;  /* 0x3f800000060c7421 */ /* 0x001fe20000010000 */
[----:B------:R-:W-:Y:S01]  /*17f0*/  FMUL.FTZ R40, R51, R40 ;  /* 0x0000002833287220 */ /* 0x000fe20000410000 */
[----:B-1----:R-:W-:Y:S01]  /*1800*/  FADD.FTZ R21, R50, 1 ;  /* 0x3f80000032157421 */ /* 0x002fe20000010000 */
[----:B------:R-:W-:Y:S01]  /*1810*/  FMUL.FTZ R38, R38, R35 ;  /* 0x0000002326267220 */ /* 0x000fe20000410000 */
[----:B------:R-:W-:Y:S02]  /*1820*/  HADD2.F32 R35, -RZ, R33.H0_H0 ;  /* 0x20000021ff237230 */ /* 0x000fe40000004100 */
[----:B------:R-:W-:Y:S01]  /*1830*/  FMUL.FTZ R6, R32, R53 ;  /* 0x0000003520067220 */ /* 0x000fe20000410000 */
[----:B------:R-:W-:Y:S01]  /*1840*/  FADD.FTZ R36, -R4, R7 ;  /* 0x0000000704247221 */ /* 0x000fe20000010100 */
[----:B------:R-:W-:Y:S01]  /*1850*/  HADD2.F32 R32, -RZ, R8.H0_H0 ;  /* 0x20000008ff207230 */ /* 0x000fe20000004100 */
[----:B------:R-:W-:Y:S01]  /*1860*/  STL [R1+0xb8], R40 ;  /* 0x0000b82801007387 */ /* 0x000fe20000100800 */
[----:B------:R-:W0:Y:S01]  /*1870*/  MUFU.RCP R12, R12 ;  /* 0x0000000c000c7308 */ /* 0x000e220000001000 */
[----:B--2---:R-:W-:-:S02]  /*1880*/  FADD.FTZ R51, -R49, 1 ;  /* 0x3f80000031337421 */ /* 0x004fc40000010100 */
[----:B------:R1:W-:Y:S01]  /*1890*/  STL [R1+0x10], R0 ;  /* 0x0000100001007387 */ /* 0x0003e20000100800 */
[----:B------:R-:W-:Y:S01]  /*18a0*/  FMUL.FTZ R7, R35, R52 ;  /* 0x0000003423077220 */ /* 0x000fe20000410000 */
[----:B---3--:R-:W-:Y:S01]  /*18b0*/  FADD.FTZ R5, R5, 1 ;  /* 0x3f80000005057421 */ /* 0x008fe20000010000 */
[----:B------:R-:W-:Y:S02]  /*18c0*/  FADD.FTZ R35, -R4, R32 ;  /* 0x0000002004237221 */ /* 0x000fe40000010100 */
[----:B------:R-:W2:Y:S01]  /*18d0*/  MUFU.RCP R21, R21 ;  /* 0x0000001500157308 */ /* 0x000ea20000001000 */
[----:B------:R-:W-:Y:S01]  /*18e0*/  STL [R1+0xb0], R39 ;  /* 0x0000b02701007387 */ /* 0x000fe20000100800 */
[----:B------:R-:W-:Y:S02]  /*18f0*/  HADD2.F32 R32, -RZ, R8.H1_H1 ;  /* 0x30000008ff207230 */ /* 0x000fe40000004100 */
[----:B-1----:R-:W-:Y:S01]  /*1900*/  FMUL.FTZ R0, R2, R36 ;  /* 0x0000002402007220 */ /* 0x002fe20000410000 */
[----:B------:R-:W-:Y:S01]  /*1910*/  FFMA.FTZ R51, R46, R51, 1 ;  /* 0x3f8000002e337423 */ /* 0x000fe20000010033 */
[----:B------:R-:W-:Y:S02]  /*1920*/  STL [R1+0xb4], R38 ;  /* 0x0000b42601007387 */ /* 0x000fe40000100800 */
[----:B------:R-:W1:Y:S01]  /*1930*/  MUFU.RCP R5, R5 ;  /* 0x0000000500057308 */ /* 0x000e620000001000 */
[----:B------:R-:W-:Y:S01]  /*1940*/  FFMA.FTZ R46, R58, R0, R43 ;  /* 0x000000003a2e7223 */ /* 0x000fe2000001002b */
[----:B------:R3:W-:Y:S01]  /*1950*/  STL [R1+0x3c], R0 ;  /* 0x00003c0001007387 */ /* 0x0007e20000100800 */
[----:B------:R-:W-:Y:S01]  /*1960*/  FADD.FTZ R32, -R4, R32 ;  /* 0x0000002004207221 */ /* 0x000fe20000010100 */
[----:B------:R-:W-:-:S02]  /*1970*/  HADD2.F32 R33, -RZ, R33.H1_H1 ;  /* 0x30000021ff217230 */ /* 0x000fc40000004100 */
[----:B------:R-:W-:Y:S01]  /*1980*/  FMUL.FTZ R51, R49, R51 ;  /* 0x0000003331337220 */ /* 0x000fe20000410000 */
[----:B------:R-:W-:Y:S02]  /*1990*/  HADD2.F32 R48, -RZ, R9.H0_H0 ;  /* 0x20000009ff307230 */ /* 0x000fe40000004100 */
[----:B---3--:R-:W-:Y:S01]  /*19a0*/  FMUL.FTZ R0, R2, R35 ;  /* 0x0000002302007220 */ /* 0x008fe20000410000 */
[----:B------:R-:W-:-:S03]  /*19b0*/  FMUL.FTZ R8, R33, R51 ;  /* 0x0000003321087220 */ /* 0x000fc60000410000 */
[----:B------:R-:W-:Y:S01]  /*19c0*/  FFMA.FTZ R36, R59, R0, R3 ;  /* 0x000000003b247223 */ /* 0x000fe20000010003 */
[----:B------:R3:W-:Y:S01]  /*19d0*/  STL [R1+0x38], R0 ;  /* 0x0000380001007387 */ /* 0x0007e20000100800 */
[----:B------:R-:W-:Y:S01]  /*19e0*/  FADD.FTZ R48, -R4, R48 ;  /* 0x0000003004307221 */ /* 0x000fe20000010100 */
[----:B------:R-:W-:Y:S02]  /*19f0*/  HADD2.F32 R33, -RZ, R9.H1_H1 ;  /* 0x30000009ff217230 */ /* 0x000fe40000004100 */
[----:B0-----:R-:W-:Y:S01]  /*1a00*/  FADD.FTZ R49, -R12, 1 ;  /* 0x3f8000000c317421 */ /* 0x001fe20000010100 */
[----:B--2---:R-:W-:Y:S01]  /*1a10*/  FADD.FTZ R9, -R21, 1 ;  /* 0x3f80000015097421 */ /* 0x004fe20000010100 */
[----:B---3--:R-:W-:Y:S02]  /*1a20*/  FMUL.FTZ R0, R2, R32 ;  /* 0x0000002002007220 */ /* 0x008fe40000410000 */
[----:B------:R-:W-:Y:S02]  /*1a30*/  FFMA.FTZ R49, R47, R49, 1 ;  /* 0x3f8000002f317423 */ /* 0x000fe40000010031 */
[----:B------:R-:W-:Y:S01]  /*1a40*/  FFMA.FTZ R35, R27, R0, R30 ;  /* 0x000000001b237223 */ /* 0x000fe2000001001e */
[----:B------:R0:W-:Y:S01]  /*1a50*/  STL [R1+0x2c], R0 ;  /* 0x00002c0001007387 */ /* 0x0001e20000100800 */
[----:B------:R-:W-:Y:S01]  /*1a60*/  FADD.FTZ R47, -R4, R33 ;  /* 0x00000021042f7221 */ /* 0x000fe20000010100 */
[----:B------:R-:W-:Y:S01]  /*1a70*/  FFMA.FTZ R9, R34, R9, 1 ;  /* 0x3f80000022097423 */ /* 0x000fe20000010009 */
[----:B------:R-:W-:-:S02]  /*1a80*/  HADD2.F32 R33, -RZ, R28.H0_H0 ;  /* 0x2000001cff217230 */ /* 0x000fc40000004100 */
[----:B-1----:R-:W-:Y:S01]  /*1a90*/  FADD.FTZ R50, -R5, 1 ;  /* 0x3f80000005327421 */ /* 0x002fe20000010100 */
[----:B0-----:R-:W-:Y:S01]  /*1aa0*/  FMUL.FTZ R0, R2, R48 ;  /* 0x0000003002007220 */ /* 0x001fe20000410000 */
[----:B------:R-:W-:-:S03]  /*1ab0*/  FMUL.FTZ R9, R21, R9 ;  /* 0x0000000915097220 */ /* 0x000fc60000410000 */
[----:B------:R-:W-:Y:S01]  /*1ac0*/  FFMA.FTZ R34, R61, R0, R37 ;  /* 0x000000003d227223 */ /* 0x000fe20000010025 */
[----:B------:R0:W-:Y:S01]  /*1ad0*/  STL [R1+0x28], R0 ;  /* 0x0000280001007387 */ /* 0x0001e20000100800 */
[----:B------:R-:W-:Y:S01]  /*1ae0*/  FADD.FTZ R21, -R4, R33 ;  /* 0x0000002104157221 */ /* 0x000fe20000010100 */
[----:B------:R-:W-:Y:S01]  /*1af0*/  FFMA.FTZ R31, R31, R50, 1 ;  /* 0x3f8000001f1f7423 */ /* 0x000fe20000010032 */
[----:B------:R-:W-:Y:S02]  /*1b00*/  HADD2.F32 R28, -RZ, R28.H1_H1 ;  /* 0x3000001cff1c7230 */ /* 0x000fe40000004100 */
[----:B------:R-:W-:Y:S02]  /*1b10*/  HADD2.F32 R57, -RZ, R24.H0_H0 ;  /* 0x20000018ff397230 */ /* 0x000fe40000004100 */
[----:B0-----:R-:W-:Y:S01]  /*1b20*/  FMUL.FTZ R0, R2, R47 ;  /* 0x0000002f02007220 */ /* 0x001fe20000410000 */
[----:B------:R-:W-:-:S03]  /*1b30*/  FMUL.FTZ R31, R5, R31 ;  /* 0x0000001f051f7220 */ /* 0x000fc60000410000 */
[----:B------:R-:W-:Y:S01]  /*1b40*/  FFMA.FTZ R33, R58, R0, R43 ;  /* 0x000000003a217223 */ /* 0x000fe2000001002b */
[----:B------:R0:W-:Y:S01]  /*1b50*/  STL [R1+0x24], R0 ;  /* 0x0000240001007387 */ /* 0x0001e20000100800 */
[----:B------:R-:W-:Y:S01]  /*1b60*/  FADD.FTZ R5, -R4, R28 ;  /* 0x0000001c04057221 */ /* 0x000fe20000010100 */
[----:B------:R-:W-:Y:S01]  /*1b70*/  FMUL.FTZ R20, R20, R56 ;  /* 0x0000003814147220 */ /* 0x000fe20000410000 */
[----:B------:R-:W-:Y:S02]  /*1b80*/  HADD2.F32 R28, -RZ, R29.H0_H0 ;  /* 0x2000001dff1c7230 */ /* 0x000fe40000004100 */
[----:B------:R-:W-:Y:S01]  /*1b90*/  FADD.FTZ R57, -R4, R57 ;  /* 0x0000003904397221 */ /* 0x000fe20000010100 */
[----:B------:R-:W-:Y:S02]  /*1ba0*/  HADD2.F32 R56, -RZ, R24.H1_H1 ;  /* 0x30000018ff387230 */ /* 0x000fe40000004100 */
[----:B0-----:R-:W-:Y:S01]  /*1bb0*/  FMUL.FTZ R0, R2, R21 ;  /* 0x0000001502007220 */ /* 0x001fe20000410000 */
[----:B------:R-:W-:-:S03]  /*1bc0*/  FADD.FTZ R28, -R4, R28 ;  /* 0x0000001c041c7221 */ /* 0x000fc60000010100 */
[C-C-:B------:R-:W-:Y:S01]  /*1bd0*/  FFMA.FTZ R21, R59.reuse, R0, R3.reuse ;  /* 0x000000003b157223 */ /* 0x140fe20000010003 */
[----:B------:R0:W-:Y:S01]  /*1be0*/  STL [R1+0x20], R0 ;  /* 0x0000200001007387 */ /* 0x0001e20000100800 */
[----:B------:R-:W-:Y:S01]  /*1bf0*/  FMUL.FTZ R57, R2, R57 ;  /* 0x0000003902397220 */ /* 0x000fe20000410000 */
[----:B------:R-:W-:Y:S01]  /*1c00*/  FADD.FTZ R56, -R4, R56 ;  /* 0x0000003804387221 */ /* 0x000fe20000010100 */
[----:B------:R-:W-:Y:S02]  /*1c10*/  HADD2.F32 R60, -RZ, R29.H1_H1 ;  /* 0x3000001dff3c7230 */ /* 0x000fe40000004100 */
[C---:B0-----:R-:W-:Y:S01]  /*1c20*/  FMUL.FTZ R0, R2.reuse, R5 ;  /* 0x0000000502007220 */ /* 0x041fe20000410000 */
[----:B------:R-:W-:Y:S01]  /*1c30*/  FFMA.FTZ R29, R59, R57, R3 ;  /* 0x000000393b1d7223 */ /* 0x000fe20000010003 */
[C---:B------:R-:W-:Y:S02]  /*1c40*/  FMUL.FTZ R3, R2.reuse, R56 ;  /* 0x0000003802037220 */ /* 0x040fe40000410000 */
[C-C-:B------:R-:W-:Y:S01]  /*1c50*/  FFMA.FTZ R24, R27.reuse, R0, R30.reuse ;  /* 0x000000001b187223 */ /* 0x140fe2000001001e */
[----:B------:R0:W-:Y:S01]  /*1c60*/  STL [R1+0x18], R0 ;  /* 0x0000180001007387 */ /* 0x0001e20000100800 */
[----:B------:R-:W-:Y:S01]  /*1c70*/  FFMA.FTZ R30, R27, R3, R30 ;  /* 0x000000031b1e7223 */ /* 0x000fe2000001001e */
[----:B0-----:R-:W-:-:S05]  /*1c80*/  FMUL.FTZ R0, R2, R28 ;  /* 0x0000001c02007220 */ /* 0x001fca0000410000 */
[----:B------:R-:W-:Y:S04]  /*1c90*/  STL [R1+0xc], R0 ;  /* 0x00000c0001007387 */ /* 0x000fe80000100800 */
[----:B------:R-:W2:Y:S01]  /*1ca0*/  LDL.LU R27, [R1+0xbc] ;  /* 0x0000bc00011b7983 */ /* 0x000ea20000300800 */
[----:B------:R-:W-:-:S06]  /*1cb0*/  FMUL.FTZ R54, R46, -1.4426950216293334961 ;  /* 0xbfb8aa3b2e367820 */ /* 0x000fcc0000410000 */
[----:B------:R-:W0:Y:S01]  /*1cc0*/  MUFU.EX2 R54, R54 ;  /* 0x0000003600367308 */ /* 0x000e220000000800 */
[----:B------:R-:W-:Y:S01]  /*1cd0*/  FMUL.FTZ R32, R36, -1.4426950216293334961 ;  /* 0xbfb8aa3b24207820 */ /* 0x000fe20000410000 */
[----:B------:R-:W-:Y:S01]  /*1ce0*/  FMUL.FTZ R48, R35, -1.4426950216293334961 ;  /* 0xbfb8aa3b23307820 */ /* 0x000fe20000410000 */
[----:B------:R-:W-:-:S05]  /*1cf0*/  FMUL.FTZ R47, R34, -1.4426950216293334961 ;  /* 0xbfb8aa3b222f7820 */ /* 0x000fca0000410000 */
[----:B------:R-:W1:Y:S01]  /*1d00*/  MUFU.EX2 R32, R32 ;  /* 0x0000002000207308 */ /* 0x000e620000000800 */
[----:B------:R-:W-:Y:S01]  /*1d10*/  FMUL.FTZ R12, R12, R49 ;  /* 0x000000310c0c7220 */ /* 0x000fe20000410000 */
[----:B------:R-:W-:Y:S01]  /*1d20*/  FMUL.FTZ R49, R33, -1.4426950216293334961 ;  /* 0xbfb8aa3b21317820 */ /* 0x000fe20000410000 */
[----:B0-----:R-:W-:-:S05]  /*1d30*/  FADD.FTZ R54, R54, 1 ;  /* 0x3f80000036367421 */ /* 0x001fca0000010000 */
[----:B------:R-:W0:Y:S01]  /*1d40*/  MUFU.EX2 R48, R48 ;  /* 0x0000003000307308 */ /* 0x000e220000000800 */
[--C-:B------:R-:W-:Y:S02]  /*1d50*/  HADD2.F32 R55, -RZ, R25.reuse.H0_H0 ;  /* 0x20000019ff377230 */ /* 0x100fe40000004100 */
[----:B------:R-:W-:-:S05]  /*1d60*/  HADD2.F32 R5, -RZ, R25.H1_H1 ;  /* 0x30000019ff057230 */ /* 0x000fca0000004100 */
[----:B------:R-:W3:Y:S01]  /*1d70*/  MUFU.RCP R59, R54 ;  /* 0x00000036003b7308 */ /* 0x000ee20000001000 */
[C---:B------:R-:W-:Y:S01]  /*1d80*/  FADD.FTZ R60, -R4.reuse, R60 ;  /* 0x0000003c043c7221 */ /* 0x040fe20000010100 */
[C---:B------:R-:W-:Y:S01]  /*1d90*/  FADD.FTZ R55, -R4.reuse, R55 ;  /* 0x0000003704377221 */ /* 0x040fe20000010100 */
[----:B------:R-:W-:-:S05]  /*1da0*/  FADD.FTZ R5, -R4, R5 ;  /* 0x0000000504057221 */ /* 0x000fca0000010100 */
[----:B------:R-:W4:Y:S01]  /*1db0*/  MUFU.EX2 R47, R47 ;  /* 0x0000002f002f7308 */ /* 0x000f220000000800 */
[----:B------:R-:W-:Y:S01]  /*1dc0*/  FMUL.FTZ R50, R21, -1.4426950216293334961 ;  /* 0xbfb8aa3b15327820 */ /* 0x000fe20000410000 */
[C---:B------:R-:W-:Y:S01]  /*1dd0*/  FMUL.FTZ R60, R2.reuse, R60 ;  /* 0x0000003c023c7220 */ /* 0x040fe20000410000 */
[C---:B------:R-:W-:Y:S01]  /*1de0*/  FMUL.FTZ R4, R2.reuse, R55 ;  /* 0x0000003702047220 */ /* 0x040fe20000410000 */
[----:B------:R-:W-:-:S04]  /*1df0*/  FMUL.FTZ R5, R2, R5 ;  /* 0x0000000502057220 */ /* 0x000fc80000410000 */
[----:B------:R-:W4:Y:S01]  /*1e00*/  MUFU.EX2 R49, R49 ;  /* 0x0000003100317308 */ /* 0x000f220000000800 */
[----:B-1----:R-:W-:Y:S01]  /*1e10*/  FADD.FTZ R32, R32, 1 ;  /* 0x3f80000020207421 */ /* 0x002fe20000010000 */
[C---:B------:R-:W-:Y:S01]  /*1e20*/  FFMA.FTZ R25, R61.reuse, R0, R37 ;  /* 0x000000003d197223 */ /* 0x040fe20000010025 */
[C---:B------:R-:W-:Y:S01]  /*1e30*/  FFMA.FTZ R28, R58.reuse, R60, R43 ;  /* 0x0000003c3a1c7223 */ /* 0x040fe2000001002b */
[----:B------:R-:W-:Y:S01]  /*1e40*/  FFMA.FTZ R37, R61, R4, R37 ;  /* 0x000000043d257223 */ /* 0x000fe20000010025 */
[----:B------:R-:W-:Y:S01]  /*1e50*/  FFMA.FTZ R43, R58, R5, R43 ;  /* 0x000000053a2b7223 */ /* 0x000fe2000001002b */
[----:B0-----:R-:W-:Y:S01]  /*1e60*/  FADD.FTZ R48, R48, 1 ;  /* 0x3f80000030307421 */ /* 0x001fe20000010000 */
[----:B---3--:R-:W-:Y:S01]  /*1e70*/  FADD.FTZ R61, -R59, 1 ;  /* 0x3f8000003b3d7421 */ /* 0x008fe20000010100 */
[----:B------:R-:W0:Y:S01]  /*1e80*/  MUFU.EX2 R50, R50 ;  /* 0x0000003200327308 */ /* 0x000e220000000800 */
[----:B----4-:R-:W-:Y:S02]  /*1e90*/  FADD.FTZ R47, R47, 1 ;  /* 0x3f8000002f2f7421 */ /* 0x010fe40000010000 */
[----:B------:R-:W-:-:S05]  /*1ea0*/  FFMA.FTZ R61, R46, R61, 1 ;  /* 0x3f8000002e3d7423 */ /* 0x000fca000001003d */
[----:B------:R1:W3:Y:S01]  /*1eb0*/  MUFU.RCP R58, R32 ;  /* 0x00000020003a7308 */ /* 0x0002e20000001000 */
[----:B------:R-:W-:Y:S01]  /*1ec0*/  FMUL.FTZ R51, R24, -1.4426950216293334961 ;  /* 0xbfb8aa3b18337820 */ /* 0x000fe20000410000 */
[----:B------:R-:W-:-:S06]  /*1ed0*/  FADD.FTZ R49, R49, 1 ;  /* 0x3f80000031317421 */ /* 0x000fcc0000010000 */
[----:B------:R-:W4:Y:S01]  /*1ee0*/  MUFU.RCP R48, R48 ;  /* 0x0000003000307308 */ /* 0x000f220000001000 */
[----:B-1----:R-:W-:Y:S01]  /*1ef0*/  FMUL.FTZ R32, R59, R61 ;  /* 0x0000003d3b207220 */ /* 0x002fe20000410000 */
[--C-:B------:R-:W-:Y:S02]  /*1f00*/  HADD2.F32 R59, -RZ, R26.reuse.H0_H0 ;  /* 0x2000001aff3b7230 */ /* 0x100fe40000004100 */
[----:B------:R-:W-:Y:S02]  /*1f10*/  HADD2.F32 R26, -RZ, R26.H1_H1 ;  /* 0x3000001aff1a7230 */ /* 0x000fe40000004100 */
[----:B------:R-:W-:Y:S02]  /*1f20*/  FMUL.FTZ R52, R25, -1.4426950216293334961 ;  /* 0xbfb8aa3b19347820 */ /* 0x000fe40000410000 */
[----:B------:R-:W1:Y:S01]  /*1f30*/  MUFU.RCP R47, R47 ;  /* 0x0000002f002f7308 */ /* 0x000e620000001000 */
[----:B------:R-:W-:Y:S01]  /*1f40*/  FMUL.FTZ R12, R26, R12 ;  /* 0x0000000c1a0c7220 */ /* 0x000fe20000410000 */
[----:B------:R-:W-:Y:S01]  /*1f50*/  FMUL.FTZ R46, R43, -1.4426950216293334961 ;  /* 0xbfb8aa3b2b2e7820 */ /* 0x000fe20000410000 */
[----:B0-----:R-:W-:Y:S01]  /*1f60*/  FADD.FTZ R26, R50, 1 ;  /* 0x3f800000321a7421 */ /* 0x001fe20000010000 */
[----:B---3--:R-:W-:Y:S01]  /*1f70*/  FADD.FTZ R50, -R58, 1 ;  /* 0x3f8000003a327421 */ /* 0x008fe20000010100 */
[----:B------:R-:W-:-:S03]  /*1f80*/  FMUL.FTZ R55, R30, -1.4426950216293334961 ;  /* 0xbfb8aa3b1e377820 */ /* 0x000fc60000410000 */
[----:B------:R-:W0:Y:S01]  /*1f90*/  MUFU.EX2 R51, R51 ;  /* 0x0000003300337308 */ /* 0x000e220000000800 */
[----:B------:R-:W-:Y:S01]  /*1fa0*/  FMUL.FTZ R56, R37, -1.4426950216293334961 ;  /* 0xbfb8aa3b25387820 */ /* 0x000fe20000410000 */
[----:B------:R-:W-:Y:S01]  /*1fb0*/  FMUL.FTZ R53, R28, -1.4426950216293334961 ;  /* 0xbfb8aa3b1c357820 */ /* 0x000fe20000410000 */
[----:B------:R-:W-:-:S05]  /*1fc0*/  FMUL.FTZ R54, R29, -1.4426950216293334961 ;  /* 0xbfb8aa3b1d367820 */ /* 0x000fca0000410000 */
[----:B------:R-:W3:Y:S01]  /*1fd0*/  MUFU.RCP R49, R49 ;  /* 0x0000003100317308 */ /* 0x000ee20000001000 */
[----:B------:R-:W-:Y:S01]  /*1fe0*/  FFMA.FTZ R50, R36, R50, 1 ;  /* 0x3f80000024327423 */ /* 0x000fe20000010032 */
[----:B----4-:R-:W-:-:S06]  /*1ff0*/  FADD.FTZ R36, -R48, 1 ;  /* 0x3f80000030247421 */ /* 0x010fcc0000010100 */
[----:B------:R-:W4:Y:S01]  /*2000*/  MUFU.EX2 R52, R52 ;  /* 0x0000003400347308 */ /* 0x000f220000000800 */
[----:B------:R-:W-:Y:S01]  /*2010*/  FFMA.FTZ R35, R35, R36, 1 ;  /* 0x3f80000023237423 */ /* 0x000fe20000010024 */
[----:B-1----:R-:W-:-:S06]  /*2020*/  FADD.FTZ R36, -R47, 1 ;  /* 0x3f8000002f247421 */ /* 0x002fcc0000010100 */
[----:B------:R-:W1:Y:S01]  /*2030*/  MUFU.EX2 R46, R46 ;  /* 0x0000002e002e7308 */ /* 0x000e620000000800 */
[----:B------:R-:W-:-:S07]  /*2040*/  FMUL.FTZ R9, R59, R9 ;  /* 0x000000093b097220 */ /* 0x000fce0000410000 */
[----:B------:R-:W1:Y:S01]  /*2050*/  MUFU.EX2 R55, R55 ;  /* 0x0000003700377308 */ /* 0x000e620000000800 */
[----:B------:R-:W-:-:S07]  /*2060*/  FFMA.FTZ R36, R34, R36, 1 ;  /* 0x3f80000022247423 */ /* 0x000fce0000010024 */
[----:B------:R-:W1:Y:S01]  /*2070*/  MUFU.EX2 R56, R56 ;  /* 0x0000003800387308 */ /* 0x000e620000000800 */
[----:B0-----:R-:W-:-:S07]  /*2080*/  FADD.FTZ R51, R51, 1 ;  /* 0x3f80000033337421 */ /* 0x001fce0000010000 */
[----:B------:R-:W0:Y:S01]  /*2090*/  MUFU.EX2 R53, R53 ;  /* 0x0000003500357308 */ /* 0x000e220000000800 */
[----:B---3--:R-:W-:-:S07]  /*20a0*/  FADD.FTZ R34, -R49, 1 ;  /* 0x3f80000031227421 */ /* 0x008fce0000010100 */
[----:B------:R-:W3:Y:S01]  /*20b0*/  MUFU.EX2 R54, R54 ;  /* 0x0000003600367308 */ /* 0x000ee20000000800 */
[----:B----4-:R-:W-:Y:S01]  /*20c0*/  FADD.FTZ R52, R52, 1 ;  /* 0x3f80000034347421 */ /* 0x010fe20000010000 */
[----:B------:R-:W-:-:S06]  /*20d0*/  FFMA.FTZ R34, R33, R34, 1 ;  /* 0x3f80000021227423 */ /* 0x000fcc0000010022 */
[----:B------:R-:W4:Y:S01]  /*20e0*/  MUFU.RCP R26, R26 ;  /* 0x0000001a001a7308 */ /* 0x000f220000001000 */
[----:B------:R-:W-:Y:S01]  /*20f0*/  FMUL.FTZ R58, R58, R50 ;  /* 0x000000323a3a7220 */ /* 0x000fe20000410000 */
[----:B-1----:R-:W-:Y:S01]  /*2100*/  FADD.FTZ R46, R46, 1 ;  /* 0x3f8000002e2e7421 */ /* 0x002fe20000010000 */
[----:B------:R-:W-:Y:S01]  /*2110*/  FADD.FTZ R55, R55, 1 ;  /* 0x3f80000037377421 */ /* 0x000fe20000010000 */
[----:B------:R-:W-:Y:S01]  /*2120*/  FADD.FTZ R56, R56, 1 ;  /* 0x3f80000038387421 */ /* 0x000fe20000010000 */
[----:B0-----:R-:W-:Y:S01]  /*2130*/  FADD.FTZ R53, R53, 1 ;  /* 0x3f80000035357421 */ /* 0x001fe20000010000 */
[----:B------:R-:W-:Y:S02]  /*2140*/  FMUL.FTZ R35, R48, R35 ;  /* 0x0000002330237220 */ /* 0x000fe40000410000 */
[----:B------:R0:W-:Y:S01]  /*2150*/  MUFU.RCP R50, R52 ;  /* 0x0000003400327308 */ /* 0x0001e20000001000 */
[----:B---3--:R-:W-:Y:S01]  /*2160*/  FADD.FTZ R54, R54, 1 ;  /* 0x3f80000036367421 */ /* 0x008fe20000010000 */
[----:B------:R-:W-:Y:S01]  /*2170*/  FMUL.FTZ R36, R47, R36 ;  /* 0x000000242f247220 */ /* 0x000fe20000410000 */
[----:B------:R-:W-:-:S02]  /*2180*/  HADD2.F32 R33, -RZ, R22.H0_H0 ;  /* 0x20000016ff217230 */ /* 0x000fc40000004100 */
[----:B0-----:R-:W-:-:S03]  /*2190*/  HADD2.F32 R52, -RZ, R23.H0_H0 ;  /* 0x20000017ff347230 */ /* 0x001fc60000004100 */
[----:B------:R-:W-:Y:S01]  /*21a0*/  MUFU.RCP R46, R46 ;  /* 0x0000002e002e7308 */ /* 0x000fe20000001000 */
[----:B------:R-:W-:-:S07]  /*21b0*/  HADD2.F32 R23, -RZ, R23.H1_H1 ;  /* 0x30000017ff177230 */ /* 0x000fce0000004100 */
[----:B------:R-:W-:Y:S08]  /*21c0*/  MUFU.RCP R48, R53 ;  /* 0x0000003500307308 */ /* 0x000ff00000001000 */
[----:B------:R-:W-:Y:S01]  /*21d0*/  MUFU.RCP R47, R54 ;  /* 0x00000036002f7308 */ /* 0x000fe20000001000 */
[----:B------:R0:W-:Y:S04]  /*21e0*/  STL [R1+0xac], R4 ;  /* 0x0000ac0401007387 */ /* 0x0001e80000100800 */
[----:B------:R1:W-:Y:S04]  /*21f0*/  STL [R1+0x9c], R2 ;  /* 0x00009c0201007387 */ /* 0x0003e80000100800 */
[----:B------:R-:W3:Y:S04]  /*2200*/  LDL R39, [R1+0x80] ;  /* 0x0000800001277983 */ /* 0x000ee80000100800 */
[----:B0-----:R-:W3:Y:S04]  /*2210*/  LDL R4, [R1+0x74] ;  /* 0x0000740001047983 */ /* 0x001ee80000100800 */
[----:B-1----:R-:W3:Y:S04]  /*2220*/  LDL R2, [R1+0x78] ;  /* 0x0000780001027983 */ /* 0x002ee80000100800 */
[----:B------:R0:W-:Y:S04]  /*2230*/  STL [R1+0xa8], R5 ;  /* 0x0000a80501007387 */ /* 0x0001e80000100800 */
[----:B0-----:R-:W3:Y:S04]  /*2240*/  LDL.LU R5, [R1+0x34] ;  /* 0x0000340001057983 */ /* 0x001ee80000300800 */
[----:B------:R-:W3:Y:S01]  /*2250*/  LDL R61, [R1+0x68] ;  /* 0x00006800013d7983 */ /* 0x000ee20000100800 */
[----:B--2---:R-:W-:-:S02]  /*2260*/  HADD2.F32 R59, -RZ, R27.H0_H0 ;  /* 0x2000001bff3b7230 */ /* 0x004fc40000004100 */
[----:B------:R-:W-:-:S05]  /*2270*/  HADD2.F32 R27, -RZ, R27.H1_H1 ;  /* 0x3000001bff1b7230 */ /* 0x000fca0000004100 */
[----:B------:R-:W-:Y:S02]  /*2280*/  FMUL.FTZ R32, R27, R32 ;  /* 0x000000201b207220 */ /* 0x000fe40000410000 */
[----:B------:R0:W1:Y:S02]  /*2290*/  MUFU.RCP R27, R51 ;  /* 0x00000033001b7308 */ /* 0x0000640000001000 */
[----:B0-----:R-:W-:Y:S01]  /*22a0*/  FMUL.FTZ R51, R49, R34 ;  /* 0x0000002231337220 */ /* 0x001fe20000410000 */
[----:B------:R-:W-:-:S05]  /*22b0*/  HADD2.F32 R34, -RZ, R22.H1_H1 ;  /* 0x30000016ff227230 */ /* 0x000fca0000004100 */
[----:B------:R-:W0:Y:S01]  /*22c0*/  MUFU.RCP R49, R55 ;  /* 0x0000003700317308 */ /* 0x000e220000001000 */
[----:B------:R-:W-:Y:S01]  /*22d0*/  FMUL.FTZ R34, R34, R35 ;  /* 0x0000002322227220 */ /* 0x000fe20000410000 */
[----:B------:R-:W-:-:S06]  /*22e0*/  FMUL.FTZ R35, R52, R36 ;  /* 0x0000002434237220 */ /* 0x000fcc0000410000 */
[----:B------:R-:W2:Y:S01]  /*22f0*/  MUFU.RCP R22, R56 ;  /* 0x0000003800167308 */ /* 0x000ea20000001000 */
[----:B----4-:R-:W-:-:S04]  /*2300*/  FADD.FTZ R52, -R26, 1 ;  /* 0x3f8000001a347421 */ /* 0x010fc80000010100 */
[----:B------:R-:W-:Y:S01]  /*2310*/  FFMA.FTZ R52, R21, R52, 1 ;  /* 0x3f80000015347423 */ /* 0x000fe20000010034 */
[----:B-1----:R-:W-:Y:S01]  /*2320*/  FADD.FTZ R21, -R27, 1 ;  /* 0x3f8000001b157421 */ /* 0x002fe20000010100 */
[----:B------:R-:W-:Y:S01]  /*2330*/  FMUL.FTZ R36, R23, R51 ;  /* 0x0000003317247220 */ /* 0x000fe20000410000 */
[----:B------:R-:W-:Y:S02]  /*2340*/  FADD.FTZ R23, -R50, 1 ;  /* 0x3f80000032177421 */ /* 0x000fe40000010100 */
[----:B------:R-:W-:Y:S01]  /*2350*/  FFMA.FTZ R21, R24, R21, 1 ;  /* 0x3f80000018157423 */ /* 0x000fe20000010015 */
[----:B------:R-:W-:Y:S01]  /*2360*/  FMUL.FTZ R52, R26, R52 ;  /* 0x000000341a347220 */ /* 0x000fe20000410000 */
[----:B------:R-:W-:Y:S01]  /*2370*/  FFMA.FTZ R23, R25, R23, 1 ;  /* 0x3f80000019177423 */ /* 0x000fe20000010017 */
[----:B0-----:R-:W-:Y:S01]  /*2380*/  FADD.FTZ R25, -R49, 1 ;  /* 0x3f80000031197421 */ /* 0x001fe20000010100 */
[----:B------:R-:W-:Y:S01]  /*2390*/  FMUL.FTZ R27, R27, R21 ;  /* 0x000000151b1b7220 */ /* 0x000fe20000410000 */
[----:B------:R-:W-:Y:S01]  /*23a0*/  FADD.FTZ R21, -R46, 1 ;  /* 0x3f8000002e157421 */ /* 0x000fe20000010100 */
[----:B------:R-:W-:Y:S01]  /*23b0*/  FADD.FTZ R51, -R48, 1 ;  /* 0x3f80000030337421 */ /* 0x000fe20000010100 */
[----:B--2---:R-:W-:Y:S01]  /*23c0*/  FADD.FTZ R24, -R22, 1 ;  /* 0x3f80000016187421 */ /* 0x004fe20000010100 */
[----:B------:R-:W-:Y:S01]  /*23d0*/  FADD.FTZ R26, -R47, 1 ;  /* 0x3f8000002f1a7421 */ /* 0x000fe20000010100 */
[----:B------:R-:W-:Y:S01]  /*23e0*/  FFMA.FTZ R25, R30, R25, 1 ;  /* 0x3f8000001e197423 */ /* 0x000fe20000010019 */
[----:B------:R-:W-:Y:S01]  /*23f0*/  FFMA.FTZ R21, R43, R21, 1 ;  /* 0x3f8000002b157423 */ /* 0x000fe20000010015 */
[----:B------:R-:W-:Y:S01]  /*2400*/  FFMA.FTZ R24, R37, R24, 1 ;  /* 0x3f80000025187423 */ /* 0x000fe20000010018 */
[----:B------:R-:W-:Y:S01]  /*2410*/  FFMA.FTZ R51, R28, R51, 1 ;  /* 0x3f8000001c337423 */ /* 0x000fe20000010033 */
[----:B------:R-:W-:Y:S01]  /*2420*/  FFMA.FTZ R29, R29, R26, 1 ;  /* 0x3f8000001d1d7423 */ /* 0x000fe2000001001a */
[----:B------:R-:W-:-:S02]  /*2430*/  HADD2.F32 R43, -RZ, R18.H1_H1 ;  /* 0x30000012ff2b7230 */ /* 0x000fc40000004100 */
[----:B------:R-:W-:Y:S01]  /*2440*/  FMUL.FTZ R23, R50, R23 ;  /* 0x0000001732177220 */ /* 0x000fe20000410000 */
[--C-:B------:R-:W-:Y:S02]  /*2450*/  HADD2.F32 R28, -RZ, R19.reuse.H0_H0 ;  /* 0x20000013ff1c7230 */ /* 0x100fe40000004100 */
[----:B------:R-:W-:Y:S01]  /*2460*/  FMUL.FTZ R25, R49, R25 ;  /* 0x0000001931197220 */ /* 0x000fe20000410000 */
[----:B------:R-:W2:Y:S01]  /*2470*/  LDL R26, [R1+0x70] ;  /* 0x00007000011a7983 */ /* 0x000ea20000100800 */
[----:B------:R-:W-:Y:S01]  /*2480*/  FMUL.FTZ R30, R47, R29 ;  /* 0x0000001d2f1e7220 */ /* 0x000fe20000410000 */
[----:B------:R-:W-:Y:S01]  /*2490*/  FMUL.FTZ R22, R22, R24 ;  /* 0x0000001816167220 */ /* 0x000fe20000410000 */
[----:B------:R-:W-:Y:S01]  /*24a0*/  HADD2.F32 R29, -RZ, R19.H1_H1 ;  /* 0x30000013ff1d7230 */ /* 0x000fe20000004100 */
[----:B------:R-:W4:Y:S01]  /*24b0*/  LDL R49, [R1+0x7c] ;  /* 0x00007c0001317983 */ /* 0x000f220000100800 */
[----:B------:R-:W-:Y:S01]  /*24c0*/  FMUL.FTZ R43, R43, R27 ;  /* 0x0000001b2b2b7220 */ /* 0x000fe20000410000 */
[----:B------:R-:W-:-:S02]  /*24d0*/  FMUL.FTZ R28, R28, R23 ;  /* 0x000000171c1c7220 */ /* 0x000fc40000410000 */
[----:B------:R-:W2:Y:S04]  /*24e0*/  LDL.LU R24, [R1+0x40] ;  /* 0x0000400001187983 */ /* 0x000ea80000300800 */
[----:B------:R-:W2:Y:S04]  /*24f0*/  LDL R19, [R1+0x60] ;  /* 0x0000600001137983 */ /* 0x000ea80000100800 */
[----:B------:R-:W2:Y:S04]  /*2500*/  LDL R27, [R1+0x84] ;  /* 0x00008400011b7983 */ /* 0x000ea80000100800 */
[----:B------:R-:W2:Y:S01]  /*2510*/  LDL.LU R23, [R1+0x30] ;  /* 0x0000300001177983 */ /* 0x000ea20000300800 */
[----:B------:R-:W-:-:S02]  /*2520*/  HADD2.F32 R37, -RZ, R18.H0_H0 ;  /* 0x20000012ff257230 */ /* 0x000fc40000004100 */
[----:B------:R-:W-:Y:S02]  /*2530*/  HADD2.F32 R18, -RZ, R10.H0_H0 ;  /* 0x2000000aff127230 */ /* 0x000fe40000004100 */
[----:B------:R-:W-:Y:S01]  /*2540*/  FMUL.FTZ R33, R33, R58 ;  /* 0x0000003a21217220 */ /* 0x000fe20000410000 */
[----:B------:R-:W-:Y:S01]  /*2550*/  FMUL.FTZ R51, R48, R51 ;  /* 0x0000003330337220 */ /* 0x000fe20000410000 */
[----:B------:R-:W-:Y:S01]  /*2560*/  FADD.FTZ R53, RZ, R17 ;  /* 0x00000011ff357221 */ /* 0x000fe20000010000 */
[----:B------:R-:W-:Y:S01]  /*2570*/  FMUL.FTZ R30, R18, R30 ;  /* 0x0000001e121e7220 */ /* 0x000fe20000410000 */
[----:B------:R-:W-:Y:S01]  /*2580*/  FADD.FTZ R56, RZ, R13 ;  /* 0x0000000dff387221 */ /* 0x000fe20000010000 */
[----:B------:R-:W-:Y:S01]  /*2590*/  FADD.FTZ R47, RZ, R14 ;  /* 0x0000000eff2f7221 */ /* 0x000fe20000010000 */
[----:B------:R-:W-:Y:S01]  /*25a0*/  FMUL.FTZ R29, R29, R51 ;  /* 0x000000331d1d7220 */ /* 0x000fe20000410000 */
[----:B------:R-:W-:Y:S01]  /*25b0*/  FADD.FTZ R51, RZ, R16 ;  /* 0x00000010ff337221 */ /* 0x000fe20000010000 */
[----:B------:R-:W-:Y:S01]  /*25c0*/  FMUL.FTZ R21, R46, R21 ;  /* 0x000000152e157220 */ /* 0x000fe20000410000 */
[----:B------:R-:W-:Y:S01]  /*25d0*/  FADD.FTZ R56, R56, R15 ;  /* 0x0000000f38387221 */ /* 0x000fe20000010000 */
[----:B---3--:R-:W-:Y:S01]  /*25e0*/  FFMA.FTZ R48, R39, R14, RZ ;  /* 0x0000000e27307223 */ /* 0x008fe200000100ff */
[----:B------:R-:W-:-:S04]  /*25f0*/  FFMA.FTZ R55, R4, R13, RZ ;  /* 0x0000000d04377223 */ /* 0x000fc800000100ff */
[----:B------:R-:W-:Y:S01]  /*2600*/  FFMA.FTZ R55, R2, R15, R55 ;  /* 0x0000000f02377223 */ /* 0x000fe20000010037 */
[----:B------:R-:W-:Y:S01]  /*2610*/  FMUL.FTZ R38, R5, R14 ;  /* 0x0000000e05267220 */ /* 0x000fe20000410000 */
[-C--:B----4-:R-:W-:Y:S01]  /*2620*/  FFMA.FTZ R50, R49, R16.reuse, RZ ;  /* 0x0000001031327223 */ /* 0x090fe200000100ff */
[----:B--2---:R-:W-:Y:S01]  /*2630*/  FMUL.FTZ R18, R24, R16 ;  /* 0x0000001018127220 */ /* 0x004fe20000410000 */
[-C--:B------:R-:W-:Y:S01]  /*2640*/  FMUL.FTZ R58, R19, R17.reuse ;  /* 0x00000011133a7220 */ /* 0x080fe20000410000 */
[----:B------:R-:W-:Y:S02]  /*2650*/  FFMA.FTZ R54, R27, R17, RZ ;  /* 0x000000111b367223 */ /* 0x000fe400000100ff */
[----:B------:R-:W2:Y:S01]  /*2660*/  LDL R17, [R1+0x54] ;  /* 0x0000540001117983 */ /* 0x000ea20000100800 */
[C---:B------:R-:W-:Y:S01]  /*2670*/  FMUL.FTZ R40, R23.reuse, R13 ;  /* 0x0000000d17287220 */ /* 0x040fe20000410000 */
[----:B------:R-:W-:-:S04]  /*2680*/  FMUL.FTZ R46, R23, R15 ;  /* 0x0000000f172e7220 */ /* 0x000fc80000410000 */
[----:B------:R0:W-:Y:S04]  /*2690*/  STL [R1+0x8], R40 ;  /* 0x0000082801007387 */ /* 0x0001e80000100800 */
[----:B------:R-:W3:Y:S04]  /*26a0*/  LDL R14, [R1+0x58] ;  /* 0x00005800010e7983 */ /* 0x000ee80000100800 */
[----:B------:R1:W-:Y:S04]  /*26b0*/  STL [R1+0x4], R38 ;  /* 0x0000042601007387 */ /* 0x0003e80000100800 */
[----:B------:R-:W4:Y:S04]  /*26c0*/  LDL R16, [R1+0x5c] ;  /* 0x00005c0001107983 */ /* 0x000f280000100800 */
[----:B------:R-:W-:Y:S04]  /*26d0*/  STL [R1], R18 ;  /* 0x0000001201007387 */ /* 0x000fe80000100800 */
[----:B------:R-:W2:Y:S01]  /*26e0*/  LDL R15, [R1+0x6c] ;  /* 0x00006c00010f7983 */ /* 0x000ea20000100800 */
[----:B------:R-:W-:-:S02]  /*26f0*/  HADD2.F32 R10, -RZ, R10.H1_H1 ;  /* 0x3000000aff0a7230 */ /* 0x000fc40000004100 */
[----:B------:R-:W-:Y:S01]  /*2700*/  FMUL.FTZ R31, R59, R31 ;  /* 0x0000001f3b1f7220 */ /* 0x000fe20000410000 */
[-C--:B------:R-:W-:Y:S01]  /*2710*/  FFMA.FTZ R54, R26, R20.reuse, R54 ;  /* 0x000000141a367223 */ /* 0x080fe20000010036 */
[----:B------:R-:W-:Y:S01]  /*2720*/  FADD.FTZ R53, R53, R20 ;  /* 0x0000001435357221 */ /* 0x000fe20000010000 */
[----:B------:R-:W-:Y:S01]  /*2730*/  FMUL.FTZ R59, R19, R20 ;  /* 0x00000014133b7220 */ /* 0x000fe20000410000 */
[----:B------:R-:W-:Y:S01]  /*2740*/  FMUL.FTZ R25, R10, R25 ;  /* 0x000000190a197220 */ /* 0x000fe20000410000 */
[----:B------:R-:W3:Y:S01]  /*2750*/  LDL R20, [R1+0x64] ;  /* 0x0000640001147983 */ /* 0x000ee20000100800 */
[----:B------:R-:W-:Y:S01]  /*2760*/  FADD.FTZ R13, RZ, R58 ;  /* 0x0000003aff0d7221 */ /* 0x000fe20000010000 */
[----:B------:R-:W-:Y:S02]  /*2770*/  FFMA.FTZ R10, R27, R58, RZ ;  /* 0x0000003a1b0a7223 */ /* 0x000fe400000100ff */
[----:B------:R-:W3:Y:S01]  /*2780*/  LDL R27, [R1+0x50] ;  /* 0x00005000011b7983 */ /* 0x000ee20000100800 */
[----:B------:R-:W-:Y:S01]  /*2790*/  FADD.FTZ R13, R13, R40 ;  /* 0x000000280d0d7221 */ /* 0x000fe20000010000 */
[----:B------:R-:W-:-:S02]  /*27a0*/  FFMA.FTZ R10, R4, R40, R10 ;  /* 0x00000028040a7223 */ /* 0x000fc4000001000a */
[----:B------:R3:W-:Y:S01]  /*27b0*/  STL [R1+0xa0], R58 ;  /* 0x0000a03a01007387 */ /* 0x0007e20000100800 */
[----:B------:R-:W-:Y:S01]  /*27c0*/  FADD.FTZ R13, R13, R38 ;  /* 0x000000260d0d7221 */ /* 0x000fe20000010000 */
[----:B------:R-:W-:Y:S02]  /*27d0*/  FFMA.FTZ R10, R39, R38, R10 ;  /* 0x00000026270a7223 */ /* 0x000fe4000001000a */
[----:B0-----:R-:W3:Y:S04]  /*27e0*/  LDL.LU R40, [R1+0xb8] ;  /* 0x0000b80001287983 */ /* 0x001ee80000300800 */
[----:B------:R-:W3:Y:S04]  /*27f0*/  LDL R4, [R1+0x4c] ;  /* 0x00004c0001047983 */ /* 0x000ee80000100800 */
[----:B-1----:R-:W3:Y:S04]  /*2800*/  LDL.LU R38, [R1+0xb4] ;  /* 0x0000b40001267983 */ /* 0x002ee80000300800 */
[----:B------:R-:W3:Y:S01]  /*2810*/  LDL.LU R39, [R1+0xb0] ;  /* 0x0000b00001277983 */ /* 0x000ee20000300800 */
[----:B------:R-:W-:Y:S01]  /*2820*/  FFMA.FTZ R10, R49, R18, R10 ;  /* 0x00000012310a7223 */ /* 0x000fe2000001000a */
[----:B------:R-:W-:-:S02]  /*2830*/  FADD.FTZ R47, R47, R45 ;  /* 0x0000002d2f2f7221 */ /* 0x000fc40000010000 */
[----:B------:R-:W3:Y:S01]  /*2840*/  LDL R49, [R1+0x48] ;  /* 0x0000480001317983 */ /* 0x000ee20000100800 */
[----:B------:R-:W-:Y:S01]  /*2850*/  FFMA.FTZ R10, R26, R59, R10 ;  /* 0x0000003b1a0a7223 */ /* 0x000fe2000001000a */
[----:B------:R-:W-:Y:S02]  /*2860*/  FFMA.FTZ R50, R61, R44, R50 ;  /* 0x0000002c3d327223 */ /* 0x000fe40000010032 */
[----:B------:R-:W3:Y:S01]  /*2870*/  LDL R26, [R1+0x44] ;  /* 0x00004400011a7983 */ /* 0x000ee20000100800 */
[----:B------:R-:W-:Y:S01]  /*2880*/  FFMA.FTZ R10, R2, R46, R10 ;  /* 0x0000002e020a7223 */ /* 0x000fe2000001000a */
[----:B------:R-:W-:Y:S01]  /*2890*/  FADD.FTZ R51, R51, R44 ;  /* 0x0000002c33337221 */ /* 0x000fe20000010000 */
[----:B------:R-:W-:Y:S01]  /*28a0*/  FMUL.FTZ R44, R24, R44 ;  /* 0x0000002c182c7220 */ /* 0x000fe20000410000 */
[----:B------:R0:W-:Y:S04]  /*28b0*/  STL [R1+0xa4], R59 ;  /* 0x0000a43b01007387 */ /* 0x0001e80000100800 */
[----:B------:R-:W3:Y:S01]  /*28c0*/  LDL R2, [R1+0x1c] ;  /* 0x00001c0001027983 */ /* 0x000ee20000100800 */
[-C--:B--2---:R-:W-:Y:S01]  /*28d0*/  FFMA.FTZ R48, R15, R45.reuse, R48 ;  /* 0x0000002d0f307223 */ /* 0x084fe20000010030 */
[----:B------:R-:W-:Y:S01]  /*28e0*/  FMUL.FTZ R45, R5, R45 ;  /* 0x0000002d052d7220 */ /* 0x000fe20000410000 */
[----:B------:R-:W-:Y:S01]  /*28f0*/  FADD.FTZ R53, R53, R42 ;  /* 0x0000002a35357221 */ /* 0x000fe20000010000 */
[----:B----4-:R-:W-:Y:S01]  /*2900*/  FFMA.FTZ R55, R16, R41, R55 ;  /* 0x0000002910377223 */ /* 0x010fe20000010037 */
[----:B---3--:R-:W-:Y:S01]  /*2910*/  FFMA.FTZ R54, R20, R42, R54 ;  /* 0x0000002a14367223 */ /* 0x008fe20000010036 */
[----:B------:R-:W-:Y:S01]  /*2920*/  FFMA.FTZ R10, R15, R45, R10 ;  /* 0x0000002d0f0a7223 */ /* 0x000fe2000001000a */
[----:B------:R-:W-:Y:S01]  /*2930*/  FADD.FTZ R56, R56, R41 ;  /* 0x0000002938387221 */ /* 0x000fe20000010000 */
[----:B------:R-:W-:Y:S01]  /*2940*/  FADD.FTZ R13, R13, R18 ;  /* 0x000000120d0d7221 */ /* 0x000fe20000010000 */
[----:B------:R-:W-:Y:S01]  /*2950*/  FMUL.FTZ R37, R37, R52 ;  /* 0x0000003425257220 */ /* 0x000fe20000410000 */
[----:B------:R-:W-:Y:S01]  /*2960*/  FFMA.FTZ R10, R61, R44, R10 ;  /* 0x0000002c3d0a7223 */ /* 0x000fe2000001000a */
[----:B------:R-:W2:Y:S04]  /*2970*/  LDL R58, [R1+0x3c] ;  /* 0x00003c00013a7983 */ /* 0x000ea80000100800 */
[----:B------:R-:W3:Y:S01]  /*2980*/  LDL R61, [R1+0x14] ;  /* 0x00001400013d7983 */ /* 0x000ee20000100800 */
[----:B------:R-:W-:Y:S01]  /*2990*/  FMUL.FTZ R42, R19, R42 ;  /* 0x0000002a132a7220 */ /* 0x000fe20000410000 */
[----:B------:R-:W-:-:S03]  /*29a0*/  FMUL.FTZ R41, R23, R41 ;  /* 0x0000002917297220 */ /* 0x000fc60000410000 */
[----:B------:R-:W-:Y:S01]  /*29b0*/  FFMA.FTZ R10, R20, R42, R10 ;  /* 0x0000002a140a7223 */ /* 0x000fe2000001000a */
[-C--:B------:R-:W-:Y:S01]  /*29c0*/  FFMA.FTZ R48, R14, R40.reuse, R48 ;  /* 0x000000280e307223 */ /* 0x080fe20000010030 */
[----:B------:R-:W-:Y:S01]  /*29d0*/  FADD.FTZ R47, R47, R40 ;  /* 0x000000282f2f7221 */ /* 0x000fe20000010000 */
[----:B------:R-:W-:Y:S01]  /*29e0*/  FMUL.FTZ R40, R5, R40 ;  /* 0x0000002805287220 */ /* 0x000fe20000410000 */
[----:B------:R-:W-:Y:S01]  /*29f0*/  FFMA.FTZ R10, R16, R41, R10 ;  /* 0x00000029100a7223 */ /* 0x000fe2000001000a */
[----:B------:R-:W-:Y:S01]  /*2a00*/  FFMA.FTZ R54, R27, R38, R54 ;  /* 0x000000261b367223 */ /* 0x000fe20000010036 */
[-C--:B------:R-:W-:Y:S01]  /*2a10*/  FFMA.FTZ R50, R17, R39.reuse, R50 ;  /* 0x0000002711327223 */ /* 0x080fe20000010032 */
[----:B------:R-:W-:Y:S01]  /*2a20*/  FADD.FTZ R51, R51, R39 ;  /* 0x0000002733337221 */ /* 0x000fe20000010000 */
[----:B------:R-:W-:Y:S01]  /*2a30*/  FMUL.FTZ R39, R24, R39 ;  /* 0x0000002718277220 */ /* 0x000fe20000410000 */
[----:B------:R-:W-:Y:S01]  /*2a40*/  FFMA.FTZ R10, R14, R40, R10 ;  /* 0x000000280e0a7223 */ /* 0x000fe2000001000a */
[----:B------:R-:W-:Y:S01]  /*2a50*/  FADD.FTZ R53, R53, R38 ;  /* 0x0000002635357221 */ /* 0x000fe20000010000 */
[----:B------:R-:W-:Y:S01]  /*2a60*/  FMUL.FTZ R38, R19, R38 ;  /* 0x0000002613267220 */ /* 0x000fe20000410000 */
[-C--:B------:R-:W-:Y:S01]  /*2a70*/  FFMA.FTZ R55, R4, R6.reuse, R55 ;  /* 0x0000000604377223 */ /* 0x080fe20000010037 */
[----:B------:R-:W-:Y:S01]  /*2a80*/  FFMA.FTZ R10, R17, R39, R10 ;  /* 0x00000027110a7223 */ /* 0x000fe2000001000a */
[----:B------:R-:W-:Y:S01]  /*2a90*/  FADD.FTZ R56, R56, R6 ;  /* 0x0000000638387221 */ /* 0x000fe20000010000 */
[----:B------:R-:W-:Y:S01]  /*2aa0*/  FMUL.FTZ R6, R23, R6 ;  /* 0x0000000617067220 */ /* 0x000fe20000410000 */
[-C--:B------:R-:W-:Y:S01]  /*2ab0*/  FFMA.FTZ R48, R49, R7.reuse, R48 ;  /* 0x0000000731307223 */ /* 0x080fe20000010030 */
[----:B------:R-:W-:Y:S01]  /*2ac0*/  FFMA.FTZ R10, R27, R38, R10 ;  /* 0x000000261b0a7223 */ /* 0x000fe2000001000a */
[----:B------:R-:W-:Y:S01]  /*2ad0*/  FADD.FTZ R47, R47, R7 ;  /* 0x000000072f2f7221 */ /* 0x000fe20000010000 */
[----:B------:R-:W-:Y:S01]  /*2ae0*/  FMUL.FTZ R7, R5, R7 ;  /* 0x0000000705077220 */ /* 0x000fe20000410000 */
[----:B------:R-:W-:Y:S01]  /*2af0*/  FFMA.FTZ R50, R26, R8, R50 ;  /* 0x000000081a327223 */ /* 0x000fe20000010032 */
[----:B------:R-:W-:Y:S01]  /*2b00*/  FFMA.FTZ R10, R4, R6, R10 ;  /* 0x00000006040a7223 */ /* 0x000fe2000001000a */
[----:B------:R-:W-:Y:S01]  /*2b10*/  FADD.FTZ R51, R51, R8 ;  /* 0x0000000833337221 */ /* 0x000fe20000010000 */
[----:B------:R-:W-:Y:S01]  /*2b20*/  FMUL.FTZ R8, R24, R8 ;  /* 0x0000000818087220 */ /* 0x000fe20000410000 */
[----:B------:R-:W-:Y:S01]  /*2b30*/  FFMA.FTZ R54, R2, R9, R54 ;  /* 0x0000000902367223 */ /* 0x000fe20000010036 */
[----:B------:R-:W-:Y:S01]  /*2b40*/  FFMA.FTZ R10, R49, R7, R10 ;  /* 0x00000007310a7223 */ /* 0x000fe2000001000a */
[----:B------:R-:W-:Y:S01]  /*2b50*/  FADD.FTZ R53, R53, R9 ;  /* 0x0000000935357221 */ /* 0x000fe20000010000 */
[----:B------:R-:W-:-:S02]  /*2b60*/  HADD2.F32 R52, -RZ, R11.H0_H0 ;  /* 0x2000000bff347230 */ /* 0x000fc40000004100 */
[----:B------:R-:W-:Y:S01]  /*2b70*/  FMUL.FTZ R9, R19, R9 ;  /* 0x0000000913097220 */ /* 0x000fe20000410000 */
[----:B------:R-:W-:Y:S01]  /*2b80*/  FFMA.FTZ R14, R26, R8, R10 ;  /* 0x000000081a0e7223 */ /* 0x000fe2000001000a */
[----:B------:R-:W-:Y:S01]  /*2b90*/  FADD.FTZ R13, R13, R59 ;  /* 0x0000003b0d0d7221 */ /* 0x000fe20000010000 */
[----:B------:R-:W-:Y:S01]  /*2ba0*/  FADD.FTZ R56, R56, R12 ;  /* 0x0000000c38387221 */ /* 0x000fe20000010000 */
[----:B0-----:R-:W4:Y:S01]  /*2bb0*/  LDL R59, [R1+0x10] ;  /* 0x00001000013b7983 */ /* 0x001f220000100800 */
[----:B------:R-:W-:Y:S01]  /*2bc0*/  FMUL.FTZ R10, R23, R12 ;  /* 0x0000000c170a7220 */ /* 0x000fe20000410000 */
[----:B------:R-:W-:Y:S02]  /*2bd0*/  FMUL.FTZ R52, R52, R22 ;  /* 0x0000001634347220 */ /* 0x000fe40000410000 */
[----:B------:R-:W2:Y:S04]  /*2be0*/  LDL R4, [R1+0x38] ;  /* 0x0000380001047983 */ /* 0x000ea80000100800 */
[----:B------:R-:W2:Y:S04]  /*2bf0*/  LDL R20, [R1+0x2c] ;  /* 0x00002c0001147983 */ /* 0x000ea80000100800 */
[----:B------:R-:W2:Y:S04]  /*2c00*/  LDL R16, [R1+0x28] ;  /* 0x0000280001107983 */ /* 0x000ea80000100800 */
[----:B------:R-:W2:Y:S04]  /*2c10*/  LDL R17, [R1+0x24] ;  /* 0x0000240001117983 */ /* 0x000ea80000100800 */
[----:B------:R-:W2:Y:S01]  /*2c20*/  LDL R19, [R1+0x20] ;  /* 0x0000200001137983 */ /* 0x000ea20000100800 */
[----:B---3--:R-:W-:Y:S01]  /*2c30*/  FFMA.FTZ R55, R61, R12, R55 ;  /* 0x0000000c3d377223 */ /* 0x008fe20000010037 */
[----:B------:R-:W-:-:S02]  /*2c40*/  FFMA.FTZ R12, R2, R9, R14 ;  /* 0x00000009020c7223 */ /* 0x000fc4000001000e */
[----:B------:R-:W3:Y:S04]  /*2c50*/  LDL R2, [R1+0x18] ;  /* 0x0000180001027983 */ /* 0x000ee80000100800 */
        /* <DEDUP_REMOVED lines=13> */
[----:B------:R-:W-:Y:S02]  /*2d30*/  HADD2.F32 R49, -RZ, R11.H1_H1 ;  /* 0x3000000bff317230 */ /* 0x000fe40000004100 */
[----:B------:R-:W-:Y:S01]  /*2d40*/  FMUL.FTZ R11, R5, R31 ;  /* 0x0000001f050b7220 */ /* 0x000fe20000410000 */
[----:B------:R-:W-:Y:S01]  /*2d50*/  FADD.FTZ R14, R13, R10 ;  /* 0x0000000a0d0e7221 */ /* 0x000fe20000010000 */
[----:B------:R-:W-:Y:S01]  /*2d60*/  FFMA.FTZ R13, R61, R10, R12 ;  /* 0x0000000a3d0d7223 */ /* 0x000fe2000001000c */
[----:B------:R-:W-:-:S03]  /*2d70*/  FMUL.FTZ R12, R24, R32 ;  /* 0x00000020180c7220 */ /* 0x000fc60000410000 */
[----:B----4-:R-:W-:-:S04]  /*2d80*/  FFMA.FTZ R15, R59, R11, R13 ;  /* 0x0000000b3b0f7223 */ /* 0x010fc8000001000d */
[----:B--2---:R-:W-:Y:S01]  /*2d90*/  FFMA.FTZ R15, R58, R12, R15 ;  /* 0x0000000c3a0f7223 */ /* 0x004fe2000001000f */
[----:B------:R-:W0:Y:S01]  /*2da0*/  S2R R18, SR_CgaCtaId ;  /* 0x0000000000127919 */ /* 0x000e220000008800 */
[----:B------:R-:W-:Y:S01]  /*2db0*/  FADD.FTZ R14, R14, R11 ;  /* 0x0000000b0e0e7221 */ /* 0x000fe20000010000 */
[----:B---3--:R-:W-:-:S04]  /*2dc0*/  FMUL.FTZ R13, R22, R33 ;  /* 0x00000021160d7220 */ /* 0x008fc80000410000 */
[----:B------:R-:W-:Y:S02]  /*2dd0*/  FFMA.FTZ R27, R4, R13, R15 ;  /* 0x0000000d041b7223 */ /* 0x000fe4000001000f */
[----:B------:R-:W2:Y:S01]  /*2de0*/  LDL R4, [R1+0x94] ;  /* 0x0000940001047983 */ /* 0x000ea20000100800 */
[----:B------:R-:W-:-:S04]  /*2df0*/  FADD.FTZ R14, R14, R12 ;  /* 0x0000000c0e0e7221 */ /* 0x000fc80000010000 */
[----:B------:R-:W-:Y:S01]  /*2e00*/  FADD.FTZ R26, R14, R13 ;  /* 0x0000000d0e1a7221 */ /* 0x000fe20000010000 */
[----:B------:R-:W-:Y:S01]  /*2e10*/  FMUL.FTZ R14, R23, R34 ;  /* 0x00000022170e7220 */ /* 0x000fe20000410000 */
[----:B------:R-:W-:-:S03]  /*2e20*/  FMUL.FTZ R15, R5, R35 ;  /* 0x00000023050f7220 */ /* 0x000fc60000410000 */
[----:B------:R-:W-:Y:S01]  /*2e30*/  FFMA.FTZ R27, R20, R14, R27 ;  /* 0x0000000e141b7223 */ /* 0x000fe2000001001b */
[----:B------:R-:W-:-:S03]  /*2e40*/  MOV R61, 0x400 ;  /* 0x00000400003d7802 */ /* 0x000fc60000000f00 */
[----:B------:R-:W-:Y:S01]  /*2e50*/  FFMA.FTZ R27, R16, R15, R27 ;  /* 0x0000000f101b7223 */ /* 0x000fe2000001001b */
[----:B------:R-:W-:Y:S01]  /*2e60*/  FMUL.FTZ R16, R24, R36 ;  /* 0x0000002418107220 */ /* 0x000fe20000410000 */
[----:B------:R-:W-:-:S03]  /*2e70*/  IADD3 R61, PT, PT, R61, 0x3c00, RZ ;  /* 0x00003c003d3d7810 */ /* 0x000fc60007ffe0ff */
[----:B------:R-:W-:Y:S01]  /*2e80*/  FFMA.FTZ R27, R17, R16, R27 ;  /* 0x00000010111b7223 */ /* 0x000fe2000001001b */
[----:B------:R-:W-:Y:S01]  /*2e90*/  FMUL.FTZ R17, R22, R37 ;  /* 0x0000002516117220 */ /* 0x000fe20000410000 */
[----:B------:R-:W-:Y:S01]  /*2ea0*/  FMUL.FTZ R49, R49, R21 ;  /* 0x0000001531317220 */ /* 0x000fe20000410000 */
[----:B0-----:R-:W-:Y:S01]  /*2eb0*/  LEA R61, R18, R61, 0x18 ;  /* 0x0000003d123d7211 */ /* 0x001fe200078ec0ff */
[----:B------:R-:W-:Y:S01]  /*2ec0*/  FMUL.FTZ R21, R22, R30 ;  /* 0x0000001e16157220 */ /* 0x000fe20000410000 */
[----:B------:R-:W-:Y:S01]  /*2ed0*/  FFMA.FTZ R27, R19, R17, R27 ;  /* 0x00000011131b7223 */ /* 0x000fe2000001001b */
[C---:B------:R-:W-:Y:S01]  /*2ee0*/  FMUL.FTZ R18, R23.reuse, R43 ;  /* 0x0000002b17127220 */ /* 0x040fe20000410000 */
[----:B------:R-:W-:Y:S01]  /*2ef0*/  FMUL.FTZ R22, R23, R25 ;  /* 0x0000001917167220 */ /* 0x000fe20000410000 */
[C---:B------:R-:W-:Y:S01]  /*2f00*/  FMUL.FTZ R19, R5.reuse, R28 ;  /* 0x0000001c05137220 */ /* 0x040fe20000410000 */
[----:B------:R-:W-:Y:S02]  /*2f10*/  FMUL.FTZ R23, R5, R52 ;  /* 0x0000003405177220 */ /* 0x000fe40000410000 */
[----:B------:R-:W0:Y:S02]  /*2f20*/  S2R R5, SR_TID.X ;  /* 0x0000000000057919 */ /* 0x000e240000002100 */
[----:B0-----:R-:W-:-:S05]  /*2f30*/  LOP3.LUT R5, R5, 0xffff, RZ, 0xc0, !PT ;  /* 0x0000ffff05057812 */ /* 0x001fca00078ec0ff */
[----:B------:R-:W-:-:S05]  /*2f40*/  IMAD R5, R5, 0x445, RZ ;  /* 0x0000044505057824 */ /* 0x000fca00078e02ff */
[----:B------:R-:W-:Y:S01]  /*2f50*/  SHF.R.U32.HI R5, RZ, 0x12, R5 ;  /* 0x00000012ff057819 */ /* 0x000fe20000011605 */
[----:B--2---:R-:W-:Y:S02]  /*2f60*/  IMAD R61, R4, 0x18, R61 ;  /* 0x00000018043d7824 */ /* 0x004fe400078e023d */
[----:B------:R-:W2:Y:S03]  /*2f70*/  LDL.LU R4, [R1+0xac] ;  /* 0x0000ac0001047983 */ /* 0x000ea60000300800 */
[----:B------:R-:W-:Y:S02]  /*2f80*/  LEA R61, R5, R61, 0x3 ;  /* 0x0000003d053d7211 */ /* 0x000fe400078e18ff */
[----:B------:R-:W3:Y:S01]  /*2f90*/  LDL.LU R5, [R1+0xa8] ;  /* 0x0000a80001057983 */ /* 0x000ee20000300800 */
[----:B------:R-:W-:-:S04]  /*2fa0*/  FADD.FTZ R26, R26, R14 ;  /* 0x0000000e1a1a7221 */ /* 0x000fc80000010000 */
[----:B------:R-:W-:-:S04]  /*2fb0*/  FADD.FTZ R26, R26, R15 ;  /* 0x0000000f1a1a7221 */ /* 0x000fc80000010000 */
[----:B------:R-:W-:-:S04]  /*2fc0*/  FADD.FTZ R26, R26, R16 ;  /* 0x000000101a1a7221 */ /* 0x000fc80000010000 */
[----:B------:R-:W-:Y:S01]  /*2fd0*/  FADD.FTZ R26, R26, R17 ;  /* 0x000000111a1a7221 */ /* 0x000fe20000010000 */
[----:B------:R-:W-:-:S03]  /*2fe0*/  FFMA.FTZ R27, R2, R18, R27 ;  /* 0x00000012021b7223 */ /* 0x000fc6000001001b */
[----:B------:R-:W-:Y:S01]  /*2ff0*/  FADD.FTZ R26, R26, R18 ;  /* 0x000000121a1a7221 */ /* 0x000fe20000010000 */
[----:B------:R-:W-:Y:S01]  /*3000*/  FFMA.FTZ R27, R0, R19, R27 ;  /* 0x00000013001b7223 */ /* 0x000fe2000001001b */
[----:B------:R-:W-:Y:S02]  /*3010*/  FMUL.FTZ R20, R24, R29 ;  /* 0x0000001d18147220 */ /* 0x000fe40000410000 */
[----:B------:R-:W-:Y:S02]  /*3020*/  FADD.FTZ R26, R26, R19 ;  /* 0x000000131a1a7221 */ /* 0x000fe40000010000 */
[----:B------:R-:W-:Y:S02]  /*3030*/  FFMA.FTZ R27, R60, R20, R27 ;  /* 0x000000143c1b7223 */ /* 0x000fe4000001001b */
[----:B------:R-:W-:Y:S02]  /*3040*/  FADD.FTZ R26, R26, R20 ;  /* 0x000000141a1a7221 */ /* 0x000fe40000010000 */
[----:B------:R-:W-:-:S02]  /*3050*/  FFMA.FTZ R27, R57, R21, R27 ;  /* 0x00000015391b7223 */ /* 0x000fc4000001001b */
[----:B------:R-:W-:Y:S02]  /*3060*/  FADD.FTZ R26, R26, R21 ;  /* 0x000000151a1a7221 */ /* 0x000fe40000010000 */
[----:B------:R-:W-:Y:S02]  /*3070*/  FFMA.FTZ R27, R3, R22, R27 ;  /* 0x00000016031b7223 */ /* 0x000fe4000001001b */
[----:B------:R-:W-:Y:S01]  /*3080*/  FADD.FTZ R26, R26, R22 ;  /* 0x000000161a1a7221 */ /* 0x000fe20000010000 */
[----:B------:R-:W-:-:S03]  /*3090*/  FMUL.FTZ R24, R24, R49 ;  /* 0x0000003118187220 */ /* 0x000fc60000410000 */
[----:B------:R-:W-:-:S04]  /*30a0*/  FADD.FTZ R26, R26, R23 ;  /* 0x000000171a1a7221 */ /* 0x000fc80000010000 */
[----:B------:R-:W-:Y:S01]  /*30b0*/  FADD.FTZ R26, R26, R24 ;  /* 0x000000181a1a7221 */ /* 0x000fe20000010000 */
[----:B------:R-:W-:Y:S01]  /*30c0*/  FFMA.FTZ R48, R59, R31, R48 ;  /* 0x0000001f3b307223 */ /* 0x000fe20000010030 */
[----:B------:R-:W-:Y:S01]  /*30d0*/  FADD.FTZ R47, R47, R31 ;  /* 0x0000001f2f2f7221 */ /* 0x000fe20000010000 */
[----:B------:R-:W-:Y:S01]  /*30e0*/  FFMA.FTZ R50, R58, R32, R50 ;  /* 0x000000203a327223 */ /* 0x000fe20000010032 */
[----:B------:R-:W-:Y:S01]  /*30f0*/  FADD.FTZ R51, R51, R32 ;  /* 0x0000002033337221 */ /* 0x000fe20000010000 */
[----:B--2---:R-:W-:-:S04]  /*3100*/  FFMA.FTZ R27, R4, R23, R27 ;  /* 0x00000017041b7223 */ /* 0x004fc8000001001b */
[----:B---3--:R-:W-:-:S05]  /*3110*/  FFMA.FTZ R27, R5, R24, R27 ;  /* 0x00000018051b7223 */ /* 0x008fca000001001b */
[----:B------:R0:W-:Y:S04]  /*3120*/  STS.64 [R61], R26 ;  /* 0x0000001a3d007388 */ /* 0x0001e80000000a00 */
[----:B0-----:R-:W2:Y:S04]  /*3130*/  LDL R61, [R1+0x28] ;  /* 0x00002800013d7983 */ /* 0x001ea80000100800 */
[----:B------:R-:W3:Y:S04]  /*3140*/  LDL R26, [R1+0x24] ;  /* 0x00002400011a7983 */ /* 0x000ee80000100800 */
[----:B------:R-:W4:Y:S04]  /*3150*/  LDL R27, [R1+0x20] ;  /* 0x00002000011b7983 */ /* 0x000f280000100800 */
[----:B------:R0:W5:Y:S04]  /*3160*/  LDL.LU R59, [R1+0xa4] ;  /* 0x0000a400013b7983 */ /* 0x0001680000300800 */
[----:B------:R-:W3:Y:S04]  /*3170*/  LDL R31, [R1+0x2c] ;  /* 0x00002c00011f7983 */ /* 0x000ee80000100800 */
[----:B------:R0:W5:Y:S04]  /*3180*/  LDL.LU R58, [R1+0xa0] ;  /* 0x0000a000013a7983 */ /* 0x0001680000300800 */
[----:B------:R-:W4:Y:S01]  /*3190*/  LDL R32, [R1+0x38] ;  /* 0x0000380001207983 */ /* 0x000f220000100800 */
[----:B------:R-:W1:Y:S01]  /*31a0*/  S2UR UR17, SR_CgaCtaId ;  /* 0x00000000001179c3 */ /* 0x000e620000008800 */
[----:B------:R-:W-:Y:S01]  /*31b0*/  FADD.FTZ R53, R53, R33 ;  /* 0x0000002135357221 */ /* 0x000fe20000010000 */
[----:B------:R-:W-:Y:S01]  /*31c0*/  UMOV UR16, 0x400 ;  /* 0x0000040000107882 */ /* 0x000fe20000000000 */
[----:B------:R-:W-:Y:S01]  /*31d0*/  FADD.FTZ R56, R56, R34 ;  /* 0x0000002238387221 */ /* 0x000fe20000010000 */
[----:B------:R-:W-:Y:S01]  /*31e0*/  FADD.FTZ R47, R47, R35 ;  /* 0x000000232f2f7221 */ /* 0x000fe20000010000 */
[----:B------:R-:W-:-:S02]  /*31f0*/  FADD.FTZ R51, R51, R36 ;  /* 0x0000002433337221 */ /* 0x000fc40000010000 */
[----:B------:R-:W-:Y:S01]  /*3200*/  FADD.FTZ R56, R56, R43 ;  /* 0x0000002b38387221 */ /* 0x000fe20000010000 */
[----:B------:R-:W-:Y:S01]  /*3210*/  FADD.FTZ R47, R47, R28 ;  /* 0x0000001c2f2f7221 */ /* 0x000fe20000010000 */
[----:B------:R-:W-:Y:S01]  /*3220*/  FADD.FTZ R51, R51, R29 ;  /* 0x0000001d33337221 */ /* 0x000fe20000010000 */
[----:B-1----:R-:W-:Y:S02]  /*3230*/  ULEA UR7, UR17, UR16, 0x18 ;  /* 0x0000001011077291 */ /* 0x002fe4000f8ec0ff */
[----:B------:R-:W-:Y:S01]  /*3240*/  USHF.L.U32 UR10, UR13, 0x6, URZ ;  /* 0x000000060d0a7899 */ /* 0x000fe200080006ff */
[----:B------:R-:W-:Y:S01]  /*3250*/  BSSY.RECONVERGENT B0, `(.L_x_863) ;  /* 0x0000145000007945 */ /* 0x000fe20003800200 */
[----:B------:R-:W-:Y:S01]  /*3260*/  BAR.SYNC.DEFER_BLOCKING 0x0 ;  /* 0x0000000000007b1d */ /* 0x000fe20000010000 */
[----:B--2---:R-:W-:-:S04]  /*3270*/  FFMA.FTZ R48, R61, R35, R48 ;  /* 0x000000233d307223 */ /* 0x004fc80000010030 */
[----:B------:R-:W-:Y:S01]  /*3280*/  FFMA.FTZ R48, R0, R28, R48 ;  /* 0x0000001c00307223 */ /* 0x000fe20000010030 */
[----:B---3--:R-:W-:-:S04]  /*3290*/  FFMA.FTZ R55, R31, R34, R55 ;  /* 0x000000221f377223 */ /* 0x008fc80000010037 */
[----:B------:R-:W-:Y:S02]  /*32a0*/  FFMA.FTZ R55, R2, R43, R55 ;  /* 0x0000002b02377223 */ /* 0x000fe40000010037 */
[----:B------:R0:W5:Y:S04]  /*32b0*/  LDL.LU R2, [R1+0x9c] ;  /* 0x00009c0001027983 */ /* 0x0001680000300800 */
[----:B------:R0:W5:Y:S01]  /*32c0*/  LDL.LU R0, [R1+0x98] ;  /* 0x0000980001007983 */ /* 0x0001620000300800 */
[----:B----4-:R-:W-:Y:S01]  /*32d0*/  FFMA.FTZ R54, R32, R33, R54 ;  /* 0x0000002120367223 */ /* 0x010fe20000010036 */
[----:B------:R-:W1:Y:S01]  /*32e0*/  S2R R61, SR_TID.X ;  /* 0x00000000003d7919 */ /* 0x000e620000002100 */
[----:B------:R-:W-:Y:S02]  /*32f0*/  FFMA.FTZ R50, R26, R36, R50 ;  /* 0x000000241a327223 */ /* 0x000fe40000010032 */
[----:B------:R-:W-:-:S02]  /*3300*/  FFMA.FTZ R26, R27, R37, R54 ;  /* 0x000000251b1a7223 */ /* 0x000fc40000010036 */
[----:B------:R-:W2:Y:S01]  /*3310*/  S2R R54, SR_TID.X ;  /* 0x0000000000367919 */ /* 0x000ea20000002100 */
[----:B------:R-:W-:Y:S02]  /*3320*/  FADD.FTZ R27, R53, R37 ;  /* 0x00000025351b7221 */ /* 0x000fe40000010000 */
[----:B------:R-:W3:Y:S01]  /*3330*/  S2R R53, SR_TID.X ;  /* 0x0000000000357919 */ /* 0x000ee20000002100 */
[----:B------:R-:W-:Y:S01]  /*3340*/  FFMA.FTZ R26, R57, R30, R26 ;  /* 0x0000001e391a7223 */ /* 0x000fe2000001001a */
[----:B------:R-:W-:Y:S01]  /*3350*/  FADD.FTZ R27, R27, R30 ;  /* 0x0000001e1b1b7221 */ /* 0x000fe20000010000 */
[----:B------:R-:W-:Y:S01]  /*3360*/  FFMA.FTZ R28, R4, R52, R48 ;  /* 0x00000034041c7223 */ /* 0x000fe20000010030 */
[----:B-1----:R-:W-:-:S04]  /*3370*/  SHF.L.U32 R61, R61, 0x1, RZ ;  /* 0x000000013d3d7819 */ /* 0x002fc800000006ff */
[----:B------:R-:W-:Y:S02]  /*3380*/  LOP3.LUT R31, R61, 0x18, RZ, 0xc0, !PT ;  /* 0x000000183d1f7812 */ /* 0x000fe400078ec0ff */
[----:B--2---:R-:W-:Y:S02]  /*3390*/  LEA R34, R54, UR7, 0x5 ;  /* 0x0000000736227c11 */ /* 0x004fe4000f8e28ff */
[C---:B------:R-:W-:Y:S02]  /*33a0*/  LOP3.LUT R32, R31.reuse, 0x8, RZ, 0x3c, !PT ;  /* 0x000000081f207812 */ /* 0x040fe400078e3cff */
[----:B------:R-:W-:Y:S02]  /*33b0*/  LOP3.LUT R33, R31, 0x10, RZ, 0x3c, !PT ;  /* 0x000000101f217812 */ /* 0x000fe400078e3cff */
[----:B------:R-:W-:Y:S02]  /*33c0*/  LOP3.LUT R30, R61, 0x18, RZ, 0xc, !PT ;  /* 0x000000183d1e7812 */ /* 0x000fe400078e0cff */
[----:B------:R-:W-:-:S02]  /*33d0*/  IADD3 R31, PT, PT, R34, R31, RZ ;  /* 0x0000001f221f7210 */ /* 0x000fc40007ffe0ff */
[C---:B------:R-:W-:Y:S02]  /*33e0*/  IADD3 R32, PT, PT, R34.reuse, R32, RZ ;  /* 0x0000002022207210 */ /* 0x040fe40007ffe0ff */
[C---:B------:R-:W-:Y:S02]  /*33f0*/  IADD3 R33, PT, PT, R34.reuse, R33, RZ ;  /* 0x0000002122217210 */ /* 0x040fe40007ffe0ff */
[----:B------:R-:W-:Y:S01]  /*3400*/  IADD3 R34, PT, PT, R34, R30, RZ ;  /* 0x0000001e22227210 */ /* 0x000fe20007ffe0ff */
[----:B------:R-:W-:Y:S01]  /*3410*/  FFMA.FTZ R30, R60, R29, R50 ;  /* 0x0000001d3c1e7223 */ /* 0x000fe20000010032 */
[----:B------:R1:W-:Y:S01]  /*3420*/  STS.64 [R31], R26 ;  /* 0x0000001a1f007388 */ /* 0x0003e20000000a00 */
[----:B------:R-:W-:Y:S02]  /*3430*/  FADD.FTZ R29, R47, R52 ;  /* 0x000000342f1d7221 */ /* 0x000fe40000010000 */
[----:B------:R-:W-:Y:S01]  /*3440*/  FFMA.FTZ R30, R5, R49, R30 ;  /* 0x00000031051e7223 */ /* 0x000fe2000001001e */
[----:B-1----:R-:W-:Y:S01]  /*3450*/  FFMA.FTZ R26, R3, R25, R55 ;  /* 0x00000019031a7223 */ /* 0x002fe20000010037 */
[----:B------:R-:W-:Y:S01]  /*3460*/  FADD.FTZ R27, R56, R25 ;  /* 0x00000019381b7221 */ /* 0x000fe20000010000 */
[----:B------:R-:W-:-:S04]  /*3470*/  FADD.FTZ R31, R51, R49 ;  /* 0x00000031331f7221 */ /* 0x000fc80000010000 */
[----:B------:R-:W-:Y:S04]  /*3480*/  STS.64 [R32], R26 ;  /* 0x0000001a20007388 */ /* 0x000fe80000000a00 */
[----:B------:R1:W-:Y:S04]  /*3490*/  STS.64 [R33], R28 ;  /* 0x0000001c21007388 */ /* 0x0003e80000000a00 */
[----:B------:R2:W-:Y:S01]  /*34a0*/  STS.64 [R34], R30 ;  /* 0x0000001e22007388 */ /* 0x0005e20000000a00 */
[----:B---3--:R-:W-:Y:S02]  /*34b0*/  SHF.R.U32.HI R37, RZ, 0x4, R53 ;  /* 0x00000004ff257819 */ /* 0x008fe40000011635 */
[----:B------:R-:W-:-:S02]  /*34c0*/  IADD3 R36, PT, PT, R54, 0x1e0, RZ ;  /* 0x000001e036247810 */ /* 0x000fc40007ffe0ff */
[----:B------:R-:W-:Y:S02]  /*34d0*/  LOP3.LUT R37, R37, R53, RZ, 0x3c, !PT ;  /* 0x0000003525257212 */ /* 0x000fe400078e3cff */
[----:B------:R-:W-:Y:S02]  /*34e0*/  SHF.L.U32 R43, R54, 0x3, RZ ;  /* 0x00000003362b7819 */ /* 0x000fe400000006ff */
[----:B------:R-:W-:Y:S02]  /*34f0*/  SHF.L.U32 R37, R37, 0x3, RZ ;  /* 0x0000000325257819 */ /* 0x000fe400000006ff */
[----:B------:R-:W-:Y:S02]  /*3500*/  SHF.R.U32.HI R25, RZ, 0x4, R36 ;  /* 0x00000004ff197819 */ /* 0x000fe40000011624 */
[----:B------:R-:W-:Y:S02]  /*3510*/  LOP3.LUT R35, R43, 0x1fe0, RZ, 0xc0, !PT ;  /* 0x00001fe02b237812 */ /* 0x000fe400078ec0ff */
[----:B------:R-:W-:-:S02]  /*3520*/  LOP3.LUT R37, R37, 0x18, RZ, 0xc0, !PT ;  /* 0x0000001825257812 */ /* 0x000fc400078ec0ff */
[----:B------:R-:W-:Y:S02]  /*3530*/  LOP3.LUT R25, R25, R54, RZ, 0x3c, !PT ;  /* 0x0000003619197212 */ /* 0x000fe400078e3cff */
[----:B------:R-:W-:Y:S01]  /*3540*/  IADD3 R35, PT, PT, R35, UR7, R37 ;  /* 0x0000000723237c10 */ /* 0x000fe2000fffe025 */
[----:B------:R-:W-:Y:S01]  /*3550*/  BAR.SYNC.DEFER_BLOCKING 0x0 ;  /* 0x0000000000007b1d */ /* 0x000fe20000010000 */
[----:B-1----:R-:W-:Y:S02]  /*3560*/  SHF.L.U32 R28, R36, 0x3, RZ ;  /* 0x00000003241c7819 */ /* 0x002fe400000006ff */
[----:B------:R-:W-:Y:S02]  /*3570*/  SHF.L.U32 R25, R25, 0x3, RZ ;  /* 0x0000000319197819 */ /* 0x000fe400000006ff */
[----:B------:R-:W-:Y:S02]  /*3580*/  LOP3.LUT R28, R28, 0x3fe0, RZ, 0xc0, !PT ;  /* 0x00003fe01c1c7812 */ /* 0x000fe400078ec0ff */
[----:B------:R-:W-:-:S04]  /*3590*/  LOP3.LUT R25, R25, 0x18, RZ, 0xc0, !PT ;  /* 0x0000001819197812 */ /* 0x000fc800078ec0ff */
[----:B------:R-:W-:Y:S01]  /*35a0*/  IADD3 R28, PT, PT, R28, UR7, R25 ;  /* 0x000000071c1c7c10 */ /* 0x000fe2000fffe019 */
[----:B------:R-:W1:Y:S04]  /*35b0*/  LDS.64 R32, [R35] ;  /* 0x0000000023207984 */ /* 0x000e680000000a00 */
[----:B------:R-:W3:Y:S04]  /*35c0*/  LDS.64 R34, [R35+0x1e00] ;  /* 0x001e000023227984 */ /* 0x000ee80000000a00 */
[----:B------:R0:W4:Y:S04]  /*35d0*/  LDS.64 R26, [R28] ;  /* 0x000000001c1a7984 */ /* 0x0001280000000a00 */
[----:B------:R-:W0:Y:S01]  /*35e0*/  LDS.64 R28, [R28+0x1e00] ;  /* 0x001e00001c1c7984 */ /* 0x000e220000000a00 */
[----:B------:R-:W-:Y:S01]  /*35f0*/  ULOP3.LUT UR10, UR10, UR12, URZ, 0xfc, !UPT ;  /* 0x0000000c0a0a7292 */ /* 0x000fe2000f8efcff */
[----:B------:R-:W-:Y:S01]  /*3600*/  UMOV UR7, URZ ;  /* 0x000000ff00077c82 */ /* 0x000fe20008000000 */
[----:B------:R-:W-:-:S02]  /*3610*/  USHF.L.U64.HI UR13, UR13, 0x6, UR14 ;  /* 0x000000060d0d7899 */ /* 0x000fc4000801020e */
[----:B------:R-:W-:Y:S02]  /*3620*/  UIMAD.WIDE.U32 UR10, UR10, 0x780, UR6 ;  /* 0x000007800a0a78a5 */ /* 0x000fe4000f8e0006 */
[----:B------:R-:W-:-:S04]  /*3630*/  UIMAD UR13, UR13, 0x780, URZ ;  /* 0x000007800d0d78a4 */ /* 0x000fc8000f8e02ff */
[----:B------:R-:W-:Y:S02]  /*3640*/  IADD3 R25, P0, PT, R54, UR10, RZ ;  /* 0x0000000a36197c10 */ /* 0x000fe4000ff1e0ff */
[----:B--2---:R-:W-:-:S04]  /*3650*/  MOV R31, UR11 ;  /* 0x0000000b001f7c02 */ /* 0x004fc80008000f00 */
[----:B------:R-:W-:Y:S02]  /*3660*/  IADD3.X R31, PT, PT, R31, UR13, RZ, P0, !PT ;  /* 0x0000000d1f1f7c10 */ /* 0x000fe400087fe4ff */
[----:B------:R-:W-:Y:S01]  /*3670*/  ISETP.GT.U32.AND P0, PT, R54, 0xf, PT ;  /* 0x0000000f3600780c */ /* 0x000fe20003f04070 */
[----:B------:R-:W-:Y:S01]  /*3680*/  UIADD3 UR11, UP0, UPT, UR15, 0x3, URZ ;  /* 0x000000030f0b7890 */ /* 0x000fe2000ff1e0ff */
[C---:B------:R-:W-:Y:S01]  /*3690*/  LEA R30, P1, R25.reuse, UR20, 0x3 ;  /* 0x00000014191e7c11 */ /* 0x040fe2000f8218ff */
[----:B------:R-:W-:Y:S02]  /*36a0*/  USHF.L.U32 UR10, UR15, 0x3, URZ ;  /* 0x000000030f0a7899 */ /* 0x000fe400080006ff */
[----:B------:R-:W-:Y:S01]  /*36b0*/  UIADD3.X UR5, UPT, UPT, URZ, UR5, URZ, UP0, !UPT ;  /* 0x00000005ff057290 */ /* 0x000fe200087fe4ff */
[----:B------:R-:W-:Y:S01]  /*36c0*/  LEA.HI.X R31, R25, UR21, R31, 0x3, P1 ;  /* 0x00000015191f7c11 */ /* 0x000fe200088f1c1f */
[----:B-1----:R-:W-:Y:S01]  /*36d0*/  FADD.FTZ R32, RZ, R32 ;  /* 0x00000020ff207221 */ /* 0x002fe20000010000 */
[----:B------:R-:W-:Y:S01]  /*36e0*/  FADD.FTZ R33, RZ, R33 ;  /* 0x00000021ff217221 */ /* 0x000fe20000010000 */
[----:B------:R-:W-:Y:S01]  /*36f0*/  ULOP3.LUT UR10, UR10, 0x8, URZ, 0xc0, !UPT ;  /* 0x000000080a0a7892 */ /* 0x000fe2000f8ec0ff */
[----:B------:R-:W-:Y:S01]  /*3700*/  UMOV UR15, UR11 ;  /* 0x0000000b000f7c82 */ /* 0x000fe20008000000 */
[----:B---3--:R-:W-:Y:S01]  /*3710*/  FADD.FTZ R32, R32, R34 ;  /* 0x0000002220207221 */ /* 0x008fe20000010000 */
[----:B------:R-:W-:Y:S01]  /*3720*/  FADD.FTZ R33, R33, R35 ;  /* 0x0000002321217221 */ /* 0x000fe20000010000 */
[----:B------:R-:W-:Y:S01]  /*3730*/  CS2R R34, SRZ ;  /* 0x0000000000227805 */ /* 0x000fe2000001ff00 */
[----:B------:R-:W-:Y:S07]  /*3740*/  @P0 BRA `(.L_x_864) ;  /* 0x0000000c00d40947 */ /* 0x000fee0003800000 */
        /* <DEDUP_REMOVED lines=241> */
[----:B------:R-:W-:-:S05]  /*4660*/  IADD3 R25, PT, PT, R43, R25, RZ ;  /* 0x000000192b197210 */ /* 0x000fca0007ffe0ff */
[----:B------:R-:W1:Y:S02]  /*4670*/  LDS.64 R34, [R25] ;  /* 0x0000000019227984 */ /* 0x000e640000000a00 */
[----:B-1----:R-:W-:Y:S01]  /*4680*/  FADD.FTZ R34, R36, R34 ;  /* 0x0000002224227221 */ /* 0x002fe20000010000 */
[----:B------:R-:W-:-:S07]  /*4690*/  FADD.FTZ R35, R37, R35 ;  /* 0x0000002325237221 */ /* 0x000fce0000010000 */
.L_x_864:
[----:B------:R-:W-:Y:S05]  /*46a0*/  BSYNC.RECONVERGENT B0 ;  /* 0x0000000000007941 */ /* 0x000fea0003800200 */
.L_x_863:
[----:B------:R-:W1:Y:S01]  /*46b0*/  S2R R37, SR_TID.X ;  /* 0x0000000000257919 */ /* 0x000e620000002100 */
[----:B----4-:R-:W-:Y:S01]  /*46c0*/  FADD.FTZ R26, RZ, R26 ;  /* 0x0000001aff1a7221 */ /* 0x010fe20000010000 */
        /* <DEDUP_REMOVED lines=25> */
.L_x_866:
[----:B------:R-:W-:Y:S05]  /*4860*/  BSYNC.RECONVERGENT B0 ;  /* 0x0000000000007941 */ /* 0x000fea0003800200 */
.L_x_865:
        /* <DEDUP_REMOVED lines=21> */
.L_x_869:
[----:B0-----:R-:W2:Y:S04]  /*49c0*/  LD.E.STRONG.GPU R28, desc[UR18][R26.64+0xc] ;  /* 0x00000c121a1c7980 */ /* 0x001ea8000c10f900 */
[----:B--2---:R-:W-:Y:S01]  /*49d0*/  CCTL.IVALL ;  /* 0x00000000ff00798f */ /* 0x004fe20002000000 */
[----:B------:R-:W-:Y:S05]  /*49e0*/  YIELD ;  /* 0x0000000000007946 */ /* 0x000fea0003800000 */
[----:B-----5:R-:W-:-:S04]  /*49f0*/  LOP3.LUT R28, R28, R25, RZ, 0x3c, !PT ;  /* 0x000000191c1c7212 */ /* 0x020fc800078e3cff */
[----:B------:R-:W-:-:S13]  /*4a00*/  ISETP.GT.AND P0, PT, R28, -0x1, PT ;  /* 0xffffffff1c00780c */ /* 0x000fda0003f04270 */
[----:B------:R-:W-:Y:S05]  /*4a10*/  @P0 BRA `(.L_x_869) ;  /* 0xfffffffc00e80947 */ /* 0x000fea000383ffff */
.L_x_868:
[----:B------:R-:W-:Y:S05]  /*4a20*/  WARPSYNC.ALL ;  /* 0x0000000000007948 */ /* 0x000fea0003800000 */
[----:B------:R-:W-:Y:S06]  /*4a30*/  BAR.SYNC.DEFER_BLOCKING 0x0 ;  /* 0x0000000000007b1d */ /* 0x000fec0000010000 */
[----:B------:R-:W-:Y:S05]  /*4a40*/  BRA `(.L_x_870) ;  /* 0x0000000000607947 */ /* 0x000fea0003800000 */
.L_x_867:
        /* <DEDUP_REMOVED lines=16> */
.L_x_872:
[----:B------:R-:W2:Y:S04]  /*4b50*/  LD.E.STRONG.GPU R28, desc[UR18][R26.64] ;  /* 0x000000121a1c7980 */ /* 0x000ea8000c10f900 */
[----:B--2---:R-:W-:Y:S01]  /*4b60*/  CCTL.IVALL ;  /* 0x00000000ff00798f */ /* 0x004fe20002000000 */
[----:B------:R-:W-:Y:S05]  /*4b70*/  YIELD ;  /* 0x0000000000007946 */ /* 0x000fea0003800000 */
[----:B-----5:R-:W-:-:S04]  /*4b80*/  LOP3.LUT R28, R28, R25, RZ, 0x3c, !PT ;  /* 0x000000191c1c7212 */ /* 0x020fc800078e3cff */
[----:B------:R-:W-:-:S13]  /*4b90*/  ISETP.GT.AND P0, PT, R28, -0x1, PT ;  /* 0xffffffff1c00780c */ /* 0x000fda0003f04270 */
[----:B------:R-:W-:Y:S05]  /*4ba0*/  @P0 BRA `(.L_x_872) ;  /* 0xfffffffc00e80947 */ /* 0x000fea000383ffff */
.L_x_871:
[----:B------:R-:W-:Y:S05]  /*4bb0*/  WARPSYNC.ALL ;  /* 0x0000000000007948 */ /* 0x000fea0003800000 */
[----:B------:R-:W-:Y:S06]  /*4bc0*/  BAR.SYNC.DEFER_BLOCKING 0x0 ;  /* 0x0000000000007b1d */ /* 0x000fec0000010000 */
.L_x_870:
[----:B------:R-:W1:Y:S01]  /*4bd0*/  S2R R36, SR_TID.X ;  /* 0x0000000000247919 */ /* 0x000e620000002100 */
[----:B------:R-:W2:Y:S01]  /*4be0*/  LDL.LU R35, [R1+0x90] ;  /* 0x0000900001237983 */ /* 0x000ea20000300800 */
[----:B------:R-:W-:-:S03]  /*4bf0*/  UIADD3 UR6, UPT, UPT, UR16, 0x5280, URZ ;  /* 0x0000528010067890 */ /* 0x000fc6000fffe0ff */
[----:B------:R-:W3:Y:S01]  /*4c00*/  LDL.LU R34, [R1+0x8] ;  /* 0x0000080001227983 */ /* 0x000ee20000300800 */
[----:B-1----:R-:W-:Y:S01]  /*4c10*/  ISETP.GT.U32.AND P0, PT, R36, 0xff, PT ;  /* 0x000000ff2400780c */ /* 0x002fe20003f04070 */
[----:B------:R-:W-:Y:S02]  /*4c20*/  ULEA UR6, UR17, UR6, 0x18 ;  /* 0x0000000611067291 */ /* 0x000fe4000f8ec0ff */
[----:B------:R-:W4:Y:S04]  /*4c30*/  LDL.LU R33, [R1+0x4] ;  /* 0x0000040001217983 */ /* 0x000f280000300800 */
[----:B------:R-:W4:Y:S04]  /*4c40*/  LDL.LU R32, [R1] ;  /* 0x0000000001207983 */ /* 0x000f280000300800 */
[----:B------:R-:W4:Y:S02]  /*4c50*/  LDL.LU R49, [R1+0x84] ;  /* 0x0000840001317983 */ /* 0x000f240000300800 */
[----:B------:R-:W1:Y:S01]  /*4c60*/  @!P0 LDC R25, c[0x0][0x374] ;  /* 0x0000dd00ff198b82 */ /* 0x000e620000000800 */
[----:B0-----:R-:W1:Y:S01]  /*4c70*/  @!P0 S2R R26, SR_CTAID.Y ;  /* 0x00000000001a8919 */ /* 0x001e620000002600 */
[----:B------:R-:W4:Y:S06]  /*4c80*/  LDL.LU R48, [R1+0x74] ;  /* 0x0000740001307983 */ /* 0x000f2c0000300800 */
[----:B------:R-:W0:Y:S01]  /*4c90*/  @!P0 LDC.64 R30, c[0x0][0x3d0] ;  /* 0x0000f400ff1e8b82 */ /* 0x000e220000000a00 */
[----:B------:R-:W4:Y:S04]  /*4ca0*/  LDL.LU R47, [R1+0x80] ;  /* 0x00008000012f7983 */ /* 0x000f280000300800 */
[----:B------:R-:W4:Y:S04]  /*4cb0*/  LDL.LU R43, [R1+0x7c] ;  /* 0x00007c00012b7983 */ /* 0x000f280000300800 */
[----:B------:R-:W4:Y:S01]  /*4cc0*/  LDL.LU R37, [R1+0x70] ;  /* 0x0000700001257983 */ /* 0x000f220000300800 */
[----:B-1----:R-:W-:Y:S01]  /*4cd0*/  @!P0 IMAD R25, R25, UR4, R26 ;  /* 0x0000000419198c24 */ /* 0x002fe2000f8e021a */
[----:B------:R-:W-:-:S04]  /*4ce0*/  @!P0 LOP3.LUT R26, R61, 0x1c0, RZ, 0xc0, !PT ;  /* 0x000001c03d1a8812 */ /* 0x000fc800078ec0ff */
[----:B------:R-:W-:Y:S02]  /*4cf0*/  @!P0 LEA R25, R25, R26, 0x9 ;  /* 0x0000001a19198211 */ /* 0x000fe400078e48ff */
[----:B------:R-:W-:-:S04]  /*4d00*/  @!P0 LOP3.LUT R26, R36, 0x1f, RZ, 0xc0, !PT ;  /* 0x0000001f241a8812 */ /* 0x000fc800078ec0ff */
[----:B------:R-:W-:-:S04]  /*4d10*/  @!P0 IADD3 R25, PT, PT, R25, R26, RZ ;  /* 0x0000001a19198210 */ /* 0x000fc80007ffe0ff */
[----:B------:R-:W-:-:S04]  /*4d20*/  @!P0 SHF.L.U32 R28, R25, 0x1, RZ ;  /* 0x00000001191c8819 */ /* 0x000fc800000006ff */
[C---:B------:R-:W-:Y:S01]  /*4d30*/  @!P0 IADD3 R26, PT, PT, R28.reuse, 0x40, RZ ;  /* 0x000000401c1a8810 */ /* 0x040fe20007ffe0ff */
[----:B0-----:R-:W-:-:S04]  /*4d40*/  @!P0 IMAD.WIDE.U32 R28, R28, 0x4, R30 ;  /* 0x000000041c1c8825 */ /* 0x001fc800078e001e */
[----:B------:R-:W-:Y:S02]  /*4d50*/  @!P0 IMAD.WIDE.U32 R26, R26, 0x4, R30 ;  /* 0x000000041a1a8825 */ /* 0x000fe400078e001e */
[----:B------:R-:W2:Y:S04]  /*4d60*/  @!P0 LDG.E.64 R28, desc[UR18][R28.64] ;  /* 0x000000121c1c8981 */ /* 0x000ea8000c1e1b00 */
[----:B------:R-:W3:Y:S01]  /*4d70*/  @!P0 LDG.E.64 R26, desc[UR18][R26.64] ;  /* 0x000000121a1a8981 */ /* 0x000ee2000c1e1b00 */
[----:B------:R-:W-:-:S03]  /*4d80*/  HFMA2 R25, -RZ, RZ, 0, 0 ;  /* 0x00000000ff197431 */ /* 0x000fc600000001ff */
[----:B------:R-:W4:Y:S04]  /*4d90*/  LDL.LU R31, [R1+0x78] ;  /* 0x00007800011f7983 */ /* 0x000f280000300800 */
[----:B------:R-:W4:Y:S01]  /*4da0*/  LDL.LU R30, [R1+0x6c] ;  /* 0x00006c00011e7983 */ /* 0x000f220000300800 */
[----:B--2---:R-:W-:Y:S01]  /*4db0*/  @!P0 FADD.FTZ R28, RZ, R28 ;  /* 0x0000001cff1c8221 */ /* 0x004fe20000010000 */
[----:B------:R-:W-:-:S03]  /*4dc0*/  @!P0 FADD.FTZ R29, RZ, R29 ;  /* 0x0000001dff1d8221 */ /* 0x000fc60000010000 */
[----:B---3--:R-:W-:Y:S01]  /*4dd0*/  @!P0 FADD.FTZ R25, R26, R28 ;  /* 0x0000001c1a198221 */ /* 0x008fe20000010000 */
        /* <DEDUP_REMOVED lines=24> */
[----:B------:R-:W-:Y:S01]  /*4f60*/  @!P0 LEA.HI R25, R36, UR6, RZ, 0x1e ;  /* 0x0000000624198c11 */ /* 0x000fe2000f8ff0ff */
[----:B------:R-:W-:Y:S01]  /*4f70*/  @!P0 FMUL.FTZ R27, R27, 8.1380212577641941607e-06 ;  /* 0x370888891b1b8820 */ /* 0x000fe20000410000 */
[----:B------:R-:W2:Y:S04]  /*4f80*/  LDL.LU R36, [R1+0x68] ;  /* 0x0000680001247983 */ /* 0x000ea80000300800 */
[----:B------:R0:W-:Y:S02]  /*4f90*/  @!P0 STS.64 [R25], R26 ;  /* 0x0000001a19008388 */ /* 0x0001e40000000a00 */
[----:B0-----:R-:W-:Y:S02]  /*4fa0*/  IADD3 R25, PT, PT, R35, -UR10, RZ ;  /* 0x8000000a23197c10 */ /* 0x001fe4000fffe0ff */
[----:B------:R-:W3:Y:S02]  /*4fb0*/  LDL.LU R35, [R1+0x64] ;  /* 0x0000640001237983 */ /* 0x000ee40000300800 */
[----:B------:R-:W-:Y:S01]  /*4fc0*/  LEA R25, R25, UR6, 0x3 ;  /* 0x0000000619197c11 */ /* 0x000fe2000f8e18ff */
[----:B------:R-:W0:Y:S01]  /*4fd0*/  LDCU.64 UR6, c[0x0][0x380] ;  /* 0x00007000ff0677ac */ /* 0x000e220008000a00 */
[----:B------:R-:W-:Y:S06]  /*4fe0*/  BAR.SYNC.DEFER_BLOCKING 0x0 ;  /* 0x0000000000007b1d */ /* 0x000fec0000010000 */
[----:B------:R-:W1:Y:S02]  /*4ff0*/  LDS.64 R26, [R25] ;  /* 0x00000000191a7984 */ /* 0x000e640000000a00 */
[--C-:B-1----:R-:W-:Y:S01]  /*5000*/  FADD.FTZ R25, R34, -R26.reuse ;  /* 0x8000001a22197221 */ /* 0x102fe20000010000 */
[--C-:B------:R-:W-:Y:S01]  /*5010*/  FADD.FTZ R46, R46, -R26.reuse ;  /* 0x8000001a2e2e7221 */ /* 0x100fe20000010000 */
[--C-:B----4-:R-:W-:Y:S01]  /*5020*/  FADD.FTZ R28, R33, -R26.reuse ;  /* 0x8000001a211c7221 */ /* 0x110fe20000010000 */
[----:B------:R-:W4:Y:S01]  /*5030*/  LDL.LU R34, [R1+0x5c] ;  /* 0x00005c0001227983 */ /* 0x000f220000300800 */
[--C-:B------:R-:W-:Y:S01]  /*5040*/  FADD.FTZ R45, R45, -R26.reuse ;  /* 0x8000001a2d2d7221 */ /* 0x100fe20000010000 */
[--C-:B------:R-:W-:Y:S01]  /*5050*/  FADD.FTZ R29, R32, -R26.reuse ;  /* 0x8000001a201d7221 */ /* 0x100fe20000010000 */
[----:B------:R-:W-:Y:S01]  /*5060*/  FADD.FTZ R42, R42, -R26 ;  /* 0x8000001a2a2a7221 */ /* 0x000fe20000010000 */
[----:B------:R-:W4:Y:S01]  /*5070*/  LDL.LU R33, [R1+0x58] ;  /* 0x0000580001217983 */ /* 0x000f220000300800 */
[-C--:B------:R-:W-:Y:S01]  /*5080*/  FFMA.FTZ R46, R31, -R27.reuse, R46 ;  /* 0x8000001b1f2e7223 */ /* 0x080fe2000001002e */
[----:B------:R-:W-:Y:S01]  /*5090*/  FFMA.FTZ R45, R30, -R27, R45 ;  /* 0x8000001b1e2d7223 */ /* 0x000fe2000001002d */
[--C-:B-----5:R-:W-:Y:S01]  /*50a0*/  FADD.FTZ R58, R58, -R26.reuse ;  /* 0x8000001a3a3a7221 */ /* 0x120fe20000010000 */
[----:B------:R-:W4:Y:S04]  /*50b0*/  LDL.LU R32, [R1+0x54] ;  /* 0x0000540001207983 */ /* 0x000f280000300800 */
[----:B------:R-:W4:Y:S01]  /*50c0*/  LDL.LU R31, [R1+0x50] ;  /* 0x00005000011f7983 */ /* 0x000f220000300800 */
[----:B------:R-:W-:-:S03]  /*50d0*/  FADD.FTZ R59, R59, -R26 ;  /* 0x8000001a3b3b7221 */ /* 0x000fc60000010000 */
        /* <DEDUP_REMOVED lines=26> */
[----:B------:R-:W3:Y:S04]  /*5280*/  LDL.LU R35, [R1+0x48] ;  /* 0x0000480001237983 */ /* 0x000ee80000300800 */
[----:B------:R-:W3:Y:S01]  /*5290*/  LDL.LU R26, [R1+0x44] ;  /* 0x00004400011a7983 */ /* 0x000ee20000300800 */
[-C--:B------:R-:W-:Y:S01]  /*52a0*/  FFMA.FTZ R29, R43, -R27.reuse, R29 ;  /* 0x8000001b2b1d7223 */ /* 0x080fe2000001001d */
[-C--:B------:R-:W-:Y:S02]  /*52b0*/  FFMA.FTZ R28, R47, -R27.reuse, R28 ;  /* 0x8000001b2f1c7223 */ /* 0x080fe4000001001c */
[----:B------:R-:W3:Y:S01]  /*52c0*/  LDL.LU R53, [R1+0x1c] ;  /* 0x00001c0001357983 */ /* 0x000ee20000300800 */
[----:B------:R-:W-:-:S03]  /*52d0*/  FFMA.FTZ R58, R49, -R27, R58 ;  /* 0x8000001b313a7223 */ /* 0x000fc6000001003a */
[----:B------:R-:W3:Y:S04]  /*52e0*/  LDL.LU R43, [R1+0x14] ;  /* 0x00001400012b7983 */ /* 0x000ee80000300800 */
[----:B------:R-:W3:Y:S01]  /*52f0*/  LDL.LU R52, [R1+0x10] ;  /* 0x0000100001347983 */ /* 0x000ee20000300800 */
[----:B------:R-:W-:-:S03]  /*5300*/  FFMA.FTZ R25, R48, -R27, R25 ;  /* 0x8000001b30197223 */ /* 0x000fc60000010019 */
[----:B------:R-:W3:Y:S01]  /*5310*/  LDL.LU R47, [R1+0x3c] ;  /* 0x00003c00012f7983 */ /* 0x000ee20000300800 */
[----:B--2---:R-:W-:-:S03]  /*5320*/  FFMA.FTZ R44, R36, -R27, R44 ;  /* 0x8000001b242c7223 */ /* 0x004fc6000001002c */
[----:B------:R-:W2:Y:S04]  /*5330*/  LDL.LU R51, [R1+0x38] ;  /* 0x0000380001337983 */ /* 0x000ea80000300800 */
[----:B------:R-:W2:Y:S04]  /*5340*/  LDL.LU R49, [R1+0x2c] ;  /* 0x00002c0001317983 */ /* 0x000ea80000300800 */
[----:B------:R-:W2:Y:S04]  /*5350*/  LDL.LU R50, [R1+0x28] ;  /* 0x0000280001327983 */ /* 0x000ea80000300800 */
[----:B------:R-:W2:Y:S04]  /*5360*/  LDL.LU R48, [R1+0x24] ;  /* 0x0000240001307983 */ /* 0x000ea80000300800 */
[----:B------:R-:W2:Y:S01]  /*5370*/  LDL.LU R36, [R1+0x20] ;  /* 0x0000200001247983 */ /* 0x000ea20000300800 */
[-C--:B------:R-:W-:Y:S01]  /*5380*/  FFMA.FTZ R59, R37, -R27.reuse, R59 ;  /* 0x8000001b253b7223 */ /* 0x080fe2000001003b */
[----:B----4-:R-:W-:-:S02]  /*5390*/  FFMA.FTZ R41, R34, -R27, R41 ;  /* 0x8000001b22297223 */ /* 0x010fc40000010029 */
[----:B------:R-:W4:Y:S01]  /*53a0*/  LDL.LU R34, [R1+0x18] ;  /* 0x0000180001227983 */ /* 0x000f220000300800 */
[-C--:B------:R-:W-:Y:S01]  /*53b0*/  FFMA.FTZ R40, R33, -R27.reuse, R40 ;  /* 0x8000001b21287223 */ /* 0x080fe20000010028 */
[-C--:B------:R-:W-:Y:S02]  /*53c0*/  FFMA.FTZ R39, R32, -R27.reuse, R39 ;  /* 0x8000001b20277223 */ /* 0x080fe40000010027 */
[----:B------:R-:W4:Y:S01]  /*53d0*/  LDL.LU R32, [R1+0xc] ;  /* 0x00000c0001207983 */ /* 0x000f220000300800 */
[----:B------:R-:W-:-:S03]  /*53e0*/  FFMA.FTZ R33, R30, -R27, R6 ;  /* 0x8000001b1e217223 */ /* 0x000fc60000010006 */
[----:B------:R-:W0:Y:S01]  /*53f0*/  LDL.LU R30, [R1+0x88] ;  /* 0x00008800011e7983 */ /* 0x000e220000300800 */
[----:B---3--:R-:W-:-:S03]  /*5400*/  FFMA.FTZ R37, R26, -R27, R8 ;  /* 0x8000001b1a257223 */ /* 0x008fc60000010008 */
[----:B------:R-:W3:Y:S01]  /*5410*/  LDL.LU R26, [R1+0x8c] ;  /* 0x00008c00011a7983 */ /* 0x000ee20000300800 */
        /* <DEDUP_REMOVED lines=11> */
[----:B------:R-:W-:Y:S01]  /*54d0*/  F2FP.F16.F32.PACK_AB R4, R25, R58 ;  /* 0x0000003a1904723e */ /* 0x000fe200000000ff */
[----:B------:R-:W-:Y:S01]  /*54e0*/  FFMA.FTZ R47, R47, -R27, R12 ;  /* 0x8000001b2f2f7223 */ /* 0x000fe2000001000c */
[C---:B------:R-:W-:Y:S01]  /*54f0*/  FMUL.FTZ R8, R2.reuse, R29 ;  /* 0x0000001d02087220 */ /* 0x040fe20000410000 */
[----:B--2---:R-:W-:Y:S01]  /*5500*/  FFMA.FTZ R13, R51, -R27, R13 ;  /* 0x8000001b330d7223 */ /* 0x004fe2000001000d */
[C---:B------:R-:W-:Y:S01]  /*5510*/  FMUL.FTZ R25, R2.reuse, R40 ;  /* 0x0000002802197220 */ /* 0x040fe20000410000 */
[----:B------:R-:W-:Y:S01]  /*5520*/  FMUL.FTZ R10, R2, R39 ;  /* 0x00000027020a7220 */ /* 0x000fe20000410000 */
[-C--:B------:R-:W-:Y:S01]  /*5530*/  FFMA.FTZ R49, R49, -R27.reuse, R14 ;  /* 0x8000001b31317223 */ /* 0x080fe2000001000e */
[-C--:B------:R-:W-:Y:S01]  /*5540*/  FFMA.FTZ R15, R50, -R27.reuse, R15 ;  /* 0x8000001b320f7223 */ /* 0x080fe2000001000f */
[-C--:B------:R-:W-:Y:S01]  /*5550*/  FFMA.FTZ R51, R48, -R27.reuse, R16 ;  /* 0x8000001b30337223 */ /* 0x080fe20000010010 */
[----:B------:R-:W-:Y:S01]  /*5560*/  FFMA.FTZ R17, R36, -R27, R17 ;  /* 0x8000001b24117223 */ /* 0x000fe20000010011 */
        /* <DEDUP_REMOVED lines=19> */
[-C--:B----4-:R-:W-:Y:S01]  /*56a0*/  FFMA.FTZ R53, R34, -R27.reuse, R18 ;  /* 0x8000001b22357223 */ /* 0x090fe20000010012 */
[-C--:B------:R-:W-:Y:S01]  /*56b0*/  FFMA.FTZ R19, R32, -R27.reuse, R19 ;  /* 0x8000001b20137223 */ /* 0x080fe20000010013 */
[----:B------:R-:W-:Y:S01]  /*56c0*/  FFMA.FTZ R27, R5, -R27, R24 ;  /* 0x8000001b051b7223 */ /* 0x000fe20000010018 */
[C---:B------:R-:W-:Y:S01]  /*56d0*/  FMUL.FTZ R5, R2.reuse, R28 ;  /* 0x0000001c02057220 */ /* 0x040fe20000410000 */
[----:B------:R-:W-:Y:S01]  /*56e0*/  FMUL.FTZ R24, R2, R42 ;  /* 0x0000002a02187220 */ /* 0x000fe20000410000 */
[----:B0-----:R-:W-:Y:S01]  /*56f0*/  IADD3 R6, P0, PT, R30, UR6, RZ ;  /* 0x000000061e067c10 */ /* 0x001fe2000ff1e0ff */
[----:B------:R-:W-:-:S02]  /*5700*/  FMUL.FTZ R18, R2, R51 ;  /* 0x0000003302127220 */ /* 0x000fc40000410000 */
[----:B------:R-:W-:Y:S01]  /*5710*/  F2FP.F16.F32.PACK_AB R5, R8, R5 ;  /* 0x000000050805723e */ /* 0x000fe200000000ff */
[C---:B------:R-:W-:Y:S01]  /*5720*/  FMUL.FTZ R8, R2.reuse, R33 ;  /* 0x0000002102087220 */ /* 0x040fe20000410000 */
[C---:B------:R-:W-:Y:S01]  /*5730*/  FMUL.FTZ R20, R2.reuse, R53 ;  /* 0x0000003502147220 */ /* 0x040fe20000410000 */
[C---:B------:R-:W-:Y:S01]  /*5740*/  FMUL.FTZ R19, R2.reuse, R19 ;  /* 0x0000001302137220 */ /* 0x040fe20000410000 */
[----:B------:R-:W-:Y:S01]  /*5750*/  FMUL.FTZ R28, R2, R3 ;  /* 0x00000003021c7220 */ /* 0x000fe20000410000 */
        /* <DEDUP_REMOVED lines=26> */
.L_x_862:
        /* <DEDUP_REMOVED lines=50> */
.L_x_885:
        /* <DEDUP_REMOVED lines=26> */
.L_x_878:
        /* <DEDUP_REMOVED lines=33> */
.L_x_877:
[----:B------:R-:W-:Y:S05]  /*5fd0*/  BSYNC.RECONVERGENT B1 ;  /* 0x0000000000017941 */ /* 0x000fea0003800200 */
.L_x_876:
        /* <DEDUP_REMOVED lines=25> */
.L_x_880:
[----:B------:R-:W-:Y:S05]  /*6170*/  BSYNC.RECONVERGENT B1 ;  /* 0x0000000000017941 */ /* 0x000fea0003800200 */
.L_x_879:
        /* <DEDUP_REMOVED lines=28> */
.L_x_875:
[----:B------:R-:W-:Y:S05]  /*6340*/  BSYNC.RECONVERGENT B0 ;  /* 0x0000000000007941 */ /* 0x000fea0003800200 */
.L_x_874:
[----:B------:R0:W-:Y:S01]  /*6350*/  STS [R27], R35 ;  /* 0x000000231b007388 */ /* 0x0001e20000000800 */
[----:B------:R-:W1:Y:S01]  /*6360*/  LDC.64 R6, c[0x0][0x388] ;  /* 0x0000e200ff067b82 */ /* 0x000e620000000a00 */
[----:B------:R-:W-:Y:S02]  /*6370*/  ISETP.NE.AND P1, PT, R40, 0xf, PT ;  /* 0x0000000f2800780c */ /* 0x000fe40003f25270 */
[----:B------:R0:W-:Y:S01]  /*6380*/  STS [R27+0x780], R36 ;  /* 0x000780241b007388 */ /* 0x0001e20000000800 */
[----:B------:R-:W-:-:S04]  /*6390*/  MOV R9, R28 ;  /* 0x0000001c00097202 */ /* 0x000fc80000000f00 */
[----:B------:R-:W2:Y:S08]  /*63a0*/  LDC.64 R4, c[0x0][0x390] ;  /* 0x0000e400ff047b82 */ /* 0x000eb00000000a00 */
[----:B0-----:R-:W-:Y:S06]  /*63b0*/  BAR.SYNC.DEFER_BLOCKING 0x0 ;  /* 0x0000000000007b1d */ /* 0x001fec0000010000 */
.L_x_884:
        /* <DEDUP_REMOVED lines=32> */
.L_x_895:
        /* <DEDUP_REMOVED lines=10> */
.L_x_883:
[----:B------:R-:W-:Y:S05]  /*6660*/  BSYNC.RECONVERGENT B0 ;  /* 0x0000000000007941 */ /* 0x000fea0003800200 */
.L_x_882:
        /* <DEDUP_REMOVED lines=9> */
.L_x_881:
        /* <DEDUP_REMOVED lines=8> */
.L_x_887:
[----:B------:R-:W-:Y:S05]  /*6780*/  BSYNC B0 ;  /* 0x0000000000007941 */ /* 0x000fea0003800000 */
.L_x_886:
        /* <DEDUP_REMOVED lines=8> */
.L_x_888:
[----:B------:R-:W-:Y:S01]  /*6810*/  FADD.FTZ R11, R11, R8 ;  /* 0x000000080b0b7221 */ /* 0x000fe20000010000 */
[----:B------:R-:W-:-:S04]  /*6820*/  HFMA2 R20, -RZ, RZ, 0, 2.384185791015625e-07 ;  /* 0x00000004ff147431 */ /* 0x000fc800000001ff */
[----:B------:R-:W-:Y:S02]  /*6830*/  MOV R19, R11 ;  /* 0x0000000b00137202 */ /* 0x000fe40000000f00 */
[----:B------:R-:W-:-:S07]  /*6840*/  MOV R13, R18 ;  /* 0x00000012000d7202 */ /* 0x000fce0000000f00 */
[----:B------:R-:W-:Y:S05]  /*6850*/  WARPSYNC.COLLECTIVE R16, `(.L_x_889) ;  /* 0x0000000010087348 */ /* 0x000fea0003c00000 */
[----:B------:R0:W1:Y:S02]  /*6860*/  SHFL.BFLY P3, R18, R19, R20, R21 ;  /* 0x0c00001413127389 */ /* 0x0000640000060015 */
[----:B01----:R-:W-:Y:S05]  /*6870*/  ENDCOLLECTIVE ;  /* 0x000000000000791b */ /* 0x003fea0003800000 */
.L_x_889:
[----:B------:R-:W-:-:S05]  /*6880*/  FADD.FTZ R13, R13, R10 ;  /* 0x0000000a0d0d7221 */ /* 0x000fca0000010000 */
[----:B------:R-:W-:Y:S02]  /*6890*/  MOV R19, R13 ;  /* 0x0000000d00137202 */ /* 0x000fe40000000f00 */
[----:B------:R-:W-:-:S07]  /*68a0*/  MOV R12, R18 ;  /* 0x00000012000c7202 */ /* 0x000fce0000000f00 */
[----:B------:R-:W-:Y:S05]  /*68b0*/  WARPSYNC.COLLECTIVE R16, `(.L_x_890) ;  /* 0x0000000010087348 */ /* 0x000fea0003c00000 */
[----:B------:R0:W1:Y:S02]  /*68c0*/  SHFL.BFLY P3, R18, R19, R20, R21 ;  /* 0x0c00001413127389 */ /* 0x0000640000060015 */
[----:B01----:R-:W-:Y:S05]  /*68d0*/  ENDCOLLECTIVE ;  /* 0x000000000000791b */ /* 0x003fea0003800000 */
.L_x_890:
[----:B------:R-:W-:Y:S01]  /*68e0*/  FADD.FTZ R12, R11, R12 ;  /* 0x0000000c0b0c7221 */ /* 0x000fe20000010000 */
[----:B------:R-:W-:-:S04]  /*68f0*/  HFMA2 R20, -RZ, RZ, 0, 1.1920928955078125e-07 ;  /* 0x00000002ff147431 */ /* 0x000fc800000001ff */
[----:B------:R-:W-:Y:S02]  /*6900*/  MOV R19, R12 ;  /* 0x0000000c00137202 */ /* 0x000fe40000000f00 */
[----:B------:R-:W-:-:S07]  /*6910*/  MOV R14, R18 ;  /* 0x00000012000e7202 */ /* 0x000fce0000000f00 */
[----:B------:R-:W-:Y:S05]  /*6920*/  WARPSYNC.COLLECTIVE R16, `(.L_x_891) ;  /* 0x0000000010087348 */ /* 0x000fea0003c00000 */
[----:B------:R0:W1:Y:S02]  /*6930*/  SHFL.BFLY P3, R18, R19, R20, R21 ;  /* 0x0c00001413127389 */ /* 0x0000640000060015 */
[----:B01----:R-:W-:Y:S05]  /*6940*/  ENDCOLLECTIVE ;  /* 0x000000000000791b */ /* 0x003fea0003800000 */
.L_x_891:
[----:B------:R-:W-:-:S05]  /*6950*/  FADD.FTZ R14, R13, R14 ;  /* 0x0000000e0d0e7221 */ /* 0x000fca0000010000 */
[----:B------:R-:W-:Y:S02]  /*6960*/  MOV R19, R14 ;  /* 0x0000000e00137202 */ /* 0x000fe40000000f00 */
[----:B------:R-:W-:-:S07]  /*6970*/  MOV R15, R18 ;  /* 0x00000012000f7202 */ /* 0x000fce0000000f00 */
[----:B------:R-:W-:Y:S05]  /*6980*/  WARPSYNC.COLLECTIVE R16, `(.L_x_892) ;  /* 0x0000000010087348 */ /* 0x000fea0003c00000 */
[----:B------:R0:W1:Y:S02]  /*6990*/  SHFL.BFLY P3, R18, R19, R20, R21 ;  /* 0x0c00001413127389 */ /* 0x0000640000060015 */
[----:B01----:R-:W-:Y:S05]  /*69a0*/  ENDCOLLECTIVE ;  /* 0x000000000000791b */ /* 0x003fea0003800000 */
.L_x_892:
[----:B------:R-:W-:Y:S01]  /*69b0*/  FADD.FTZ R15, R12, R15 ;  /* 0x0000000f0c0f7221 */ /* 0x000fe20000010000 */
[----:B------:R-:W-:-:S04]  /*69c0*/  HFMA2 R20, -RZ, RZ, 0, 5.9604644775390625e-08 ;  /* 0x00000001ff147431 */ /* 0x000fc800000001ff */
[----:B------:R-:W-:Y:S02]  /*69d0*/  MOV R19, R15 ;  /* 0x0000000f00137202 */ /* 0x000fe40000000f00 */
[----:B------:R-:W-:-:S07]  /*69e0*/  MOV R17, R18 ;  /* 0x0000001200117202 */ /* 0x000fce0000000f00 */
[----:B------:R-:W-:Y:S05]  /*69f0*/  WARPSYNC.COLLECTIVE R16, `(.L_x_893) ;  /* 0x0000000010087348 */ /* 0x000fea0003c00000 */
[----:B------:R0:W1:Y:S02]  /*6a00*/  SHFL.BFLY P3, R18, R19, R20, R21 ;  /* 0x0c00001413127389 */ /* 0x0000640000060015 */
[----:B01----:R-:W-:Y:S05]  /*6a10*/  ENDCOLLECTIVE ;  /* 0x000000000000791b */ /* 0x003fea0003800000 */
.L_x_893:
[----:B------:R-:W-:-:S05]  /*6a20*/  FADD.FTZ R17, R14, R17 ;  /* 0x000000110e117221 */ /* 0x000fca0000010000 */
[----:B------:R-:W-:Y:S02]  /*6a30*/  MOV R19, R17 ;  /* 0x0000001100137202 */ /* 0x000fe40000000f00 */
[----:B------:R-:W-:-:S07]  /*6a40*/  MOV R8, R18 ;  /* 0x0000001200087202 */ /* 0x000fce0000000f00 */
[----:B------:R-:W-:Y:S05]  /*6a50*/  WARPSYNC.COLLECTIVE R16, `(.L_x_894) ;  /* 0x0000000010087348 */ /* 0x000fea0003c00000 */
[----:B------:R0:W1:Y:S02]  /*6a60*/  SHFL.BFLY P3, R18, R19, R20, R21 ;  /* 0x0c00001413127389 */ /* 0x0000640000060015 */
[----:B01----:R-:W-:Y:S05]  /*6a70*/  ENDCOLLECTIVE ;  /* 0x000000000000791b */ /* 0x003fea0003800000 */
.L_x_894:
[----:B------:R-:W-:Y:S01]  /*6a80*/  FADD.FTZ R8, R15, R8 ;  /* 0x000000080f087221 */ /* 0x000fe20000010000 */
[----:B------:R-:W-:Y:S01]  /*6a90*/  MOV R10, R18 ;  /* 0x00000012000a7202 */ /* 0x000fe20000000f00 */
[----:B------:R-:W-:Y:S06]  /*6aa0*/  BRA `(.L_x_895) ;  /* 0xfffffff800c47947 */ /* 0x000fec000383ffff */
.L_x_896:
        /* <DEDUP_REMOVED lines=13> */
.L_x_1113:


//--------------------- .text._ZN13group_norm_v218gn_bwd_cuda_kernelI6__halfLi480ELi2ELi16ELi120ELi1024ELb1ELb1ELi16ELi960ELi960ELi4ELb1ELi4ELb0ELb0ELNS_15WgradSyncMethodE3ENS_16CompileConditionILi1000EEEEEvPT_S6_S6_PKS5_S8_S8_S8_PKfflPfPj --------------------------
	.section	.text._ZN13group_norm_v218gn_bwd_cuda_kernelI6__halfLi480ELi2ELi16ELi120ELi1024ELb1ELb1ELi16ELi960ELi960ELi4ELb1ELi4ELb0ELb0ELNS_15WgradSyncMethodE3ENS_16CompileConditionILi1000EEEEEvPT_S6_S6_PKS5_S8_S8_S8_PKfflPfPj,"ax",@progbits
	.align	128
        .global         _ZN13group_norm_v218gn_bwd_cuda_kernelI6__halfLi480ELi2ELi16ELi120ELi1024ELb1ELb1ELi16ELi960ELi960ELi4ELb1ELi4ELb0ELb0ELNS_15WgradSyncMethodE3ENS_16CompileConditionILi1000EEEEEvPT_S6_S6_PKS5_S8_S8_S8_PKfflPfPj
        .type           _ZN13group_norm_v218gn_bwd_cuda_kernelI6__halfLi480ELi2ELi16ELi120ELi1024ELb1ELb1ELi16ELi960ELi960ELi4ELb1ELi4ELb0ELb0ELNS_15WgradSyncMethodE3ENS_16CompileConditionILi1000EEEEEvPT_S6_S6_PKS5_S8_S8_S8_PKfflPfPj,@function
        .size           _ZN13group_norm_v218gn_bwd_cuda_kernelI6__halfLi480ELi2ELi16ELi120ELi1024ELb1ELb1ELi16ELi960ELi960ELi4ELb1ELi4ELb0ELb0ELNS_15WgradSyncMethodE3ENS_16CompileConditionILi1000EEEEEvPT_S6_S6_PKS5_S8_S8_S8_PKfflPfPj,(.L_x_1114 - _ZN13group_norm_v218gn_bwd_cuda_kernelI6__halfLi480ELi2ELi16ELi120ELi1024ELb1ELb1ELi16ELi960ELi960ELi4ELb1ELi4ELb0ELb0ELNS_15WgradSyncMethodE3ENS_16CompileConditionILi1000EEEEEvPT_S6_S6_PKS5_S8_S8_S8_PKfflPfPj)
        .other          _ZN13group_norm_v218gn_bwd_cuda_kernelI6__halfLi480ELi2ELi16ELi120ELi1024ELb1ELb1ELi16ELi960ELi960ELi4ELb1ELi4ELb0ELb0ELNS_15WgradSyncMethodE3ENS_16CompileConditionILi1000EEEEEvPT_S6_S6_PKS5_S8_S8_S8_PKfflPfPj,@"STO_CUDA_ENTRY STV_DEFAULT"
_ZN13group_norm_v218gn_bwd_cuda_kernelI6__halfLi480ELi2ELi16ELi120ELi1024ELb1ELb1ELi16ELi960ELi960ELi4ELb1ELi4ELb0ELb0ELNS_15WgradSyncMethodE3ENS_16CompileConditionILi1000EEEEEvPT_S6_S6_PKS5_S8_S8_S8_PKfflPfPj:
.text._ZN13group_norm_v218gn_bwd_cuda_kernelI6__halfLi480ELi2ELi16ELi120ELi1024ELb1ELb1ELi16ELi960ELi960ELi4ELb1ELi4ELb0ELb0ELNS_15WgradSyncMethodE3ENS_16CompileConditionILi1000EEEEEvPT_S6_S6_PKS5_S8_S8_S8_PKfflPfPj:
        /* <DEDUP_REMOVED lines=30> */
.L_x_899:
[----:B0-----:R-:W2:Y:S04]  /*01e0*/  LD.E.STRONG.GPU R5, desc[UR14][R2.64+0x10] ;  /* 0x0000100e02057980 */ /* 0x001ea8000c10f900 */
[----:B--2---:R-:W-:Y:S01]  /*01f0*/  CCTL.IVALL ;  /* 0x00000000ff00798f */ /* 0x004fe20002000000 */
[----:B------:R-:W-:Y:S05]  /*0200*/  YIELD ;  /* 0x0000000000007946 */ /* 0x000fea0003800000 */
[----:B-----5:R-:W-:-:S04]  /*0210*/  LOP3.LUT R5, R5, R0, RZ, 0x3c, !PT ;  /* 0x0000000005057212 */ /* 0x020fc800078e3cff */
[----:B------:R-:W-:-:S13]  /*0220*/  ISETP.GT.AND P0, PT, R5, -0x1, PT ;  /* 0xffffffff0500780c */ /* 0x000fda0003f04270 */
[----:B------:R-:W-:Y:S05]  /*0230*/  @P0 BRA `(.L_x_899) ;  /* 0xfffffffc00e80947 */ /* 0x000fea000383ffff */
.L_x_898:
[----:B------:R-:W-:Y:S05]  /*0240*/  WARPSYNC.ALL ;  /* 0x0000000000007948 */ /* 0x000fea0003800000 */
[----:B------:R-:W-:Y:S06]  /*0250*/  BAR.SYNC.DEFER_BLOCKING 0x0 ;  /* 0x0000000000007b1d */ /* 0x000fec0000010000 */
[----:B------:R-:W-:Y:S05]  /*0260*/  BRA `(.L_x_900) ;  /* 0x0000005400dc7947 */ /* 0x000fea0003800000 */
.L_x_897:
        /* <DEDUP_REMOVED lines=21> */
[----:B------:R0:W-:Y:S02]  /*03c0*/  STL [R1+0x54], RZ ;  /* 0x000054ff01007387 */ /* 0x0001e40000100800 */
[----:B------:R-:W-:-:S02]  /*03d0*/  IMAD R9, R9, 0x889, RZ ;  /* 0x0000088909097824 */ /* 0x000fc400078e02ff */
[----:B------:R0:W-:Y:S03]  /*03e0*/  STL [R1+0x4c], RZ ;  /* 0x00004cff01007387 */ /* 0x0001e60000100800 */
[----:B------:R-:W-:Y:S01]  /*03f0*/  SHF.R.U32.HI R9, RZ, 0x12, R9 ;  /* 0x00000012ff097819 */ /* 0x000fe20000011609 */
[----:B------:R0:W-:Y:S04]  /*0400*/  STL [R1+0x44], RZ ;  /* 0x000044ff01007387 */ /* 0x0001e80000100800 */
[----:B------:R0:W-:Y:S04]  /*0410*/  STL [R1+0x34], RZ ;  /* 0x000034ff01007387 */ /* 0x0001e80000100800 */
[----:B------:R0:W-:Y:S04]  /*0420*/  STL [R1+0x50], RZ ;  /* 0x000050ff01007387 */ /* 0x0001e80000100800 */
[----:B------:R0:W-:Y:S04]  /*0430*/  STL [R1+0x48], RZ ;  /* 0x000048ff01007387 */ /* 0x0001e80000100800 */
[----:B------:R0:W-:Y:S04]  /*0440*/  STL [R1+0x40], RZ ;  /* 0x000040ff01007387 */ /* 0x0001e80000100800 */
[----:B------:R0:W-:Y:S04]  /*0450*/  STL [R1+0x30], RZ ;  /* 0x000030ff01007387 */ /* 0x0001e80000100800 */
[----:B------:R0:W-:Y:S01]  /*0460*/  STL [R1+0xa4], R9 ;  /* 0x0000a40901007387 */ /* 0x0001e20000100800 */
[----:B--2---:R-:W-:-:S02]  /*0470*/  HADD2.F32 R0, -RZ, R10.H0_H0 ;  /* 0x2000000aff007230 */ /* 0x004fc40000004100 */
[----:B------:R-:W-:Y:S02]  /*0480*/  HADD2.F32 R2, -RZ, R10.H1_H1 ;  /* 0x3000000aff027230 */ /* 0x000fe40000004100 */
[--C-:B------:R-:W-:Y:S02]  /*0490*/  HADD2.F32 R3, -RZ, R11.reuse.H0_H0 ;  /* 0x2000000bff037230 */ /* 0x100fe40000004100 */
[----:B------:R-:W-:Y:S02]  /*04a0*/  HADD2.F32 R4, -RZ, R11.H1_H1 ;  /* 0x3000000bff047230 */ /* 0x000fe40000004100 */
[--C-:B---3--:R-:W-:Y:S02]  /*04b0*/  HADD2.F32 R5, -RZ, R12.reuse.H0_H0 ;  /* 0x2000000cff057230 */ /* 0x108fe40000004100 */
[----:B------:R-:W-:Y:S02]  /*04c0*/  HADD2.F32 R6, -RZ, R12.H1_H1 ;  /* 0x3000000cff067230 */ /* 0x000fe40000004100 */
[----:B------:R-:W-:-:S02]  /*04d0*/  HADD2.F32 R7, -RZ, R13.H0_H0 ;  /* 0x2000000dff077230 */ /* 0x000fc40000004100 */
[----:B0-----:R-:W-:-:S07]  /*04e0*/  HADD2.F32 R8, -RZ, R13.H1_H1 ;  /* 0x3000000dff087230 */ /* 0x001fce0000004100 */
.L_x_912:
[----:B-1----:R-:W2:Y:S01]  /*04f0*/  LDL R14, [R1+0xa4] ;  /* 0x0000a400010e7983 */ /* 0x002ea20000100800 */
[----:B------:R-:W0:Y:S01]  /*0500*/  S2UR UR8, SR_CTAID.Y ;  /* 0x00000000000879c3 */ /* 0x000e220000002600 */
[----:B------:R-:W-:Y:S01]  /*0510*/  USHF.R.U64 UR13, UR10, 0x1, UR5 ;  /* 0x000000010a0d7899 */ /* 0x000fe20008001205 */
[----:B------:R-:W1:Y:S01]  /*0520*/  S2R R29, SR_TID.X ;  /* 0x00000000001d7919 */ /* 0x000e620000002100 */
[----:B------:R-:W-:Y:S01]  /*0530*/  USHF.R.U32.HI UR6, URZ, 0x1, UR5 ;  /* 0x00000001ff067899 */ /* 0x000fe20008011605 */
[----:B------:R-:W3:Y:S03]  /*0540*/  LDCU.64 UR16, c[0x0][0x3b8] ;  /* 0x00007700ff1077ac */ /* 0x000ee60008000a00 */
[----:B------:R-:W-:Y:S01]  /*0550*/  MOV R15, UR13 ;  /* 0x0000000d000f7c02 */ /* 0x000fe20008000f00 */
[----:B------:R-:W4:Y:S01]  /*0560*/  S2UR UR18, SR_CTAID.X ;  /* 0x00000000001279c3 */ /* 0x000f220000002500 */
[----:B------:R-:W-:-:S02]  /*0570*/  USHF.L.U32 UR9, UR13, 0x5, URZ ;  /* 0x000000050d097899 */ /* 0x000fc400080006ff */
[----:B------:R-:W-:Y:S02]  /*0580*/  USHF.L.U64.HI UR12, UR13, 0x5, UR6 ;  /* 0x000000050d0c7899 */ /* 0x000fe40008010206 */
[----:B------:R-:W-:-:S04]  /*0590*/  UIMAD UR6, UR6, 0x1e0000, URZ ;  /* 0x001e0000060678a4 */ /* 0x000fc8000f8e02ff */
[----:B------:R-:W-:-:S05]  /*05a0*/  MOV R11, UR12 ;  /* 0x0000000c000b7c02 */ /* 0x000fca0008000f00 */
[----:B------:R-:W3:Y:S01]  /*05b0*/  LDCU.64 UR12, c[0x0][0x3a0] ;  /* 0x00007400ff0c77ac */ /* 0x000ee20008000a00 */
[----:B0-----:R-:W-:Y:S02]  /*05c0*/  ULOP3.LUT UR11, UR8, 0x1, URZ, 0xc0, !UPT ;  /* 0x00000001080b7892 */ /* 0x001fe4000f8ec0ff */
[----:B----4-:R-:W-:-:S04]  /*05d0*/  USHF.L.U32 UR7, UR18, 0x4, URZ ;  /* 0x0000000412077899 */ /* 0x010fc800080006ff */
[----:B------:R-:W-:Y:S02]  /*05e0*/  MOV R12, UR11 ;  /* 0x0000000b000c7c02 */ /* 0x000fe40008000f00 */
[----:B-1----:R-:W-:Y:S02]  /*05f0*/  LOP3.LUT R9, R29, 0xffff, RZ, 0xc0, !PT ;  /* 0x0000ffff1d097812 */ /* 0x002fe400078ec0ff */
[----:B------:R-:W-:-:S03]  /*0600*/  MOV R13, UR7 ;  /* 0x00000007000d7c02 */ /* 0x000fc60008000f00 */
        /* <DEDUP_REMOVED lines=14> */
[----:B------:R-:W-:-:S04]  /*06f0*/  IMAD.WIDE.U32 R12, R15, 0x1e0000, R12 ;  /* 0x001e00000f0c7825 */ /* 0x000fc800078e000c */
[----:B--2---:R-:W-:-:S03]  /*0700*/  IMAD.WIDE.U32 R10, R14, 0x2, R10 ;  /* 0x000000020e0a7825 */ /* 0x004fc600078e000a */
[----:B---3--:R-:W-:-:S04]  /*0710*/  LEA R18, P0, R10, UR16, 0x2 ;  /* 0x000000100a127c11 */ /* 0x008fc8000f8010ff */
[----:B------:R-:W-:Y:S01]  /*0720*/  LEA.HI.X R19, R10, UR17, R11, 0x2, P0 ;  /* 0x000000110a137c11 */ /* 0x000fe200080f140b */
[----:B------:R-:W0:Y:S01]  /*0730*/  S2R R61, SR_CgaCtaId ;  /* 0x00000000003d7919 */ /* 0x000e220000008800 */
[----:B------:R-:W-:Y:S01]  /*0740*/  IADD3 R9, P0, PT, R9, R12, RZ ;  /* 0x0000000c09097210 */ /* 0x000fe20007f1e0ff */
[----:B------:R-:W1:Y:S03]  /*0750*/  LDCU.64 UR16, c[0x0][0x3c8] ;  /* 0x00007900ff1077ac */ /* 0x000e660008000a00 */
[----:B------:R-:W-:Y:S01]  /*0760*/  IADD3.X R12, PT, PT, R13, UR6, RZ, P0, !PT ;  /* 0x000000060d0c7c10 */ /* 0x000fe200087fe4ff */
[----:B------:R-:W2:Y:S01]  /*0770*/  LDG.E.64.CONSTANT R18, desc[UR14][R18.64] ;  /* 0x0000000e12127981 */ /* 0x000ea2000c1e9b00 */
[C---:B------:R-:W-:Y:S01]  /*0780*/  SHF.L.U32 R22, R9.reuse, 0x1, RZ ;  /* 0x0000000109167819 */ /* 0x040fe200000006ff */
[----:B------:R-:W3:Y:S01]  /*0790*/  LDCU.64 UR6, c[0x0][0x398] ;  /* 0x00007300ff0677ac */ /* 0x000ee20008000a00 */
[----:B------:R-:W-:-:S02]  /*07a0*/  SHF.L.U64.HI R14, R9, 0x1, R12 ;  /* 0x00000001090e7819 */ /* 0x000fc4000001020c */
[----:B------:R-:W-:-:S04]  /*07b0*/  IADD3 R16, P0, PT, R22, UR12, RZ ;  /* 0x0000000c16107c10 */ /* 0x000fc8000ff1e0ff */
[----:B------:R-:W-:-:S05]  /*07c0*/  IADD3.X R17, PT, PT, R14, UR13, RZ, P0, !PT ;  /* 0x0000000d0e117c10 */ /* 0x000fca00087fe4ff */
[----:B------:R-:W4:Y:S04]  /*07d0*/  LDG.E.64.CONSTANT R12, desc[UR14][R16.64] ;  /* 0x0000000e100c7981 */ /* 0x000f28000c1e9b00 */
[----:B------:R-:W4:Y:S04]  /*07e0*/  LDG.E.64.CONSTANT R24, desc[UR14][R16.64+0x1e00] ;  /* 0x001e000e10187981 */ /* 0x000f28000c1e9b00 */
[----:B------:R-:W4:Y:S04]  /*07f0*/  LDG.E.64.CONSTANT R38, desc[UR14][R16.64+0x7800] ;  /* 0x0078000e10267981 */ /* 0x000f28000c1e9b00 */
[----:B------:R-:W4:Y:S04]  /*0800*/  LDG.E.64.CONSTANT R10, desc[UR14][R16.64+0x3c00] ;  /* 0x003c000e100a7981 */ /* 0x000f28000c1e9b00 */
[----:B------:R-:W4:Y:S01]  /*0810*/  LDG.E.64.CONSTANT R20, desc[UR14][R16.64+0x5a00] ;  /* 0x005a000e10147981 */ /* 0x000f22000c1e9b00 */
[----:B---3--:R-:W-:Y:S01]  /*0820*/  IADD3 R26, P0, PT, R22, UR6, RZ ;  /* 0x00000006161a7c10 */ /* 0x008fe2000ff1e0ff */
[----:B------:R-:W2:Y:S02]  /*0830*/  LDCU UR6, c[0x0][0x3c0] ;  /* 0x00007800ff0677ac */ /* 0x000ea40008000800 */
[----:B------:R3:W-:Y:S01]  /*0840*/  STL [R1+0x98], R22 ;  /* 0x0000981601007387 */ /* 0x0007e20000100800 */
[----:B------:R-:W-:-:S03]  /*0850*/  IADD3.X R27, PT, PT, R14, UR7, RZ, P0, !PT ;  /* 0x000000070e1b7c10 */ /* 0x000fc600087fe4ff */
[----:B------:R1:W-:Y:S01]  /*0860*/  STL [R1+0x9c], R14 ;  /* 0x00009c0e01007387 */ /* 0x0003e20000100800 */
[----:B------:R-:W-:-:S03]  /*0870*/  LOP3.LUT R29, R29, 0xffff, RZ, 0xc0, !PT ;  /* 0x0000ffff1d1d7812 */ /* 0x000fc600078ec0ff */
[----:B------:R-:W4:Y:S04]  /*0880*/  LDG.E.64.CONSTANT R40, desc[UR14][R26.64+0x1e00] ;  /* 0x001e000e1a287981 */ /* 0x000f28000c1e9b00 */
[----:B---3--:R-:W3:Y:S04]  /*0890*/  LDG.E.64.CONSTANT R22, desc[UR14][R26.64] ;  /* 0x0000000e1a167981 */ /* 0x008ee8000c1e9b00 */
[----:B------:R-:W3:Y:S04]  /*08a0*/  LDG.E.64.CONSTANT R32, desc[UR14][R26.64+0x3c00] ;  /* 0x003c000e1a207981 */ /* 0x000ee8000c1e9b00 */
[----:B------:R-:W3:Y:S04]  /*08b0*/  LDG.E.64.CONSTANT R34, desc[UR14][R16.64+0x9600] ;  /* 0x0096000e10227981 */ /* 0x000ee8000c1e9b00 */
[----:B------:R-:W3:Y:S01]  /*08c0*/  LDG.E.64.CONSTANT R36, desc[UR14][R26.64+0x5a00] ;  /* 0x005a000e1a247981 */ /* 0x000ee2000c1e9b00 */
[----:B--2---:R-:W-:-:S06]  /*08d0*/  FADD.FTZ R9, R19, UR6 ;  /* 0x0000000613097e21 */ /* 0x004fcc0008010000 */
[----:B------:R-:W2:Y:S01]  /*08e0*/  MUFU.RSQ R9, R9 ;  /* 0x0000000900097308 */ /* 0x000ea20000001400 */
[----:B----4-:R-:W-:-:S05]  /*08f0*/  HADD2.F32 R15, -RZ, R12.H0_H0 ;  /* 0x2000000cff0f7230 */ /* 0x010fca0000004100 */
[----:B-1----:R-:W-:Y:S01]  /*0900*/  FADD.FTZ R14, -R18, R15 ;  /* 0x0000000f120e7221 */ /* 0x002fe20000010100 */
[----:B------:R-:W-:-:S05]  /*0910*/  HADD2.F32 R15, -RZ, R12.H1_H1 ;  /* 0x3000000cff0f7230 */ /* 0x000fca0000004100 */
[C---:B------:R-:W-:Y:S01]  /*0920*/  FADD.FTZ R12, -R18.reuse, R15 ;  /* 0x0000000f120c7221 */ /* 0x040fe20000010100 */
[--C-:B------:R-:W-:Y:S02]  /*0930*/  HADD2.F32 R15, -RZ, R13.reuse.H0_H0 ;  /* 0x2000000dff0f7230 */ /* 0x100fe40000004100 */
[----:B--2---:R-:W-:Y:S01]  /*0940*/  FMUL.FTZ R30, R9, R14 ;  /* 0x0000000e091e7220 */ /* 0x004fe20000410000 */
[----:B------:R-:W-:Y:S02]  /*0950*/  HADD2.F32 R13, -RZ, R13.H1_H1 ;  /* 0x3000000dff0d7230 */ /* 0x000fe40000004100 */
[----:B------:R-:W-:-:S04]  /*0960*/  FADD.FTZ R14, -R18, R15 ;  /* 0x0000000f120e7221 */ /* 0x000fc80000010100 */
[C---:B------:R-:W-:Y:S01]  /*0970*/  FMUL.FTZ R15, R9.reuse, R14 ;  /* 0x0000000e090f7220 */ /* 0x040fe20000410000 */
[----:B------:R-:W-:Y:S01]  /*0980*/  FADD.FTZ R14, -R18, R13 ;  /* 0x0000000d120e7221 */ /* 0x000fe20000010100 */
[--C-:B------:R-:W-:Y:S01]  /*0990*/  HADD2.F32 R13, -RZ, R24.reuse.H0_H0 ;  /* 0x20000018ff0d7230 */ /* 0x100fe20000004100 */
[----:B------:R-:W-:Y:S01]  /*09a0*/  STL [R1+0xf8], R39 ;  /* 0x0000f82701007387 */ /* 0x000fe20000100800 */
[C---:B------:R-:W-:Y:S01]  /*09b0*/  FMUL.FTZ R19, R9.reuse, R12 ;  /* 0x0000000c09137220 */ /* 0x040fe20000410000 */
[----:B-----5:R-:W-:Y:S02]  /*09c0*/  FFMA.FTZ R55, R0, R30, R5 ;  /* 0x0000001e00377223 */ /* 0x020fe40000010005 */
[----:B------:R1:W-:Y:S01]  /*09d0*/  STL [R1+0x68], R30 ;  /* 0x0000681e01007387 */ /* 0x0003e20000100800 */
[----:B------:R-:W-:Y:S01]  /*09e0*/  FFMA.FTZ R57, R2, R19, R6 ;  /* 0x0000001302397223 */ /* 0x000fe20000010006 */
[----:B------:R-:W-:Y:S02]  /*09f0*/  FMUL.FTZ R14, R9, R14 ;  /* 0x0000000e090e7220 */ /* 0x000fe40000410000 */
[----:B------:R2:W-:Y:S01]  /*0a00*/  STL [R1+0x7c], R19 ;  /* 0x00007c1301007387 */ /* 0x0005e20000100800 */
[----:B-1----:R-:W-:Y:S01]  /*0a10*/  FADD.FTZ R30, -R18, R13 ;  /* 0x0000000d121e7221 */ /* 0x002fe20000010100 */
[----:B------:R-:W-:-:S03]  /*0a20*/  HADD2.F32 R13, -RZ, R24.H1_H1 ;  /* 0x30000018ff0d7230 */ /* 0x000fc60000004100 */
[----:B--2---:R-:W-:Y:S01]  /*0a30*/  FMUL.FTZ R19, R9, R30 ;  /* 0x0000001e09137220 */ /* 0x004fe20000410000 */
[----:B------:R-:W-:Y:S01]  /*0a40*/  STL [R1+0x74], R15 ;  /* 0x0000740f01007387 */ /* 0x000fe20000100800 */
[----:B------:R-:W-:Y:S02]  /*0a50*/  FADD.FTZ R24, -R18, R13 ;  /* 0x0000000d12187221 */ /* 0x000fe40000010100 */
[----:B------:R-:W-:Y:S01]  /*0a60*/  FFMA.FTZ R13, R0, R19, R5 ;  /* 0x00000013000d7223 */ /* 0x000fe20000010005 */
[----:B------:R-:W-:Y:S01]  /*0a70*/  STL [R1+0x88], R14 ;  /* 0x0000880e01007387 */ /* 0x000fe20000100800 */
[----:B------:R-:W-:-:S03]  /*0a80*/  HADD2.F32 R30, -RZ, R25.H1_H1 ;  /* 0x30000019ff1e7230 */ /* 0x000fc60000004100 */
[----:B------:R1:W-:Y:S01]  /*0a90*/  STL [R1+0x84], R19 ;  /* 0x0000841301007387 */ /* 0x0003e20000100800 */
[----:B------:R-:W-:Y:S01]  /*0aa0*/  FMUL.FTZ R12, R55, -1.4426950216293334961 ;  /* 0xbfb8aa3b370c7820 */ /* 0x000fe20000410000 */
[C---:B------:R-:W-:Y:S01]  /*0ab0*/  FADD.FTZ R30, -R18.reuse, R30 ;  /* 0x0000001e121e7221 */ /* 0x040fe20000010100 */
[----:B-1----:R-:W-:Y:S02]  /*0ac0*/  HADD2.F32 R19, -RZ, R25.H0_H0 ;  /* 0x20000019ff137230 */ /* 0x002fe40000004100 */
[C---:B------:R-:W-:Y:S01]  /*0ad0*/  FMUL.FTZ R24, R9.reuse, R24 ;  /* 0x0000001809187220 */ /* 0x040fe20000410000 */
[----:B------:R-:W-:Y:S02]  /*0ae0*/  HADD2.F32 R25, -RZ, R10.H0_H0 ;  /* 0x2000000aff197230 */ /* 0x000fe40000004100 */
[----:B------:R-:W-:Y:S01]  /*0af0*/  FADD.FTZ R19, -R18, R19 ;  /* 0x0000001312137221 */ /* 0x000fe20000010100 */
[----:B------:R-:W1:Y:S01]  /*0b00*/  MUFU.EX2 R12, R12 ;  /* 0x0000000c000c7308 */ /* 0x000e620000000800 */
[----:B------:R-:W-:-:S02]  /*0b10*/  FMUL.FTZ R31, R9, R30 ;  /* 0x0000001e091f7220 */ /* 0x000fc40000410000 */
[----:B------:R-:W-:Y:S01]  /*0b20*/  FMUL.FTZ R19, R9, R19 ;  /* 0x0000001309137220 */ /* 0x000fe20000410000 */
[----:B------:R-:W-:Y:S01]  /*0b30*/  FFMA.FTZ R49, R3, R15, R7 ;  /* 0x0000000f03317223 */ /* 0x000fe20000010007 */
[----:B------:R-:W-:Y:S02]  /*0b40*/  HADD2.F32 R30, -RZ, R10.H1_H1 ;  /* 0x3000000aff1e7230 */ /* 0x000fe40000004100 */
[----:B------:R-:W-:Y:S01]  /*0b50*/  FMUL.FTZ R50, R57, -1.4426950216293334961 ;  /* 0xbfb8aa3b39327820 */ /* 0x000fe20000410000 */
[----:B------:R-:W-:Y:S01]  /*0b60*/  FADD.FTZ R10, -R18, R25 ;  /* 0x00000019120a7221 */ /* 0x000fe20000010100 */
[----:B------:R-:W-:Y:S01]  /*0b70*/  STL [R1+0x94], R24 ;  /* 0x0000941801007387 */ /* 0x000fe20000100800 */
[----:B------:R-:W-:Y:S01]  /*0b80*/  FMUL.FTZ R47, R49, -1.4426950216293334961 ;  /* 0xbfb8aa3b312f7820 */ /* 0x000fe20000410000 */
[----:B------:R-:W-:Y:S02]  /*0b90*/  FFMA.FTZ R25, R4, R31, R8 ;  /* 0x0000001f04197223 */ /* 0x000fe40000010008 */
[----:B------:R-:W-:Y:S01]  /*0ba0*/  STL [R1+0x90], R19 ;  /* 0x0000901301007387 */ /* 0x000fe20000100800 */
[----:B------:R-:W2:Y:S03]  /*0bb0*/  MUFU.EX2 R50, R50 ;  /* 0x0000003200327308 */ /* 0x000ea60000000800 */
[----:B------:R4:W-:Y:S01]  /*0bc0*/  STL [R1+0x8c], R31 ;  /* 0x00008c1f01007387 */ /* 0x0009e20000100800 */
[----:B------:R-:W-:-:S04]  /*0bd0*/  FADD.FTZ R30, -R18, R30 ;  /* 0x0000001e121e7221 */ /* 0x000fc80000010100 */
[----:B------:R-:W0:Y:S01]  /*0be0*/  MUFU.EX2 R47, R47 ;  /* 0x0000002f002f7308 */ /* 0x000e220000000800 */
[C---:B----4-:R-:W-:Y:S01]  /*0bf0*/  FMUL.FTZ R31, R9.reuse, R10 ;  /* 0x0000000a091f7220 */ /* 0x050fe20000410000 */
[--C-:B------:R-:W-:Y:S02]  /*0c00*/  HADD2.F32 R10, -RZ, R11.reuse.H0_H0 ;  /* 0x2000000bff0a7230 */ /* 0x100fe40000004100 */
[----:B------:R-:W-:Y:S01]  /*0c10*/  FFMA.FTZ R48, R4, R14, R8 ;  /* 0x0000000e04307223 */ /* 0x000fe20000010008 */
[----:B------:R-:W-:Y:S01]  /*0c20*/  FMUL.FTZ R39, R9, R30 ;  /* 0x0000001e09277220 */ /* 0x000fe20000410000 */
[----:B-1----:R-:W-:Y:S01]  /*0c30*/  FADD.FTZ R12, R12, 1 ;  /* 0x3f8000000c0c7421 */ /* 0x002fe20000010000 */
[----:B------:R-:W-:Y:S01]  /*0c40*/  STL [R1+0x80], R31 ;  /* 0x0000801f01007387 */ /* 0x000fe20000100800 */
[----:B------:R-:W-:Y:S01]  /*0c50*/  FADD.FTZ R10, -R18, R10 ;  /* 0x0000000a120a7221 */ /* 0x000fe20000010100 */
[----:B------:R-:W-:Y:S01]  /*0c60*/  FMUL.FTZ R58, R48, -1.4426950216293334961 ;  /* 0xbfb8aa3b303a7820 */ /* 0x000fe20000410000 */
[----:B--2---:R-:W-:Y:S01]  /*0c70*/  FADD.FTZ R50, R50, 1 ;  /* 0x3f80000032327421 */ /* 0x004fe20000010000 */
[----:B------:R-:W-:-:S02]  /*0c80*/  HADD2.F32 R11, -RZ, R11.H1_H1 ;  /* 0x3000000bff0b7230 */ /* 0x000fc40000004100 */
[----:B------:R-:W-:Y:S01]  /*0c90*/  FMUL.FTZ R10, R9, R10 ;  /* 0x0000000a090a7220 */ /* 0x000fe20000410000 */
[----:B------:R-:W-:Y:S01]  /*0ca0*/  STL [R1+0x78], R39 ;  /* 0x0000782701007387 */ /* 0x000fe20000100800 */
[----:B------:R-:W1:Y:S02]  /*0cb0*/  MUFU.RCP R12, R12 ;  /* 0x0000000c000c7308 */ /* 0x000e640000001000 */
[----:B------:R-:W-:Y:S01]  /*0cc0*/  FFMA.FTZ R43, R3, R10, R7 ;  /* 0x0000000a032b7223 */ /* 0x000fe20000010007 */
[----:B------:R2:W-:Y:S01]  /*0cd0*/  STL [R1+0x70], R10 ;  /* 0x0000700a01007387 */ /* 0x0005e20000100800 */
[----:B0-----:R-:W-:-:S03]  /*0ce0*/  FADD.FTZ R56, R47, 1 ;  /* 0x3f8000002f387421 */ /* 0x001fc60000010000 */
[----:B------:R-:W4:Y:S01]  /*0cf0*/  LDG.E.64.CONSTANT R14, desc[UR14][R16.64+0xb400] ;  /* 0x00b4000e100e7981 */ /* 0x000f22000c1e9b00 */
[----:B------:R-:W0:Y:S01]  /*0d00*/  MUFU.EX2 R58, R58 ;  /* 0x0000003a003a7308 */ /* 0x000e220000000800 */
[----:B--2---:R-:W-:-:S04]  /*0d10*/  MOV R10, 0x400 ;  /* 0x00000400000a7802 */ /* 0x004fc80000000f00 */
[----:B------:R-:W-:-:S03]  /*0d20*/  IADD3 R10, PT, PT, R10, 0x3c00, RZ ;  /* 0x00003c000a0a7810 */ /* 0x000fc60007ffe0ff */
[----:B------:R-:W2:Y:S01]  /*0d30*/  MUFU.RCP R54, R50 ;  /* 0x0000003200367308 */ /* 0x000ea20000001000 */
[----:B------:R-:W-:Y:S01]  /*0d40*/  FADD.FTZ R11, -R18, R11 ;  /* 0x0000000b120b7221 */ /* 0x000fe20000010100 */
[----:B------:R-:W-:Y:S01]  /*0d50*/  FFMA.FTZ R42, R2, R39, R6 ;  /* 0x00000027022a7223 */ /* 0x000fe20000010006 */
[----:B------:R-:W-:Y:S01]  /*0d60*/  LEA R10, R61, R10, 0x18 ;  /* 0x0000000a3d0a7211 */ /* 0x000fe200078ec0ff */
[----:B------:R-:W-:-:S04]  /*0d70*/  FFMA.FTZ R45, R0, R31, R5 ;  /* 0x0000001f002d7223 */ /* 0x000fc80000010005 */
[----:B------:R-:W3:Y:S01]  /*0d80*/  MUFU.RCP R56, R56 ;  /* 0x0000003800387308 */ /* 0x000ee20000001000 */
[----:B------:R-:W-:Y:S02]  /*0d90*/  IMAD R29, R29, 0x18, R10 ;  /* 0x000000181d1d7824 */ /* 0x000fe400078e020a */
[----:B------:R-:W-:Y:S01]  /*0da0*/  FMUL.FTZ R39, R9, R11 ;  /* 0x0000000b09277220 */ /* 0x000fe20000410000 */
[--C-:B------:R-:W-:Y:S02]  /*0db0*/  HADD2.F32 R10, -RZ, R20.reuse.H0_H0 ;  /* 0x20000014ff0a7230 */ /* 0x100fe40000004100 */
[----:B-1----:R-:W-:Y:S01]  /*0dc0*/  FADD.FTZ R11, -R12, 1 ;  /* 0x3f8000000c0b7421 */ /* 0x002fe20000010100 */
[----:B0-----:R-:W-:Y:S01]  /*0dd0*/  FADD.FTZ R58, R58, 1 ;  /* 0x3f8000003a3a7421 */ /* 0x001fe20000010000 */
[----:B------:R-:W-:Y:S01]  /*0de0*/  HADD2.F32 R20, -RZ, R20.H1_H1 ;  /* 0x30000014ff147230 */ /* 0x000fe20000004100 */
[----:B------:R-:W4:Y:S01]  /*0df0*/  LDG.E.64.CONSTANT R30, desc[UR14][R26.64+0x7800] ;  /* 0x0078000e1a1e7981 */ /* 0x000f22000c1e9b00 */
[----:B------:R-:W-:Y:S01]  /*0e00*/  FADD.FTZ R10, -R18, R10 ;  /* 0x0000000a120a7221 */ /* 0x000fe20000010100 */
[----:B------:R-:W-:Y:S01]  /*0e10*/  LEA R28, R28, R29, 0x3 ;  /* 0x0000001d1c1c7211 */ /* 0x000fe200078e18ff */
[----:B------:R-:W-:Y:S01]  /*0e20*/  FFMA.FTZ R55, R55, R11, 1 ;  /* 0x3f80000037377423 */ /* 0x000fe2000001000b */
[----:B------:R0:W-:Y:S01]  /*0e30*/  STL [R1+0x6c], R39 ;  /* 0x00006c2701007387 */ /* 0x0001e20000100800 */
[----:B------:R-:W-:Y:S01]  /*0e40*/  FFMA.FTZ R47, R4, R39, R8 ;  /* 0x00000027042f7223 */ /* 0x000fe20000010008 */
[----:B------:R-:W-:Y:S01]  /*0e50*/  FMUL.FTZ R11, R9, R10 ;  /* 0x0000000a090b7220 */ /* 0x000fe20000410000 */
[----:B--2---:R-:W-:Y:S01]  /*0e60*/  FADD.FTZ R61, -R54, 1 ;  /* 0x3f800000363d7421 */ /* 0x004fe20000010100 */
[----:B------:R-:W-:Y:S01]  /*0e70*/  FADD.FTZ R20, -R18, R20 ;  /* 0x0000001412147221 */ /* 0x000fe20000010100 */
[----:B------:R-:W1:Y:S01]  /*0e80*/  MUFU.RCP R58, R58 ;  /* 0x0000003a003a7308 */ /* 0x000e620000001000 */
[----:B------:R2:W-:Y:S01]  /*0e90*/  STL [R1+0xa0], R28 ;  /* 0x0000a01c01007387 */ /* 0x0005e20000100800 */
[----:B0-----:R-:W-:-:S03]  /*0ea0*/  HADD2.F32 R39, -RZ, R21.H0_H0 ;  /* 0x20000015ff277230 */ /* 0x001fc60000004100 */
[----:B------:R3:W-:Y:S01]  /*0eb0*/  STL [R1+0x64], R11 ;  /* 0x0000640b01007387 */ /* 0x0007e20000100800 */
[----:B------:R-:W-:Y:S01]  /*0ec0*/  FFMA.FTZ R10, R0, R11, R5 ;  /* 0x0000000b000a7223 */ /* 0x000fe20000010005 */
[----:B------:R-:W-:Y:S01]  /*0ed0*/  FFMA.FTZ R57, R57, R61, 1 ;  /* 0x3f80000039397423 */ /* 0x000fe2000001003d */
[----:B------:R-:W-:Y:S01]  /*0ee0*/  HADD2.F32 R21, -RZ, R21.H1_H1 ;  /* 0x30000015ff157230 */ /* 0x000fe20000004100 */
[----:B------:R-:W-:Y:S01]  /*0ef0*/  MOV R61, R39 ;  /* 0x00000027003d7202 */ /* 0x000fe20000000f00 */
[----:B------:R-:W-:Y:S01]  /*0f00*/  FMUL.FTZ R39, R9, R20 ;  /* 0x0000001409277220 */ /* 0x000fe20000410000 */
[----:B--2---:R-:W2:Y:S01]  /*0f10*/  LDG.E.64.CONSTANT R28, desc[UR14][R26.64+0x9600] ;  /* 0x0096000e1a1c7981 */ /* 0x004ea2000c1e9b00 */
[----:B---3--:R-:W-:Y:S02]  /*0f20*/  FADD.FTZ R11, -R56, 1 ;  /* 0x3f800000380b7421 */ /* 0x008fe40000010100 */
[----:B------:R-:W-:Y:S01]  /*0f30*/  FADD.FTZ R61, -R18, R61 ;  /* 0x0000003d123d7221 */ /* 0x000fe20000010100 */
[----:B------:R-:W-:Y:S01]  /*0f40*/  FMUL.FTZ R20, R12, R55 ;  /* 0x000000370c147220 */ /* 0x000fe20000410000 */
[----:B------:R-:W-:Y:S01]  /*0f50*/  FMUL.FTZ R53, R13, -1.4426950216293334961 ;  /* 0xbfb8aa3b0d357820 */ /* 0x000fe20000410000 */
[----:B------:R-:W-:Y:S01]  /*0f60*/  FFMA.FTZ R49, R49, R11, 1 ;  /* 0x3f80000031317423 */ /* 0x000fe2000001000b */
[----:B------:R-:W-:Y:S01]  /*0f70*/  FFMA.FTZ R11, R2, R39, R6 ;  /* 0x00000027020b7223 */ /* 0x000fe20000010006 */
[----:B------:R-:W-:Y:S01]  /*0f80*/  MOV R12, R21 ;  /* 0x00000015000c7202 */ /* 0x000fe20000000f00 */
[----:B------:R0:W-:Y:S01]  /*0f90*/  STL [R1+0x60], R39 ;  /* 0x0000602701007387 */ /* 0x0001e20000100800 */
[----:B------:R-:W-:Y:S01]  /*0fa0*/  FMUL.FTZ R21, R54, R57 ;  /* 0x0000003936157220 */ /* 0x000fe20000410000 */
[----:B------:R-:W-:-:S02]  /*0fb0*/  FMUL.FTZ R55, R11, -1.4426950216293334961 ;  /* 0xbfb8aa3b0b377820 */ /* 0x000fc40000410000 */
[----:B------:R-:W-:Y:S01]  /*0fc0*/  FADD.FTZ R57, -R18, R12 ;  /* 0x0000000c12397221 */ /* 0x000fe20000010100 */
[----:B------:R-:W-:Y:S01]  /*0fd0*/  FMUL.FTZ R56, R56, R49 ;  /* 0x0000003138387220 */ /* 0x000fe20000410000 */
[----:B------:R3:W-:Y:S01]  /*0fe0*/  MUFU.EX2 R54, R55 ;  /* 0x0000003700367308 */ /* 0x0007e20000000800 */
[----:B------:R-:W-:Y:S01]  /*0ff0*/  FFMA.FTZ R24, R2, R24, R6 ;  /* 0x0000001802187223 */ /* 0x000fe20000010006 */
[--C-:B------:R-:W-:Y:S01]  /*1000*/  FFMA.FTZ R19, R3, R19, R7.reuse ;  /* 0x0000001303137223 */ /* 0x100fe20000010007 */
[----:B------:R-:W-:Y:S01]  /*1010*/  FMUL.FTZ R46, R25, -1.4426950216293334961 ;  /* 0xbfb8aa3b192e7820 */ /* 0x000fe20000410000 */
[----:B0-----:R-:W-:Y:S01]  /*1020*/  FMUL.FTZ R39, R9, R61 ;  /* 0x0000003d09277220 */ /* 0x001fe20000410000 */
[----:B-1----:R-:W-:Y:S01]  /*1030*/  FADD.FTZ R49, -R58, 1 ;  /* 0x3f8000003a317421 */ /* 0x002fe20000010100 */
[----:B------:R-:W-:Y:S01]  /*1040*/  FMUL.FTZ R44, R43, -1.4426950216293334961 ;  /* 0xbfb8aa3b2b2c7820 */ /* 0x000fe20000410000 */
[----:B------:R-:W2:Y:S01]  /*1050*/  LDG.E.64.CONSTANT R16, desc[UR14][R16.64+0xd200] ;  /* 0x00d2000e10107981 */ /* 0x000ea2000c1e9b00 */
[----:B------:R-:W-:Y:S01]  /*1060*/  FFMA.FTZ R12, R3, R39, R7 ;  /* 0x00000027030c7223 */ /* 0x000fe20000010007 */
[----:B---3--:R-:W-:-:S02]  /*1070*/  HADD2.F32 R55, -RZ, R38.H0_H0 ;  /* 0x20000026ff377230 */ /* 0x008fc40000004100 */
[----:B------:R0:W-:Y:S01]  /*1080*/  STL [R1+0x5c], R39 ;  /* 0x00005c2701007387 */ /* 0x0001e20000100800 */
[----:B------:R-:W-:Y:S02]  /*1090*/  FFMA.FTZ R49, R48, R49, 1 ;  /* 0x3f80000030317423 */ /* 0x000fe40000010031 */
[----:B------:R-:W-:Y:S01]  /*10a0*/  FADD.FTZ R55, -R18, R55 ;  /* 0x0000003712377221 */ /* 0x000fe20000010100 */
[----:B0-----:R-:W-:Y:S01]  /*10b0*/  FMUL.FTZ R39, R9, R57 ;  /* 0x0000003909277220 */ /* 0x001fe20000410000 */
[----:B------:R-:W-:-:S03]  /*10c0*/  FMUL.FTZ R58, R58, R49 ;  /* 0x000000313a3a7220 */ /* 0x000fc60000410000 */
[----:B------:R-:W-:Y:S01]  /*10d0*/  FFMA.FTZ R48, R4, R39, R8 ;  /* 0x0000002704307223 */ /* 0x000fe20000010008 */
[----:B------:R0:W-:Y:S03]  /*10e0*/  STL [R1+0x58], R39 ;  /* 0x0000582701007387 */ /* 0x0001e60000100800 */
[----:B------:R-:W-:Y:S01]  /*10f0*/  FMUL.FTZ R49, R48, -1.4426950216293334961 ;  /* 0xbfb8aa3b30317820 */ /* 0x000fe20000410000 */
[----:B0-----:R-:W-:-:S03]  /*1100*/  FMUL.FTZ R39, R9, R55 ;  /* 0x0000003709277220 */ /* 0x001fc60000410000 */
[----:B------:R0:W-:Y:S02]  /*1110*/  MUFU.EX2 R55, R49 ;  /* 0x0000003100377308 */ /* 0x0001e40000000800 */
[----:B------:R1:W-:Y:S01]  /*1120*/  STL [R1+0x3c], R39 ;  /* 0x00003c2701007387 */ /* 0x0003e20000100800 */
[----:B0-----:R-:W-:Y:S01]  /*1130*/  FFMA.FTZ R49, R0, R39, R5 ;  /* 0x0000002700317223 */ /* 0x001fe20000010005 */
[----:B-1----:R-:W-:-:S05]  /*1140*/  HADD2.F32 R39, -RZ, R22.H0_H0 ;  /* 0x20000016ff277230 */ /* 0x002fca0000004100 */
[----:B------:R-:W-:Y:S02]  /*1150*/  FMUL.FTZ R20, R39, R20 ;  /* 0x0000001427147220 */ /* 0x000fe40000410000 */
[----:B------:R-:W3:Y:S01]  /*1160*/  LDL.LU R39, [R1+0xf8] ;  /* 0x0000f80001277983 */ /* 0x000ee20000300800 */
[----:B------:R-:W0:Y:S01]  /*1170*/  MUFU.EX2 R53, R53 ;  /* 0x0000003500357308 */ /* 0x000e220000000800 */
[----:B------:R-:W-:Y:S01]  /*1180*/  FMUL.FTZ R51, R24, -1.4426950216293334961 ;  /* 0xbfb8aa3b18337820 */ /* 0x000fe20000410000 */
[----:B------:R-:W-:-:S06]  /*1190*/  FMUL.FTZ R52, R19, -1.4426950216293334961 ;  /* 0xbfb8aa3b13347820 */ /* 0x000fcc0000410000 */
[----:B------:R-:W1:Y:S01]  /*11a0*/  MUFU.EX2 R51, R51 ;  /* 0x0000003300337308 */ /* 0x000e620000000800 */
[----:B------:R-:W-:-:S07]  /*11b0*/  FMUL.FTZ R60, R45, -1.4426950216293334961 ;  /* 0xbfb8aa3b2d3c7820 */ /* 0x000fce0000410000 */
[----:B------:R-:W1:Y:S01]  /*11c0*/  MUFU.EX2 R52, R52 ;  /* 0x0000003400347308 */ /* 0x000e620000000800 */
[----:B0-----:R-:W-:-:S07]  /*11d0*/  FADD.FTZ R53, R53, 1 ;  /* 0x3f80000035357421 */ /* 0x001fce0000010000 */
[----:B------:R-:W0:Y:S01]  /*11e0*/  MUFU.EX2 R46, R46 ;  /* 0x0000002e002e7308 */ /* 0x000e220000000800 */
[----:B-1----:R-:W-:Y:S01]  /*11f0*/  FADD.FTZ R51, R51, 1 ;  /* 0x3f80000033337421 */ /* 0x002fe20000010000 */
[----:B------:R-:W-:-:S06]  /*1200*/  HADD2.F32 R22, -RZ, R22.H1_H1 ;  /* 0x30000016ff167230 */ /* 0x000fcc0000004100 */
[----:B------:R-:W-:Y:S01]  /*1210*/  MUFU.RCP R53, R53 ;  /* 0x0000003500357308 */ /* 0x000fe20000001000 */
[----:B------:R-:W-:Y:S01]  /*1220*/  FMUL.FTZ R21, R22, R21 ;  /* 0x0000001516157220 */ /* 0x000fe20000410000 */
[----:B------:R-:W-:Y:S02]  /*1230*/  HADD2.F32 R22, -RZ, R23.H0_H0 ;  /* 0x20000017ff167230 */ /* 0x000fe40000004100 */
[----:B------:R-:W-:-:S04]  /*1240*/  FADD.FTZ R52, R52, 1 ;  /* 0x3f80000034347421 */ /* 0x000fc80000010000 */
[----:B------:R-:W1:Y:S01]  /*1250*/  MUFU.EX2 R60, R60 ;  /* 0x0000003c003c7308 */ /* 0x000e620000000800 */
[----:B0-----:R-:W-:Y:S01]  /*1260*/  FADD.FTZ R46, R46, 1 ;  /* 0x3f8000002e2e7421 */ /* 0x001fe20000010000 */
[----:B------:R-:W-:-:S06]  /*1270*/  FMUL.FTZ R50, R47, -1.4426950216293334961 ;  /* 0xbfb8aa3b2f327820 */ /* 0x000fcc0000410000 */
[----:B------:R-:W0:Y:S01]  /*1280*/  MUFU.RCP R51, R51 ;  /* 0x0000003300337308 */ /* 0x000e220000001000 */
[----:B------:R-:W-:Y:S01]  /*1290*/  FMUL.FTZ R22, R22, R56 ;  /* 0x0000003816167220 */ /* 0x000fe20000410000 */
[----:B------:R-:W-:Y:S02]  /*12a0*/  HADD2.F32 R38, -RZ, R38.H1_H1 ;  /* 0x30000026ff267230 */ /* 0x000fe40000004100 */
[----:B------:R-:W-:-:S04]  /*12b0*/  HADD2.F32 R23, -RZ, R23.H1_H1 ;  /* 0x30000017ff177230 */ /* 0x000fc80000004100 */
[----:B------:R-:W0:Y:S01]  /*12c0*/  MUFU.RCP R52, R52 ;  /* 0x0000003400347308 */ /* 0x000e220000001000 */
[----:B------:R-:W-:-:S07]  /*12d0*/  FMUL.FTZ R59, R42, -1.4426950216293334961 ;  /* 0xbfb8aa3b2a3b7820 */ /* 0x000fce0000410000 */
[----:B------:R0:W-:Y:S01]  /*12e0*/  MUFU.RCP R56, R46 ;  /* 0x0000002e00387308 */ /* 0x0001e20000001000 */
[----:B-1----:R-:W-:Y:S01]  /*12f0*/  FADD.FTZ R60, R60, 1 ;  /* 0x3f8000003c3c7421 */ /* 0x002fe20000010000 */
[----:B------:R-:W-:Y:S01]  /*1300*/  FADD.FTZ R38, -R18, R38 ;  /* 0x0000002612267221 */ /* 0x000fe20000010100 */
[----:B0-----:R-:W-:-:S05]  /*1310*/  FADD.FTZ R46, -R53, 1 ;  /* 0x3f800000352e7421 */ /* 0x001fca0000010100 */
[----:B------:R-:W0:Y:S01]  /*1320*/  MUFU.EX2 R50, R50 ;  /* 0x0000003200327308 */ /* 0x000e220000000800 */
[----:B------:R-:W-:Y:S01]  /*1330*/  FFMA.FTZ R46, R13, R46, 1 ;  /* 0x3f8000000d2e7423 */ /* 0x000fe2000001002e */
[----:B------:R-:W-:-:S06]  /*1340*/  FADD.FTZ R13, -R51, 1 ;  /* 0x3f800000330d7421 */ /* 0x000fcc0000010100 */
[----:B------:R-:W1:Y:S01]  /*1350*/  MUFU.EX2 R44, R44 ;  /* 0x0000002c002c7308 */ /* 0x000e620000000800 */
[----:B------:R-:W-:Y:S01]  /*1360*/  FMUL.FTZ R23, R23, R58 ;  /* 0x0000003a17177220 */ /* 0x000fe20000410000 */
[----:B------:R-:W-:Y:S01]  /*1370*/  FMUL.FTZ R58, R53, R46 ;  /* 0x0000002e353a7220 */ /* 0x000fe20000410000 */
[----:B------:R-:W-:-:S05]  /*1380*/  FFMA.FTZ R13, R24, R13, 1 ;  /* 0x3f800000180d7423 */ /* 0x000fca000001000d */
[----:B------:R0:W-:Y:S01]  /*1390*/  MUFU.RCP R46, R60 ;  /* 0x0000003c002e7308 */ /* 0x0001e20000001000 */
[----:B------:R-:W-:Y:S01]  /*13a0*/  FMUL.FTZ R51, R51, R13 ;  /* 0x0000000d33337220 */ /* 0x000fe20000410000 */
[----:B------:R-:W-:-:S06]  /*13b0*/  FADD.FTZ R53, -R52, 1 ;  /* 0x3f80000034357421 */ /* 0x000fcc0000010100 */
[----:B------:R-:W1:Y:S01]  /*13c0*/  MUFU.EX2 R59, R59 ;  /* 0x0000003b003b7308 */ /* 0x000e620000000800 */
[----:B0-----:R-:W-:Y:S01]  /*13d0*/  FMUL.FTZ R60, R9, R38 ;  /* 0x00000026093c7220 */ /* 0x001fe20000410000 */
[----:B------:R-:W-:-:S03]  /*13e0*/  FADD.FTZ R50, R50, 1 ;  /* 0x3f80000032327421 */ /* 0x000fc60000010000 */
[----:B------:R-:W-:Y:S01]  /*13f0*/  FFMA.FTZ R13, R2, R60, R6 ;  /* 0x0000003c020d7223 */ /* 0x000fe20000010006 */
[----:B------:R0:W-:Y:S01]  /*1400*/  STL [R1+0x38], R60 ;  /* 0x0000383c01007387 */ /* 0x0001e20000100800 */
[----:B------:R-:W-:Y:S01]  /*1410*/  FFMA.FTZ R19, R19, R53, 1 ;  /* 0x3f80000013137423 */ /* 0x000fe20000010035 */
[----:B-1----:R-:W-:Y:S01]  /*1420*/  FADD.FTZ R53, R44, 1 ;  /* 0x3f8000002c357421 */ /* 0x002fe20000010000 */
[----:B0-----:R-:W-:Y:S01]  /*1430*/  FMUL.FTZ R60, R10, -1.4426950216293334961 ;  /* 0xbfb8aa3b0a3c7820 */ /* 0x001fe20000410000 */
[----:B------:R-:W-:Y:S01]  /*1440*/  FADD.FTZ R44, -R56, 1 ;  /* 0x3f800000382c7421 */ /* 0x000fe20000010100 */
[----:B------:R-:W-:Y:S01]  /*1450*/  MUFU.RCP R50, R50 ;  /* 0x0000003200327308 */ /* 0x000fe20000001000 */
[----:B------:R-:W-:Y:S01]  /*1460*/  FMUL.FTZ R57, R12, -1.4426950216293334961 ;  /* 0xbfb8aa3b0c397820 */ /* 0x000fe20000410000 */
[----:B------:R-:W-:-:S06]  /*1470*/  FADD.FTZ R59, R59, 1 ;  /* 0x3f8000003b3b7421 */ /* 0x000fcc0000010000 */
[----:B------:R-:W0:Y:S01]  /*1480*/  MUFU.EX2 R60, R60 ;  /* 0x0000003c003c7308 */ /* 0x000e220000000800 */
[----:B------:R-:W-:Y:S01]  /*1490*/  FFMA.FTZ R25, R25, R44, 1 ;  /* 0x3f80000019197423 */ /* 0x000fe2000001002c */
[----:B------:R-:W-:-:S06]  /*14a0*/  HADD2.F32 R38, -RZ, R40.H0_H0 ;  /* 0x20000028ff267230 */ /* 0x000fcc0000004100 */
[----:B------:R-:W1:Y:S01]  /*14b0*/  MUFU.RCP R53, R53 ;  /* 0x0000003500357308 */ /* 0x000e620000001000 */
[----:B------:R-:W-:Y:S01]  /*14c0*/  FMUL.FTZ R25, R56, R25 ;  /* 0x0000001938197220 */ /* 0x000fe20000410000 */
[----:B------:R-:W-:Y:S02]  /*14d0*/  HADD2.F32 R40, -RZ, R40.H1_H1 ;  /* 0x30000028ff287230 */ /* 0x000fe40000004100 */
[----:B------:R-:W-:Y:S01]  /*14e0*/  FMUL.FTZ R44, R52, R19 ;  /* 0x00000013342c7220 */ /* 0x000fe20000410000 */
[----:B------:R-:W-:-:S03]  /*14f0*/  HADD2.F32 R56, -RZ, R41.H0_H0 ;  /* 0x20000029ff387230 */ /* 0x000fc60000004100 */
[----:B------:R-:W1:Y:S01]  /*1500*/  MUFU.EX2 R57, R57 ;  /* 0x0000003900397308 */ /* 0x000e620000000800 */
[----:B------:R-:W-:Y:S02]  /*1510*/  HADD2.F32 R52, -RZ, R41.H1_H1 ;  /* 0x30000029ff347230 */ /* 0x000fe40000004100 */
[----:B------:R-:W-:-:S05]  /*1520*/  FMUL.FTZ R41, R40, R51 ;  /* 0x0000003328297220 */ /* 0x000fca0000410000 */
[----:B------:R-:W1:Y:S01]  /*1530*/  MUFU.RCP R24, R59 ;  /* 0x0000003b00187308 */ /* 0x000e620000001000 */
[----:B------:R-:W-:Y:S01]  /*1540*/  FADD.FTZ R51, -R46, 1 ;  /* 0x3f8000002e337421 */ /* 0x000fe20000010100 */
[----:B------:R-:W-:Y:S01]  /*1550*/  FMUL.FTZ R44, R56, R44 ;  /* 0x0000002c382c7220 */ /* 0x000fe20000410000 */
[----:B0-----:R-:W-:Y:S01]  /*1560*/  FADD.FTZ R56, R60, 1 ;  /* 0x3f8000003c387421 */ /* 0x001fe20000010000 */
[----:B------:R-:W-:Y:S01]  /*1570*/  FMUL.FTZ R40, R52, R25 ;  /* 0x0000001934287220 */ /* 0x000fe20000410000 */
[----:B------:R-:W-:Y:S01]  /*1580*/  FADD.FTZ R52, -R50, 1 ;  /* 0x3f80000032347421 */ /* 0x000fe20000010100 */
[----:B------:R-:W-:Y:S01]  /*1590*/  FFMA.FTZ R51, R45, R51, 1 ;  /* 0x3f8000002d337423 */ /* 0x000fe20000010033 */
[----:B-1----:R-:W-:Y:S01]  /*15a0*/  FADD.FTZ R25, -R53, 1 ;  /* 0x3f80000035197421 */ /* 0x002fe20000010100 */
[----:B------:R0:W1:Y:S01]  /*15b0*/  MUFU.RCP R45, R56 ;  /* 0x00000038002d7308 */ /* 0x0000620000001000 */
[----:B------:R-:W-:Y:S01]  /*15c0*/  FMUL.FTZ R38, R38, R58 ;  /* 0x0000003a26267220 */ /* 0x000fe20000410000 */
[----:B------:R-:W-:Y:S01]  /*15d0*/  FADD.FTZ R57, R57, 1 ;  /* 0x3f80000039397421 */ /* 0x000fe20000010000 */
[----:B------:R-:W-:Y:S01]  /*15e0*/  FFMA.FTZ R25, R43, R25, 1 ;  /* 0x3f8000002b197423 */ /* 0x000fe20000010019 */
[----:B------:R-:W-:Y:S01]  /*15f0*/  FMUL.FTZ R43, R46, R51 ;  /* 0x000000332e2b7220 */ /* 0x000fe20000410000 */
[----:B0-----:R-:W-:Y:S01]  /*1600*/  FADD.FTZ R56, R54, 1 ;  /* 0x3f80000036387421 */ /* 0x001fe20000010000 */
[----:B------:R-:W-:Y:S01]  /*1610*/  FFMA.FTZ R54, R47, R52, 1 ;  /* 0x3f8000002f367423 */ /* 0x000fe20000010034 */
[----:B------:R-:W-:Y:S01]  /*1620*/  FADD.FTZ R58, -R24, 1 ;  /* 0x3f800000183a7421 */ /* 0x000fe20000010100 */
[--C-:B------:R-:W-:Y:S01]  /*1630*/  HADD2.F32 R51, -RZ, R32.reuse.H0_H0 ;  /* 0x20000020ff337230 */ /* 0x100fe20000004100 */
[----:B------:R0:W1:Y:S01]  /*1640*/  MUFU.RCP R46, R56 ;  /* 0x00000038002e7308 */ /* 0x0000620000001000 */
[----:B------:R-:W-:Y:S01]  /*1650*/  FMUL.FTZ R61, R49, -1.4426950216293334961 ;  /* 0xbfb8aa3b313d7820 */ /* 0x000fe20000410000 */
[----:B------:R-:W-:Y:S01]  /*1660*/  FMUL.FTZ R19, R13, -1.4426950216293334961 ;  /* 0xbfb8aa3b0d137820 */ /* 0x000fe20000410000 */
[----:B------:R-:W-:Y:S01]  /*1670*/  FADD.FTZ R55, R55, 1 ;  /* 0x3f80000037377421 */ /* 0x000fe20000010000 */
[----:B------:R-:W-:Y:S01]  /*1680*/  FFMA.FTZ R42, R42, R58, 1 ;  /* 0x3f8000002a2a7423 */ /* 0x000fe2000001003a */
[----:B------:R-:W-:-:S02]  /*1690*/  HADD2.F32 R32, -RZ, R32.H1_H1 ;  /* 0x30000020ff207230 */ /* 0x000fc40000004100 */
[----:B------:R-:W-:Y:S01]  /*16a0*/  FMUL.FTZ R54, R50, R54 ;  /* 0x0000003632367220 */ /* 0x000fe20000410000 */
[----:B------:R-:W-:Y:S01]  /*16b0*/  FMUL.FTZ R42, R24, R42 ;  /* 0x0000002a182a7220 */ /* 0x000fe20000410000 */
[----:B------:R-:W-:Y:S01]  /*16c0*/  MUFU.EX2 R61, R61 ;  /* 0x0000003d003d7308 */ /* 0x000fe20000000800 */
[----:B------:R-:W-:Y:S02]  /*16d0*/  FMUL.FTZ R53, R53, R25 ;  /* 0x0000001935357220 */ /* 0x000fe40000410000 */
[----:B------:R-:W-:Y:S01]  /*16e0*/  FMUL.FTZ R32, R32, R42 ;  /* 0x0000002a20207220 */ /* 0x000fe20000410000 */
[----:B------:R-:W2:Y:S04]  /*16f0*/  LDG.E.64.CONSTANT R24, desc[UR14][R26.64+0xb400] ;  /* 0x00b4000e1a187981 */ /* 0x000ea8000c1e9b00 */
[----:B------:R-:W-:Y:S01]  /*1700*/  MUFU.EX2 R19, R19 ;  /* 0x0000001300137308 */ /* 0x000fe20000000800 */
[----:B------:R-:W2:Y:S01]  /*1710*/  LDG.E.64.CONSTANT R26, desc[UR14][R26.64+0xd200] ;  /* 0x00d2000e1a1a7981 */ /* 0x000ea2000c1e9b00 */
[----:B---3--:R-:W-:-:S02]  /*1720*/  HADD2.F32 R47, -RZ, R39.H0_H0 ;  /* 0x20000027ff2f7230 */ /* 0x008fc40000004100 */
[----:B------:R-:W-:-:S03]  /*1730*/  HADD2.F32 R52, -RZ, R39.H1_H1 ;  /* 0x30000027ff347230 */ /* 0x000fc60000004100 */
[C---:B0-----:R-:W-:Y:S02]  /*1740*/  FADD.FTZ R56, -R18.reuse, R47 ;  /* 0x0000002f12387221 */ /* 0x041fe40000010100 */
[----:B------:R0:W3:Y:S01]  /*1750*/  MUFU.RCP R47, R57 ;  /* 0x00000039002f7308 */ /* 0x0000e20000001000 */
[----:B------:R-:W-:Y:S01]  /*1760*/  FADD.FTZ R52, -R18, R52 ;  /* 0x0000003412347221 */ /* 0x000fe20000010100 */
[----:B------:R-:W-:Y:S01]  /*1770*/  FMUL.FTZ R39, R51, R43 ;  /* 0x0000002b33277220 */ /* 0x000fe20000410000 */
[C---:B------:R-:W-:Y:S02]  /*1780*/  FMUL.FTZ R59, R9.reuse, R56 ;  /* 0x00000038093b7220 */ /* 0x040fe40000410000 */
[----:B------:R-:W-:-:S03]  /*1790*/  FMUL.FTZ R50, R9, R52 ;  /* 0x0000003409327220 */ /* 0x000fc60000410000 */
[----:B------:R1:W4:Y:S01]  /*17a0*/  MUFU.RCP R51, R55 ;  /* 0x0000003700337308 */ /* 0x0003220000001000 */
[----:B------:R-:W-:Y:S01]  /*17b0*/  STL [R1+0x2c], R59 ;  /* 0x00002c3b01007387 */ /* 0x000fe20000100800 */
[----:B------:R-:W-:Y:S01]  /*17c0*/  FFMA.FTZ R43, R3, R59, R7 ;  /* 0x0000003b032b7223 */ /* 0x000fe20000010007 */
[--C-:B0-----:R-:W-:Y:S02]  /*17d0*/  HADD2.F32 R57, -RZ, R33.reuse.H0_H0 ;  /* 0x20000021ff397230 */ /* 0x101fe40000004100 */
[----:B-1----:R-:W-:Y:S01]  /*17e0*/  HADD2.F32 R55, -RZ, R33.H1_H1 ;  /* 0x30000021ff377230 */ /* 0x002fe20000004100 */
[----:B------:R0:W-:Y:S04]  /*17f0*/  STL [R1+0x28], R50 ;  /* 0x0000283201007387 */ /* 0x0001e80000100800 */
[----:B------:R-:W-:Y:S01]  /*1800*/  FMUL.FTZ R42, R55, R54 ;  /* 0x00000036372a7220 */ /* 0x000fe20000410000 */
[----:B------:R-:W-:-:S02]  /*1810*/  HADD2.F32 R54, -RZ, R34.H0_H0 ;  /* 0x20000022ff367230 */ /* 0x000fc40000004100 */
[----:B------:R-:W-:Y:S01]  /*1820*/  FMUL.FTZ R52, R43, -1.4426950216293334961 ;  /* 0xbfb8aa3b2b347820 */ /* 0x000fe20000410000 */
[----:B------:R-:W-:Y:S01]  /*1830*/  FADD.FTZ R56, -R45, 1 ;  /* 0x3f8000002d387421 */ /* 0x000fe20000010100 */
[----:B0-----:R-:W-:Y:S01]  /*1840*/  FFMA.FTZ R50, R4, R50, R8 ;  /* 0x0000003204327223 */ /* 0x001fe20000010008 */
[----:B------:R-:W-:Y:S01]  /*1850*/  FMUL.FTZ R33, R57, R53 ;  /* 0x0000003539217220 */ /* 0x000fe20000410000 */
[----:B------:R-:W-:Y:S01]  /*1860*/  FADD.FTZ R54, -R18, R54 ;  /* 0x0000003612367221 */ /* 0x000fe20000010100 */
[----:B------:R-:W-:Y:S01]  /*1870*/  FADD.FTZ R57, -R46, 1 ;  /* 0x3f8000002e397421 */ /* 0x000fe20000010100 */
[----:B------:R-:W-:Y:S01]  /*1880*/  FMUL.FTZ R53, R50, -1.4426950216293334961 ;  /* 0xbfb8aa3b32357820 */ /* 0x000fe20000410000 */
[----:B---3--:R-:W-:Y:S01]  /*1890*/  FADD.FTZ R55, -R47, 1 ;  /* 0x3f8000002f377421 */ /* 0x008fe20000010100 */
[----:B------:R-:W-:Y:S01]  /*18a0*/  FFMA.FTZ R56, R10, R56, 1 ;  /* 0x3f8000000a387423 */ /* 0x000fe20000010038 */
[----:B------:R-:W0:Y:S01]  /*18b0*/  MUFU.EX2 R52, R52 ;  /* 0x0000003400347308 */ /* 0x000e220000000800 */
[----:B------:R-:W-:Y:S01]  /*18c0*/  FMUL.FTZ R58, R9, R54 ;  /* 0x00000036093a7220 */ /* 0x000fe20000410000 */
[----:B------:R-:W-:Y:S01]  /*18d0*/  FFMA.FTZ R55, R12, R55, 1 ;  /* 0x3f8000000c377423 */ /* 0x000fe20000010037 */
[----:B------:R-:W-:-:S05]  /*18e0*/  FADD.FTZ R12, R19, 1 ;  /* 0x3f800000130c7421 */ /* 0x000fca0000010000 */
[----:B------:R1:W3:Y:S01]  /*18f0*/  MUFU.EX2 R10, R53 ;  /* 0x00000035000a7308 */ /* 0x0002e20000000800 */
[----:B------:R-:W-:Y:S01]  /*1900*/  FFMA.FTZ R19, R0, R58, R5 ;  /* 0x0000003a00137223 */ /* 0x000fe20000010005 */
[----:B-1----:R-:W-:Y:S01]  /*1910*/  FFMA.FTZ R53, R11, R57, 1 ;  /* 0x3f8000000b357423 */ /* 0x002fe20000010039 */
[----:B----4-:R-:W-:Y:S01]  /*1920*/  FADD.FTZ R57, -R51, 1 ;  /* 0x3f80000033397421 */ /* 0x010fe20000010100 */
[----:B------:R-:W-:Y:S02]  /*1930*/  FADD.FTZ R11, R61, 1 ;  /* 0x3f8000003d0b7421 */ /* 0x000fe40000010000 */
[----:B------:R-:W-:Y:S01]  /*1940*/  FMUL.FTZ R46, R46, R53 ;  /* 0x000000352e2e7220 */ /* 0x000fe20000410000 */
[----:B------:R-:W-:Y:S01]  /*1950*/  FFMA.FTZ R57, R48, R57, 1 ;  /* 0x3f80000030397423 */ /* 0x000fe20000010039 */
[--C-:B------:R-:W-:Y:S02]  /*1960*/  HADD2.F32 R48, -RZ, R36.reuse.H0_H0 ;  /* 0x20000024ff307230 */ /* 0x100fe40000004100 */
[----:B------:R-:W-:-:S02]  /*1970*/  HADD2.F32 R53, -RZ, R36.H1_H1 ;  /* 0x30000024ff357230 */ /* 0x000fc40000004100 */
[----:B------:R-:W-:Y:S01]  /*1980*/  FMUL.FTZ R36, R19, -1.4426950216293334961 ;  /* 0xbfb8aa3b13247820 */ /* 0x000fe20000410000 */
[----:B------:R-:W1:Y:S01]  /*1990*/  MUFU.RCP R11, R11 ;  /* 0x0000000b000b7308 */ /* 0x000e620000001000 */
[----:B------:R-:W-:Y:S01]  /*19a0*/  FMUL.FTZ R57, R51, R57 ;  /* 0x0000003933397220 */ /* 0x000fe20000410000 */
[----:B------:R-:W-:Y:S01]  /*19b0*/  FMUL.FTZ R47, R47, R55 ;  /* 0x000000372f2f7220 */ /* 0x000fe20000410000 */
[----:B0-----:R-:W-:-:S05]  /*19c0*/  FADD.FTZ R52, R52, 1 ;  /* 0x3f80000034347421 */ /* 0x001fca0000010000 */
[----:B------:R0:W-:Y:S01]  /*19d0*/  MUFU.EX2 R51, R36 ;  /* 0x0000002400337308 */ /* 0x0001e20000000800 */
[----:B------:R4:W-:Y:S01]  /*19e0*/  STL [R1+0xf4], R42 ;  /* 0x0000f42a01007387 */ /* 0x0009e20000100800 */
[----:B0-----:R-:W-:-:S06]  /*19f0*/  HADD2.F32 R36, -RZ, R34.H1_H1 ;  /* 0x30000022ff247230 */ /* 0x001fcc0000004100 */
[----:B------:R0:W1:Y:S01]  /*1a00*/  MUFU.RCP R55, R12 ;  /* 0x0000000c00377308 */ /* 0x0000620000001000 */
[----:B------:R-:W-:Y:S01]  /*1a10*/  FMUL.FTZ R45, R45, R56 ;  /* 0x000000382d2d7220 */ /* 0x000fe20000410000 */
[----:B------:R-:W-:Y:S01]  /*1a20*/  FADD.FTZ R36, -R18, R36 ;  /* 0x0000002412247221 */ /* 0x000fe20000010100 */
[----:B0-----:R-:W-:-:S05]  /*1a30*/  HADD2.F32 R12, -RZ, R37.H0_H0 ;  /* 0x20000025ff0c7230 */ /* 0x001fca0000004100 */
[----:B------:R3:W0:Y:S01]  /*1a40*/  MUFU.RCP R54, R52 ;  /* 0x0000003400367308 */ /* 0x0006220000001000 */
[----:B----4-:R-:W-:Y:S01]  /*1a50*/  FMUL.FTZ R42, R9, R36 ;  /* 0x00000024092a7220 */ /* 0x010fe20000410000 */
[----:B------:R-:W-:Y:S01]  /*1a60*/  FMUL.FTZ R47, R12, R47 ;  /* 0x0000002f0c2f7220 */ /* 0x000fe20000410000 */
[----:B------:R-:W-:Y:S02]  /*1a70*/  HADD2.F32 R12, -RZ, R35.H0_H0 ;  /* 0x20000023ff0c7230 */ /* 0x000fe40000004100 */
[----:B------:R-:W-:Y:S01]  /*1a80*/  FMUL.FTZ R45, R48, R45 ;  /* 0x0000002d302d7220 */ /* 0x000fe20000410000 */
[----:B------:R-:W-:Y:S02]  /*1a90*/  HADD2.F32 R34, -RZ, R37.H1_H1 ;  /* 0x30000025ff227230 */ /* 0x000fe40000004100 */
[----:B---3--:R-:W-:Y:S01]  /*1aa0*/  FADD.FTZ R52, R10, 1 ;  /* 0x3f8000000a347421 */ /* 0x008fe20000010000 */
[----:B-1----:R-:W-:Y:S01]  /*1ab0*/  FADD.FTZ R37, -R11, 1 ;  /* 0x3f8000000b257421 */ /* 0x002fe20000010100 */
[----:B------:R-:W-:Y:S01]  /*1ac0*/  FFMA.FTZ R48, R2, R42, R6 ;  /* 0x0000002a02307223 */ /* 0x000fe20000010006 */
[----:B------:R-:W-:Y:S01]  /*1ad0*/  FADD.FTZ R10, -R18, R12 ;  /* 0x0000000c120a7221 */ /* 0x000fe20000010100 */
[----:B------:R-:W-:Y:S01]  /*1ae0*/  FMUL.FTZ R46, R53, R46 ;  /* 0x0000002e352e7220 */ /* 0x000fe20000410000 */
[----:B------:R-:W-:Y:S01]  /*1af0*/  FFMA.FTZ R49, R49, R37, 1 ;  /* 0x3f80000031317423 */ /* 0x000fe20000010025 */
[----:B------:R-:W1:Y:S01]  /*1b00*/  MUFU.RCP R52, R52 ;  /* 0x0000003400347308 */ /* 0x000e620000001000 */
[----:B------:R-:W-:-:S02]  /*1b10*/  HADD2.F32 R35, -RZ, R35.H1_H1 ;  /* 0x30000023ff237230 */ /* 0x000fc40000004100 */
[----:B------:R-:W-:Y:S01]  /*1b20*/  FMUL.FTZ R53, R48, -1.4426950216293334961 ;  /* 0xbfb8aa3b30357820 */ /* 0x000fe20000410000 */
[----:B------:R-:W-:Y:S01]  /*1b30*/  FMUL.FTZ R10, R9, R10 ;  /* 0x0000000a090a7220 */ /* 0x000fe20000410000 */
[----:B------:R-:W-:Y:S01]  /*1b40*/  FMUL.FTZ R49, R11, R49 ;  /* 0x000000310b317220 */ /* 0x000fe20000410000 */
[----:B------:R-:W-:Y:S02]  /*1b50*/  FADD.FTZ R11, -R18, R35 ;  /* 0x00000023120b7221 */ /* 0x000fe40000010100 */
[----:B------:R-:W-:Y:S01]  /*1b60*/  FFMA.FTZ R37, R3, R10, R7 ;  /* 0x0000000a03257223 */ /* 0x000fe20000010007 */
[----:B------:R-:W3:Y:S01]  /*1b70*/  MUFU.EX2 R53, R53 ;  /* 0x0000003500357308 */ /* 0x000ee20000000800 */
[----:B------:R-:W-:Y:S01]  /*1b80*/  FADD.FTZ R12, -R55, 1 ;  /* 0x3f800000370c7421 */ /* 0x000fe20000010100 */
[----:B0-----:R-:W-:Y:S01]  /*1b90*/  FADD.FTZ R35, -R54, 1 ;  /* 0x3f80000036237421 */ /* 0x001fe20000010100 */
[----:B------:R-:W-:Y:S01]  /*1ba0*/  FMUL.FTZ R11, R9, R11 ;  /* 0x0000000b090b7220 */ /* 0x000fe20000410000 */
[----:B------:R-:W-:Y:S01]  /*1bb0*/  FMUL.FTZ R56, R37, -1.4426950216293334961 ;  /* 0xbfb8aa3b25387820 */ /* 0x000fe20000410000 */
[----:B------:R-:W-:Y:S01]  /*1bc0*/  FFMA.FTZ R13, R13, R12, 1 ;  /* 0x3f8000000d0d7423 */ /* 0x000fe2000001000c */
[----:B------:R-:W-:Y:S01]  /*1bd0*/  FFMA.FTZ R43, R43, R35, 1 ;  /* 0x3f8000002b2b7423 */ /* 0x000fe20000010023 */
[----:B------:R-:W-:-:S02]  /*1be0*/  HADD2.F32 R12, -RZ, R14.H0_H0 ;  /* 0x2000000eff0c7230 */ /* 0x000fc40000004100 */
[----:B------:R-:W-:Y:S01]  /*1bf0*/  FFMA.FTZ R35, R4, R11, R8 ;  /* 0x0000000b04237223 */ /* 0x000fe20000010008 */
[----:B------:R-:W-:Y:S01]  /*1c00*/  FADD.FTZ R51, R51, 1 ;  /* 0x3f80000033337421 */ /* 0x000fe20000010000 */
[----:B------:R-:W-:Y:S01]  /*1c10*/  FMUL.FTZ R55, R55, R13 ;  /* 0x0000000d37377220 */ /* 0x000fe20000410000 */
[----:B------:R-:W0:Y:S01]  /*1c20*/  MUFU.EX2 R56, R56 ;  /* 0x0000003800387308 */ /* 0x000e220000000800 */
[----:B-1----:R-:W-:Y:S01]  /*1c30*/  FADD.FTZ R36, -R52, 1 ;  /* 0x3f80000034247421 */ /* 0x002fe20000010100 */
[----:B------:R-:W-:Y:S01]  /*1c40*/  FMUL.FTZ R13, R35, -1.4426950216293334961 ;  /* 0xbfb8aa3b230d7820 */ /* 0x000fe20000410000 */
[----:B------:R-:W-:Y:S01]  /*1c50*/  FMUL.FTZ R34, R34, R57 ;  /* 0x0000003922227220 */ /* 0x000fe20000410000 */
[----:B------:R-:W-:Y:S01]  /*1c60*/  FADD.FTZ R12, -R18, R12 ;  /* 0x0000000c120c7221 */ /* 0x000fe20000010100 */
[----:B------:R-:W-:Y:S01]  /*1c70*/  FMUL.FTZ R54, R54, R43 ;  /* 0x0000002b36367220 */ /* 0x000fe20000410000 */
[----:B------:R-:W-:Y:S02]  /*1c80*/  FFMA.FTZ R43, R50, R36, 1 ;  /* 0x3f800000322b7423 */ /* 0x000fe40000010024 */
[----:B------:R1:W4:Y:S01]  /*1c90*/  MUFU.RCP R57, R51 ;  /* 0x0000003300397308 */ /* 0x0003220000001000 */
[----:B------:R-:W-:Y:S01]  /*1ca0*/  FMUL.FTZ R12, R9, R12 ;  /* 0x0000000c090c7220 */ /* 0x000fe20000410000 */
[----:B---3--:R-:W-:-:S06]  /*1cb0*/  FADD.FTZ R53, R53, 1 ;  /* 0x3f80000035357421 */ /* 0x008fcc0000010000 */
[----:B------:R3:W4:Y:S01]  /*1cc0*/  MUFU.EX2 R50, R13 ;  /* 0x0000000d00327308 */ /* 0x0007220000000800 */
[----:B-1----:R-:W-:Y:S02]  /*1cd0*/  HADD2.F32 R51, -RZ, R30.H0_H0 ;  /* 0x2000001eff337230 */ /* 0x002fe40000004100 */
[----:B------:R-:W-:-:S03]  /*1ce0*/  FFMA.FTZ R36, R0, R12, R5 ;  /* 0x0000000c00247223 */ /* 0x000fc60000010005 */
[----:B------:R-:W-:Y:S02]  /*1cf0*/  FMUL.FTZ R51, R51, R49 ;  /* 0x0000003133337220 */ /* 0x000fe40000410000 */
[----:B------:R1:W2:Y:S01]  /*1d00*/  MUFU.RCP R49, R53 ;  /* 0x0000003500317308 */ /* 0x0002a20000001000 */
[----:B---3--:R-:W-:Y:S02]  /*1d10*/  HADD2.F32 R13, -RZ, R14.H1_H1 ;  /* 0x3000000eff0d7230 */ /* 0x008fe40000004100 */
[----:B------:R-:W-:Y:S01]  /*1d20*/  FMUL.FTZ R14, R36, -1.4426950216293334961 ;  /* 0xbfb8aa3b240e7820 */ /* 0x000fe20000410000 */
[----:B-1----:R-:W-:Y:S02]  /*1d30*/  HADD2.F32 R53, -RZ, R30.H1_H1 ;  /* 0x3000001eff357230 */ /* 0x002fe40000004100 */
[----:B0-----:R-:W-:-:S03]  /*1d40*/  FADD.FTZ R30, R56, 1 ;  /* 0x3f800000381e7421 */ /* 0x001fc60000010000 */
[----:B------:R-:W0:Y:S01]  /*1d50*/  MUFU.EX2 R14, R14 ;  /* 0x0000000e000e7308 */ /* 0x000e220000000800 */
[----:B------:R-:W-:Y:S01]  /*1d60*/  FMUL.FTZ R53, R53, R55 ;  /* 0x0000003735357220 */ /* 0x000fe20000410000 */
[----:B----4-:R-:W-:Y:S01]  /*1d70*/  FADD.FTZ R55, -R57, 1 ;  /* 0x3f80000039377421 */ /* 0x010fe20000010100 */
[----:B------:R-:W-:Y:S01]  /*1d80*/  FADD.FTZ R56, R50, 1 ;  /* 0x3f80000032387421 */ /* 0x000fe20000010000 */
[----:B------:R-:W-:-:S04]  /*1d90*/  HADD2.F32 R50, -RZ, R31.H0_H0 ;  /* 0x2000001fff327230 */ /* 0x000fc80000004100 */
[----:B------:R-:W1:Y:S01]  /*1da0*/  MUFU.RCP R30, R30 ;  /* 0x0000001e001e7308 */ /* 0x000e620000001000 */
[----:B------:R-:W-:Y:S01]  /*1db0*/  FFMA.FTZ R19, R19, R55, 1 ;  /* 0x3f80000013137423 */ /* 0x000fe20000010037 */
[----:B------:R-:W-:Y:S01]  /*1dc0*/  HADD2.F32 R55, -RZ, R31.H1_H1 ;  /* 0x3000001fff377230 */ /* 0x000fe20000004100 */
[----:B------:R-:W-:Y:S05]  /*1dd0*/  STL [R1+0x24], R58 ;  /* 0x0000243a01007387 */ /* 0x000fea0000100800 */
[----:B------:R2:W3:Y:S01]  /*1de0*/  MUFU.RCP R31, R56 ;  /* 0x00000038001f7308 */ /* 0x0004e20000001000 */
[----:B------:R-:W-:Y:S01]  /*1df0*/  STL [R1+0xe8], R45 ;  /* 0x0000e82d01007387 */ /* 0x000fe20000100800 */
[----:B--2---:R-:W-:-:S03]  /*1e00*/  FADD.FTZ R56, -R49, 1 ;  /* 0x3f80000031387421 */ /* 0x004fc60000010100 */
[----:B------:R-:W-:Y:S01]  /*1e10*/  STL [R1+0xdc], R46 ;  /* 0x0000dc2e01007387 */ /* 0x000fe20000100800 */
[----:B------:R-:W-:-:S03]  /*1e20*/  FFMA.FTZ R48, R48, R56, 1 ;  /* 0x3f80000030307423 */ /* 0x000fc60000010038 */
[----:B------:R2:W-:Y:S01]  /*1e30*/  STL [R1+0xd8], R47 ;  /* 0x0000d82f01007387 */ /* 0x0005e20000100800 */
[----:B0-----:R-:W-:Y:S01]  /*1e40*/  FADD.FTZ R14, R14, 1 ;  /* 0x3f8000000e0e7421 */ /* 0x001fe20000010000 */
[----:B------:R-:W-:Y:S02]  /*1e50*/  FMUL.FTZ R49, R49, R48 ;  /* 0x0000003031317220 */ /* 0x000fe40000410000 */
[----:B------:R-:W-:Y:S01]  /*1e60*/  STL [R1+0xc8], R34 ;  /* 0x0000c82201007387 */ /* 0x000fe20000100800 */
[----:B------:R-:W-:Y:S02]  /*1e70*/  HADD2.F32 R48, -RZ, R15.H0_H0 ;  /* 0x2000000fff307230 */ /* 0x000fe40000004100 */
[----:B------:R-:W-:Y:S01]  /*1e80*/  FADD.FTZ R13, -R18, R13 ;  /* 0x0000000d120d7221 */ /* 0x000fe20000010100 */
[----:B------:R0:W-:Y:S01]  /*1e90*/  STL [R1+0x14], R42 ;  /* 0x0000142a01007387 */ /* 0x0001e20000100800 */
[----:B------:R-:W-:-:S03]  /*1ea0*/  FMUL.FTZ R54, R50, R54 ;  /* 0x0000003632367220 */ /* 0x000fc60000410000 */
[----:B--2---:R-:W2:Y:S01]  /*1eb0*/  LDL.LU R47, [R1+0x44] ;  /* 0x00004400012f7983 */ /* 0x004ea20000300800 */
[----:B------:R-:W-:Y:S01]  /*1ec0*/  FMUL.FTZ R57, R57, R19 ;  /* 0x0000001339397220 */ /* 0x000fe20000410000 */
[----:B-1----:R-:W-:Y:S02]  /*1ed0*/  FADD.FTZ R50, -R30, 1 ;  /* 0x3f8000001e327421 */ /* 0x002fe40000010100 */
[----:B------:R-:W4:Y:S01]  /*1ee0*/  LDL.LU R45, [R1+0x30] ;  /* 0x00003000012d7983 */ /* 0x000f220000300800 */
[----:B------:R1:W-:Y:S03]  /*1ef0*/  MUFU.RCP R19, R14 ;  /* 0x0000000e00137308 */ /* 0x0003e60000001000 */
[----:B0-----:R-:W2:Y:S01]  /*1f00*/  LDL.LU R42, [R1+0x34] ;  /* 0x00003400012a7983 */ /* 0x001ea20000300800 */
[----:B------:R-:W-:-:S03]  /*1f10*/  FMUL.FTZ R13, R9, R13 ;  /* 0x0000000d090d7220 */ /* 0x000fc60000410000 */
[----:B------:R-:W4:Y:S01]  /*1f20*/  LDL R46, [R1+0x88] ;  /* 0x00008800012e7983 */ /* 0x000f220000100800 */
[----:B-1----:R-:W-:-:S03]  /*1f30*/  FADD.FTZ R14, -R18, R48 ;  /* 0x00000030120e7221 */ /* 0x002fc60000010100 */
[----:B------:R-:W4:Y:S01]  /*1f40*/  LDL R34, [R1+0x90] ;  /* 0x0000900001227983 */ /* 0x000f220000100800 */
[----:B---3--:R-:W-:-:S03]  /*1f50*/  FADD.FTZ R48, -R31, 1 ;  /* 0x3f8000001f307421 */ /* 0x008fc60000010100 */
[----:B------:R0:W-:Y:S01]  /*1f60*/  STL [R1+0xb0], R10 ;  /* 0x0000b00a01007387 */ /* 0x0001e20000100800 */
[----:B------:R-:W-:Y:S01]  /*1f70*/  FFMA.FTZ R37, R37, R50, 1 ;  /* 0x3f80000025257423 */ /* 0x000fe20000010032 */
[----:B------:R-:W-:Y:S01]  /*1f80*/  FMUL.FTZ R52, R52, R43 ;  /* 0x0000002b34347220 */ /* 0x000fe20000410000 */
[----:B------:R-:W-:Y:S01]  /*1f90*/  FFMA.FTZ R43, R2, R13, R6 ;  /* 0x0000000d022b7223 */ /* 0x000fe20000010006 */
[----:B------:R-:W-:Y:S01]  /*1fa0*/  FFMA.FTZ R50, R35, R48, 1 ;  /* 0x3f80000023327423 */ /* 0x000fe20000010030 */
[----:B0-----:R-:W3:Y:S04]  /*1fb0*/  LDL R10, [R1+0x68] ;  /* 0x00006800010a7983 */ /* 0x001ee80000100800 */
[----:B------:R0:W-:Y:S01]  /*1fc0*/  STL [R1+0xac], R11 ;  /* 0x0000ac0b01007387 */ /* 0x0001e20000100800 */
[----:B------:R-:W-:Y:S01]  /*1fd0*/  FMUL.FTZ R35, R30, R37 ;  /* 0x000000251e237220 */ /* 0x000fe20000410000 */
[----:B------:R-:W-:-:S02]  /*1fe0*/  HADD2.F32 R37, -RZ, R28.H0_H0 ;  /* 0x2000001cff257230 */ /* 0x000fc40000004100 */
[----:B------:R-:W-:Y:S01]  /*1ff0*/  FMUL.FTZ R52, R55, R52 ;  /* 0x0000003437347220 */ /* 0x000fe20000410000 */
[----:B0-----:R-:W3:Y:S04]  /*2000*/  LDL R11, [R1+0x84] ;  /* 0x00008400010b7983 */ /* 0x001ee80000100800 */
[----:B------:R0:W-:Y:S01]  /*2010*/  STL [R1+0xb4], R12 ;  /* 0x0000b40c01007387 */ /* 0x0001e20000100800 */
[----:B------:R-:W-:Y:S01]  /*2020*/  FMUL.FTZ R31, R31, R50 ;  /* 0x000000321f1f7220 */ /* 0x000fe20000410000 */
[----:B------:R-:W-:Y:S02]  /*2030*/  HADD2.F32 R28, -RZ, R28.H1_H1 ;  /* 0x3000001cff1c7230 */ /* 0x000fe40000004100 */
[----:B------:R-:W-:Y:S01]  /*2040*/  FMUL.FTZ R14, R9, R14 ;  /* 0x0000000e090e7220 */ /* 0x000fe20000410000 */
[--C-:B------:R-:W-:Y:S01]  /*2050*/  HADD2.F32 R50, -RZ, R29.reuse.H0_H0 ;  /* 0x2000001dff327230 */ /* 0x100fe20000004100 */
[----:B0-----:R-:W3:Y:S04]  /*2060*/  LDL.LU R12, [R1+0x40] ;  /* 0x00004000010c7983 */ /* 0x001ee80000300800 */
[----:B------:R0:W-:Y:S01]  /*2070*/  STL [R1+0xb8], R13 ;  /* 0x0000b80d01007387 */ /* 0x0001e20000100800 */
[----:B------:R-:W-:Y:S01]  /*2080*/  FMUL.FTZ R37, R37, R57 ;  /* 0x0000003925257220 */ /* 0x000fe20000410000 */
[----:B------:R-:W-:-:S02]  /*2090*/  HADD2.F32 R29, -RZ, R29.H1_H1 ;  /* 0x3000001dff1d7230 */ /* 0x000fc40000004100 */
[----:B0-----:R-:W3:Y:S04]  /*20a0*/  LDL.LU R13, [R1+0x4c] ;  /* 0x00004c00010d7983 */ /* 0x001ee80000300800 */
[----:B------:R0:W-:Y:S01]  /*20b0*/  STL [R1+0xc0], R51 ;  /* 0x0000c03301007387 */ /* 0x0001e20000100800 */
[----:B------:R-:W-:Y:S01]  /*20c0*/  FMUL.FTZ R28, R28, R49 ;  /* 0x000000311c1c7220 */ /* 0x000fe20000410000 */
[----:B------:R-:W-:Y:S01]  /*20d0*/  FFMA.FTZ R61, R3, R14, R7 ;  /* 0x0000000e033d7223 */ /* 0x000fe20000010007 */
[----:B------:R-:W-:Y:S01]  /*20e0*/  FMUL.FTZ R35, R50, R35 ;  /* 0x0000002332237220 */ /* 0x000fe20000410000 */
[----:B0-----:R-:W3:Y:S04]  /*20f0*/  LDL R51, [R1+0x8c] ;  /* 0x00008c0001337983 */ /* 0x001ee80000100800 */
[----:B------:R0:W-:Y:S01]  /*2100*/  STL [R1+0xbc], R53 ;  /* 0x0000bc3501007387 */ /* 0x0001e20000100800 */
[----:B------:R-:W-:-:S03]  /*2110*/  FMUL.FTZ R29, R29, R31 ;  /* 0x0000001f1d1d7220 */ /* 0x000fc60000410000 */
[----:B0-----:R-:W3:Y:S04]  /*2120*/  LDL R53, [R1+0x80] ;  /* 0x0000800001357983 */ /* 0x001ee80000100800 */
[----:B------:R0:W-:Y:S04]  /*2130*/  STL [R1+0xc4], R54 ;  /* 0x0000c43601007387 */ /* 0x0001e80000100800 */
[----:B0-----:R-:W3:Y:S04]  /*2140*/  LDL.LU R54, [R1+0x48] ;  /* 0x0000480001367983 */ /* 0x001ee80000300800 */
[----:B------:R0:W-:Y:S04]  /*2150*/  STL [R1+0xcc], R52 ;  /* 0x0000cc3401007387 */ /* 0x0001e80000100800 */
[----:B0-----:R-:W3:Y:S04]  /*2160*/  LDL.LU R52, [R1+0x54] ;  /* 0x0000540001347983 */ /* 0x001ee80000300800 */
[----:B------:R0:W-:Y:S04]  /*2170*/  STL [R1+0xd0], R14 ;  /* 0x0000d00e01007387 */ /* 0x0001e80000100800 */
[----:B0-----:R-:W3:Y:S04]  /*2180*/  LDL R14, [R1+0x94] ;  /* 0x00009400010e7983 */ /* 0x001ee80000100800 */
[----:B------:R0:W-:Y:S04]  /*2190*/  STL [R1+0xd4], R37 ;  /* 0x0000d42501007387 */ /* 0x0001e80000100800 */
[----:B0-----:R-:W3:Y:S04]  /*21a0*/  LDL.LU R37, [R1+0x50] ;  /* 0x0000500001257983 */ /* 0x001ee80000300800 */
[----:B------:R-:W-:Y:S04]  /*21b0*/  STL [R1+0xe0], R28 ;  /* 0x0000e01c01007387 */ /* 0x000fe80000100800 */
[----:B------:R0:W-:Y:S04]  /*21c0*/  STL [R1+0xe4], R35 ;  /* 0x0000e42301007387 */ /* 0x0001e80000100800 */
[----:B0-----:R-:W3:Y:S04]  /*21d0*/  LDL R35, [R1+0x74] ;  /* 0x0000740001237983 */ /* 0x001ee80000100800 */
[----:B------:R0:W-:Y:S04]  /*21e0*/  STL [R1+0xec], R29 ;  /* 0x0000ec1d01007387 */ /* 0x0001e80000100800 */
[----:B0-----:R-:W3:Y:S01]  /*21f0*/  LDL R29, [R1+0x7c] ;  /* 0x00007c00011d7983 */ /* 0x001ee20000100800 */
[----:B------:R-:W-:-:S06]  /*2200*/  FMUL.FTZ R58, R43, -1.4426950216293334961 ;  /* 0xbfb8aa3b2b3a7820 */ /* 0x000fcc0000410000 */
[----:B------:R-:W0:Y:S01]  /*2210*/  MUFU.EX2 R58, R58 ;  /* 0x0000003a003a7308 */ /* 0x000e220000000800 */
[----:B------:R-:W-:-:S07]  /*2220*/  FMUL.FTZ R30, R61, -1.4426950216293334961 ;  /* 0xbfb8aa3b3d1e7820 */ /* 0x000fce0000410000 */
[----:B------:R-:W1:Y:S01]  /*2230*/  MUFU.EX2 R30, R30 ;  /* 0x0000001e001e7308 */ /* 0x000e620000000800 */
[----:B0-----:R-:W-:-:S07]  /*2240*/  FADD.FTZ R58, R58, 1 ;  /* 0x3f8000003a3a7421 */ /* 0x001fce0000010000 */
[----:B------:R-:W0:Y:S01]  /*2250*/  MUFU.RCP R48, R58 ;  /* 0x0000003a00307308 */ /* 0x000e220000001000 */
[----:B------:R-:W-:Y:S01]  /*2260*/  FADD.FTZ R49, -R19, 1 ;  /* 0x3f80000013317421 */ /* 0x000fe20000010100 */
[----:B------:R-:W-:-:S03]  /*2270*/  HADD2.F32 R15, -RZ, R15.H1_H1 ;  /* 0x3000000fff0f7230 */ /* 0x000fc60000004100 */
[----:B------:R-:W-:Y:S01]  /*2280*/  FFMA.FTZ R49, R36, R49, 1 ;  /* 0x3f80000024317423 */ /* 0x000fe20000010031 */
[----:B-1----:R-:W-:Y:S01]  /*2290*/  FADD.FTZ R31, R30, 1 ;  /* 0x3f8000001e1f7421 */ /* 0x002fe20000010000 */
[----:B------:R-:W-:Y:S02]  /*22a0*/  FADD.FTZ R15, -R18, R15 ;  /* 0x0000000f120f7221 */ /* 0x000fe40000010100 */
[----:B------:R-:W-:Y:S01]  /*22b0*/  FMUL.FTZ R30, R19, R49 ;  /* 0x00000031131e7220 */ /* 0x000fe20000410000 */
[----:B0-----:R-:W-:-:S04]  /*22c0*/  FADD.FTZ R36, -R48, 1 ;  /* 0x3f80000030247421 */ /* 0x001fc80000010100 */
[----:B------:R-:W-:Y:S02]  /*22d0*/  FFMA.FTZ R43, R43, R36, 1 ;  /* 0x3f8000002b2b7423 */ /* 0x000fe40000010024 */
[----:B------:R0:W1:Y:S01]  /*22e0*/  MUFU.RCP R36, R31 ;  /* 0x0000001f00247308 */ /* 0x0000620000001000 */
[--C-:B------:R-:W-:Y:S02]  /*22f0*/  HADD2.F32 R19, -RZ, R16.reuse.H0_H0 ;  /* 0x20000010ff137230 */ /* 0x100fe40000004100 */
[----:B------:R-:W-:Y:S01]  /*2300*/  FMUL.FTZ R15, R9, R15 ;  /* 0x0000000f090f7220 */ /* 0x000fe20000410000 */
[----:B------:R-:W-:Y:S02]  /*2310*/  HADD2.F32 R16, -RZ, R16.H1_H1 ;  /* 0x30000010ff107230 */ /* 0x000fe40000004100 */
[--C-:B------:R-:W-:Y:S02]  /*2320*/  HADD2.F32 R49, -RZ, R17.reuse.H0_H0 ;  /* 0x20000011ff317230 */ /* 0x100fe40000004100 */
[----:B0-----:R-:W-:Y:S01]  /*2330*/  FMUL.FTZ R31, R48, R43 ;  /* 0x0000002b301f7220 */ /* 0x001fe20000410000 */
[----:B------:R-:W-:Y:S01]  /*2340*/  FFMA.FTZ R43, R4, R15, R8 ;  /* 0x0000000f042b7223 */ /* 0x000fe20000010008 */
[----:B------:R-:W-:Y:S01]  /*2350*/  FADD.FTZ R48, -R18, R19 ;  /* 0x0000001312307221 */ /* 0x000fe20000010100 */
[----:B------:R-:W-:-:S02]  /*2360*/  HADD2.F32 R19, -RZ, R17.H1_H1 ;  /* 0x30000011ff137230 */ /* 0x000fc40000004100 */
[C---:B------:R-:W-:Y:S01]  /*2370*/  FADD.FTZ R17, -R18.reuse, R16 ;  /* 0x0000001012117221 */ /* 0x040fe20000010100 */
[----:B------:R-:W-:Y:S01]  /*2380*/  FMUL.FTZ R60, R43, -1.4426950216293334961 ;  /* 0xbfb8aa3b2b3c7820 */ /* 0x000fe20000410000 */
[C---:B------:R-:W-:Y:S01]  /*2390*/  FMUL.FTZ R16, R9.reuse, R48 ;  /* 0x0000003009107220 */ /* 0x040fe20000410000 */
[C---:B------:R-:W-:Y:S01]  /*23a0*/  FADD.FTZ R49, -R18.reuse, R49 ;  /* 0x0000003112317221 */ /* 0x040fe20000010100 */
[----:B------:R-:W-:Y:S01]  /*23b0*/  FADD.FTZ R19, -R18, R19 ;  /* 0x0000001312137221 */ /* 0x000fe20000010100 */
[----:B------:R-:W-:Y:S01]  /*23c0*/  FMUL.FTZ R17, R9, R17 ;  /* 0x0000001109117220 */ /* 0x000fe20000410000 */
[----:B------:R-:W-:Y:S01]  /*23d0*/  FFMA.FTZ R59, R0, R16, R5 ;  /* 0x00000010003b7223 */ /* 0x000fe20000010005 */
[----:B------:R-:W0:Y:S01]  /*23e0*/  MUFU.EX2 R60, R60 ;  /* 0x0000003c003c7308 */ /* 0x000e220000000800 */
[----:B-1----:R-:W-:Y:S01]  /*23f0*/  FADD.FTZ R18, -R36, 1 ;  /* 0x3f80000024127421 */ /* 0x002fe20000010100 */
[----:B------:R-:W-:Y:S01]  /*2400*/  FFMA.FTZ R58, R2, R17, R6 ;  /* 0x00000011023a7223 */ /* 0x000fe20000010006 */
[----:B------:R-:W-:-:S02]  /*2410*/  FMUL.FTZ R48, R59, -1.4426950216293334961 ;  /* 0xbfb8aa3b3b307820 */ /* 0x000fc40000410000 */
[----:B------:R-:W-:Y:S01]  /*2420*/  FFMA.FTZ R61, R61, R18, 1 ;  /* 0x3f8000003d3d7423 */ /* 0x000fe20000010012 */
[C---:B------:R-:W-:Y:S01]  /*2430*/  FMUL.FTZ R18, R9.reuse, R49 ;  /* 0x0000003109127220 */ /* 0x040fe20000410000 */
[----:B------:R-:W-:Y:S01]  /*2440*/  FMUL.FTZ R49, R58, -1.4426950216293334961 ;  /* 0xbfb8aa3b3a317820 */ /* 0x000fe20000410000 */
[----:B------:R-:W-:Y:S01]  /*2450*/  FMUL.FTZ R19, R9, R19 ;  /* 0x0000001309137220 */ /* 0x000fe20000410000 */
[----:B------:R-:W1:Y:S01]  /*2460*/  MUFU.EX2 R48, R48 ;  /* 0x0000003000307308 */ /* 0x000e620000000800 */
[----:B------:R-:W-:Y:S02]  /*2470*/  FFMA.FTZ R57, R3, R18, R7 ;  /* 0x0000001203397223 */ /* 0x000fe40000010007 */
[----:B------:R-:W-:Y:S02]  /*2480*/  FFMA.FTZ R56, R4, R19, R8 ;  /* 0x0000001304387223 */ /* 0x000fe40000010008 */
[----:B------:R-:W-:-:S03]  /*2490*/  FMUL.FTZ R50, R57, -1.4426950216293334961 ;  /* 0xbfb8aa3b39327820 */ /* 0x000fc60000410000 */
[----:B------:R-:W1:Y:S01]  /*24a0*/  MUFU.EX2 R49, R49 ;  /* 0x0000003100317308 */ /* 0x000e620000000800 */
[----:B0-----:R-:W-:Y:S01]  /*24b0*/  FADD.FTZ R60, R60, 1 ;  /* 0x3f8000003c3c7421 */ /* 0x001fe20000010000 */
[----:B------:R-:W-:-:S06]  /*24c0*/  FMUL.FTZ R55, R56, -1.4426950216293334961 ;  /* 0xbfb8aa3b38377820 */ /* 0x000fcc0000410000 */
[----:B------:R-:W0:Y:S01]  /*24d0*/  MUFU.EX2 R50, R50 ;  /* 0x0000003200327308 */ /* 0x000e220000000800 */
[----:B-1----:R-:W-:-:S07]  /*24e0*/  FADD.FTZ R48, R48, 1 ;  /* 0x3f80000030307421 */ /* 0x002fce0000010000 */
[----:B------:R-:W1:Y:S01]  /*24f0*/  MUFU.RCP R60, R60 ;  /* 0x0000003c003c7308 */ /* 0x000e620000001000 */
[----:B------:R-:W-:-:S07]  /*2500*/  FADD.FTZ R49, R49, 1 ;  /* 0x3f80000031317421 */ /* 0x000fce0000010000 */
[----:B------:R-:W2:Y:S01]  /*2510*/  MUFU.EX2 R55, R55 ;  /* 0x0000003700377308 */ /* 0x000ea20000000800 */
[----:B0-----:R-:W-:-:S07]  /*2520*/  FADD.FTZ R50, R50, 1 ;  /* 0x3f80000032327421 */ /* 0x001fce0000010000 */
[----:B------:R-:W0:Y:S01]  /*2530*/  MUFU.RCP R48, R48 ;  /* 0x0000003000307308 */ /* 0x000e220000001000 */
[----:B------:R-:W-:Y:S01]  /*2540*/  FMUL.FTZ R36, R36, R61 ;  /* 0x0000003d24247220 */ /* 0x000fe20000410000 */
[----:B-1----:R-:W-:-:S06]  /*2550*/  FADD.FTZ R61, -R60, 1 ;  /* 0x3f8000003c3d7421 */ /* 0x002fcc0000010100 */
[----:B------:R-:W1:Y:S01]  /*2560*/  MUFU.RCP R49, R49 ;  /* 0x0000003100317308 */ /* 0x000e620000001000 */
[----:B--2---:R-:W-:Y:S01]  /*2570*/  FADD.FTZ R55, R55, 1 ;  /* 0x3f80000037377421 */ /* 0x004fe20000010000 */
[----:B------:R-:W-:-:S06]  /*2580*/  FFMA.FTZ R43, R43, R61, 1 ;  /* 0x3f8000002b2b7423 */ /* 0x000fcc000001003d */
[----:B------:R-:W2:Y:S01]  /*2590*/  MUFU.RCP R50, R50 ;  /* 0x0000003200327308 */ /* 0x000ea20000001000 */
[----:B------:R-:W-:Y:S01]  /*25a0*/  FMUL.FTZ R43, R60, R43 ;  /* 0x0000002b3c2b7220 */ /* 0x000fe20000410000 */
[----:B0-----:R-:W-:-:S06]  /*25b0*/  FADD.FTZ R60, -R48, 1 ;  /* 0x3f800000303c7421 */ /* 0x001fcc0000010100 */
[----:B------:R-:W0:Y:S01]  /*25c0*/  MUFU.RCP R55, R55 ;  /* 0x0000003700377308 */ /* 0x000e220000001000 */
[----:B------:R-:W-:Y:S01]  /*25d0*/  FFMA.FTZ R59, R59, R60, 1 ;  /* 0x3f8000003b3b7423 */ /* 0x000fe2000001003c */
[----:B-1----:R-:W-:-:S04]  /*25e0*/  FADD.FTZ R60, -R49, 1 ;  /* 0x3f800000313c7421 */ /* 0x002fc80000010100 */
[----:B------:R-:W-:Y:S01]  /*25f0*/  FFMA.FTZ R58, R58, R60, 1 ;  /* 0x3f8000003a3a7423 */ /* 0x000fe2000001003c */
[----:B--2---:R-:W-:-:S04]  /*2600*/  FADD.FTZ R60, -R50, 1 ;  /* 0x3f800000323c7421 */ /* 0x004fc80000010100 */
[----:B------:R-:W-:Y:S01]  /*2610*/  FFMA.FTZ R57, R57, R60, 1 ;  /* 0x3f80000039397423 */ /* 0x000fe2000001003c */
[----:B0-----:R-:W-:-:S04]  /*2620*/  FADD.FTZ R60, -R55, 1 ;  /* 0x3f800000373c7421 */ /* 0x001fc80000010100 */
[----:B------:R-:W-:-:S04]  /*2630*/  FFMA.FTZ R56, R56, R60, 1 ;  /* 0x3f80000038387423 */ /* 0x000fc8000001003c */
[----:B------:R-:W-:Y:S01]  /*2640*/  FMUL.FTZ R61, R55, R56 ;  /* 0x00000038373d7220 */ /* 0x000fe20000410000 */
[----:B------:R-:W-:-:S05]  /*2650*/  HADD2.F32 R55, -RZ, R24.H0_H0 ;  /* 0x20000018ff377230 */ /* 0x000fca0000004100 */
[----:B------:R-:W-:Y:S01]  /*2660*/  FMUL.FTZ R30, R55, R30 ;  /* 0x0000001e371e7220 */ /* 0x000fe20000410000 */
[----:B------:R-:W-:Y:S02]  /*2670*/  HADD2.F32 R55, -RZ, R24.H1_H1 ;  /* 0x30000018ff377230 */ /* 0x000fe40000004100 */
[--C-:B------:R-:W-:Y:S02]  /*2680*/  HADD2.F32 R24, -RZ, R25.reuse.H0_H0 ;  /* 0x20000019ff187230 */ /* 0x100fe40000004100 */
[----:B------:R-:W-:Y:S02]  /*2690*/  HADD2.F32 R25, -RZ, R25.H1_H1 ;  /* 0x30000019ff197230 */ /* 0x000fe40000004100 */
[----:B------:R-:W-:Y:S01]  /*26a0*/  FMUL.FTZ R48, R48, R59 ;  /* 0x0000003b30307220 */ /* 0x000fe20000410000 */
[----:B------:R-:W-:Y:S02]  /*26b0*/  FMUL.FTZ R36, R24, R36 ;  /* 0x0000002418247220 */ /* 0x000fe40000410000 */
[----:B------:R-:W-:Y:S01]  /*26c0*/  FMUL.FTZ R43, R25, R43 ;  /* 0x0000002b192b7220 */ /* 0x000fe20000410000 */
[----:B------:R-:W-:-:S02]  /*26d0*/  HADD2.F32 R25, -RZ, R26.H0_H0 ;  /* 0x2000001aff197230 */ /* 0x000fc40000004100 */
[----:B------:R-:W-:Y:S01]  /*26e0*/  FMUL.FTZ R49, R49, R58 ;  /* 0x0000003a31317220 */ /* 0x000fe20000410000 */
[----:B------:R-:W-:Y:S02]  /*26f0*/  HADD2.F32 R26, -RZ, R26.H1_H1 ;  /* 0x3000001aff1a7230 */ /* 0x000fe40000004100 */
[----:B------:R-:W-:Y:S01]  /*2700*/  FMUL.FTZ R50, R50, R57 ;  /* 0x0000003932327220 */ /* 0x000fe20000410000 */
[----:B------:R-:W-:Y:S02]  /*2710*/  HADD2.F32 R24, -RZ, R27.H0_H0 ;  /* 0x2000001bff187230 */ /* 0x000fe40000004100 */
[----:B------:R-:W-:Y:S01]  /*2720*/  FADD.FTZ R59, R23, R42 ;  /* 0x0000002a173b7221 */ /* 0x000fe20000010000 */
[----:B------:R0:W-:Y:S01]  /*2730*/  STL [R1+0xf0], R15 ;  /* 0x0000f00f01007387 */ /* 0x0001e20000100800 */
[----:B------:R-:W-:Y:S01]  /*2740*/  FMUL.FTZ R42, R0, R20 ;  /* 0x00000014002a7220 */ /* 0x000fe20000410000 */
[----:B------:R-:W-:Y:S01]  /*2750*/  FMUL.FTZ R48, R25, R48 ;  /* 0x0000003019307220 */ /* 0x000fe20000410000 */
[----:B----4-:R-:W-:Y:S01]  /*2760*/  FFMA.FTZ R60, R46, R23, R45 ;  /* 0x000000172e3c7223 */ /* 0x010fe2000001002d */
[----:B------:R-:W-:Y:S01]  /*2770*/  FMUL.FTZ R49, R26, R49 ;  /* 0x000000311a317220 */ /* 0x000fe20000410000 */
[----:B------:R-:W-:Y:S01]  /*2780*/  FMUL.FTZ R50, R24, R50 ;  /* 0x0000003218327220 */ /* 0x000fe20000410000 */
[----:B------:R-:W-:Y:S01]  /*2790*/  FMUL.FTZ R45, R3, R22 ;  /* 0x00000016032d7220 */ /* 0x000fe20000410000 */
[----:B------:R1:W-:Y:S01]  /*27a0*/  STL [R1+0xa8], R5 ;  /* 0x0000a80501007387 */ /* 0x0003e20000100800 */
[----:B---3--:R-:W-:Y:S01]  /*27b0*/  FADD.FTZ R26, R21, R13 ;  /* 0x0000000d151a7221 */ /* 0x008fe20000010000 */
[----:B0-----:R-:W-:Y:S01]  /*27c0*/  FMUL.FTZ R15, R2, R21 ;  /* 0x00000015020f7220 */ /* 0x001fe20000410000 */
[----:B------:R-:W-:Y:S01]  /*27d0*/  FADD.FTZ R24, R22, R47 ;  /* 0x0000002f16187221 */ /* 0x000fe20000010000 */
[----:B------:R-:W-:Y:S01]  /*27e0*/  FMUL.FTZ R28, R4, R23 ;  /* 0x00000017041c7220 */ /* 0x000fe20000410000 */
[----:B------:R-:W-:Y:S01]  /*27f0*/  FMUL.FTZ R31, R55, R31 ;  /* 0x0000001f371f7220 */ /* 0x000fe20000410000 */
[----:B------:R-:W2:Y:S01]  /*2800*/  LDL R13, [R1+0x70] ;  /* 0x00007000010d7983 */ /* 0x000ea20000100800 */
[----:B------:R-:W-:-:S03]  /*2810*/  FMUL.FTZ R47, R0, R38 ;  /* 0x00000026002f7220 */ /* 0x000fc60000410000 */
[----:B-1----:R-:W3:Y:S01]  /*2820*/  LDL R5, [R1+0x78] ;  /* 0x0000780001057983 */ /* 0x002ee20000100800 */
[----:B------:R-:W-:Y:S01]  /*2830*/  FFMA.FTZ R60, R51, R40, R60 ;  /* 0x00000028333c7223 */ /* 0x000fe2000001003c */
[----:B------:R-:W-:Y:S01]  /*2840*/  FADD.FTZ R59, R59, R40 ;  /* 0x000000283b3b7221 */ /* 0x000fe20000010000 */
[----:B------:R-:W-:Y:S01]  /*2850*/  FMUL.FTZ R57, R0, R39 ;  /* 0x0000002700397220 */ /* 0x000fe20000410000 */
[----:B------:R-:W-:Y:S01]  /*2860*/  FADD.FTZ R56, R20, R52 ;  /* 0x0000003414387221 */ /* 0x000fe20000010000 */
[----:B------:R-:W-:-:S03]  /*2870*/  FMUL.FTZ R52, R3, R44 ;  /* 0x0000002c03347220 */ /* 0x000fc60000410000 */
[----:B------:R-:W-:-:S04]  /*2880*/  FADD.FTZ R23, R56, R38 ;  /* 0x0000002638177221 */ /* 0x000fc80000010000 */
[----:B------:R-:W-:Y:S01]  /*2890*/  FADD.FTZ R23, R23, R39 ;  /* 0x0000002717177221 */ /* 0x000fe20000010000 */
[----:B------:R-:W-:Y:S01]  /*28a0*/  FFMA.FTZ R25, R10, R20, R37 ;  /* 0x000000140a197223 */ /* 0x000fe20000010025 */
[----:B------:R-:W-:-:S03]  /*28b0*/  FMUL.FTZ R37, R2, R41 ;  /* 0x0000002902257220 */ /* 0x000fc60000410000 */
[----:B------:R-:W-:Y:S01]  /*28c0*/  FFMA.FTZ R25, R11, R38, R25 ;  /* 0x000000260b197223 */ /* 0x000fe20000010019 */
[----:B------:R-:W-:-:S03]  /*28d0*/  FADD.FTZ R20, R24, R44 ;  /* 0x0000002c18147221 */ /* 0x000fc60000010000 */
[----:B------:R-:W-:Y:S01]  /*28e0*/  FFMA.FTZ R24, R53, R39, R25 ;  /* 0x0000002735187223 */ /* 0x000fe20000010019 */
[----:B------:R-:W-:Y:S01]  /*28f0*/  FFMA.FTZ R25, R10, R42, RZ ;  /* 0x0000002a0a197223 */ /* 0x000fe200000100ff */
[----:B------:R-:W-:Y:S02]  /*2900*/  FFMA.FTZ R58, R35, R22, R12 ;  /* 0x00000016233a7223 */ /* 0x000fe4000001000c */
[----:B------:R-:W4:Y:S04]  /*2910*/  LDL R12, [R1+0x6c] ;  /* 0x00006c00010c7983 */ /* 0x000f280000100800 */
[----:B------:R0:W-:Y:S04]  /*2920*/  STL [R1+0x4], R42 ;  /* 0x0000042a01007387 */ /* 0x0001e80000100800 */
[----:B------:R1:W-:Y:S01]  /*2930*/  STL [R1+0x20], R15 ;  /* 0x0000200f01007387 */ /* 0x0003e20000100800 */
[----:B------:R-:W-:-:S03]  /*2940*/  FFMA.FTZ R55, R29, R21, R54 ;  /* 0x000000151d377223 */ /* 0x000fc60000010036 */
[----:B------:R1:W-:Y:S01]  /*2950*/  STL [R1+0x1c], R45 ;  /* 0x00001c2d01007387 */ /* 0x0003e20000100800 */
[----:B------:R-:W-:Y:S01]  /*2960*/  FADD.FTZ R21, R26, R41 ;  /* 0x000000291a157221 */ /* 0x000fe20000010000 */
[----:B------:R-:W-:Y:S01]  /*2970*/  FMUL.FTZ R54, R4, R40 ;  /* 0x0000002804367220 */ /* 0x000fe20000410000 */
[----:B------:R-:W-:Y:S01]  /*2980*/  FFMA.FTZ R22, R14, R41, R55 ;  /* 0x000000290e167223 */ /* 0x000fe20000010037 */
[----:B------:R1:W-:Y:S01]  /*2990*/  STL [R1+0x18], R28 ;  /* 0x0000181c01007387 */ /* 0x0003e20000100800 */
[----:B------:R-:W-:-:S03]  /*29a0*/  FADD.FTZ R26, RZ, R42 ;  /* 0x0000002aff1a7221 */ /* 0x000fc60000010000 */
[----:B------:R1:W-:Y:S04]  /*29b0*/  STL [R1+0x10], R47 ;  /* 0x0000102f01007387 */ /* 0x0003e80000100800 */
[----:B------:R-:W4:Y:S04]  /*29c0*/  LDL R41, [R1+0x64] ;  /* 0x0000640001297983 */ /* 0x000f280000100800 */
[----:B------:R1:W-:Y:S01]  /*29d0*/  STL [R1+0xc], R37 ;  /* 0x00000c2501007387 */ /* 0x0003e20000100800 */
[----:B------:R-:W-:-:S03]  /*29e0*/  FADD.FTZ R26, R26, R15 ;  /* 0x0000000f1a1a7221 */ /* 0x000fc60000010000 */
[----:B------:R1:W-:Y:S01]  /*29f0*/  STL [R1+0x8], R52 ;  /* 0x0000083401007387 */ /* 0x0003e20000100800 */
[----:B------:R-:W-:-:S03]  /*2a00*/  FFMA.FTZ R25, R29, R15, R25 ;  /* 0x0000000f1d197223 */ /* 0x000fc60000010019 */
[----:B------:R-:W4:Y:S04]  /*2a10*/  LDL R40, [R1+0x60] ;  /* 0x0000600001287983 */ /* 0x000f280000100800 */
[----:B------:R1:W-:Y:S04]  /*2a20*/  STL [R1], R54 ;  /* 0x0000003601007387 */ /* 0x0003e80000100800 */
[----:B0-----:R-:W4:Y:S01]  /*2a30*/  LDL.LU R42, [R1+0xf4] ;  /* 0x0000f400012a7983 */ /* 0x001f220000300800 */
[----:B------:R-:W-:-:S03]  /*2a40*/  FADD.FTZ R26, R26, R45 ;  /* 0x0000002d1a1a7221 */ /* 0x000fc60000010000 */
[----:B------:R-:W4:Y:S01]  /*2a50*/  LDL R10, [R1+0x5c] ;  /* 0x00005c00010a7983 */ /* 0x000f220000100800 */
[----:B------:R-:W-:-:S03]  /*2a60*/  FFMA.FTZ R25, R35, R45, R25 ;  /* 0x0000002d23197223 */ /* 0x000fc60000010019 */
[----:B-1----:R-:W4:Y:S04]  /*2a70*/  LDL.LU R15, [R1+0xf0] ;  /* 0x0000f000010f7983 */ /* 0x002f280000300800 */
[----:B------:R-:W4:Y:S04]  /*2a80*/  LDL.LU R29, [R1+0xec] ;  /* 0x0000ec00011d7983 */ /* 0x000f280000300800 */
[----:B------:R-:W4:Y:S04]  /*2a90*/  LDL R39, [R1+0x58] ;  /* 0x0000580001277983 */ /* 0x000f280000100800 */
[----:B------:R-:W4:Y:S01]  /*2aa0*/  LDL.LU R45, [R1+0xe8] ;  /* 0x0000e800012d7983 */ /* 0x000f220000300800 */
[----:B------:R-:W-:Y:S01]  /*2ab0*/  FADD.FTZ R26, R26, R28 ;  /* 0x0000001c1a1a7221 */ /* 0x000fe20000010000 */
[----:B------:R-:W-:-:S02]  /*2ac0*/  FFMA.FTZ R25, R46, R28, R25 ;  /* 0x0000001c2e197223 */ /* 0x000fc40000010019 */
[----:B------:R-:W4:Y:S01]  /*2ad0*/  LDL.LU R35, [R1+0xe4] ;  /* 0x0000e40001237983 */ /* 0x000f220000300800 */
[----:B------:R-:W-:Y:S01]  /*2ae0*/  FADD.FTZ R26, R26, R47 ;  /* 0x0000002f1a1a7221 */ /* 0x000fe20000010000 */
[----:B------:R-:W-:Y:S02]  /*2af0*/  FFMA.FTZ R25, R11, R47, R25 ;  /* 0x0000002f0b197223 */ /* 0x000fe40000010019 */
[----:B------:R-:W4:Y:S01]  /*2b00*/  LDL.LU R28, [R1+0xe0] ;  /* 0x0000e000011c7983 */ /* 0x000f220000300800 */
[----:B------:R-:W-:Y:S01]  /*2b10*/  FADD.FTZ R26, R26, R37 ;  /* 0x000000251a1a7221 */ /* 0x000fe20000010000 */
[----:B------:R-:W-:Y:S02]  /*2b20*/  FFMA.FTZ R25, R14, R37, R25 ;  /* 0x000000250e197223 */ /* 0x000fe40000010019 */
[----:B------:R-:W4:Y:S04]  /*2b30*/  LDL.LU R46, [R1+0xdc] ;  /* 0x0000dc00012e7983 */ /* 0x000f280000300800 */
[----:B------:R-:W4:Y:S01]  /*2b40*/  LDL R38, [R1+0x3c] ;  /* 0x00003c0001267983 */ /* 0x000f220000100800 */
[----:B------:R-:W-:-:S03]  /*2b50*/  FADD.FTZ R26, R26, R52 ;  /* 0x000000341a1a7221 */ /* 0x000fc60000010000 */
[----:B------:R-:W4:Y:S01]  /*2b60*/  LDL.LU R47, [R1+0xd8] ;  /* 0x0000d800012f7983 */ /* 0x000f220000300800 */
[----:B------:R-:W-:-:S03]  /*2b70*/  FFMA.FTZ R25, R34, R52, R25 ;  /* 0x0000003422197223 */ /* 0x000fc60000010019 */
[----:B------:R-:W4:Y:S01]  /*2b80*/  LDL R11, [R1+0x38] ;  /* 0x00003800010b7983 */ /* 0x000f220000100800 */
[----:B------:R-:W-:-:S03]  /*2b90*/  FFMA.FTZ R58, R34, R44, R58 ;  /* 0x0000002c223a7223 */ /* 0x000fc6000001003a */
[----:B------:R-:W4:Y:S04]  /*2ba0*/  LDL.LU R37, [R1+0xd4] ;  /* 0x0000d40001257983 */ /* 0x000f280000300800 */
[----:B------:R-:W4:Y:S04]  /*2bb0*/  LDL.LU R14, [R1+0xd0] ;  /* 0x0000d000010e7983 */ /* 0x000f280000300800 */
[----:B------:R-:W4:Y:S04]  /*2bc0*/  LDL.LU R52, [R1+0xcc] ;  /* 0x0000cc0001347983 */ /* 0x000f280000300800 */
[----:B------:R-:W4:Y:S01]  /*2bd0*/  LDL.LU R34, [R1+0xc8] ;  /* 0x0000c80001227983 */ /* 0x000f220000300800 */
[----:B------:R-:W-:Y:S01]  /*2be0*/  FADD.FTZ R26, R26, R54 ;  /* 0x000000361a1a7221 */ /* 0x000fe20000010000 */
[----:B------:R-:W-:-:S02]  /*2bf0*/  FFMA.FTZ R25, R51, R54, R25 ;  /* 0x0000003633197223 */ /* 0x000fc40000010019 */
[----:B------:R-:W4:Y:S01]  /*2c00*/  LDL.LU R54, [R1+0xc4] ;  /* 0x0000c40001367983 */ /* 0x000f220000300800 */
[----:B------:R-:W-:Y:S01]  /*2c10*/  FADD.FTZ R21, R21, R32 ;  /* 0x0000002015157221 */ /* 0x000fe20000010000 */
[-C--:B------:R-:W-:Y:S02]  /*2c20*/  FMUL.FTZ R56, R2, R32.reuse ;  /* 0x0000002002387220 */ /* 0x080fe40000410000 */
[----:B------:R-:W4:Y:S01]  /*2c30*/  LDL.LU R51, [R1+0xc0] ;  /* 0x0000c00001337983 */ /* 0x000f220000300800 */
[----:B------:R-:W-:Y:S01]  /*2c40*/  FFMA.FTZ R25, R53, R57, R25 ;  /* 0x0000003935197223 */ /* 0x000fe20000010019 */
[----:B------:R-:W-:Y:S01]  /*2c50*/  FADD.FTZ R20, R20, R33 ;  /* 0x0000002114147221 */ /* 0x000fe20000010000 */
[-C--:B------:R-:W-:Y:S01]  /*2c60*/  FMUL.FTZ R55, R3, R33.reuse ;  /* 0x0000002103377220 */ /* 0x080fe20000410000 */
[----:B---3--:R-:W-:Y:S01]  /*2c70*/  FFMA.FTZ R22, R5, R32, R22 ;  /* 0x0000002005167223 */ /* 0x008fe20000010016 */
[----:B--2---:R-:W-:Y:S01]  /*2c80*/  FFMA.FTZ R58, R13, R33, R58 ;  /* 0x000000210d3a7223 */ /* 0x004fe2000001003a */
[----:B------:R-:W-:Y:S01]  /*2c90*/  FFMA.FTZ R25, R5, R56, R25 ;  /* 0x0000003805197223 */ /* 0x000fe20000010019 */
[----:B----4-:R-:W-:-:S02]  /*2ca0*/  FADD.FTZ R32, R23, R45 ;  /* 0x0000002d17207221 */ /* 0x010fc40000010000 */
[----:B------:R-:W2:Y:S04]  /*2cb0*/  LDL R23, [R1+0x28] ;  /* 0x0000280001177983 */ /* 0x000ea80000100800 */
[----:B------:R-:W3:Y:S01]  /*2cc0*/  LDL.LU R53, [R1+0xbc] ;  /* 0x0000bc0001357983 */ /* 0x000ee20000300800 */
[-C--:B------:R-:W-:Y:S01]  /*2cd0*/  FFMA.FTZ R60, R12, R42.reuse, R60 ;  /* 0x0000002a0c3c7223 */ /* 0x080fe2000001003c */
[----:B------:R-:W-:Y:S01]  /*2ce0*/  FADD.FTZ R59, R59, R42 ;  /* 0x0000002a3b3b7221 */ /* 0x000fe20000010000 */
[C---:B------:R-:W-:Y:S01]  /*2cf0*/  FMUL.FTZ R44, R4.reuse, R42 ;  /* 0x0000002a042c7220 */ /* 0x040fe20000410000 */
[----:B------:R-:W-:Y:S01]  /*2d00*/  FFMA.FTZ R33, R41, R45, R24 ;  /* 0x0000002d29217223 */ /* 0x000fe20000010018 */
[----:B------:R-:W4:Y:S04]  /*2d10*/  LDL R5, [R1+0x14] ;  /* 0x0000140001057983 */ /* 0x000f280000100800 */
[----:B------:R-:W2:Y:S01]  /*2d20*/  LDL R24, [R1+0x24] ;  /* 0x0000240001187983 */ /* 0x000ea20000100800 */
[-C--:B------:R-:W-:Y:S01]  /*2d30*/  FFMA.FTZ R60, R39, R34.reuse, R60 ;  /* 0x00000022273c7223 */ /* 0x080fe2000001003c */
[----:B------:R-:W-:Y:S01]  /*2d40*/  FADD.FTZ R59, R59, R34 ;  /* 0x000000223b3b7221 */ /* 0x000fe20000010000 */
[----:B------:R-:W-:-:S02]  /*2d50*/  FMUL.FTZ R42, R4, R34 ;  /* 0x00000022042a7220 */ /* 0x000fc40000410000 */
[----:B------:R-:W4:Y:S01]  /*2d60*/  LDL R34, [R1+0x2c] ;  /* 0x00002c0001227983 */ /* 0x000f220000100800 */
[----:B------:R-:W-:Y:S01]  /*2d70*/  FFMA.FTZ R25, R13, R55, R25 ;  /* 0x000000370d197223 */ /* 0x000fe20000010019 */
        /* <DEDUP_REMOVED lines=8> */
[----:B------:R-:W-:Y:S01]  /*2e00*/  FMUL.FTZ R47, R3, R47 ;  /* 0x0000002f032f7220 */ /* 0x000fe20000410000 */
[----:B------:R-:W-:Y:S01]  /*2e10*/  FFMA.FTZ R33, R38, R51, R33 ;  /* 0x0000003326217223 */ /* 0x000fe20000010021 */
[----:B------:R-:W4:Y:S01]  /*2e20*/  LDL.LU R13, [R1+0xb8] ;  /* 0x0000b800010d7983 */ /* 0x000f220000300800 */
[----:B------:R-:W-:Y:S01]  /*2e30*/  FFMA.FTZ R25, R40, R46, R25 ;  /* 0x0000002e28197223 */ /* 0x000fe20000010019 */
[----:B------:R-:W-:-:S02]  /*2e40*/  FADD.FTZ R32, R32, R51 ;  /* 0x0000003320207221 */ /* 0x000fc40000010000 */
[----:B------:R-:W4:Y:S01]  /*2e50*/  LDL.LU R12, [R1+0xb4] ;  /* 0x0000b400010c7983 */ /* 0x000f220000300800 */
[----:B------:R-:W-:Y:S01]  /*2e60*/  FFMA.FTZ R25, R10, R47, R25 ;  /* 0x0000002f0a197223 */ /* 0x000fe20000010019 */
[----:B------:R-:W-:Y:S02]  /*2e70*/  FMUL.FTZ R51, R0, R51 ;  /* 0x0000003300337220 */ /* 0x000fe40000410000 */
[----:B------:R-:W4:Y:S01]  /*2e80*/  LDL.LU R10, [R1+0xb0] ;  /* 0x0000b000010a7983 */ /* 0x000f220000300800 */
[----:B------:R-:W-:-:S04]  /*2e90*/  FFMA.FTZ R25, R39, R42, R25 ;  /* 0x0000002a27197223 */ /* 0x000fc80000010019 */
[----:B------:R-:W-:Y:S01]  /*2ea0*/  FFMA.FTZ R25, R38, R51, R25 ;  /* 0x0000003326197223 */ /* 0x000fe20000010019 */
[----:B------:R-:W-:Y:S01]  /*2eb0*/  FMUL.FTZ R40, R3, R54 ;  /* 0x0000003603287220 */ /* 0x000fe20000410000 */
[----:B------:R-:W-:Y:S01]  /*2ec0*/  FMUL.FTZ R39, R4, R52 ;  /* 0x0000003404277220 */ /* 0x000fe20000410000 */
[----:B------:R-:W-:Y:S01]  /*2ed0*/  FMUL.FTZ R38, R0, R37 ;  /* 0x0000002500267220 */ /* 0x000fe20000410000 */
[----:B------:R-:W-:Y:S01]  /*2ee0*/  FADD.FTZ R32, R32, R37 ;  /* 0x0000002520207221 */ /* 0x000fe20000010000 */
[----:B------:R-:W-:Y:S01]  /*2ef0*/  FADD.FTZ R59, R59, R52 ;  /* 0x000000343b3b7221 */ /* 0x000fe20000010000 */
[-C--:B---3--:R-:W-:Y:S01]  /*2f00*/  FMUL.FTZ R41, R2, R53.reuse ;  /* 0x0000003502297220 */ /* 0x088fe20000410000 */
[----:B------:R-:W-:-:S03]  /*2f10*/  FFMA.FTZ R22, R11, R53, R22 ;  /* 0x000000350b167223 */ /* 0x000fc60000010016 */
[----:B------:R-:W-:Y:S02]  /*2f20*/  FFMA.FTZ R25, R11, R41, R25 ;  /* 0x000000290b197223 */ /* 0x000fe40000010019 */
[----:B------:R-:W3:Y:S01]  /*2f30*/  LDL.LU R11, [R1+0xac] ;  /* 0x0000ac00010b7983 */ /* 0x000ee20000300800 */
[----:B--2---:R-:W-:Y:S01]  /*2f40*/  FFMA.FTZ R33, R24, R37, R33 ;  /* 0x0000002518217223 */ /* 0x004fe20000010021 */
[----:B------:R-:W-:Y:S01]  /*2f50*/  FMUL.FTZ R37, R2, R28 ;  /* 0x0000001c02257220 */ /* 0x000fe20000410000 */
[----:B------:R-:W-:Y:S01]  /*2f60*/  FFMA.FTZ R60, R23, R52, R60 ;  /* 0x00000034173c7223 */ /* 0x000fe2000001003c */
[----:B----4-:R-:W-:Y:S01]  /*2f70*/  FFMA.FTZ R52, R5, R28, R22 ;  /* 0x0000001c05347223 */ /* 0x010fe20000010016 */
[----:B------:R-:W-:-:S04]  /*2f80*/  FFMA.FTZ R25, R34, R40, R25 ;  /* 0x0000002822197223 */ /* 0x000fc80000010019 */
[----:B------:R-:W-:-:S04]  /*2f90*/  FFMA.FTZ R25, R23, R39, R25 ;  /* 0x0000002717197223 */ /* 0x000fc80000010019 */
[----:B------:R-:W-:-:S04]  /*2fa0*/  FFMA.FTZ R25, R24, R38, R25 ;  /* 0x0000002618197223 */ /* 0x000fc80000010019 */
[----:B------:R-:W-:Y:S02]  /*2fb0*/  FFMA.FTZ R25, R5, R37, R25 ;  /* 0x0000002505197223 */ /* 0x000fe40000010019 */
        /* <DEDUP_REMOVED lines=14> */
[----:B------:R-:W-:-:S03]  /*30a0*/  FADD.FTZ R20, R20, R54 ;  /* 0x0000003614147221 */ /* 0x000fc60000010000 */
[----:B------:R-:W-:Y:S01]  /*30b0*/  FADD.FTZ R26, R26, R38 ;  /* 0x000000261a1a7221 */ /* 0x000fe20000010000 */
[-C--:B------:R-:W-:Y:S01]  /*30c0*/  FFMA.FTZ R58, R10, R35.reuse, R58 ;  /* 0x000000230a3a7223 */ /* 0x080fe2000001003a */
[----:B------:R-:W-:Y:S01]  /*30d0*/  FADD.FTZ R54, R20, R35 ;  /* 0x0000002314367221 */ /* 0x000fe20000010000 */
[----:B------:R-:W-:Y:S01]  /*30e0*/  FMUL.FTZ R35, R3, R35 ;  /* 0x0000002303237220 */ /* 0x000fe20000410000 */
[----:B------:R-:W-:Y:S01]  /*30f0*/  FADD.FTZ R26, R26, R37 ;  /* 0x000000251a1a7221 */ /* 0x000fe20000010000 */
[----:B------:R-:W-:Y:S02]  /*3100*/  FMUL.FTZ R34, R4, R29 ;  /* 0x0000001d04227220 */ /* 0x000fe40000410000 */
[----:B------:R-:W-:Y:S01]  /*3110*/  FFMA.FTZ R25, R10, R35, R25 ;  /* 0x000000230a197223 */ /* 0x000fe20000010019 */
[----:B------:R-:W-:Y:S01]  /*3120*/  FADD.FTZ R26, R26, R35 ;  /* 0x000000231a1a7221 */ /* 0x000fe20000010000 */
[----:B------:R-:W-:Y:S01]  /*3130*/  FADD.FTZ R21, R21, R53 ;  /* 0x0000003515157221 */ /* 0x000fe20000010000 */
[----:B------:R-:W-:Y:S01]  /*3140*/  FADD.FTZ R59, R59, R29 ;  /* 0x0000001d3b3b7221 */ /* 0x000fe20000010000 */
[----:B------:R-:W-:Y:S01]  /*3150*/  FMUL.FTZ R20, R0, R30 ;  /* 0x0000001e00147220 */ /* 0x000fe20000410000 */
[----:B------:R-:W-:Y:S01]  /*3160*/  FADD.FTZ R26, R26, R34 ;  /* 0x000000221a1a7221 */ /* 0x000fe20000010000 */
[----:B------:R-:W-:Y:S01]  /*3170*/  FADD.FTZ R53, R21, R28 ;  /* 0x0000001c15357221 */ /* 0x000fe20000010000 */
[----:B------:R-:W-:-:S02]  /*3180*/  FMUL.FTZ R21, R2, R31 ;  /* 0x0000001f02157220 */ /* 0x000fc40000410000 */
[----:B------:R-:W-:Y:S01]  /*3190*/  FADD.FTZ R28, R26, R20 ;  /* 0x000000141a1c7221 */ /* 0x000fe20000010000 */
[----:B------:R-:W-:-:S03]  /*31a0*/  FMUL.FTZ R22, R3, R36 ;  /* 0x0000002403167220 */ /* 0x000fc60000410000 */
[----:B------:R-:W-:Y:S01]  /*31b0*/  FADD.FTZ R28, R28, R21 ;  /* 0x000000151c1c7221 */ /* 0x000fe20000010000 */
[----:B------:R-:W-:-:S03]  /*31c0*/  FMUL.FTZ R23, R4, R43 ;  /* 0x0000002b04177220 */ /* 0x000fc60000410000 */
[----:B------:R-:W-:Y:S01]  /*31d0*/  FADD.FTZ R28, R28, R22 ;  /* 0x000000161c1c7221 */ /* 0x000fe20000010000 */
[----:B------:R-:W-:-:S03]  /*31e0*/  FMUL.FTZ R24, R0, R48 ;  /* 0x0000003000187220 */ /* 0x000fc60000410000 */
[----:B------:R-:W-:Y:S01]  /*31f0*/  FADD.FTZ R28, R28, R23 ;  /* 0x000000171c1c7221 */ /* 0x000fe20000010000 */
[----:B------:R-:W-:-:S03]  /*3200*/  HADD2.F32 R27, -RZ, R27.H1_H1 ;  /* 0x3000001bff1b7230 */ /* 0x000fc60000004100 */
[----:B------:R-:W-:Y:S01]  /*3210*/  FADD.FTZ R28, R28, R24 ;  /* 0x000000181c1c7221 */ /* 0x000fe20000010000 */
[----:B------:R-:W-:Y:S01]  /*3220*/  FMUL.FTZ R26, R3, R50 ;  /* 0x00000032031a7220 */ /* 0x000fe20000410000 */
[----:B------:R-:W-:-:S04]  /*3230*/  FMUL.FTZ R61, R27, R61 ;  /* 0x0000003d1b3d7220 */ /* 0x000fc80000410000 */
[----:B------:R-:W-:Y:S01]  /*3240*/  FMUL.FTZ R27, R4, R61 ;  /* 0x0000003d041b7220 */ /* 0x000fe20000410000 */
[----:B------:R-:W-:Y:S01]  /*3250*/  FFMA.FTZ R33, R12, R30, R33 ;  /* 0x0000001e0c217223 */ /* 0x000fe20000010021 */
        /* <DEDUP_REMOVED lines=8> */
[----:B------:R-:W-:-:S02]  /*32e0*/  UIADD3 UR10, UP0, UPT, UR10, 0x4, URZ ;  /* 0x000000040a0a7890 */ /* 0x000fc4000ff1e0ff */
[----:B------:R-:W-:Y:S02]  /*32f0*/  USHF.L.U32 UR13, UR16, 0x1, URZ ;  /* 0x00000001100d7899 */ /* 0x000fe400080006ff */
[----:B------:R-:W-:Y:S02]  /*3300*/  UIADD3.X UR5, UPT, UPT, URZ, UR5, URZ, UP0, !UPT ;  /* 0x00000005ff057290 */ /* 0x000fe400087fe4ff */
[----:B------:R-:W-:Y:S02]  /*3310*/  USHF.L.U64.HI UR12, UR16, 0x1, UR17 ;  /* 0x00000001100c7899 */ /* 0x000fe40008010211 */
[----:B------:R-:W-:-:S04]  /*3320*/  UISETP.GE.U32.AND UP0, UPT, UR10, UR13, UPT ;  /* 0x0000000d0a00728c */ /* 0x000fc8000bf06070 */
[----:B------:R-:W-:Y:S01]  /*3330*/  UISETP.GE.AND.EX UP0, UPT, UR5, UR12, UPT, UP0 ;  /* 0x0000000c0500728c */ /* 0x000fe2000bf06300 */
[C---:B---3--:R-:W-:Y:S01]  /*3340*/  FFMA.FTZ R60, R11.reuse, R29, R60 ;  /* 0x0000001d0b3c7223 */ /* 0x048fe2000001003c */
[----:B------:R-:W-:-:S04]  /*3350*/  FFMA.FTZ R29, R11, R34, R25 ;  /* 0x000000220b1d7223 */ /* 0x000fc80000010019 */
[----:B------:R-:W-:-:S04]  /*3360*/  FFMA.FTZ R29, R12, R20, R29 ;  /* 0x000000140c1d7223 */ /* 0x000fc8000001001d */
[----:B------:R-:W-:-:S04]  /*3370*/  FFMA.FTZ R29, R13, R21, R29 ;  /* 0x000000150d1d7223 */ /* 0x000fc8000001001d */
[----:B------:R-:W-:-:S04]  /*3380*/  FFMA.FTZ R29, R14, R22, R29 ;  /* 0x000000160e1d7223 */ /* 0x000fc8000001001d */
[----:B------:R-:W-:Y:S01]  /*3390*/  FFMA.FTZ R29, R15, R23, R29 ;  /* 0x000000170f1d7223 */ /* 0x000fe2000001001d */
[----:B------:R-:W-:-:S03]  /*33a0*/  FMUL.FTZ R25, R2, R49 ;  /* 0x0000003102197220 */ /* 0x000fc60000410000 */
[----:B------:R-:W-:Y:S01]  /*33b0*/  FFMA.FTZ R29, R16, R24, R29 ;  /* 0x00000018101d7223 */ /* 0x000fe2000001001d */
[----:B------:R-:W-:-:S03]  /*33c0*/  FADD.FTZ R28, R28, R25 ;  /* 0x000000191c1c7221 */ /* 0x000fc60000010000 */
[----:B------:R-:W-:Y:S01]  /*33d0*/  FFMA.FTZ R29, R17, R25, R29 ;  /* 0x00000019111d7223 */ /* 0x000fe2000001001d */
[----:B------:R-:W-:-:S03]  /*33e0*/  FADD.FTZ R28, R28, R26 ;  /* 0x0000001a1c1c7221 */ /* 0x000fc60000010000 */
[----:B------:R-:W-:Y:S01]  /*33f0*/  FFMA.FTZ R29, R18, R26, R29 ;  /* 0x0000001a121d7223 */ /* 0x000fe2000001001d */
[----:B------:R-:W-:-:S03]  /*3400*/  FADD.FTZ R28, R28, R27 ;  /* 0x0000001b1c1c7221 */ /* 0x000fc60000010000 */
[----:B------:R-:W-:Y:S01]  /*3410*/  FFMA.FTZ R29, R19, R27, R29 ;  /* 0x0000001b131d7223 */ /* 0x000fe2000001001d */
[----:B------:R-:W-:-:S04]  /*3420*/  FFMA.FTZ R60, R15, R43, R60 ;  /* 0x0000002b0f3c7223 */ /* 0x000fc8000001003c */
[----:B------:R-:W-:Y:S01]  /*3430*/  FFMA.FTZ R48, R19, R61, R60 ;  /* 0x0000003d13307223 */ /* 0x000fe2000001003c */
[----:B--2---:R0:W-:Y:S02]  /*3440*/  STS.64 [R5], R28 ;  /* 0x0000001c05007388 */ /* 0x0041e40000000a00 */
[----:B0-----:R-:W-:Y:S01]  /*3450*/  FFMA.FTZ R28, R17, R49, R52 ;  /* 0x00000031111c7223 */ /* 0x001fe20000010034 */
[----:B------:R-:W-:Y:S01]  /*3460*/  FADD.FTZ R29, R53, R49 ;  /* 0x00000031351d7221 */ /* 0x000fe20000010000 */
[----:B------:R0:W5:Y:S01]  /*3470*/  LDL.LU R5, [R1+0xa8] ;  /* 0x0000a80001057983 */ /* 0x0001620000300800 */
[----:B------:R-:W-:Y:S01]  /*3480*/  FFMA.FTZ R52, R18, R50, R58 ;  /* 0x0000003212347223 */ /* 0x000fe2000001003a */
[----:B------:R-:W-:Y:S01]  /*3490*/  FADD.FTZ R53, R54, R50 ;  /* 0x0000003236357221 */ /* 0x000fe20000010000 */
[----:B------:R-:W-:Y:S01]  /*34a0*/  FADD.FTZ R49, R59, R61 ;  /* 0x0000003d3b317221 */ /* 0x000fe20000010000 */
        /* <DEDUP_REMOVED lines=9> */
[----:B------:R-:W0:Y:S01]  /*3540*/  S2R R32, SR_TID.X ;  /* 0x0000000000207919 */ /* 0x000e220000002100 */
[----:B------:R-:W1:Y:S01]  /*3550*/  S2UR UR7, SR_CgaCtaId ;  /* 0x00000000000779c3 */ /* 0x000e620000008800 */
[----:B------:R-:W-:Y:S01]  /*3560*/  UMOV UR6, 0x400 ;  /* 0x0000040000067882 */ /* 0x000fe20000000000 */
[----:B------:R-:W-:Y:S02]  /*3570*/  MOV R61, R29 ;  /* 0x0000001d003d7202 */ /* 0x000fe40000000f00 */
[----:B------:R-:W-:Y:S02]  /*3580*/  MOV R60, R28 ;  /* 0x0000001c003c7202 */ /* 0x000fe40000000f00 */
[----:B------:R-:W-:Y:S02]  /*3590*/  MOV R59, R30 ;  /* 0x0000001e003b7202 */ /* 0x000fe40000000f00 */
[----:B------:R-:W-:Y:S01]  /*35a0*/  MOV R58, R33 ;  /* 0x00000021003a7202 */ /* 0x000fe20000000f00 */
[----:B-1----:R-:W-:-:S02]  /*35b0*/  ULEA UR6, UR7, UR6, 0x18 ;  /* 0x0000000607067291 */ /* 0x002fc4000f8ec0ff */
        /* <DEDUP_REMOVED lines=20> */
[----:B------:R0:W-:Y:S01]  /*3700*/  STS.64 [R29], R48 ;  /* 0x000000301d007388 */ /* 0x0001e20000000a00 */
[----:B------:R-:W-:Y:S02]  /*3710*/  LOP3.LUT R31, R31, 0x1fe0, RZ, 0xc0, !PT ;  /* 0x00001fe01f1f7812 */ /* 0x000fe400078ec0ff */
[----:B------:R-:W-:-:S04]  /*3720*/  SHF.L.U32 R28, R28, 0x3, RZ ;  /* 0x000000031c1c7819 */ /* 0x000fc800000006ff */
[----:B------:R-:W-:-:S04]  /*3730*/  LOP3.LUT R28, R28, 0x18, RZ, 0xc0, !PT ;  /* 0x000000181c1c7812 */ /* 0x000fc800078ec0ff */
[----:B------:R-:W-:Y:S01]  /*3740*/  IADD3 R31, PT, PT, R31, UR6, R28 ;  /* 0x000000061f1f7c10 */ /* 0x000fe2000fffe01c */
[----:B------:R-:W-:Y:S08]  /*3750*/  BAR.SYNC.DEFER_BLOCKING 0x0 ;  /* 0x0000000000007b1d */ /* 0x000ff00000010000 */
[----:B0-----:R-:W0:Y:S01]  /*3760*/  LDC.64 R48, c[0x0][0x3d0] ;  /* 0x0000f400ff307b82 */ /* 0x001e220000000a00 */
        /* <DEDUP_REMOVED lines=28> */
.L_x_901:
        /* <DEDUP_REMOVED lines=226> */
.L_x_903:
[----:B------:R-:W-:Y:S05]  /*4750*/  BSYNC.RECONVERGENT B0 ;  /* 0x0000000000007941 */ /* 0x000fea0003800200 */
.L_x_902:
        /* <DEDUP_REMOVED lines=17> */
.L_x_905:
[----:B------:R-:W-:Y:S05]  /*4870*/  BSYNC.RECONVERGENT B0 ;  /* 0x0000000000007941 */ /* 0x000fea0003800200 */
.L_x_904:
        /* <DEDUP_REMOVED lines=22> */
.L_x_908:
[----:B------:R-:W2:Y:S04]  /*49e0*/  LD.E.STRONG.GPU R31, desc[UR14][R28.64+0x10] ;  /* 0x0000100e1c1f7980 */ /* 0x000ea8000c10f900 */
[----:B--2---:R-:W-:Y:S01]  /*49f0*/  CCTL.IVALL ;  /* 0x00000000ff00798f */ /* 0x004fe20002000000 */
[----:B------:R-:W-:Y:S05]  /*4a00*/  YIELD ;  /* 0x0000000000007946 */ /* 0x000fea0003800000 */
[----:B-----5:R-:W-:-:S04]  /*4a10*/  LOP3.LUT R31, R31, R30, RZ, 0x3c, !PT ;  /* 0x0000001e1f1f7212 */ /* 0x020fc800078e3cff */
[----:B------:R-:W-:-:S13]  /*4a20*/  ISETP.GT.AND P0, PT, R31, -0x1, PT ;  /* 0xffffffff1f00780c */ /* 0x000fda0003f04270 */
[----:B------:R-:W-:Y:S05]  /*4a30*/  @P0 BRA `(.L_x_908) ;  /* 0xfffffffc00e80947 */ /* 0x000fea000383ffff */
.L_x_907:
[----:B------:R-:W-:Y:S05]  /*4a40*/  WARPSYNC.ALL ;  /* 0x0000000000007948 */ /* 0x000fea0003800000 */
[----:B------:R-:W-:Y:S06]  /*4a50*/  BAR.SYNC.DEFER_BLOCKING 0x0 ;  /* 0x0000000000007b1d */ /* 0x000fec0000010000 */
[----:B------:R-:W-:Y:S05]  /*4a60*/  BRA `(.L_x_909) ;  /* 0x0000000000547947 */ /* 0x000fea0003800000 */
.L_x_906:
        /* <DEDUP_REMOVED lines=13> */
.L_x_911:
[----:B------:R-:W2:Y:S04]  /*4b40*/  LD.E.STRONG.GPU R31, desc[UR14][R28.64] ;  /* 0x0000000e1c1f7980 */ /* 0x000ea8000c10f900 */
[----:B--2---:R-:W-:Y:S01]  /*4b50*/  CCTL.IVALL ;  /* 0x00000000ff00798f */ /* 0x004fe20002000000 */
[----:B------:R-:W-:Y:S05]  /*4b60*/  YIELD ;  /* 0x0000000000007946 */ /* 0x000fea0003800000 */
[----:B-----5:R-:W-:-:S04]  /*4b70*/  LOP3.LUT R31, R31, R30, RZ, 0x3c, !PT ;  /* 0x0000001e1f1f7212 */ /* 0x020fc800078e3cff */
[----:B------:R-:W-:-:S13]  /*4b80*/  ISETP.GT.AND P0, PT, R31, -0x1, PT ;  /* 0xffffffff1f00780c */ /* 0x000fda0003f04270 */
[----:B------:R-:W-:Y:S05]  /*4b90*/  @P0 BRA `(.L_x_911) ;  /* 0xfffffffc00e80947 */ /* 0x000fea000383ffff */
.L_x_910:
[----:B------:R-:W-:Y:S05]  /*4ba0*/  WARPSYNC.ALL ;  /* 0x0000000000007948 */ /* 0x000fea0003800000 */
[----:B------:R-:W-:Y:S06]  /*4bb0*/  BAR.SYNC.DEFER_BLOCKING 0x0 ;  /* 0x0000000000007b1d */ /* 0x000fec0000010000 */
.L_x_909:
[----:B------:R-:W-:Y:S01]  /*4bc0*/  ISETP.GT.U32.AND P0, PT, R50, 0xff, PT ;  /* 0x000000ff3200780c */ /* 0x000fe20003f04070 */
[----:B------:R-:W2:Y:S01]  /*4bd0*/  LDL R59, [R1+0xa4] ;  /* 0x0000a400013b7983 */ /* 0x000ea20000100800 */
[----:B0-----:R-:W-:-:S03]  /*4be0*/  MOV R29, UR4 ;  /* 0x00000004001d7c02 */ /* 0x001fc60008000f00 */
[----:B------:R-:W3:Y:S04]  /*4bf0*/  LDL.LU R58, [R1+0x4] ;  /* 0x00000400013a7983 */ /* 0x000ee80000300800 */
[----:B------:R-:W4:Y:S04]  /*4c00*/  LDL.LU R54, [R1+0x20] ;  /* 0x0000200001367983 */ /* 0x000f280000300800 */
[----:B------:R-:W0:Y:S01]  /*4c10*/  @!P0 LDC R28, c[0x0][0x374] ;  /* 0x0000dd00ff1c8b82 */ /* 0x000e220000000800 */
[----:B------:R-:W3:Y:S04]  /*4c20*/  LDL.LU R53, [R1+0x1c] ;  /* 0x00001c0001357983 */ /* 0x000ee80000300800 */
[----:B------:R-:W4:Y:S03]  /*4c30*/  LDL.LU R52, [R1+0x18] ;  /* 0x0000180001347983 */ /* 0x000f260000300800 */
[----:B------:R-:W1:Y:S08]  /*4c40*/  @!P0 LDC.64 R32, c[0x0][0x3d0] ;  /* 0x0000f400ff208b82 */ /* 0x000e700000000a00 */
[----:B------:R-:W0:Y:S01]  /*4c50*/  S2UR UR7, SR_CgaCtaId ;  /* 0x00000000000779c3 */ /* 0x000e220000008800 */
[----:B------:R-:W-:Y:S01]  /*4c60*/  UMOV UR6, 0x400 ;  /* 0x0000040000067882 */ /* 0x000fe20000000000 */
[----:B------:R-:W3:Y:S01]  /*4c70*/  LDL.LU R36, [R1+0x10] ;  /* 0x0000100001247983 */ /* 0x000ee20000300800 */
[----:B0-----:R-:W-:Y:S01]  /*4c80*/  @!P0 IMAD R28, R28, R29, UR8 ;  /* 0x000000081c1c8e24 */ /* 0x001fe2000f8e021d */
[----:B------:R-:W-:Y:S01]  /*4c90*/  @!P0 SHF.L.U32 R29, R50, 0x1, RZ ;  /* 0x00000001321d8819 */ /* 0x000fe200000006ff */
[----:B------:R-:W-:Y:S01]  /*4ca0*/  UIADD3 UR6, UPT, UPT, UR6, 0x5280, URZ ;  /* 0x0000528006067890 */ /* 0x000fe2000fffe0ff */
[----:B------:R-:W3:Y:S02]  /*4cb0*/  LDL.LU R43, [R1+0xc] ;  /* 0x00000c00012b7983 */ /* 0x000ee40000300800 */
[----:B------:R-:W-:-:S02]  /*4cc0*/  @!P0 LOP3.LUT R29, R29, 0x1c0, RZ, 0xc0, !PT ;  /* 0x000001c01d1d8812 */ /* 0x000fc400078ec0ff */
[----:B------:R-:W3:Y:S02]  /*4cd0*/  LDL.LU R48, [R1+0x8] ;  /* 0x0000080001307983 */ /* 0x000ee40000300800 */
[----:B------:R-:W-:Y:S02]  /*4ce0*/  @!P0 LEA R28, R28, R29, 0x9 ;  /* 0x0000001d1c1c8211 */ /* 0x000fe400078e48ff */
[----:B------:R-:W-:Y:S01]  /*4cf0*/  @!P0 LOP3.LUT R29, R50, 0x1f, RZ, 0xc0, !PT ;  /* 0x0000001f321d8812 */ /* 0x000fe200078ec0ff */
[----:B------:R-:W3:Y:S03]  /*4d00*/  LDL.LU R49, [R1] ;  /* 0x0000000001317983 */ /* 0x000ee60000300800 */
[----:B------:R-:W-:Y:S01]  /*4d10*/  @!P0 IADD3 R28, PT, PT, R28, R29, RZ ;  /* 0x0000001d1c1c8210 */ /* 0x000fe20007ffe0ff */
[----:B------:R-:W-:Y:S01]  /*4d20*/  ULEA UR6, UR7, UR6, 0x18 ;  /* 0x0000000607067291 */ /* 0x000fe2000f8ec0ff */
[----:B-----5:R-:W-:Y:S02]  /*4d30*/  STL [R1+0xb8], R5 ;  /* 0x0000b80501007387 */ /* 0x020fe40000100800 */
[----:B------:R-:W-:Y:S01]  /*4d40*/  @!P0 SHF.L.U32 R30, R28, 0x1, RZ ;  /* 0x000000011c1e8819 */ /* 0x000fe200000006ff */
[----:B------:R-:W-:Y:S01]  /*4d50*/  USHF.L.U32 UR7, UR8, 0x3, URZ ;  /* 0x0000000308077899 */ /* 0x000fe200080006ff */
[----:B------:R-:W-:Y:S02]  /*4d60*/  STL [R1+0xb4], R4 ;  /* 0x0000b40401007387 */ /* 0x000fe40000100800 */
[C---:B------:R-:W-:Y:S01]  /*4d70*/  @!P0 IADD3 R28, PT, PT, R30.reuse, 0x40, RZ ;  /* 0x000000401e1c8810 */ /* 0x040fe20007ffe0ff */
[--C-:B-1----:R-:W-:Y:S01]  /*4d80*/  @!P0 IMAD.WIDE.U32 R30, R30, 0x4, R32.reuse ;  /* 0x000000041e1e8825 */ /* 0x102fe200078e0020 */
[----:B------:R-:W-:Y:S01]  /*4d90*/  ULOP3.LUT UR7, UR7, 0x8, URZ, 0xc0, !UPT ;  /* 0x0000000807077892 */ /* 0x000fe2000f8ec0ff */
[----:B------:R-:W-:Y:S02]  /*4da0*/  STL [R1+0xb0], R3 ;  /* 0x0000b00301007387 */ /* 0x000fe40000100800 */
[----:B------:R-:W-:-:S02]  /*4db0*/  @!P0 IMAD.WIDE.U32 R28, R28, 0x4, R32 ;  /* 0x000000041c1c8825 */ /* 0x000fc400078e0020 */
[----:B------:R-:W2:Y:S04]  /*4dc0*/  @!P0 LDG.E.64 R30, desc[UR14][R30.64] ;  /* 0x0000000e1e1e8981 */ /* 0x000ea8000c1e1b00 */
[----:B------:R-:W4:Y:S01]  /*4dd0*/  @!P0 LDG.E.64 R28, desc[UR14][R28.64] ;  /* 0x0000000e1c1c8981 */ /* 0x000f22000c1e1b00 */
[----:B------:R-:W-:-:S03]  /*4de0*/  HFMA2 R32, -RZ, RZ, 0, 0 ;  /* 0x00000000ff207431 */ /* 0x000fc600000001ff */
[----:B------:R-:W-:Y:S04]  /*4df0*/  STL [R1+0xac], R2 ;  /* 0x0000ac0201007387 */ /* 0x000fe80000100800 */
[----:B------:R-:W-:Y:S01]  /*4e00*/  STL [R1+0xa8], R0 ;  /* 0x0000a80001007387 */ /* 0x000fe20000100800 */
[----:B--2---:R-:W-:Y:S01]  /*4e10*/  @!P0 FADD.FTZ R30, RZ, R30 ;  /* 0x0000001eff1e8221 */ /* 0x004fe20000010000 */
[----:B------:R-:W-:-:S03]  /*4e20*/  @!P0 FADD.FTZ R31, RZ, R31 ;  /* 0x0000001fff1f8221 */ /* 0x000fc60000010000 */
[----:B----4-:R-:W-:Y:S01]  /*4e30*/  @!P0 FADD.FTZ R32, R28, R30 ;  /* 0x0000001e1c208221 */ /* 0x010fe20000010000 */
[----:B------:R-:W-:Y:S01]  /*4e40*/  MOV R28, RZ ;  /* 0x000000ff001c7202 */ /* 0x000fe20000000f00 */
[----:B------:R-:W-:-:S03]  /*4e50*/  @!P0 FADD.FTZ R28, R29, R31 ;  /* 0x0000001f1d1c8221 */ /* 0x000fc60000010000 */
        /* <DEDUP_REMOVED lines=18> */
[----:B------:R-:W-:Y:S01]  /*4f80*/  LOP3.LUT P0, RZ, R50, 0x31f, RZ, 0xc0, !PT ;  /* 0x0000031f32ff7812 */ /* 0x000fe2000780c0ff */
[----:B0-----:R-:W-:Y:S01]  /*4f90*/  FADD.FTZ R29, R31, R29 ;  /* 0x0000001d1f1d7221 */ /* 0x001fe20000010000 */
[----:B-1----:R-:W-:-:S11]  /*4fa0*/  FADD.FTZ R30, R28, R30 ;  /* 0x0000001e1c1e7221 */ /* 0x002fd60000010000 */
        /* <DEDUP_REMOVED lines=9> */
[----:B-1----:R-:W-:-:S02]  /*5040*/  FADD.FTZ R33, R52, -R28 ;  /* 0x8000001c34217221 */ /* 0x002fc40000010000 */
[----:B------:R-:W2:Y:S04]  /*5050*/  LDL.LU R52, [R1+0x68] ;  /* 0x0000680001347983 */ /* 0x000ea80000300800 */
[----:B------:R-:W4:Y:S04]  /*5060*/  LDL.LU R5, [R1+0x7c] ;  /* 0x00007c0001057983 */ /* 0x000f280000300800 */
[----:B------:R-:W2:Y:S04]  /*5070*/  LDL.LU R4, [R1+0x74] ;  /* 0x0000740001047983 */ /* 0x000ea80000300800 */
[----:B------:R-:W2:Y:S04]  /*5080*/  LDL.LU R3, [R1+0x88] ;  /* 0x0000880001037983 */ /* 0x000ea80000300800 */
[----:B------:R-:W2:Y:S04]  /*5090*/  LDL.LU R2, [R1+0x84] ;  /* 0x0000840001027983 */ /* 0x000ea80000300800 */
[----:B------:R-:W2:Y:S04]  /*50a0*/  LDL.LU R0, [R1+0x94] ;  /* 0x0000940001007983 */ /* 0x000ea80000300800 */
[----:B------:R-:W2:Y:S01]  /*50b0*/  LDL.LU R50, [R1+0x90] ;  /* 0x0000900001327983 */ /* 0x000ea20000300800 */
[--C-:B------:R-:W-:Y:S01]  /*50c0*/  FADD.FTZ R31, R54, -R28.reuse ;  /* 0x8000001c361f7221 */ /* 0x100fe20000010000 */
[--C-:B---3--:R-:W-:Y:S01]  /*50d0*/  FADD.FTZ R32, R53, -R28.reuse ;  /* 0x8000001c35207221 */ /* 0x108fe20000010000 */
        /* <DEDUP_REMOVED lines=30> */
[----:B----4-:R-:W-:-:S02]  /*52c0*/  FFMA.FTZ R31, R5, -R29, R31 ;  /* 0x8000001d051f7223 */ /* 0x010fc4000001001f */
        /* <DEDUP_REMOVED lines=8> */
[----:B------:R-:W2:Y:S04]  /*5350*/  LDL.LU R0, [R1+0x64] ;  /* 0x0000640001007983 */ /* 0x000ea80000300800 */
[----:B------:R-:W2:Y:S01]  /*5360*/  LDL.LU R28, [R1+0x60] ;  /* 0x00006000011c7983 */ /* 0x000ea20000300800 */
[-C--:B------:R-:W-:Y:S01]  /*5370*/  FFMA.FTZ R48, R50, -R29.reuse, R48 ;  /* 0x8000001d32307223 */ /* 0x080fe20000010030 */
[-C--:B------:R-:W-:Y:S02]  /*5380*/  FFMA.FTZ R30, R52, -R29.reuse, R30 ;  /* 0x8000001d341e7223 */ /* 0x080fe4000001001e */
[----:B------:R-:W2:Y:S04]  /*5390*/  LDL.LU R50, [R1+0x5c] ;  /* 0x00005c0001327983 */ /* 0x000ea80000300800 */
[----:B------:R-:W2:Y:S04]  /*53a0*/  LDL.LU R61, [R1+0x58] ;  /* 0x00005800013d7983 */ /* 0x000ea80000300800 */
[----:B------:R-:W2:Y:S01]  /*53b0*/  LDL.LU R52, [R1+0x3c] ;  /* 0x00003c0001347983 */ /* 0x000ea20000300800 */
[----:B---3--:R-:W-:-:S03]  /*53c0*/  FFMA.FTZ R49, R53, -R29, R49 ;  /* 0x8000001d35317223 */ /* 0x008fc60000010031 */
[----:B------:R-:W3:Y:S04]  /*53d0*/  LDL.LU R60, [R1+0x38] ;  /* 0x00003800013c7983 */ /* 0x000ee80000300800 */
[----:B------:R-:W3:Y:S04]  /*53e0*/  LDL.LU R59, [R1+0x2c] ;  /* 0x00002c00013b7983 */ /* 0x000ee80000300800 */
[----:B------:R-:W3:Y:S04]  /*53f0*/  LDL.LU R58, [R1+0x28] ;  /* 0x00002800013a7983 */ /* 0x000ee80000300800 */
[----:B------:R-:W3:Y:S04]  /*5400*/  LDL.LU R54, [R1+0x24] ;  /* 0x0000240001367983 */ /* 0x000ee80000300800 */
[----:B------:R-:W3:Y:S01]  /*5410*/  LDL.LU R53, [R1+0x14] ;  /* 0x0000140001357983 */ /* 0x000ee20000300800 */
[----:B----4-:R-:W-:-:S03]  /*5420*/  FFMA.FTZ R57, R5, -R29, R57 ;  /* 0x8000001d05397223 */ /* 0x010fc60000010039 */
[----:B------:R1:W5:Y:S01]  /*5430*/  LDL.LU R5, [R1+0xb8] ;  /* 0x0000b80001057983 */ /* 0x0003620000300800 */
[----:B--2---:R-:W-:-:S03]  /*5440*/  FFMA.FTZ R56, R4, -R29, R56 ;  /* 0x8000001d04387223 */ /* 0x004fc60000010038 */
        /* <DEDUP_REMOVED lines=10> */
[----:B------:R-:W2:Y:S01]  /*54f0*/  LDL.LU R52, [R1+0x9c] ;  /* 0x00009c0001347983 */ /* 0x000ea20000300800 */
[-C--:B------:R-:W-:Y:S01]  /*5500*/  FFMA.FTZ R35, R10, -R29.reuse, R35 ;  /* 0x8000001d0a237223 */ /* 0x080fe20000010023 */
[-C--:B------:R-:W-:Y:S01]  /*5510*/  FFMA.FTZ R47, R50, -R29.reuse, R47 ;  /* 0x8000001d322f7223 */ /* 0x080fe2000001002f */
[-C--:B------:R-:W-:Y:S01]  /*5520*/  FFMA.FTZ R42, R61, -R29.reuse, R42 ;  /* 0x8000001d3d2a7223 */ /* 0x080fe2000001002a */
[-C--:B---3--:R-:W-:Y:S01]  /*5530*/  FFMA.FTZ R41, R60, -R29.reuse, R41 ;  /* 0x8000001d3c297223 */ /* 0x088fe20000010029 */
        /* <DEDUP_REMOVED lines=52> */
[----:B------:R-:W-:Y:S01]  /*5880*/  F2FP.F16.F32.PACK_AB R21, R23, R22 ;  /* 0x000000161715723e */ /* 0x000fe200000000ff */
[----:B------:R-:W3:Y:S01]  /*5890*/  S2R R50, SR_TID.X ;  /* 0x0000000000327919 */ /* 0x000ee20000002100 */
[----:B------:R-:W-:Y:S01]  /*58a0*/  ULOP3.LUT UR4, UR4, 0x1, URZ, 0x3c, !UPT ;  /* 0x0000000104047892 */ /* 0x000fe2000f8e3cff */
[----:B0-----:R-:W-:Y:S01]  /*58b0*/  IADD3 R10, P0, PT, R28, UR6, RZ ;  /* 0x000000061c0a7c10 */ /* 0x001fe2000ff1e0ff */
[----:B------:R-:W-:Y:S01]  /*58c0*/  FFMA.FTZ R28, R17, -R29, R25 ;  /* 0x8000001d111c7223 */ /* 0x000fe20000010019 */
[----:B------:R-:W-:-:S03]  /*58d0*/  FMUL.FTZ R17, R9, R55 ;  /* 0x0000003709117220 */ /* 0x000fc60000410000 */
[C---:B------:R-:W-:Y:S01]  /*58e0*/  FMUL.FTZ R25, R9.reuse, R28 ;  /* 0x0000001c09197220 */ /* 0x040fe20000410000 */
[----:B------:R-:W-:Y:S01]  /*58f0*/  FMUL.FTZ R9, R9, R18 ;  /* 0x0000001209097220 */ /* 0x000fe20000410000 */
[----:B------:R-:W-:Y:S02]  /*5900*/  F2FP.F16.F32.PACK_AB R17, R44, R17 ;  /* 0x000000112c11723e */ /* 0x000fe400000000ff */
[----:B------:R-:W-:Y:S02]  /*5910*/  F2FP.F16.F32.PACK_AB R18, R46, R45 ;  /* 0x0000002d2e12723e */ /* 0x000fe400000000ff */
[----:B------:R-:W-:Y:S02]  /*5920*/  F2FP.F16.F32.PACK_AB R24, R25, R24 ;  /* 0x000000181918723e */ /* 0x000fe400000000ff */
[----:B--2---:R-:W-:Y:S02]  /*5930*/  IADD3.X R11, PT, PT, R52, UR7, RZ, P0, !PT ;  /* 0x00000007340b7c10 */ /* 0x004fe400087fe4ff */
[----:B------:R-:W-:-:S03]  /*5940*/  F2FP.F16.F32.PACK_AB R25, R9, R26 ;  /* 0x0000001a0919723e */ /* 0x000fc600000000ff */
        /* <DEDUP_REMOVED lines=9> */
.L_x_900:
        /* <DEDUP_REMOVED lines=10> */
[--C-:B-1----:R-:W-:Y:S01]  /*5a80*/  SHF.R.U32.HI R31, RZ, 0x5, R50.reuse ;  /* 0x00000005ff1f7819 */ /* 0x102fe20000011632 */
[----:B------:R-:W0:Y:S01]  /*5a90*/  S2UR UR9, SR_CgaCtaId ;  /* 0x00000000000979c3 */ /* 0x000e220000008800 */
[----:B------:R-:W-:Y:S01]  /*5aa0*/  SHF.R.U32.HI R28, RZ, 0x4, R50 ;  /* 0x00000004ff1c7819 */ /* 0x000fe20000011632 */
[----:B------:R-:W-:Y:S01]  /*5ab0*/  UISETP.LT.AND.EX UP0, UPT, UR17, URZ, UPT, UP0 ;  /* 0x000000ff1100728c */ /* 0x000fe2000bf01300 */
[----:B------:R-:W-:Y:S01]  /*5ac0*/  LOP3.LUT R30, RZ, R31, RZ, 0x33, !PT ;  /* 0x0000001fff1e7212 */ /* 0x000fe200078e33ff */
[----:B------:R-:W-:Y:S01]  /*5ad0*/  UMOV UR8, 0x400 ;  /* 0x0000040000087882 */ /* 0x000fe20000000000 */
[C---:B------:R-:W-:Y:S01]  /*5ae0*/  LOP3.LUT R27, R50.reuse, 0x1f, RZ, 0xc0, !PT ;  /* 0x0000001f321b7812 */ /* 0x040fe200078ec0ff */
[----:B------:R-:W-:Y:S01]  /*5af0*/  USEL UR7, UR16, 0x2, UP0 ;  /* 0x0000000210077887 */ /* 0x000fe20008000000 */
[C---:B------:R-:W-:Y:S01]  /*5b00*/  LOP3.LUT R40, R50.reuse, 0xf, RZ, 0xc0, !PT ;  /* 0x0000000f32287812 */ /* 0x040fe200078ec0ff */
[----:B------:R-:W-:Y:S01]  /*5b10*/  USEL UR4, UR17, URZ, UP0 ;  /* 0x000000ff11047287 */ /* 0x000fe20008000000 */
[----:B------:R-:W-:Y:S01]  /*5b20*/  SHF.L.U32 R25, R50, 0x1, RZ ;  /* 0x0000000132197819 */ /* 0x000fe200000006ff */
[----:B------:R-:W-:Y:S01]  /*5b30*/  USHF.L.U32 UR10, UR7, 0x6, URZ ;  /* 0x00000006070a7899 */ /* 0x000fe200080006ff */
[----:B------:R-:W-:Y:S01]  /*5b40*/  MOV R24, UR6 ;  /* 0x0000000600187c02 */ /* 0x000fe20008000f00 */
[----:B------:R-:W-:-:S04]  /*5b50*/  USHF.L.U64.HI UR7, UR7, 0x6, UR4 ;  /* 0x0000000607077899 */ /* 0x000fc80008010204 */
[----:B------:R-:W-:Y:S02]  /*5b60*/  IADD3 R30, P0, PT, R30, UR10, RZ ;  /* 0x0000000a1e1e7c10 */ /* 0x000fe4000ff1e0ff */
[----:B------:R-:W-:Y:S01]  /*5b70*/  MOV R29, UR7 ;  /* 0x00000007001d7c02 */ /* 0x000fe20008000f00 */
[----:B------:R-:W1:Y:S03]  /*5b80*/  LDCU.64 UR4, c[0x0][0x3d0] ;  /* 0x00007a00ff0477ac */ /* 0x000e660008000a00 */
[----:B------:R-:W-:Y:S01]  /*5b90*/  IADD3.X R29, PT, PT, R29, -0x1, RZ, P0, !PT ;  /* 0xffffffff1d1d7810 */ /* 0x000fe200007fe4ff */
[----:B0-----:R-:W-:-:S04]  /*5ba0*/  ULEA UR8, UR9, UR8, 0x18 ;  /* 0x0000000809087291 */ /* 0x001fc8000f8ec0ff */
[----:B-----5:R-:W-:Y:S02]  /*5bb0*/  IMAD.WIDE.U32 R2, R29, -0x77777777, RZ ;  /* 0x888888891d027825 */ /* 0x020fe400078e00ff */
        /* <DEDUP_REMOVED lines=8> */
[----:B------:R-:W-:-:S03]  /*5c40*/  LOP3.LUT R5, R28, 0x1e, RZ, 0xc0, !PT ;  /* 0x0000001e1c057812 */ /* 0x000fc600078ec0ff */
[----:B------:R-:W-:Y:S01]  /*5c50*/  IMAD.WIDE.U32.X R2, R29, -0x77777778, R6, P0 ;  /* 0x888888881d027825 */ /* 0x000fe200000e0406 */
[----:B------:R-:W-:-:S04]  /*5c60*/  LOP3.LUT R5, R5, 0x1f, R50, 0x78, !PT ;  /* 0x0000001f05057812 */ /* 0x000fc800078e7832 */
[----:B------:R-:W-:Y:S02]  /*5c70*/  SHF.R.U64 R44, R2, 0x3, R3 ;  /* 0x00000003022c7819 */ /* 0x000fe40000001203 */
[----:B------:R-:W-:Y:S02]  /*5c80*/  LEA R26, R5, R26, 0x2 ;  /* 0x0000001a051a7211 */ /* 0x000fe400078e10ff */
        /* <DEDUP_REMOVED lines=14> */
.L_x_924:
        /* <DEDUP_REMOVED lines=26> */
.L_x_917:
        /* <DEDUP_REMOVED lines=33> */
.L_x_916:
[----:B------:R-:W-:Y:S05]  /*6120*/  BSYNC.RECONVERGENT B1 ;  /* 0x0000000000017941 */ /* 0x000fea0003800200 */
.L_x_915:
        /* <DEDUP_REMOVED lines=25> */
.L_x_919:
[----:B------:R-:W-:Y:S05]  /*62c0*/  BSYNC.RECONVERGENT B1 ;  /* 0x0000000000017941 */ /* 0x000fea0003800200 */
.L_x_918:
        /* <DEDUP_REMOVED lines=28> */
.L_x_914:
[----:B------:R-:W-:Y:S05]  /*6490*/  BSYNC.RECONVERGENT B0 ;  /* 0x0000000000007941 */ /* 0x000fea0003800200 */
.L_x_913:
[----:B------:R0:W-:Y:S01]  /*64a0*/  STS [R26], R35 ;  /* 0x000000231a007388 */ /* 0x0001e20000000800 */
[----:B------:R-:W1:Y:S01]  /*64b0*/  LDC.64 R6, c[0x0][0x388] ;  /* 0x0000e200ff067b82 */ /* 0x000e620000000a00 */
[----:B------:R-:W-:Y:S02]  /*64c0*/  ISETP.NE.AND P1, PT, R40, 0xf, PT ;  /* 0x0000000f2800780c */ /* 0x000fe40003f25270 */
[----:B------:R0:W-:Y:S01]  /*64d0*/  STS [R26+0x780], R36 ;  /* 0x000780241a007388 */ /* 0x0001e20000000800 */
[----:B------:R-:W-:-:S04]  /*64e0*/  MOV R8, R28 ;  /* 0x0000001c00087202 */ /* 0x000fc80000000f00 */
[----:B------:R-:W2:Y:S08]  /*64f0*/  LDC.64 R4, c[0x0][0x390] ;  /* 0x0000e400ff047b82 */ /* 0x000eb00000000a00 */
[----:B0-----:R-:W-:Y:S06]  /*6500*/  BAR.SYNC.DEFER_BLOCKING 0x0 ;  /* 0x0000000000007b1d */ /* 0x001fec0000010000 */
.L_x_923:
        /* <DEDUP_REMOVED lines=32> */
.L_x_934:
        /* <DEDUP_REMOVED lines=10> */
.L_x_922:
[----:B------:R-:W-:Y:S05]  /*67b0*/  BSYNC.RECONVERGENT B0 ;  /* 0x0000000000007941 */ /* 0x000fea0003800200 */
.L_x_921:
        /* <DEDUP_REMOVED lines=9> */
.L_x_920:
        /* <DEDUP_REMOVED lines=8> */
.L_x_926:
[----:B------:R-:W-:Y:S05]  /*68d0*/  BSYNC B0 ;  /* 0x0000000000007941 */ /* 0x000fea0003800000 */
.L_x_925:
        /* <DEDUP_REMOVED lines=8> */
.L_x_927:
[----:B------:R-:W-:Y:S01]  /*6960*/  FADD.FTZ R12, R12, R9 ;  /* 0x000000090c0c7221 */ /* 0x000fe20000010000 */
[----:B------:R-:W-:-:S04]  /*6970*/  HFMA2 R19, -RZ, RZ, 0, 2.384185791015625e-07 ;  /* 0x00000004ff137431 */ /* 0x000fc800000001ff */
[----:B------:R-:W-:Y:S02]  /*6980*/  MOV R20, R12 ;  /* 0x0000000c00147202 */ /* 0x000fe40000000f00 */
[----:B------:R-:W-:-:S07]  /*6990*/  MOV R11, R18 ;  /* 0x00000012000b7202 */ /* 0x000fce0000000f00 */
[----:B------:R-:W-:Y:S05]  /*69a0*/  WARPSYNC.COLLECTIVE R17, `(.L_x_928) ;  /* 0x0000000011087348 */ /* 0x000fea0003c00000 */
[----:B------:R0:W1:Y:S02]  /*69b0*/  SHFL.BFLY P3, R18, R20, R19, R22 ;  /* 0x0c00001314127389 */ /* 0x0000640000060016 */
[----:B01----:R-:W-:Y:S05]  /*69c0*/  ENDCOLLECTIVE ;  /* 0x000000000000791b */ /* 0x003fea0003800000 */
.L_x_928:
[----:B------:R-:W-:-:S05]  /*69d0*/  FADD.FTZ R11, R11, R10 ;  /* 0x0000000a0b0b7221 */ /* 0x000fca0000010000 */
[----:B------:R-:W-:Y:S02]  /*69e0*/  MOV R20, R11 ;  /* 0x0000000b00147202 */ /* 0x000fe40000000f00 */
[----:B------:R-:W-:-:S07]  /*69f0*/  MOV R13, R18 ;  /* 0x00000012000d7202 */ /* 0x000fce0000000f00 */
[----:B------:R-:W-:Y:S05]  /*6a00*/  WARPSYNC.COLLECTIVE R17, `(.L_x_929) ;  /* 0x0000000011087348 */ /* 0x000fea0003c00000 */
[----:B------:R0:W1:Y:S02]  /*6a10*/  SHFL.BFLY P3, R18, R20, R19, R22 ;  /* 0x0c00001314127389 */ /* 0x0000640000060016 */
[----:B01----:R-:W-:Y:S05]  /*6a20*/  ENDCOLLECTIVE ;  /* 0x000000000000791b */ /* 0x003fea0003800000 */
.L_x_929:
[----:B------:R-:W-:Y:S01]  /*6a30*/  FADD.FTZ R13, R12, R13 ;  /* 0x0000000d0c0d7221 */ /* 0x000fe20000010000 */
[----:B------:R-:W-:-:S04]  /*6a40*/  HFMA2 R19, -RZ, RZ, 0, 1.1920928955078125e-07 ;  /* 0x00000002ff137431 */ /* 0x000fc800000001ff */
[----:B------:R-:W-:Y:S02]  /*6a50*/  MOV R20, R13 ;  /* 0x0000000d00147202 */ /* 0x000fe40000000f00 */
[----:B------:R-:W-:-:S07]  /*6a60*/  MOV R14, R18 ;  /* 0x00000012000e7202 */ /* 0x000fce0000000f00 */
[----:B------:R-:W-:Y:S05]  /*6a70*/  WARPSYNC.COLLECTIVE R17, `(.L_x_930) ;  /* 0x0000000011087348 */ /* 0x000fea0003c00000 */
[----:B------:R0:W1:Y:S02]  /*6a80*/  SHFL.BFLY P3, R18, R20, R19, R22 ;  /* 0x0c00001314127389 */ /* 0x0000640000060016 */
[----:B01----:R-:W-:Y:S05]  /*6a90*/  ENDCOLLECTIVE ;  /* 0x000000000000791b */ /* 0x003fea0003800000 */
.L_x_930:
[----:B------:R-:W-:-:S05]  /*6aa0*/  FADD.FTZ R14, R11, R14 ;  /* 0x0000000e0b0e7221 */ /* 0x000fca0000010000 */
[----:B------:R-:W-:Y:S02]  /*6ab0*/  MOV R20, R14 ;  /* 0x0000000e00147202 */ /* 0x000fe40000000f00 */
[----:B------:R-:W-:-:S07]  /*6ac0*/  MOV R16, R18 ;  /* 0x0000001200107202 */ /* 0x000fce0000000f00 */
[----:B------:R-:W-:Y:S05]  /*6ad0*/  WARPSYNC.COLLECTIVE R17, `(.L_x_931) ;  /* 0x0000000011087348 */ /* 0x000fea0003c00000 */
[----:B------:R0:W1:Y:S02]  /*6ae0*/  SHFL.BFLY P3, R18, R20, R19, R22 ;  /* 0x0c00001314127389 */ /* 0x0000640000060016 */
[----:B01----:R-:W-:Y:S05]  /*6af0*/  ENDCOLLECTIVE ;  /* 0x000000000000791b */ /* 0x003fea0003800000 */
.L_x_931:
[----:B------:R-:W-:Y:S01]  /*6b00*/  FADD.FTZ R16, R13, R16 ;  /* 0x000000100d107221 */ /* 0x000fe20000010000 */
[----:B------:R-:W-:-:S04]  /*6b10*/  HFMA2 R19, -RZ, RZ, 0, 5.9604644775390625e-08 ;  /* 0x00000001ff137431 */ /* 0x000fc800000001ff */
[----:B------:R-:W-:Y:S02]  /*6b20*/  MOV R20, R16 ;  /* 0x0000001000147202 */ /* 0x000fe40000000f00 */
[----:B------:R-:W-:-:S07]  /*6b30*/  MOV R9, R18 ;  /* 0x0000001200097202 */ /* 0x000fce0000000f00 */
[----:B------:R-:W-:Y:S05]  /*6b40*/  WARPSYNC.COLLECTIVE R17, `(.L_x_932) ;  /* 0x0000000011087348 */ /* 0x000fea0003c00000 */
[----:B------:R0:W1:Y:S02]  /*6b50*/  SHFL.BFLY P3, R18, R20, R19, R22 ;  /* 0x0c00001314127389 */ /* 0x0000640000060016 */
[----:B01----:R-:W-:Y:S05]  /*6b60*/  ENDCOLLECTIVE ;  /* 0x000000000000791b */ /* 0x003fea0003800000 */
.L_x_932:
[----:B------:R-:W-:-:S05]  /*6b70*/  FADD.FTZ R9, R14, R9 ;  /* 0x000000090e097221 */ /* 0x000fca0000010000 */
[----:B------:R-:W-:Y:S02]  /*6b80*/  MOV R20, R9 ;  /* 0x0000000900147202 */ /* 0x000fe40000000f00 */
[----:B------:R-:W-:-:S07]  /*6b90*/  MOV R15, R18 ;  /* 0x00000012000f7202 */ /* 0x000fce0000000f00 */
[----:B------:R-:W-:Y:S05]  /*6ba0*/  WARPSYNC.COLLECTIVE R17, `(.L_x_933) ;  /* 0x0000000011087348 */ /* 0x000fea0003c00000 */
[----:B------:R0:W1:Y:S02]  /*6bb0*/  SHFL.BFLY P3, R18, R20, R19, R22 ;  /* 0x0c00001314127389 */ /* 0x0000640000060016 */
[----:B01----:R-:W-:Y:S05]  /*6bc0*/  ENDCOLLECTIVE ;  /* 0x000000000000791b */ /* 0x003fea0003800000 */
.L_x_933:
[----:B------:R-:W-:Y:S01]  /*6bd0*/  FADD.FTZ R15, R16, R15 ;  /* 0x0000000f100f7221 */ /* 0x000fe20000010000 */
[----:B------:R-:W-:Y:S01]  /*6be0*/  MOV R10, R18 ;  /* 0x00000012000a7202 */ /* 0x000fe20000000f00 */
[----:B------:R-:W-:Y:S06]  /*6bf0*/  BRA `(.L_x_934) ;  /* 0xfffffff800c47947 */ /* 0x000fec000383ffff */
.L_x_935:
        /* <DEDUP_REMOVED lines=16> */
.L_x_1114:


//--------------------- .text._ZN13group_norm_v214gn_cuda_kernelI6__halfLi480ELi3ELi32ELi60ELi1024ELb0ELi8ELi960ELi960ELi4ELb1ELi2ELb0ELb0ENS_16CompileConditionILi1000EEEEEvPT_PKS4_S7_S7_flPfS8_Pj --------------------------
	.section	.text._ZN13group_norm_v214gn_cuda_kernelI6__halfLi480ELi3ELi32ELi60ELi1024ELb0ELi8ELi960ELi960ELi4ELb1ELi2ELb0ELb0ENS_16CompileConditionILi1000EEEEEvPT_PKS4_S7_S7_flPfS8_Pj,"ax",@progbits
	.align	128
        .global         _ZN13group_norm_v214gn_cuda_kernelI6__halfLi480ELi3ELi32ELi60ELi1024ELb0ELi8ELi960ELi960ELi4ELb1ELi2ELb0ELb0ENS_16CompileConditionILi1000EEEEEvPT_PKS4_S7_S7_flPfS8_Pj
        .type           _ZN13group_norm_v214gn_cuda_kernelI6__halfLi480ELi3ELi32ELi60ELi1024ELb0ELi8ELi960ELi960ELi4ELb1ELi2ELb0ELb0ENS_16CompileConditionILi1000EEEEEvPT_PKS4_S7_S7_flPfS8_Pj,@function
        .size           _ZN13group_norm_v214gn_cuda_kernelI6__halfLi480ELi3ELi32ELi60ELi1024ELb0ELi8ELi960ELi960ELi4ELb1ELi2ELb0ELb0ENS_16CompileConditionILi1000EEEEEvPT_PKS4_S7_S7_flPfS8_Pj,(.L_x_1115 - _ZN13group_norm_v214gn_cuda_kernelI6__halfLi480ELi3ELi32ELi60ELi1024ELb0ELi8ELi960ELi960ELi4ELb1ELi2ELb0ELb0ENS_16CompileConditionILi1000EEEEEvPT_PKS4_S7_S7_flPfS8_Pj)
        .other          _ZN13group_norm_v214gn_cuda_kernelI6__halfLi480ELi3ELi32ELi60ELi1024ELb0ELi8ELi960ELi960ELi4ELb1ELi2ELb0ELb0ENS_16CompileConditionILi1000EEEEEvPT_PKS4_S7_S7_flPfS8_Pj,@"STO_CUDA_ENTRY STV_DEFAULT"
_ZN13group_norm_v214gn_cuda_kernelI6__halfLi480ELi3ELi32ELi60ELi1024ELb0ELi8ELi960ELi960ELi4ELb1ELi2ELb0ELb0ENS_16CompileConditionILi1000EEEEEvPT_PKS4_S7_S7_flPfS8_Pj:
.text._ZN13group_norm_v214gn_cuda_kernelI6__halfLi480ELi3ELi32ELi60ELi1024ELb0ELi8ELi960ELi960ELi4ELb1ELi2ELb0ELb0ENS_16CompileConditionILi1000EEEEEvPT_PKS4_S7_S7_flPfS8_Pj:
        /* <DEDUP_REMOVED lines=9> */
[----:B------:R-:W2:Y:S07]  /*0090*/  LDCU.64 UR8, c[0x0][0x358] ;  /* 0x00006b00ff0877ac */ /* 0x000eae0008000a00 */
[----:B------:R-:W3:Y:S01]  /*00a0*/  LDC.64 R14, c[0x0][0x398] ;  /* 0x0000e600ff0e7b82 */ /* 0x000ee20000000a00 */
[----:B------:R-:W4:Y:S01]  /*00b0*/  S2R R33, SR_CgaCtaId ;  /* 0x0000000000217919 */ /* 0x000f220000008800 */
[----:B------:R-:W4:Y:S06]  /*00c0*/  S2R R9, SR_CTAID.X ;  /* 0x0000000000097919 */ /* 0x000f2c0000002500 */
[----:B------:R-:W4:Y:S01]  /*00d0*/  LDC.64 R4, c[0x0][0x3b0] ;  /* 0x0000ec00ff047b82 */ /* 0x000f220000000a00 */
[----:B0-----:R-:W-:-:S05]  /*00e0*/  LOP3.LUT R0, R10, 0xffff, RZ, 0xc0, !PT ;  /* 0x0000ffff0a007812 */ /* 0x001fca00078ec0ff */
[----:B------:R-:W-:-:S05]  /*00f0*/  IMAD R0, R0, 0x8889, RZ ;  /* 0x0000888900007824 */ /* 0x000fca00078e02ff */
[----:B------:R-:W-:-:S04]  /*0100*/  SHF.R.U32.HI R34, RZ, 0x17, R0 ;  /* 0x00000017ff227819 */ /* 0x000fc80000011600 */
[----:B------:R-:W-:-:S05]  /*0110*/  PRMT R0, R34, 0x9910, RZ ;  /* 0x0000991022007816 */ /* 0x000fca00000000ff */
[----:B------:R-:W-:-:S05]  /*0120*/  IMAD R0, R0, 0xf0, RZ ;  /* 0x000000f000007824 */ /* 0x000fca00078e02ff */
[----:B------:R-:W-:-:S04]  /*0130*/  IADD3 R0, PT, PT, RZ, -R0, RZ ;  /* 0x80000000ff007210 */ /* 0x000fc80007ffe0ff */
[----:B------:R-:W-:Y:S02]  /*0140*/  PRMT R3, R0, 0x7710, RZ ;  /* 0x0000771000037816 */ /* 0x000fe400000000ff */
[----:B------:R-:W-:Y:S02]  /*0150*/  LOP3.LUT R0, R8, 0x1, RZ, 0xc0, !PT ;  /* 0x0000000108007812 */ /* 0x000fe400078ec0ff */
[----:B------:R-:W-:-:S04]  /*0160*/  IADD3 R3, PT, PT, R3, R10, RZ ;  /* 0x0000000a03037210 */ /* 0x000fc80007ffe0ff */
[----:B------:R-:W-:-:S05]  /*0170*/  LOP3.LUT R7, R3, 0xffff, RZ, 0xc0, !PT ;  /* 0x0000ffff03077812 */ /* 0x000fca00078ec0ff */
[----:B------:R-:W-:-:S05]  /*0180*/  IMAD R0, R0, 0xf0, R7 ;  /* 0x000000f000007824 */ /* 0x000fca00078e0207 */
[----:B------:R-:W-:-:S05]  /*0190*/  SHF.L.U32 R32, R0, 0x2, RZ ;  /* 0x0000000200207819 */ /* 0x000fca00000006ff */
[----:B-1----:R-:W-:-:S04]  /*01a0*/  IMAD.WIDE.U32 R16, R32, 0x2, R16 ;  /* 0x0000000220107825 */ /* 0x002fc800078e0010 */
[----:B---3--:R-:W-:Y:S02]  /*01b0*/  IMAD.WIDE.U32 R14, R32, 0x2, R14 ;  /* 0x00000002200e7825 */ /* 0x008fe400078e000e */
[----:B--2---:R-:W5:Y:S04]  /*01c0*/  LDG.E.64.CONSTANT R16, desc[UR8][R16.64] ;  /* 0x0000000810107981 */ /* 0x004f68000c1e9b00 */
[----:B------:R-:W5:Y:S01]  /*01d0*/  LDG.E.64.CONSTANT R14, desc[UR8][R14.64] ;  /* 0x000000080e0e7981 */ /* 0x000f62000c1e9b00 */
[----:B------:R-:W-:Y:S01]  /*01e0*/  MOV R0, 0x400 ;  /* 0x0000040000007802 */ /* 0x000fe20000000f00 */
[----:B------:R-:W-:Y:S01]  /*01f0*/  UMOV UR4, URZ ;  /* 0x000000ff00047c82 */ /* 0x000fe20008000000 */
[----:B----4-:R-:W-:Y:S02]  /*0200*/  ISETP.EQ.U32.AND P1, PT, R4, RZ, PT ;  /* 0x000000ff0400720c */ /* 0x010fe40003f22070 */
[----:B------:R-:W-:-:S02]  /*0210*/  IADD3 R6, PT, PT, R0, 0x1680, RZ ;  /* 0x0000168000067810 */ /* 0x000fc40007ffe0ff */
[C---:B------:R-:W-:Y:S02]  /*0220*/  LEA R3, R33.reuse, R0, 0x18 ;  /* 0x0000000021037211 */ /* 0x040fe400078ec0ff */
[----:B------:R-:W-:Y:S02]  /*0230*/  LEA R33, R33, R6, 0x18 ;  /* 0x0000000621217211 */ /* 0x000fe400078ec0ff */
[----:B------:R-:W-:Y:S01]  /*0240*/  LOP3.LUT R6, R32, 0xffff, RZ, 0xc0, !PT ;  /* 0x0000ffff20067812 */ /* 0x000fe200078ec0ff */
[----:B------:R-:W-:Y:S01]  /*0250*/  IMAD R3, R7, 0x18, R3 ;  /* 0x0000001807037824 */ /* 0x000fe200078e0203 */
[----:B------:R-:W-:Y:S02]  /*0260*/  SHF.L.U32 R0, R8, 0x4, RZ ;  /* 0x0000000408007819 */ /* 0x000fe400000006ff */
[C---:B------:R-:W-:Y:S02]  /*0270*/  SHF.L.U32 R4, R9.reuse, 0x3, RZ ;  /* 0x0000000309047819 */ /* 0x040fe400000006ff */
[----:B------:R-:W-:Y:S01]  /*0280*/  LOP3.LUT P0, RZ, R9, 0x7f, RZ, 0xc0, !PT ;  /* 0x0000007f09ff7812 */ /* 0x000fe2000780c0ff */
[----:B------:R-:W-:Y:S01]  /*0290*/  IMAD R9, R6, 0x889, RZ ;  /* 0x0000088906097824 */ /* 0x000fe200078e02ff */
[----:B------:R-:W-:-:S02]  /*02a0*/  LOP3.LUT R0, R0, 0x10, RZ, 0xc0, !PT ;  /* 0x0000001000007812 */ /* 0x000fc400078ec0ff */
[----:B------:R-:W-:Y:S02]  /*02b0*/  LOP3.LUT R31, R4, 0x3f8, RZ, 0xc0, !PT ;  /* 0x000003f8041f7812 */ /* 0x000fe400078ec0ff */
[----:B------:R-:W-:Y:S02]  /*02c0*/  ISETP.EQ.OR.EX P0, PT, R5, RZ, P0, P1 ;  /* 0x000000ff0500720c */ /* 0x000fe40000702710 */
[----:B------:R-:W-:Y:S02]  /*02d0*/  LEA.HI R0, R9, -R0, RZ, 0xf ;  /* 0x8000000009007211 */ /* 0x000fe400078f78ff */
[C---:B------:R-:W-:Y:S02]  /*02e0*/  IADD3 R31, PT, PT, R34.reuse, R31, RZ ;  /* 0x0000001f221f7210 */ /* 0x040fe40007ffe0ff */
[----:B------:R-:W-:Y:S01]  /*02f0*/  LEA R34, R34, R3, 0x3 ;  /* 0x0000000322227211 */ /* 0x000fe200078e18ff */
[----:B------:R-:W-:Y:S01]  /*0300*/  HFMA2 R3, -RZ, RZ, 0, 0 ;  /* 0x00000000ff037431 */ /* 0x000fe200000001ff */
[----:B------:R-:W-:-:S02]  /*0310*/  ISETP.GT.U32.OR P0, PT, R10, 0xf, P0 ;  /* 0x0000000f0a00780c */ /* 0x000fc40000704470 */
[----:B------:R-:W-:-:S11]  /*0320*/  LEA R33, R0, R33, 0x3 ;  /* 0x0000002100217211 */ /* 0x000fd600078e18ff */
.L_x_948:
[----:B0-----:R-:W0:Y:S01]  /*0330*/  LDCU.64 UR6, c[0x0][0x388] ;  /* 0x00007100ff0677ac */ /* 0x001e220008000a00 */
[----:B------:R-:W-:Y:S01]  /*0340*/  MOV R4, R32 ;  /* 0x0000002000047202 */ /* 0x000fe20000000f00 */
[----:B------:R-:W-:Y:S01]  /*0350*/  IMAD R9, R31, 0x780, RZ ;  /* 0x000007801f097824 */ /* 0x000fe200078e02ff */
[----:B------:R-:W-:Y:S01]  /*0360*/  MOV R5, RZ ;  /* 0x000000ff00057202 */ /* 0x000fe20000000f00 */
[----:B------:R-:W-:Y:S02]  /*0370*/  IMAD R7, R3, 0x1e0000, RZ ;  /* 0x001e000003077824 */ /* 0x000fe400078e02ff */
[----:B------:R-:W-:-:S03]  /*0380*/  IMAD.WIDE.U32 R4, R2, 0x1e0000, R4 ;  /* 0x001e000002047825 */ /* 0x000fc600078e0004 */
        /* <DEDUP_REMOVED lines=8> */
[----:B------:R0:W4:Y:S04]  /*0410*/  LDG.E.64.CONSTANT R10, desc[UR8][R8.64+0x3c00] ;  /* 0x003c0008080a7981 */ /* 0x000128000c1e9b00 */
[----:B------:R-:W4:Y:S01]  /*0420*/  LDG.E.64.CONSTANT R18, desc[UR8][R8.64+0x5a00] ;  /* 0x005a000808127981 */ /* 0x000f22000c1e9b00 */
[----:B------:R-:W-:Y:S01]  /*0430*/  BSSY.RECONVERGENT B0, `(.L_x_936) ;  /* 0x00000ac000007945 */ /* 0x000fe20003800200 */
[----:B------:R-:W1:Y:S02]  /*0440*/  S2R R29, SR_TID.X ;  /* 0x00000000001d7919 */ /* 0x000e640000002100 */
[----:B-1----:R-:W-:Y:S01]  /*0450*/  ISETP.GT.U32.AND P1, PT, R29, 0x1f, PT ;  /* 0x0000001f1d00780c */ /* 0x002fe20003f24070 */
[----:B--2---:R-:W-:-:S02]  /*0460*/  HADD2.F32 R0, -RZ, R26.H0_H0 ;  /* 0x2000001aff007230 */ /* 0x004fc40000004100 */
[----:B------:R-:W-:Y:S02]  /*0470*/  HADD2.F32 R26, -RZ, R26.H1_H1 ;  /* 0x3000001aff1a7230 */ /* 0x000fe40000004100 */
[--C-:B------:R-:W-:Y:S02]  /*0480*/  HADD2.F32 R25, -RZ, R27.reuse.H0_H0 ;  /* 0x2000001bff197230 */ /* 0x100fe40000004100 */
[----:B------:R-:W-:Y:S01]  /*0490*/  FADD.FTZ R5, RZ, R0 ;  /* 0x00000000ff057221 */ /* 0x000fe20000010000 */
[----:B------:R-:W-:Y:S01]  /*04a0*/  FFMA.FTZ R13, R0, R0, RZ ;  /* 0x00000000000d7223 */ /* 0x000fe200000100ff */
[----:B------:R-:W-:Y:S02]  /*04b0*/  HADD2.F32 R4, -RZ, R27.H1_H1 ;  /* 0x3000001bff047230 */ /* 0x000fe40000004100 */
[----:B------:R-:W-:Y:S01]  /*04c0*/  FADD.FTZ R12, R5, R26 ;  /* 0x0000001a050c7221 */ /* 0x000fe20000010000 */
[----:B------:R-:W-:Y:S01]  /*04d0*/  FFMA.FTZ R20, R26, R26, R13 ;  /* 0x0000001a1a147223 */ /* 0x000fe2000001000d */
[----:B---3--:R-:W-:-:S02]  /*04e0*/  HADD2.F32 R28, -RZ, R6.H0_H0 ;  /* 0x20000006ff1c7230 */ /* 0x008fc40000004100 */
[----:B------:R-:W-:Y:S01]  /*04f0*/  FADD.FTZ R5, R12, R25 ;  /* 0x000000190c057221 */ /* 0x000fe20000010000 */
[----:B------:R-:W-:Y:S01]  /*0500*/  FFMA.FTZ R13, R25, R25, R20 ;  /* 0x00000019190d7223 */ /* 0x000fe20000010014 */
[----:B------:R-:W-:Y:S02]  /*0510*/  HADD2.F32 R27, -RZ, R6.H1_H1 ;  /* 0x30000006ff1b7230 */ /* 0x000fe40000004100 */
[----:B------:R-:W-:Y:S01]  /*0520*/  FADD.FTZ R5, R5, R4 ;  /* 0x0000000405057221 */ /* 0x000fe20000010000 */
[----:B------:R-:W-:Y:S01]  /*0530*/  FFMA.FTZ R13, R4, R4, R13 ;  /* 0x00000004040d7223 */ /* 0x000fe2000001000d */
[----:B----4-:R-:W-:Y:S02]  /*0540*/  HADD2.F32 R24, -RZ, R19.H1_H1 ;  /* 0x30000013ff187230 */ /* 0x010fe40000004100 */
[----:B------:R-:W-:Y:S01]  /*0550*/  FADD.FTZ R6, R5, R28 ;  /* 0x0000001c05067221 */ /* 0x000fe20000010000 */
[----:B0-----:R-:W-:Y:S01]  /*0560*/  FFMA.FTZ R8, R28, R28, R13 ;  /* 0x0000001c1c087223 */ /* 0x001fe2000001000d */
[----:B------:R-:W-:-:S02]  /*0570*/  HADD2.F32 R5, -RZ, R7.H0_H0 ;  /* 0x20000007ff057230 */ /* 0x000fc40000004100 */
[----:B------:R-:W-:Y:S01]  /*0580*/  FADD.FTZ R12, R6, R27 ;  /* 0x0000001b060c7221 */ /* 0x000fe20000010000 */
[----:B------:R-:W-:Y:S01]  /*0590*/  FFMA.FTZ R8, R27, R27, R8 ;  /* 0x0000001b1b087223 */ /* 0x000fe20000010008 */
[----:B------:R-:W-:Y:S02]  /*05a0*/  HADD2.F32 R6, -RZ, R7.H1_H1 ;  /* 0x30000007ff067230 */ /* 0x000fe40000004100 */
[----:B------:R-:W-:Y:S01]  /*05b0*/  FADD.FTZ R9, R12, R5 ;  /* 0x000000050c097221 */ /* 0x000fe20000010000 */
[----:B------:R-:W-:Y:S01]  /*05c0*/  FFMA.FTZ R13, R5, R5, R8 ;  /* 0x00000005050d7223 */ /* 0x000fe20000010008 */
[--C-:B------:R-:W-:Y:S02]  /*05d0*/  HADD2.F32 R7, -RZ, R10.reuse.H0_H0 ;  /* 0x2000000aff077230 */ /* 0x100fe40000004100 */
[----:B------:R-:W-:Y:S01]  /*05e0*/  FADD.FTZ R12, R9, R6 ;  /* 0x00000006090c7221 */ /* 0x000fe20000010000 */
[----:B------:R-:W-:Y:S01]  /*05f0*/  FFMA.FTZ R20, R6, R6, R13 ;  /* 0x0000000606147223 */ /* 0x000fe2000001000d */
[----:B------:R-:W-:-:S02]  /*0600*/  HADD2.F32 R8, -RZ, R10.H1_H1 ;  /* 0x3000000aff087230 */ /* 0x000fc40000004100 */
[----:B------:R-:W-:Y:S01]  /*0610*/  FADD.FTZ R13, R12, R7 ;  /* 0x000000070c0d7221 */ /* 0x000fe20000010000 */
[----:B------:R-:W-:Y:S01]  /*0620*/  FFMA.FTZ R21, R7, R7, R20 ;  /* 0x0000000707157223 */ /* 0x000fe20000010014 */
[--C-:B------:R-:W-:Y:S02]  /*0630*/  HADD2.F32 R9, -RZ, R11.reuse.H0_H0 ;  /* 0x2000000bff097230 */ /* 0x100fe40000004100 */
[----:B------:R-:W-:Y:S01]  /*0640*/  FADD.FTZ R12, R13, R8 ;  /* 0x000000080d0c7221 */ /* 0x000fe20000010000 */
[----:B------:R-:W-:Y:S01]  /*0650*/  FFMA.FTZ R20, R8, R8, R21 ;  /* 0x0000000808147223 */ /* 0x000fe20000010015 */
[----:B------:R-:W-:Y:S02]  /*0660*/  HADD2.F32 R10, -RZ, R11.H1_H1 ;  /* 0x3000000bff0a7230 */ /* 0x000fe40000004100 */
[----:B------:R-:W-:Y:S01]  /*0670*/  FADD.FTZ R13, R12, R9 ;  /* 0x000000090c0d7221 */ /* 0x000fe20000010000 */
[----:B------:R-:W-:Y:S01]  /*0680*/  FFMA.FTZ R21, R9, R9, R20 ;  /* 0x0000000909157223 */ /* 0x000fe20000010014 */
[----:B------:R-:W-:-:S02]  /*0690*/  HADD2.F32 R11, -RZ, R18.H0_H0 ;  /* 0x20000012ff0b7230 */ /* 0x000fc40000004100 */
[----:B------:R-:W-:Y:S01]  /*06a0*/  FADD.FTZ R20, R13, R10 ;  /* 0x0000000a0d147221 */ /* 0x000fe20000010000 */
[----:B------:R-:W-:Y:S01]  /*06b0*/  FFMA.FTZ R22, R10, R10, R21 ;  /* 0x0000000a0a167223 */ /* 0x000fe20000010015 */
[----:B------:R-:W-:Y:S02]  /*06c0*/  HADD2.F32 R12, -RZ, R18.H1_H1 ;  /* 0x30000012ff0c7230 */ /* 0x000fe40000004100 */
[----:B------:R-:W-:Y:S01]  /*06d0*/  FADD.FTZ R21, R20, R11 ;  /* 0x0000000b14157221 */ /* 0x000fe20000010000 */
[----:B------:R-:W-:Y:S01]  /*06e0*/  FFMA.FTZ R23, R11, R11, R22 ;  /* 0x0000000b0b177223 */ /* 0x000fe20000010016 */
[----:B------:R-:W-:Y:S02]  /*06f0*/  HADD2.F32 R13, -RZ, R19.H0_H0 ;  /* 0x20000013ff0d7230 */ /* 0x000fe40000004100 */
[----:B------:R-:W-:Y:S01]  /*0700*/  FADD.FTZ R18, R21, R12 ;  /* 0x0000000c15127221 */ /* 0x000fe20000010000 */
[----:B------:R-:W-:Y:S01]  /*0710*/  FFMA.FTZ R20, R12, R12, R23 ;  /* 0x0000000c0c147223 */ /* 0x000fe20000010017 */
[----:B------:R-:W-:-:S02]  /*0720*/  CS2R R22, SRZ ;  /* 0x0000000000167805 */ /* 0x000fc4000001ff00 */
[----:B------:R-:W-:Y:S01]  /*0730*/  FADD.FTZ R19, R18, R13 ;  /* 0x0000000d12137221 */ /* 0x000fe20000010000 */
[----:B------:R-:W-:-:S03]  /*0740*/  FFMA.FTZ R21, R13, R13, R20 ;  /* 0x0000000d0d157223 */ /* 0x000fc60000010014 */
[----:B------:R-:W-:Y:S01]  /*0750*/  FADD.FTZ R18, R19, R24 ;  /* 0x0000001813127221 */ /* 0x000fe20000010000 */
[----:B------:R-:W-:-:S05]  /*0760*/  FFMA.FTZ R19, R24, R24, R21 ;  /* 0x0000001818137223 */ /* 0x000fca0000010015 */
[----:B------:R0:W-:Y:S01]  /*0770*/  STS.64 [R34], R18 ;  /* 0x0000001222007388 */ /* 0x0001e20000000a00 */
[----:B------:R-:W-:Y:S06]  /*0780*/  BAR.SYNC.DEFER_BLOCKING 0x0 ;  /* 0x0000000000007b1d */ /* 0x000fec0000010000 */
[----:B------:R-:W-:Y:S05]  /*0790*/  @P1 BRA `(.L_x_937) ;  /* 0x0000000400d41947 */ /* 0x000fea0003800000 */
[----:B0-----:R-:W0:Y:S01]  /*07a0*/  S2R R19, SR_CTAID.Y ;  /* 0x0000000000137919 */ /* 0x001e220000002600 */
[----:B------:R-:W-:Y:S01]  /*07b0*/  MOV R23, 0x400 ;  /* 0x0000040000177802 */ /* 0x000fe20000000f00 */
[----:B------:R-:W1:Y:S01]  /*07c0*/  S2R R18, SR_TID.X ;  /* 0x0000000000127919 */ /* 0x000e620000002100 */
[----:B------:R-:W2:Y:S01]  /*07d0*/  S2R R36, SR_CgaCtaId ;  /* 0x0000000000247919 */ /* 0x000ea20000008800 */
[C---:B0-----:R-:W-:Y:S02]  /*07e0*/  SHF.L.U32 R20, R19.reuse, 0x4, RZ ;  /* 0x0000000413147819 */ /* 0x041fe400000006ff */
[----:B------:R-:W-:Y:S02]  /*07f0*/  LOP3.LUT R19, R19, 0x1, RZ, 0xc0, !PT ;  /* 0x0000000113137812 */ /* 0x000fe400078ec0ff */
[----:B------:R-:W-:Y:S02]  /*0800*/  LOP3.LUT R21, R20, 0x10, RZ, 0xc0, !PT ;  /* 0x0000001014157812 */ /* 0x000fe400078ec0ff */
[C---:B-1----:R-:W-:Y:S01]  /*0810*/  SHF.L.U32 R29, R18.reuse, 0x3, RZ ;  /* 0x00000003121d7819 */ /* 0x042fe200000006ff */
[----:B------:R-:W-:Y:S01]  /*0820*/  IMAD R19, R19, 0x3c0, RZ ;  /* 0x000003c013137824 */ /* 0x000fe200078e02ff */
[----:B------:R-:W-:-:S02]  /*0830*/  LEA.HI R22, R18, R21, RZ, 0x1f ;  /* 0x0000001512167211 */ /* 0x000fc400078ff8ff */
[----:B--2---:R-:W-:Y:S02]  /*0840*/  LEA R23, R36, R23, 0x18 ;  /* 0x0000001724177211 */ /* 0x004fe400078ec0ff */
[----:B------:R-:W-:Y:S01]  /*0850*/  LOP3.LUT R29, R29, 0x8, RZ, 0xc0, !PT ;  /* 0x000000081d1d7812 */ /* 0x000fe200078ec0ff */
[----:B------:R-:W-:-:S05]  /*0860*/  IMAD R22, R22, 0x3c, -R19 ;  /* 0x0000003c16167824 */ /* 0x000fca00078e0a13 */
[----:B------:R-:W-:Y:S02]  /*0870*/  SHF.R.U32.HI R20, RZ, 0x2, R22 ;  /* 0x00000002ff147819 */ /* 0x000fe40000011616 */
[----:B------:R-:W-:-:S03]  /*0880*/  IADD3 R19, PT, PT, R22, 0x4, RZ ;  /* 0x0000000416137810 */ /* 0x000fc60007ffe0ff */
[----:B------:R-:W-:Y:S01]  /*0890*/  IMAD R20, R20, 0x18, R23 ;  /* 0x0000001814147824 */ /* 0x000fe200078e0217 */
[----:B------:R-:W-:-:S04]  /*08a0*/  SHF.R.U32.HI R18, RZ, 0x2, R19 ;  /* 0x00000002ff127819 */ /* 0x000fc80000011613 */
[----:B------:R-:W-:Y:S01]  /*08b0*/  IADD3 R36, PT, PT, R20, R29, RZ ;  /* 0x0000001d14247210 */ /* 0x000fe20007ffe0ff */
[----:B------:R-:W-:-:S05]  /*08c0*/  IMAD R18, R18, 0x18, R23 ;  /* 0x0000001812127824 */ /* 0x000fca00078e0217 */
[----:B------:R-:W-:Y:S02]  /*08d0*/  IADD3 R21, PT, PT, R29, R18, RZ ;  /* 0x000000121d157210 */ /* 0x000fe40007ffe0ff */
[----:B------:R-:W0:Y:S04]  /*08e0*/  LDS.64 R18, [R36] ;  /* 0x0000000024127984 */ /* 0x000e280000000a00 */
[----:B------:R-:W1:Y:S01]  /*08f0*/  LDS.64 R20, [R21] ;  /* 0x0000000015147984 */ /* 0x000e620000000a00 */
[----:B0-----:R-:W-:Y:S01]  /*0900*/  FADD.FTZ R35, RZ, R18 ;  /* 0x00000012ff237221 */ /* 0x001fe20000010000 */
[----:B------:R-:W-:-:S03]  /*0910*/  IADD3 R18, PT, PT, R22, 0x8, RZ ;  /* 0x0000000816127810 */ /* 0x000fc60007ffe0ff */
[----:B-1----:R-:W-:Y:S01]  /*0920*/  FADD.FTZ R35, R35, R20 ;  /* 0x0000001423237221 */ /* 0x002fe20000010000 */
        /* <DEDUP_REMOVED lines=71> */
[----:B------:R-:W-:Y:S01]  /*0da0*/  FADD.FTZ R36, R20, R19 ;  /* 0x0000001314247221 */ /* 0x000fe20000010000 */
[C---:B------:R-:W-:Y:S02]  /*0db0*/  IADD3 R20, PT, PT, R22.reuse, 0x34, RZ ;  /* 0x0000003416147810 */ /* 0x040fe40007ffe0ff */
[----:B------:R-:W-:Y:S02]  /*0dc0*/  SHF.R.U32.HI R18, RZ, 0x2, R18 ;  /* 0x00000002ff127819 */ /* 0x000fe40000011612 */
[----:B------:R-:W-:Y:S02]  /*0dd0*/  SHF.R.U32.HI R20, RZ, 0x2, R20 ;  /* 0x00000002ff147819 */ /* 0x000fe40000011614 */
[----:B------:R-:W-:Y:S01]  /*0de0*/  IADD3 R22, PT, PT, R22, 0x38, RZ ;  /* 0x0000003816167810 */ /* 0x000fe20007ffe0ff */
[----:B------:R-:W-:-:S02]  /*0df0*/  IMAD R18, R18, 0x18, R23 ;  /* 0x0000001812127824 */ /* 0x000fc400078e0217 */
[--C-:B------:R-:W-:Y:S01]  /*0e00*/  IMAD R20, R20, 0x18, R23.reuse ;  /* 0x0000001814147824 */ /* 0x100fe200078e0217 */
[----:B------:R-:W-:Y:S02]  /*0e10*/  SHF.R.U32.HI R22, RZ, 0x2, R22 ;  /* 0x00000002ff167819 */ /* 0x000fe40000011616 */
[C---:B------:R-:W-:Y:S02]  /*0e20*/  IADD3 R18, PT, PT, R29.reuse, R18, RZ ;  /* 0x000000121d127210 */ /* 0x040fe40007ffe0ff */
[----:B------:R-:W-:Y:S01]  /*0e30*/  IADD3 R20, PT, PT, R29, R20, RZ ;  /* 0x000000141d147210 */ /* 0x000fe20007ffe0ff */
[----:B------:R-:W-:-:S03]  /*0e40*/  IMAD R22, R22, 0x18, R23 ;  /* 0x0000001816167824 */ /* 0x000fc600078e0217 */
[----:B------:R-:W0:Y:S02]  /*0e50*/  LDS.64 R18, [R18] ;  /* 0x0000000012127984 */ /* 0x000e240000000a00 */
[----:B------:R-:W-:Y:S02]  /*0e60*/  IADD3 R29, PT, PT, R29, R22, RZ ;  /* 0x000000161d1d7210 */ /* 0x000fe40007ffe0ff */
        /* <DEDUP_REMOVED lines=8> */
.L_x_937:
[----:B------:R-:W-:Y:S05]  /*0ef0*/  BSYNC.RECONVERGENT B0 ;  /* 0x0000000000007941 */ /* 0x000fea0003800200 */
.L_x_936:
        /* <DEDUP_REMOVED lines=21> */
.L_x_939:
[----:B------:R-:W-:Y:S05]  /*1050*/  BSYNC.RECONVERGENT B0 ;  /* 0x0000000000007941 */ /* 0x000fea0003800200 */
.L_x_938:
        /* <DEDUP_REMOVED lines=13> */
.L_x_941:
[----:B------:R-:W2:Y:S04]  /*1130*/  LD.E.STRONG.GPU R20, desc[UR8][R18.64] ;  /* 0x0000000812147980 */ /* 0x000ea8000c10f900 */
[----:B--2---:R-:W-:Y:S01]  /*1140*/  CCTL.IVALL ;  /* 0x00000000ff00798f */ /* 0x004fe20002000000 */
[----:B------:R-:W-:Y:S05]  /*1150*/  YIELD ;  /* 0x0000000000007946 */ /* 0x000fea0003800000 */
[----:B-----5:R-:W-:-:S04]  /*1160*/  LOP3.LUT R20, R20, R21, RZ, 0x3c, !PT ;  /* 0x0000001514147212 */ /* 0x020fc800078e3cff */
[----:B------:R-:W-:-:S13]  /*1170*/  ISETP.GT.AND P2, PT, R20, -0x1, PT ;  /* 0xffffffff1400780c */ /* 0x000fda0003f44270 */
[----:B------:R-:W-:Y:S05]  /*1180*/  @P2 BRA `(.L_x_941) ;  /* 0xfffffffc00e82947 */ /* 0x000fea000383ffff */
.L_x_940:
[----:B------:R-:W-:Y:S05]  /*1190*/  WARPSYNC.ALL ;  /* 0x0000000000007948 */ /* 0x000fea0003800000 */
[----:B------:R-:W-:Y:S01]  /*11a0*/  BAR.SYNC.DEFER_BLOCKING 0x0 ;  /* 0x0000000000007b1d */ /* 0x000fe20000010000 */
[----:B------:R-:W-:-:S05]  /*11b0*/  CS2R R22, SRZ ;  /* 0x0000000000167805 */ /* 0x000fca000001ff00 */
[----:B------:R-:W-:Y:S04]  /*11c0*/  BSSY.RECONVERGENT B0, `(.L_x_942) ;  /* 0x0000034000007945 */ /* 0x000fe80003800200 */
[----:B------:R-:W-:Y:S05]  /*11d0*/  @P1 BRA `(.L_x_943) ;  /* 0x0000000000c81947 */ /* 0x000fea0003800000 */
[----:B------:R-:W1:Y:S01]  /*11e0*/  S2R R29, SR_TID.X ;  /* 0x00000000001d7919 */ /* 0x000e620000002100 */
[----:B0-----:R-:W0:Y:S01]  /*11f0*/  LDC R18, c[0x0][0x374] ;  /* 0x0000dd00ff127b82 */ /* 0x001e220000000800 */
[----:B------:R-:W0:Y:S07]  /*1200*/  S2R R19, SR_CTAID.Y ;  /* 0x0000000000137919 */ /* 0x000e2e0000002600 */
[----:B------:R-:W2:Y:S01]  /*1210*/  LDC.64 R36, c[0x0][0x3b8] ;  /* 0x0000ee00ff247b82 */ /* 0x000ea20000000a00 */
[----:B-1----:R-:W-:Y:S01]  /*1220*/  SHF.L.U32 R20, R29, 0x3, RZ ;  /* 0x000000031d147819 */ /* 0x002fe200000006ff */
[----:B0-----:R-:W-:-:S03]  /*1230*/  IMAD R18, R18, UR4, R19 ;  /* 0x0000000412127c24 */ /* 0x001fc6000f8e0213 */
[----:B------:R-:W-:-:S04]  /*1240*/  LOP3.LUT R19, R20, 0x780, RZ, 0xc0, !PT ;  /* 0x0000078014137812 */ /* 0x000fc800078ec0ff */
[----:B------:R-:W-:Y:S02]  /*1250*/  LEA R18, R18, R19, 0xb ;  /* 0x0000001312127211 */ /* 0x000fe400078e58ff */
[----:B------:R-:W-:-:S04]  /*1260*/  LOP3.LUT R19, R29, 0xf, RZ, 0xc0, !PT ;  /* 0x0000000f1d137812 */ /* 0x000fc800078ec0ff */
[----:B------:R-:W-:-:S04]  /*1270*/  IADD3 R18, PT, PT, R18, R19, RZ ;  /* 0x0000001312127210 */ /* 0x000fc80007ffe0ff */
[----:B------:R-:W-:-:S04]  /*1280*/  SHF.L.U32 R22, R18, 0x1, RZ ;  /* 0x0000000112167819 */ /* 0x000fc800000006ff */
[C---:B------:R-:W-:Y:S01]  /*1290*/  IADD3 R21, PT, PT, R22.reuse, 0x20, RZ ;  /* 0x0000002016157810 */ /* 0x040fe20007ffe0ff */
[----:B--2---:R-:W-:-:S04]  /*12a0*/  IMAD.WIDE.U32 R18, R22, 0x4, R36 ;  /* 0x0000000416127825 */ /* 0x004fc800078e0024 */
        /* <DEDUP_REMOVED lines=25> */
[C---:B------:R-:W-:Y:S01]  /*1440*/  IADD3 R35, PT, PT, R22.reuse, 0xe0, RZ ;  /* 0x000000e016237810 */ /* 0x040fe20007ffe0ff */
[----:B--2---:R-:W-:Y:S01]  /*1450*/  FADD.FTZ R29, R19, R21 ;  /* 0x00000015131d7221 */ /* 0x004fe20000010000 */
[----:B------:R-:W-:Y:S01]  /*1460*/  IADD3 R21, PT, PT, R22, 0xc0, RZ ;  /* 0x000000c016157810 */ /* 0x000fe20007ffe0ff */
[----:B------:R-:W-:Y:S02]  /*1470*/  FADD.FTZ R23, R18, R20 ;  /* 0x0000001412177221 */ /* 0x000fe40000010000 */
[----:B------:R-:W-:-:S04]  /*1480*/  IMAD.WIDE.U32 R18, R35, 0x4, R36 ;  /* 0x0000000423127825 */ /* 0x000fc800078e0024 */
[----:B------:R-:W-:Y:S02]  /*1490*/  IMAD.WIDE.U32 R20, R21, 0x4, R36 ;  /* 0x0000000415147825 */ /* 0x000fe400078e0024 */
[----:B------:R-:W2:Y:S04]  /*14a0*/  LDG.E.64 R18, desc[UR8][R18.64] ;  /* 0x0000000812127981 */ /* 0x000ea8000c1e1b00 */
[----:B------:R-:W3:Y:S02]  /*14b0*/  LDG.E.64 R20, desc[UR8][R20.64] ;  /* 0x0000000814147981 */ /* 0x000ee4000c1e1b00 */
[----:B---3--:R-:W-:Y:S01]  /*14c0*/  FADD.FTZ R23, R20, R23 ;  /* 0x0000001714177221 */ /* 0x008fe20000010000 */
[----:B------:R-:W-:-:S03]  /*14d0*/  FADD.FTZ R22, R21, R29 ;  /* 0x0000001d15167221 */ /* 0x000fc60000010000 */
[----:B--2---:R-:W-:Y:S01]  /*14e0*/  FADD.FTZ R23, R18, R23 ;  /* 0x0000001712177221 */ /* 0x004fe20000010000 */
[----:B------:R-:W-:-:S07]  /*14f0*/  FADD.FTZ R22, R19, R22 ;  /* 0x0000001613167221 */ /* 0x000fce0000010000 */
.L_x_943:
[----:B------:R-:W-:Y:S05]  /*1500*/  BSYNC.RECONVERGENT B0 ;  /* 0x0000000000007941 */ /* 0x000fea0003800200 */
.L_x_942:
[----:B0-----:R-:W0:Y:S01]  /*1510*/  SHFL.BFLY PT, R18, R23, 0x8, 0x1f ;  /* 0x0d001f0017127f89 */ /* 0x001e2200000e0000 */
        /* <DEDUP_REMOVED lines=29> */
.L_x_945:
[----:B------:R-:W-:Y:S05]  /*16f0*/  BSYNC.RECONVERGENT B0 ;  /* 0x0000000000007941 */ /* 0x000fea0003800200 */
.L_x_944:
        /* <DEDUP_REMOVED lines=20> */
.L_x_947:
[----:B------:R-:W-:Y:S05]  /*1840*/  BSYNC.RECONVERGENT B0 ;  /* 0x0000000000007941 */ /* 0x000fea0003800200 */
.L_x_946:
[----:B01----:R-:W0:Y:S01]  /*1850*/  LDS.64 R18, [R33] ;  /* 0x0000000021127984 */ /* 0x003e220000000a00 */
[----:B------:R-:W0:Y:S01]  /*1860*/  LDCU UR5, c[0x0][0x3a0] ;  /* 0x00007400ff0577ac */ /* 0x000e220008000800 */
[--C-:B-----5:R-:W-:Y:S02]  /*1870*/  HADD2.F32 R35, -RZ, R16.reuse.H0_H0 ;  /* 0x20000010ff237230 */ /* 0x120fe40000004100 */
[----:B------:R-:W-:Y:S01]  /*1880*/  HADD2.F32 R36, -RZ, R17.H1_H1 ;  /* 0x30000011ff247230 */ /* 0x000fe20000004100 */
[----:B------:R-:W1:Y:S01]  /*1890*/  LDCU.64 UR6, c[0x0][0x380] ;  /* 0x00007000ff0677ac */ /* 0x000e620008000a00 */
[--C-:B------:R-:W-:Y:S02]  /*18a0*/  HADD2.F32 R37, -RZ, R15.reuse.H1_H1 ;  /* 0x3000000fff257230 */ /* 0x100fe40000004100 */
[----:B------:R-:W-:Y:S01]  /*18b0*/  HADD2.F32 R29, -RZ, R16.H1_H1 ;  /* 0x30000010ff1d7230 */ /* 0x000fe20000004100 */
[----:B------:R-:W-:Y:S01]  /*18c0*/  ULOP3.LUT UR4, UR4, 0x1, URZ, 0x3c, !UPT ;  /* 0x0000000104047892 */ /* 0x000fe2000f8e3cff */
[----:B0-----:R-:W-:Y:S01]  /*18d0*/  FADD.FTZ R19, R19, UR5 ;  /* 0x0000000513137e21 */ /* 0x001fe20008010000 */
[--C-:B------:R-:W-:Y:S01]  /*18e0*/  FADD.FTZ R26, R26, -R18.reuse ;  /* 0x800000121a1a7221 */ /* 0x100fe20000010000 */
[--C-:B------:R-:W-:Y:S01]  /*18f0*/  FADD.FTZ R0, R0, -R18.reuse ;  /* 0x8000001200007221 */ /* 0x100fe20000010000 */
[--C-:B------:R-:W-:Y:S01]  /*1900*/  FADD.FTZ R22, R25, -R18.reuse ;  /* 0x8000001219167221 */ /* 0x100fe20000010000 */
[--C-:B------:R-:W-:Y:S01]  /*1910*/  FADD.FTZ R4, R4, -R18.reuse ;  /* 0x8000001204047221 */ /* 0x100fe20000010000 */
[----:B------:R-:W-:Y:S01]  /*1920*/  HADD2.F32 R25, -RZ, R15.H0_H0 ;  /* 0x2000000fff197230 */ /* 0x000fe20000004100 */
[----:B------:R-:W0:Y:S01]  /*1930*/  MUFU.RSQ R19, R19 ;  /* 0x0000001300137308 */ /* 0x000e220000001400 */
[--C-:B------:R-:W-:Y:S01]  /*1940*/  FADD.FTZ R28, R28, -R18.reuse ;  /* 0x800000121c1c7221 */ /* 0x100fe20000010000 */
[--C-:B------:R-:W-:Y:S01]  /*1950*/  FADD.FTZ R6, R6, -R18.reuse ;  /* 0x8000001206067221 */ /* 0x100fe20000010000 */
[--C-:B------:R-:W-:Y:S01]  /*1960*/  FADD.FTZ R8, R8, -R18.reuse ;  /* 0x8000001208087221 */ /* 0x100fe20000010000 */
[--C-:B------:R-:W-:Y:S01]  /*1970*/  FADD.FTZ R10, R10, -R18.reuse ;  /* 0x800000120a0a7221 */ /* 0x100fe20000010000 */
[--C-:B------:R-:W-:Y:S01]  /*1980*/  FADD.FTZ R12, R12, -R18.reuse ;  /* 0x800000120c0c7221 */ /* 0x100fe20000010000 */
[----:B------:R-:W-:Y:S01]  /*1990*/  FADD.FTZ R13, R13, -R18 ;  /* 0x800000120d0d7221 */ /* 0x000fe20000010000 */
[----:B0-----:R-:W-:Y:S01]  /*19a0*/  FMUL.FTZ R23, R19, R26 ;  /* 0x0000001a13177220 */ /* 0x001fe20000410000 */
[----:B------:R-:W-:-:S02]  /*19b0*/  HADD2.F32 R26, -RZ, R14.H0_H0 ;  /* 0x2000000eff1a7230 */ /* 0x000fc40000004100 */
[C---:B------:R-:W-:Y:S01]  /*19c0*/  FMUL.FTZ R21, R19.reuse, R0 ;  /* 0x0000000013157220 */ /* 0x040fe20000410000 */
[----:B------:R-:W-:Y:S02]  /*19d0*/  HADD2.F32 R0, -RZ, R14.H1_H1 ;  /* 0x3000000eff007230 */ /* 0x000fe40000004100 */
[C---:B------:R-:W-:Y:S01]  /*19e0*/  FMUL.FTZ R6, R19.reuse, R6 ;  /* 0x0000000613067220 */ /* 0x040fe20000410000 */
[----:B------:R-:W-:Y:S01]  /*19f0*/  FMUL.FTZ R10, R19, R10 ;  /* 0x0000000a130a7220 */ /* 0x000fe20000410000 */
[----:B------:R-:W-:Y:S01]  /*1a00*/  FFMA.FTZ R20, R21, R35, R26 ;  /* 0x0000002315147223 */ /* 0x000fe2000001001a */
[C---:B------:R-:W-:Y:S01]  /*1a10*/  FMUL.FTZ R21, R19.reuse, R22 ;  /* 0x0000001613157220 */ /* 0x040fe20000410000 */
[----:B------:R-:W-:Y:S01]  /*1a20*/  FMUL.FTZ R22, R19, R4 ;  /* 0x0000000413167220 */ /* 0x000fe20000410000 */
[----:B------:R-:W-:Y:S02]  /*1a30*/  HADD2.F32 R4, -RZ, R17.H0_H0 ;  /* 0x20000011ff047230 */ /* 0x000fe40000004100 */
[----:B------:R-:W-:Y:S01]  /*1a40*/  FFMA.FTZ R23, R23, R29, R0 ;  /* 0x0000001d17177223 */ /* 0x000fe20000010000 */
[--C-:B------:R-:W-:Y:S01]  /*1a50*/  FFMA.FTZ R6, R36, R6, R37.reuse ;  /* 0x0000000624067223 */ /* 0x100fe20000010025 */
[--C-:B------:R-:W-:Y:S01]  /*1a60*/  FFMA.FTZ R22, R22, R36, R37.reuse ;  /* 0x0000002416167223 */ /* 0x100fe20000010025 */
[----:B------:R-:W-:Y:S01]  /*1a70*/  FFMA.FTZ R10, R36, R10, R37 ;  /* 0x0000000a240a7223 */ /* 0x000fe20000010025 */
[----:B------:R-:W-:Y:S01]  /*1a80*/  FFMA.FTZ R21, R21, R4, R25 ;  /* 0x0000000415157223 */ /* 0x000fe20000010019 */
[----:B------:R-:W-:-:S04]  /*1a90*/  F2FP.F16.F32.PACK_AB R20, R23, R20 ;  /* 0x000000141714723e */ /* 0x000fc800000000ff */
[----:B------:R-:W-:Y:S01]  /*1aa0*/  F2FP.F16.F32.PACK_AB R21, R22, R21 ;  /* 0x000000151615723e */ /* 0x000fe200000000ff */
[----:B------:R-:W-:-:S04]  /*1ab0*/  IMAD R22, R2, 0x1e0000, R32 ;  /* 0x001e000002167824 */ /* 0x000fc800078e0220 */
[----:B------:R-:W-:-:S05]  /*1ac0*/  IMAD R22, R31, 0x780, R22 ;  /* 0x000007801f167824 */ /* 0x000fca00078e0216 */
[----:B------:R-:W-:-:S04]  /*1ad0*/  SHF.L.U32 R22, R22, 0x1, RZ ;  /* 0x0000000116167819 */ /* 0x000fc800000006ff */
[----:B-1----:R-:W-:-:S04]  /*1ae0*/  IADD3 R22, P1, PT, R22, UR6, RZ ;  /* 0x0000000616167c10 */ /* 0x002fc8000ff3e0ff */
[----:B------:R-:W-:Y:S01]  /*1af0*/  IADD3.X R23, PT, PT, R30, UR7, RZ, P1, !PT ;  /* 0x000000071e177c10 */ /* 0x000fe20008ffe4ff */
[--C-:B------:R-:W-:Y:S01]  /*1b00*/  FADD.FTZ R30, R7, -R18.reuse ;  /* 0x80000012071e7221 */ /* 0x100fe20000010000 */
[----:B------:R-:W0:Y:S01]  /*1b10*/  LDCU.64 UR6, c[0x0][0x3a8] ;  /* 0x00007500ff0677ac */ /* 0x000e220008000a00 */
[----:B------:R-:W-:Y:S02]  /*1b20*/  IADD3 R2, P1, PT, R2, 0x1, RZ ;  /* 0x0000000102027810 */ /* 0x000fe40007f3e0ff */
[----:B------:R1:W-:Y:S01]  /*1b30*/  STG.E.64 desc[UR8][R22.64], R20 ;  /* 0x0000001416007986 */ /* 0x0003e2000c101b08 */
[----:B------:R-:W-:Y:S01]  /*1b40*/  FMUL.FTZ R7, R19, R30 ;  /* 0x0000001e13077220 */ /* 0x000fe20000410000 */
[----:B------:R-:W-:Y:S01]  /*1b50*/  FADD.FTZ R30, R9, -R18 ;  /* 0x80000012091e7221 */ /* 0x000fe20000010000 */
[----:B------:R-:W-:Y:S01]  /*1b60*/  FMUL.FTZ R9, R19, R12 ;  /* 0x0000000c13097220 */ /* 0x000fe20000410000 */
[----:B------:R-:W-:Y:S01]  /*1b70*/  IADD3.X R3, PT, PT, RZ, R3, RZ, P1, !PT ;  /* 0x00000003ff037210 */ /* 0x000fe20000ffe4ff */
[----:B------:R-:W-:Y:S01]  /*1b80*/  FFMA.FTZ R7, R35, R7, R26 ;  /* 0x0000000723077223 */ /* 0x000fe2000001001a */
[----:B------:R-:W-:Y:S01]  /*1b90*/  FMUL.FTZ R30, R19, R30 ;  /* 0x0000001e131e7220 */ /* 0x000fe20000410000 */
[----:B-1----:R-:W-:Y:S01]  /*1ba0*/  FADD.FTZ R20, R11, -R18 ;  /* 0x800000120b147221 */ /* 0x002fe20000010000 */
[----:B------:R-:W-:Y:S01]  /*1bb0*/  FMUL.FTZ R11, R19, R28 ;  /* 0x0000001c130b7220 */ /* 0x000fe20000410000 */
[----:B0-----:R-:W-:-:S02]  /*1bc0*/  ISETP.GE.U32.AND P1, PT, R2, UR6, PT ;  /* 0x0000000602007c0c */ /* 0x001fc4000bf26070 */
[----:B------:R-:W-:Y:S01]  /*1bd0*/  FMUL.FTZ R28, R19, R20 ;  /* 0x00000014131c7220 */ /* 0x000fe20000410000 */
[----:B------:R-:W-:Y:S01]  /*1be0*/  FFMA.FTZ R11, R35, R11, R26 ;  /* 0x0000000b230b7223 */ /* 0x000fe2000001001a */
[----:B------:R-:W-:Y:S01]  /*1bf0*/  FADD.FTZ R20, R5, -R18 ;  /* 0x8000001205147221 */ /* 0x000fe20000010000 */
[----:B------:R-:W-:Y:S01]  /*1c00*/  FMUL.FTZ R5, R19, R8 ;  /* 0x0000000813057220 */ /* 0x000fe20000410000 */
[----:B------:R-:W-:Y:S01]  /*1c10*/  FFMA.FTZ R26, R35, R28, R26 ;  /* 0x0000001c231a7223 */ /* 0x000fe2000001001a */
[--C-:B------:R-:W-:Y:S01]  /*1c20*/  FADD.FTZ R28, R27, -R18.reuse ;  /* 0x800000121b1c7221 */ /* 0x100fe20000010000 */
[----:B------:R-:W-:Y:S01]  /*1c30*/  FADD.FTZ R18, R24, -R18 ;  /* 0x8000001218127221 */ /* 0x000fe20000010000 */
        /* <DEDUP_REMOVED lines=8> */
[C-C-:B------:R-:W-:Y:S01]  /*1cc0*/  FFMA.FTZ R13, R4.reuse, R30, R25.reuse ;  /* 0x0000001e040d7223 */ /* 0x140fe20000010019 */
[----:B------:R-:W-:Y:S01]  /*1cd0*/  FFMA.FTZ R8, R4, R8, R25 ;  /* 0x0000000804087223 */ /* 0x000fe20000010019 */
[----:B------:R-:W-:Y:S01]  /*1ce0*/  FFMA.FTZ R37, R36, R18, R37 ;  /* 0x0000001224257223 */ /* 0x000fe20000010025 */
        /* <DEDUP_REMOVED lines=8> */
[----:B------:R-:W-:-:S03]  /*1d70*/  ISETP.GE.AND.EX P1, PT, R3, UR7, PT, P1 ;  /* 0x0000000703007c0c */ /* 0x000fc6000bf26310 */
[----:B------:R0:W-:Y:S10]  /*1d80*/  STG.E.64 desc[UR8][R22.64+0x5a00], R26 ;  /* 0x005a001a16007986 */ /* 0x0001f4000c101b08 */
[----:B------:R-:W-:Y:S05]  /*1d90*/  @!P1 BRA `(.L_x_948) ;  /* 0xffffffe400649947 */ /* 0x000fea000383ffff */
[----:B------:R-:W-:Y:S05]  /*1da0*/  EXIT ;  /* 0x000000000000794d */ /* 0x000fea0003800000 */
.L_x_949:
        /* <DEDUP_REMOVED lines=13> */
.L_x_1115:


//--------------------- .text._ZN13group_norm_v214gn_cuda_kernelI6__halfLi480ELi1ELi32ELi60ELi1024ELb0ELi16ELi960ELi960ELi4ELb1ELi2ELb0ELb0ENS_16CompileConditionILi1000EEEEEvPT_PKS4_S7_S7_flPfS8_Pj --------------------------
	.section	.text._ZN13group_norm_v214gn_cuda_kernelI6__halfLi480ELi1ELi32ELi60ELi1024ELb0ELi16ELi960ELi960ELi4ELb1ELi2ELb0ELb0ENS_16CompileConditionILi1000EEEEEvPT_PKS4_S7_S7_flPfS8_Pj,"ax",@progbits
	.align	128
        .global         _ZN13group_norm_v214gn_cuda_kernelI6__halfLi480ELi1ELi32ELi60ELi1024ELb0ELi16ELi960ELi960ELi4ELb1ELi2ELb0ELb0ENS_16CompileConditionILi1000EEEEEvPT_PKS4_S7_S7_flPfS8_Pj
        .type           _ZN13group_norm_v214gn_cuda_kernelI6__halfLi480ELi1ELi32ELi60ELi1024ELb0ELi16ELi960ELi960ELi4ELb1ELi2ELb0ELb0ENS_16CompileConditionILi1000EEEEEvPT_PKS4_S7_S7_flPfS8_Pj,@function
        .size           _ZN13group_norm_v214gn_cuda_kernelI6__halfLi480ELi1ELi32ELi60ELi1024ELb0ELi16ELi960ELi960ELi4ELb1ELi2ELb0ELb0ENS_16CompileConditionILi1000EEEEEvPT_PKS4_S7_S7_flPfS8_Pj,(.L_x_1116 - _ZN13group_norm_v214gn_cuda_kernelI6__halfLi480ELi1ELi32ELi60ELi1024ELb0ELi16ELi960ELi960ELi4ELb1ELi2ELb0ELb0ENS_16CompileConditionILi1000EEEEEvPT_PKS4_S7_S7_flPfS8_Pj)
        .other          _ZN13group_norm_v214gn_cuda_kernelI6__halfLi480ELi1ELi32ELi60ELi1024ELb0ELi16ELi960ELi960ELi4ELb1ELi2ELb0ELb0ENS_16CompileConditionILi1000EEEEEvPT_PKS4_S7_S7_flPfS8_Pj,@"STO_CUDA_ENTRY STV_DEFAULT"
_ZN13group_norm_v214gn_cuda_kernelI6__halfLi480ELi1ELi32ELi60ELi1024ELb0ELi16ELi960ELi960ELi4ELb1ELi2ELb0ELb0ENS_16CompileConditionILi1000EEEEEvPT_PKS4_S7_S7_flPfS8_Pj:
.text._ZN13group_norm_v214gn_cuda_kernelI6__halfLi480ELi1ELi32ELi60ELi1024ELb0ELi16ELi960ELi960ELi4ELb1ELi2ELb0ELb0ENS_16CompileConditionILi1000EEEEEvPT_PKS4_S7_S7_flPfS8_Pj:
        /* <DEDUP_REMOVED lines=11> */
[----:B------:R-:W4:Y:S07]  /*00b0*/  S2R R21, SR_CTAID.X ;  /* 0x0000000000157919 */ /* 0x000f2e0000002500 */
[----:B------:R-:W4:Y:S01]  /*00c0*/  S2UR UR5, SR_CgaCtaId ;  /* 0x00000000000579c3 */ /* 0x000f220000008800 */
[----:B------:R-:W-:-:S07]  /*00d0*/  UMOV UR4, 0x400 ;  /* 0x0000040000047882 */ /* 0x000fce0000000000 */
        /* <DEDUP_REMOVED lines=9> */
[----:B------:R-:W-:-:S03]  /*0170*/  IADD3 R2, PT, PT, R2, R87, RZ ;  /* 0x0000005702027210 */ /* 0x000fc60007ffe0ff */
[----:B------:R-:W-:Y:S01]  /*0180*/  IMAD R0, R0, 0x3c0, RZ ;  /* 0x000003c000007824 */ /* 0x000fe200078e02ff */
[----:B------:R-:W-:-:S04]  /*0190*/  LOP3.LUT R19, R2, 0xffff, RZ, 0xc0, !PT ;  /* 0x0000ffff02137812 */ /* 0x000fc800078ec0ff */
[----:B------:R-:W-:-:S05]  /*01a0*/  LEA R86, R19, R0, 0x2 ;  /* 0x0000000013567211 */ /* 0x000fca00078e10ff */
[----:B-1----:R-:W-:-:S04]  /*01b0*/  IMAD.WIDE.U32 R56, R86, 0x2, R56 ;  /* 0x0000000256387825 */ /* 0x002fc800078e0038 */
[----:B---3--:R-:W-:Y:S02]  /*01c0*/  IMAD.WIDE.U32 R58, R86, 0x2, R58 ;  /* 0x00000002563a7825 */ /* 0x008fe400078e003a */
[----:B--2---:R-:W5:Y:S04]  /*01d0*/  LDG.E.64.CONSTANT R56, desc[UR8][R56.64] ;  /* 0x0000000838387981 */ /* 0x004f68000c1e9b00 */
[----:B------:R-:W5:Y:S01]  /*01e0*/  LDG.E.64.CONSTANT R58, desc[UR8][R58.64] ;  /* 0x000000083a3a7981 */ /* 0x000f62000c1e9b00 */
[C---:B------:R-:W-:Y:S01]  /*01f0*/  SHF.L.U32 R2, R89.reuse, 0x4, RZ ;  /* 0x0000000459027819 */ /* 0x040fe200000006ff */
[----:B----4-:R-:W-:Y:S01]  /*0200*/  ULEA UR6, UR5, UR4, 0x18 ;  /* 0x0000000405067291 */ /* 0x010fe2000f8ec0ff */
[----:B------:R-:W-:Y:S01]  /*0210*/  SHF.R.U32.HI R85, RZ, 0x1, R87 ;  /* 0x00000001ff557819 */ /* 0x000fe20000011657 */
[----:B------:R-:W-:Y:S01]  /*0220*/  UIADD3 UR4, UPT, UPT, UR4, 0x1680, URZ ;  /* 0x0000168004047890 */ /* 0x000fe2000fffe0ff */
[----:B------:R-:W-:Y:S01]  /*0230*/  LOP3.LUT R4, R2, 0x10, RZ, 0xc0, !PT ;  /* 0x0000001002047812 */ /* 0x000fe200078ec0ff */
[----:B------:R-:W-:Y:S01]  /*0240*/  IMAD.WIDE.U32 R60, R89, 0x4, R60 ;  /* 0x00000004593c7825 */ /* 0x000fe200078e003c */
[----:B------:R-:W-:Y:S01]  /*0250*/  LOP3.LUT P0, RZ, R21, 0x3f, RZ, 0xc0, !PT ;  /* 0x0000003f15ff7812 */ /* 0x000fe2000780c0ff */
[----:B------:R-:W-:Y:S01]  /*0260*/  ULEA UR4, UR5, UR4, 0x18 ;  /* 0x0000000405047291 */ /* 0x000fe2000f8ec0ff */
[----:B------:R-:W-:-:S02]  /*0270*/  IADD3 R3, PT, PT, R4, R85, RZ ;  /* 0x0000005504037210 */ /* 0x000fc40007ffe0ff */
[----:B------:R-:W-:Y:S02]  /*0280*/  MOV R22, UR6 ;  /* 0x0000000600167c02 */ /* 0x000fe40008000f00 */
[----:B------:R-:W-:Y:S01]  /*0290*/  SHF.L.U32 R84, R87, 0x3, RZ ;  /* 0x0000000357547819 */ /* 0x000fe200000006ff */
[----:B------:R-:W-:Y:S01]  /*02a0*/  IMAD R0, R3, 0x3c, -R0 ;  /* 0x0000003c03007824 */ /* 0x000fe200078e0a00 */
[----:B------:R-:W0:Y:S01]  /*02b0*/  LDCU UR6, c[0x0][0x374] ;  /* 0x00006e80ff0677ac */ /* 0x000e220008000800 */
[----:B------:R-:W1:Y:S03]  /*02c0*/  LDC.64 R2, c[0x0][0x3b0] ;  /* 0x0000ec00ff027b82 */ /* 0x000e660000000a00 */
        /* <DEDUP_REMOVED lines=13> */
[----:B------:R-:W-:-:S02]  /*03a0*/  SHF.R.U32.HI R5, RZ, 0x2, R0 ;  /* 0x00000002ff057819 */ /* 0x000fc40000011600 */
[----:B------:R-:W-:Y:S02]  /*03b0*/  IADD3 R0, PT, PT, R0, 0x38, RZ ;  /* 0x0000003800007810 */ /* 0x000fe40007ffe0ff */
        /* <DEDUP_REMOVED lines=8> */
[--C-:B------:R-:W-:Y:S01]  /*0440*/  IMAD R44, R9, 0x18, R22.reuse ;  /* 0x00000018092c7824 */ /* 0x100fe200078e0216 */
[----:B-1----:R-:W-:Y:S01]  /*0450*/  ISETP.EQ.U32.AND P1, PT, R2, RZ, PT ;  /* 0x000000ff0200720c */ /* 0x002fe20003f22070 */
[--C-:B------:R-:W-:Y:S01]  /*0460*/  IMAD R10, R10, 0x18, R22.reuse ;  /* 0x000000180a0a7824 */ /* 0x100fe200078e0216 */
[----:B------:R-:W-:Y:S01]  /*0470*/  LOP3.LUT R2, R86, 0xffff, RZ, 0xc0, !PT ;  /* 0x0000ffff56027812 */ /* 0x000fe200078ec0ff */
[----:B------:R-:W-:Y:S01]  /*0480*/  IMAD R12, R12, 0x18, R22 ;  /* 0x000000180c0c7824 */ /* 0x000fe200078e0216 */
[----:B------:R-:W-:-:S02]  /*0490*/  SHF.R.U32.HI R18, RZ, 0x2, R18 ;  /* 0x00000002ff127819 */ /* 0x000fc40000011612 */
[----:B------:R-:W-:Y:S02]  /*04a0*/  SHF.L.U32 R0, R21, 0x4, RZ ;  /* 0x0000000415007819 */ /* 0x000fe400000006ff */
        /* <DEDUP_REMOVED lines=15> */
[----:B------:R-:W-:Y:S01]  /*05a0*/  ISETP.EQ.OR.EX P0, PT, R3, RZ, P0, P1 ;  /* 0x000000ff0300720c */ /* 0x000fe20000702710 */
[----:B------:R-:W-:Y:S01]  /*05b0*/  IMAD R3, R2, 0x889, RZ ;  /* 0x0000088902037824 */ /* 0x000fe200078e02ff */
[----:B------:R-:W-:Y:S01]  /*05c0*/  LOP3.LUT R9, R84, 0x8, RZ, 0xc0, !PT ;  /* 0x0000000854097812 */ /* 0x000fe200078ec0ff */
[--C-:B------:R-:W-:Y:S01]  /*05d0*/  IMAD R32, R15, 0x18, R22.reuse ;  /* 0x000000180f207824 */ /* 0x100fe200078e0216 */
[----:B------:R-:W-:Y:S01]  /*05e0*/  LOP3.LUT R5, R0, 0x3f0, RZ, 0xc0, !PT ;  /* 0x000003f000057812 */ /* 0x000fe200078ec0ff */
[--C-:B------:R-:W-:Y:S01]  /*05f0*/  IMAD R28, R17, 0x18, R22.reuse ;  /* 0x00000018111c7824 */ /* 0x100fe200078e0216 */
[----:B------:R-:W-:Y:S01]  /*0600*/  SHF.L.U32 R0, R21, 0x1, RZ ;  /* 0x0000000115007819 */ /* 0x000fe200000006ff */
[----:B------:R-:W-:Y:S01]  /*0610*/  IMAD R7, R19, 0x18, R22 ;  /* 0x0000001813077824 */ /* 0x000fe200078e0216 */
[----:B------:R-:W-:-:S02]  /*0620*/  IADD3 R50, PT, PT, R9, R6, RZ ;  /* 0x0000000609327210 */ /* 0x000fc40007ffe0ff */
[C---:B------:R-:W-:Y:S02]  /*0630*/  IADD3 R42, PT, PT, R9.reuse, R10, RZ ;  /* 0x0000000a092a7210 */ /* 0x040fe40007ffe0ff */
[----:B------:R-:W-:Y:S02]  /*0640*/  IADD3 R38, PT, PT, R9, R12, RZ ;  /* 0x0000000c09267210 */ /* 0x000fe40007ffe0ff */
[----:B------:R-:W-:Y:S02]  /*0650*/  MOV R12, 0x7fffffc1 ;  /* 0x7fffffc1000c7802 */ /* 0x000fe40000000f00 */
[----:B------:R-:W-:Y:S02]  /*0660*/  ISETP.NE.AND P1, PT, R21, RZ, PT ;  /* 0x000000ff1500720c */ /* 0x000fe40003f25270 */
[----:B------:R-:W-:Y:S02]  /*0670*/  SHF.L.U32 R10, R87, 0x2, RZ ;  /* 0x00000002570a7819 */ /* 0x000fe400000006ff */
[----:B------:R-:W-:-:S02]  /*0680*/  LOP3.LUT R0, R0, 0x7e, RZ, 0xc0, !PT ;  /* 0x0000007e00007812 */ /* 0x000fc400078ec0ff */
[----:B------:R-:W-:Y:S02]  /*0690*/  LEA.HI R2, R3, -R4, RZ, 0xf ;  /* 0x8000000403027211 */ /* 0x000fe400078f78ff */
[----:B------:R-:W-:Y:S02]  /*06a0*/  IADD3 R6, PT, PT, R4, R87, RZ ;  /* 0x0000005704067210 */ /* 0x000fe40007ffe0ff */
[C---:B------:R-:W-:Y:S01]  /*06b0*/  IADD3 R26, PT, PT, R9.reuse, R18, RZ ;  /* 0x00000012091a7210 */ /* 0x040fe20007ffe0ff */
[----:B------:R-:W-:Y:S01]  /*06c0*/  HFMA2 R18, -RZ, RZ, 0, 0 ;  /* 0x00000000ff127431 */ /* 0x000fe200000001ff */
        /* <DEDUP_REMOVED lines=13> */
[----:B------:R-:W-:Y:S02]  /*07a0*/  MOV R16, RZ ;  /* 0x000000ff00107202 */ /* 0x000fe40000000f00 */
[----:B------:R-:W-:-:S02]  /*07b0*/  LOP3.LUT R14, R87, 0xf, RZ, 0xc0, !PT ;  /* 0x0000000f570e7812 */ /* 0x000fc400078ec0ff */
[C---:B------:R-:W-:Y:S02]  /*07c0*/  ISETP.GT.U32.OR P0, PT, R87.reuse, 0xf, P0 ;  /* 0x0000000f5700780c */ /* 0x040fe40000704470 */
[----:B------:R-:W-:Y:S02]  /*07d0*/  SEL R12, R12, 0x1, !P1 ;  /* 0x000000010c0c7807 */ /* 0x000fe40004800000 */
[----:B------:R-:W-:Y:S02]  /*07e0*/  LOP3.LUT R10, R10, 0x3c0, RZ, 0xc0, !PT ;  /* 0x000003c00a0a7812 */ /* 0x000fe400078ec0ff */
[----:B------:R-:W-:Y:S02]  /*07f0*/  LEA R8, R87, R0, 0x6 ;  /* 0x0000000057087211 */ /* 0x000fe400078e30ff */
[----:B------:R-:W-:Y:S02]  /*0800*/  SHF.L.U32 R6, R6, 0x1, RZ ;  /* 0x0000000106067819 */ /* 0x000fe400000006ff */
[----:B0-----:R-:W-:-:S07]  /*0810*/  LEA R4, R2, UR4, 0x3 ;  /* 0x0000000402047c11 */ /* 0x001fce000f8e18ff */
.L_x_956:
[----:B------:R-:W0:Y:S01]  /*0820*/  LDCU.64 UR10, c[0x0][0x388] ;  /* 0x00007100ff0a77ac */ /* 0x000e220008000a00 */
        /* <DEDUP_REMOVED lines=19> */
[C---:B------:R-:W-:Y:S01]  /*0960*/  LOP3.LUT P1, RZ, R87.reuse, 0x3e1, RZ, 0xc0, !PT ;  /* 0x000003e157ff7812 */ /* 0x040fe2000782c0ff */
[----:B------:R-:W-:Y:S01]  /*0970*/  BSSY.RECONVERGENT B0, `(.L_x_950) ;  /* 0x0000094000007945 */ /* 0x000fe20003800200 */
[----:B------:R-:W-:Y:S01]  /*0980*/  ISETP.GT.U32.AND P2, PT, R87, 0x1f, PT ;  /* 0x0000001f5700780c */ /* 0x000fe20003f44070 */
        /* <DEDUP_REMOVED lines=20> */
[--C-:B----4-:R-:W-:Y:S02]  /*0ad0*/  HADD2.F32 R37, -RZ, R70.reuse.H0_H0 ;  /* 0x20000046ff257230 */ /* 0x110fe40000004100 */
        /* <DEDUP_REMOVED lines=32> */
[----:B------:R-:W-:Y:S01]  /*0ce0*/  HADD2.F32 R15, -RZ, R67.H1_H1 ;  /* 0x30000043ff0f7230 */ /* 0x000fe20000004100 */
[----:B------:R-:W-:Y:S01]  /*0cf0*/  CS2R R66, SRZ ;  /* 0x0000000000427805 */ /* 0x000fe2000001ff00 */
        /* <DEDUP_REMOVED lines=26> */
[--C-:B------:R-:W-:Y:S01]  /*0ea0*/  HADD2.F32 R95, -RZ, R54.reuse.H0_H0 ;  /* 0x20000036ff5f7230 */ /* 0x100fe20000004100 */
[----:B------:R-:W0:Y:S01]  /*0eb0*/  @!P1 LDC.64 R62, c[0x0][0x3b8] ;  /* 0x0000ee00ff3e9b82 */ /* 0x000e220000000a00 */
        /* <DEDUP_REMOVED lines=10> */
[----:B------:R-:W-:-:S03]  /*0f60*/  FFMA.FTZ R78, R101, R101, R78 ;  /* 0x00000065654e7223 */ /* 0x000fc6000001004e */
[----:B------:R-:W-:Y:S01]  /*0f70*/  FADD.FTZ R54, R76, R99 ;  /* 0x000000634c367221 */ /* 0x000fe20000010000 */
[----:B------:R-:W-:-:S03]  /*0f80*/  FFMA.FTZ R78, R99, R99, R78 ;  /* 0x00000063634e7223 */ /* 0x000fc6000001004e */
[----:B------:R-:W-:Y:S01]  /*0f90*/  FADD.FTZ R54, R54, R103 ;  /* 0x0000006736367221 */ /* 0x000fe20000010000 */
[----:B------:R-:W-:-:S05]  /*0fa0*/  FFMA.FTZ R55, R103, R103, R78 ;  /* 0x0000006767377223 */ /* 0x000fca000001004e */
[----:B------:R1:W-:Y:S01]  /*0fb0*/  STS.64 [R20], R54 ;  /* 0x0000003614007388 */ /* 0x0003e20000000a00 */
[----:B------:R-:W-:Y:S06]  /*0fc0*/  BAR.SYNC.DEFER_BLOCKING 0x0 ;  /* 0x0000000000007b1d */ /* 0x000fec0000010000 */
[----:B------:R-:W-:Y:S05]  /*0fd0*/  @P2 BRA `(.L_x_951) ;  /* 0x0000000000b42947 */ /* 0x000fea0003800000 */
[----:B-1----:R-:W1:Y:S04]  /*0fe0*/  LDS.64 R54, [R52] ;  /* 0x0000000034367984 */ /* 0x002e680000000a00 */
[----:B------:R-:W2:Y:S04]  /*0ff0*/  LDS.64 R82, [R50] ;  /* 0x0000000032527984 */ /* 0x000ea80000000a00 */
[----:B------:R-:W3:Y:S04]  /*1000*/  LDS.64 R64, [R48] ;  /* 0x0000000030407984 */ /* 0x000ee80000000a00 */
[----:B------:R-:W4:Y:S04]  /*1010*/  LDS.64 R66, [R46] ;  /* 0x000000002e427984 */ /* 0x000f280000000a00 */
[----:B------:R-:W0:Y:S04]  /*1020*/  LDS.64 R68, [R44] ;  /* 0x000000002c447984 */ /* 0x000e280000000a00 */
[----:B------:R-:W0:Y:S04]  /*1030*/  LDS.64 R70, [R42] ;  /* 0x000000002a467984 */ /* 0x000e280000000a00 */
[----:B------:R-:W0:Y:S04]  /*1040*/  LDS.64 R72, [R40] ;  /* 0x0000000028487984 */ /* 0x000e280000000a00 */
[----:B------:R-:W0:Y:S04]  /*1050*/  LDS.64 R74, [R38] ;  /* 0x00000000264a7984 */ /* 0x000e280000000a00 */
[----:B------:R-:W0:Y:S04]  /*1060*/  LDS.64 R76, [R36] ;  /* 0x00000000244c7984 */ /* 0x000e280000000a00 */
[----:B------:R-:W0:Y:S01]  /*1070*/  LDS.64 R78, [R34] ;  /* 0x00000000224e7984 */ /* 0x000e220000000a00 */
[----:B-1----:R-:W-:-:S03]  /*1080*/  FADD.FTZ R105, RZ, R54 ;  /* 0x00000036ff697221 */ /* 0x002fc60000010000 */
[----:B------:R-:W1:Y:S01]  /*1090*/  LDS.64 R80, [R32] ;  /* 0x0000000020507984 */ /* 0x000e620000000a00 */
[----:B------:R-:W-:Y:S01]  /*10a0*/  FADD.FTZ R88, RZ, R55 ;  /* 0x00000037ff587221 */ /* 0x000fe20000010000 */
[----:B--2---:R-:W-:Y:S02]  /*10b0*/  FADD.FTZ R105, R105, R82 ;  /* 0x0000005269697221 */ /* 0x004fe40000010000 */
[----:B------:R-:W2:Y:S01]  /*10c0*/  LDS.64 R54, [R30] ;  /* 0x000000001e367984 */ /* 0x000ea20000000a00 */
[----:B------:R-:W-:Y:S01]  /*10d0*/  FADD.FTZ R88, R88, R83 ;  /* 0x0000005358587221 */ /* 0x000fe20000010000 */
[----:B---3--:R-:W-:Y:S02]  /*10e0*/  FADD.FTZ R105, R105, R64 ;  /* 0x0000004069697221 */ /* 0x008fe40000010000 */
[----:B------:R-:W3:Y:S01]  /*10f0*/  LDS.64 R82, [R28] ;  /* 0x000000001c527984 */ /* 0x000ee20000000a00 */
[----:B------:R-:W-:Y:S01]  /*1100*/  FADD.FTZ R88, R88, R65 ;  /* 0x0000004158587221 */ /* 0x000fe20000010000 */
[----:B----4-:R-:W-:-:S02]  /*1110*/  FADD.FTZ R105, R105, R66 ;  /* 0x0000004269697221 */ /* 0x010fc40000010000 */
[----:B------:R-:W4:Y:S01]  /*1120*/  LDS.64 R64, [R26] ;  /* 0x000000001a407984 */ /* 0x000f220000000a00 */
[----:B------:R-:W-:Y:S01]  /*1130*/  FADD.FTZ R88, R88, R67 ;  /* 0x0000004358587221 */ /* 0x000fe20000010000 */
[----:B0-----:R-:W-:Y:S02]  /*1140*/  FADD.FTZ R105, R105, R68 ;  /* 0x0000004469697221 */ /* 0x001fe40000010000 */
[----:B------:R-:W0:Y:S01]  /*1150*/  LDS.64 R66, [R24] ;  /* 0x0000000018427984 */ /* 0x000e220000000a00 */
        /* <DEDUP_REMOVED lines=18> */
[----:B------:R-:W-:Y:S01]  /*1280*/  FADD.FTZ R88, R88, R65 ;  /* 0x0000004158587221 */ /* 0x000fe20000010000 */
[----:B0-----:R-:W-:-:S03]  /*1290*/  FADD.FTZ R66, R105, R66 ;  /* 0x0000004269427221 */ /* 0x001fc60000010000 */
[----:B------:R-:W-:-:S07]  /*12a0*/  FADD.FTZ R67, R88, R67 ;  /* 0x0000004358437221 */ /* 0x000fce0000010000 */
.L_x_951:
[----:B------:R-:W-:Y:S05]  /*12b0*/  BSYNC.RECONVERGENT B0 ;  /* 0x0000000000007941 */ /* 0x000fea0003800200 */
.L_x_950:
[----:B-1----:R-:W1:Y:S01]  /*12c0*/  SHFL.BFLY PT, R55, R66, 0x1, 0x1f ;  /* 0x0c201f0042377f89 */ /* 0x002e6200000e0000 */
[----:B------:R-:W-:Y:S01]  /*12d0*/  @!P1 IMAD R65, R16, UR6, R89 ;  /* 0x0000000610419c24 */ /* 0x000fe2000f8e0259 */
[----:B------:R-:W-:Y:S02]  /*12e0*/  ISETP.NE.AND P2, PT, R87, RZ, PT ;  /* 0x000000ff5700720c */ /* 0x000fe40003f45270 */
[----:B------:R-:W2:Y:S02]  /*12f0*/  SHFL.BFLY PT, R64, R67, 0x1, 0x1f ;  /* 0x0c201f0043407f89 */ /* 0x000ea400000e0000 */
[----:B------:R-:W-:-:S05]  /*1300*/  @!P1 LEA R65, R65, R8, 0xb ;  /* 0x0000000841419211 */ /* 0x000fca00078e58ff */
[----:B0-----:R-:W-:-:S04]  /*1310*/  @!P1 IMAD.WIDE.U32 R62, R65, 0x4, R62 ;  /* 0x00000004413e9825 */ /* 0x001fc800078e003e */
[----:B-1----:R-:W-:Y:S01]  /*1320*/  FADD.FTZ R54, R55, R66 ;  /* 0x0000004237367221 */ /* 0x002fe20000010000 */
[----:B--2---:R-:W-:-:S05]  /*1330*/  FADD.FTZ R55, R64, R67 ;  /* 0x0000004340377221 */ /* 0x004fca0000010000 */
[----:B------:R0:W-:Y:S01]  /*1340*/  @!P1 STG.E.64 desc[UR8][R62.64], R54 ;  /* 0x000000363e009986 */ /* 0x0001e2000c101b08 */
[----:B------:R-:W-:Y:S06]  /*1350*/  BAR.SYNC.DEFER_BLOCKING 0x0 ;  /* 0x0000000000007b1d */ /* 0x000fec0000010000 */
[----:B------:R-:W-:Y:S05]  /*1360*/  @P2 BRA `(.L_x_952) ;  /* 0x0000000000282947 */ /* 0x000fea0003800000 */
[----:B------:R-:W-:Y:S06]  /*1370*/  MEMBAR.ALL.GPU ;  /* 0x0000000000007992 */ /* 0x000fec000000a000 */
[----:B------:R-:W-:-:S00]  /*1380*/  ERRBAR ;  /* 0x00000000000079ab */ /* 0x000fc00000000000 */
[----:B------:R-:W-:Y:S06]  /*1390*/  CGAERRBAR ;  /* 0x00000000000075ab */ /* 0x000fec0000000000 */
[----:B0-----:R0:W5:Y:S02]  /*13a0*/  ATOM.E.ADD.STRONG.GPU PT, R54, desc[UR8][R60.64], R12 ;  /* 0x8000000c3c36798a */ /* 0x00116400081ef108 */
.L_x_953:
[----:B------:R-:W2:Y:S04]  /*13b0*/  LD.E.STRONG.GPU R55, desc[UR8][R60.64] ;  /* 0x000000083c377980 */ /* 0x000ea8000c10f900 */
[----:B--2---:R-:W-:Y:S01]  /*13c0*/  CCTL.IVALL ;  /* 0x00000000ff00798f */ /* 0x004fe20002000000 */
[----:B------:R-:W-:Y:S05]  /*13d0*/  YIELD ;  /* 0x0000000000007946 */ /* 0x000fea0003800000 */
[----:B-----5:R-:W-:-:S04]  /*13e0*/  LOP3.LUT R55, R55, R54, RZ, 0x3c, !PT ;  /* 0x0000003637377212 */ /* 0x020fc800078e3cff */
[----:B------:R-:W-:-:S13]  /*13f0*/  ISETP.GT.AND P1, PT, R55, -0x1, PT ;  /* 0xffffffff3700780c */ /* 0x000fda0003f24270 */
[----:B------:R-:W-:Y:S05]  /*1400*/  @P1 BRA `(.L_x_953) ;  /* 0xfffffffc00e81947 */ /* 0x000fea000383ffff */
.L_x_952:
[----:B------:R-:W-:Y:S01]  /*1410*/  ISETP.GT.U32.AND P1, PT, R87, 0xff, PT ;  /* 0x000000ff5700780c */ /* 0x000fe20003f24070 */
[----:B------:R-:W-:Y:S05]  /*1420*/  WARPSYNC.ALL ;  /* 0x0000000000007948 */ /* 0x000fea0003800000 */
[----:B------:R-:W-:Y:S01]  /*1430*/  BAR.SYNC.DEFER_BLOCKING 0x0 ;  /* 0x0000000000007b1d */ /* 0x000fe20000010000 */
[----:B------:R-:W-:Y:S01]  /*1440*/  IADD3 R68, P2, PT, R53, 0x1, RZ ;  /* 0x0000000135447810 */ /* 0x000fe20007f5e0ff */
[----:B0-----:R-:W-:Y:S01]  /*1450*/  HFMA2 R62, -RZ, RZ, 0, 0 ;  /* 0x00000000ff3e7431 */ /* 0x001fe200000001ff */
[----:B------:R-:W-:Y:S02]  /*1460*/  MOV R64, RZ ;  /* 0x000000ff00407202 */ /* 0x000fe40000000f00 */
[----:B------:R-:W-:Y:S01]  /*1470*/  IADD3.X R69, PT, PT, RZ, R18, RZ, P2, !PT ;  /* 0x00000012ff457210 */ /* 0x000fe200017fe4ff */
[----:B------:R-:W-:Y:S04]  /*1480*/  BSSY.RECONVERGENT B0, `(.L_x_954) ;  /* 0x000001a000007945 */ /* 0x000fe80003800200 */
[----:B------:R-:W-:Y:S05]  /*1490*/  @P1 BRA `(.L_x_955) ;  /* 0x0000000000601947 */ /* 0x000fea0003800000 */
        /* <DEDUP_REMOVED lines=24> */
.L_x_955:
[----:B------:R-:W-:Y:S05]  /*1620*/  BSYNC.RECONVERGENT B0 ;  /* 0x0000000000007941 */ /* 0x000fea0003800200 */
.L_x_954:
[----:B------:R-:W0:Y:S01]  /*1630*/  SHFL.BFLY PT, R55, R64, 0x8, 0x1f ;  /* 0x0d001f0040377f89 */ /* 0x000e2200000e0000 */
[----:B------:R-:W-:Y:S01]  /*1640*/  LOP3.LUT P1, RZ, R87, 0x30f, RZ, 0xc0, !PT ;  /* 0x0000030f57ff7812 */ /* 0x000fe2000782c0ff */
[----:B------:R-:W1:Y:S01]  /*1650*/  LDCU UR5, c[0x0][0x3a0] ;  /* 0x00007400ff0577ac */ /* 0x000e620008000800 */
[----:B------:R-:W-:Y:S01]  /*1660*/  LOP3.LUT R16, R16, 0x1, RZ, 0x3c, !PT ;  /* 0x0000000110107812 */ /* 0x000fe200078e3cff */
[----:B------:R-:W2:Y:S01]  /*1670*/  SHFL.BFLY PT, R63, R62, 0x8, 0x1f ;  /* 0x0d001f003e3f7f89 */ /* 0x000ea200000e0000 */
[----:B------:R-:W3:Y:S01]  /*1680*/  LDCU.64 UR10, c[0x0][0x380] ;  /* 0x00007000ff0a77ac */ /* 0x000ee20008000a00 */
        /* <DEDUP_REMOVED lines=23> */
[C---:B--2---:R-:W-:Y:S02]  /*1800*/  @!P0 LEA R64, P1, R70.reuse, R64, 0x2 ;  /* 0x0000004046408211 */ /* 0x044fe400078210ff */
[----:B------:R-:W-:Y:S02]  /*1810*/  MOV R53, R68 ;  /* 0x0000004400357202 */ /* 0x000fe40000000f00 */
        /* <DEDUP_REMOVED lines=39> */
[----:B-1----:R-:W-:Y:S01]  /*1a90*/  FMUL.FTZ R21, R63, R92 ;  /* 0x0000005c3f157220 */ /* 0x002fe20000410000 */
[----:B-----5:R-:W-:-:S02]  /*1aa0*/  HADD2.F32 R15, -RZ, R56.H0_H0 ;  /* 0x20000038ff0f7230 */ /* 0x020fc40000004100 */
[C---:B------:R-:W-:Y:S01]  /*1ab0*/  FMUL.FTZ R18, R63.reuse, R18 ;  /* 0x000000123f127220 */ /* 0x040fe20000410000 */
[----:B------:R-:W-:Y:S02]  /*1ac0*/  HADD2.F32 R54, -RZ, R58.H0_H0 ;  /* 0x2000003aff367230 */ /* 0x000fe40000004100 */
[C---:B------:R-:W-:Y:S01]  /*1ad0*/  FMUL.FTZ R92, R63.reuse, R62 ;  /* 0x0000003e3f5c7220 */ /* 0x040fe20000410000 */
[C---:B------:R-:W-:Y:S01]  /*1ae0*/  FMUL.FTZ R74, R63.reuse, R74 ;  /* 0x0000004a3f4a7220 */ /* 0x040fe20000410000 */
[C---:B------:R-:W-:Y:S01]  /*1af0*/  FMUL.FTZ R19, R63.reuse, R82 ;  /* 0x000000523f137220 */ /* 0x040fe20000410000 */
[C---:B------:R-:W-:Y:S01]  /*1b00*/  FMUL.FTZ R31, R63.reuse, R100 ;  /* 0x000000643f1f7220 */ /* 0x040fe20000410000 */
[C---:B------:R-:W-:Y:S01]  /*1b10*/  FMUL.FTZ R35, R63.reuse, R108 ;  /* 0x0000006c3f237220 */ /* 0x040fe20000410000 */
[C---:B------:R-:W-:Y:S01]  /*1b20*/  FMUL.FTZ R39, R63.reuse, R116 ;  /* 0x000000743f277220 */ /* 0x040fe20000410000 */
[----:B------:R-:W-:Y:S01]  /*1b30*/  FMUL.FTZ R43, R63, R124 ;  /* 0x0000007c3f2b7220 */ /* 0x000fe20000410000 */
[----:B------:R-:W-:-:S02]  /*1b40*/  HADD2.F32 R17, -RZ, R56.H1_H1 ;  /* 0x30000038ff117230 */ /* 0x000fc40000004100 */
[C---:B------:R-:W-:Y:S01]  /*1b50*/  FMUL.FTZ R66, R63.reuse, R66 ;  /* 0x000000423f427220 */ /* 0x040fe20000410000 */
[----:B------:R-:W-:Y:S02]  /*1b60*/  HADD2.F32 R62, -RZ, R58.H1_H1 ;  /* 0x3000003aff3e7230 */ /* 0x000fe40000004100 */
        /* <DEDUP_REMOVED lines=17> */
[----:B------:R-:W-:Y:S01]  /*1c80*/  FMUL.FTZ R9, R63, R90 ;  /* 0x0000005a3f097220 */ /* 0x000fe20000410000 */
[--C-:B------:R-:W-:Y:S01]  /*1c90*/  FFMA.FTZ R15, R66, R17, R62.reuse ;  /* 0x00000011420f7223 */ /* 0x100fe2000001003e */
[----:B------:R-:W-:Y:S01]  /*1ca0*/  FFMA.FTZ R21, R17, R76, R62 ;  /* 0x0000004c11157223 */ /* 0x000fe2000001003e */
[----:B------:R-:W-:Y:S01]  /*1cb0*/  FMUL.FTZ R13, R63, R70 ;  /* 0x000000463f0d7220 */ /* 0x000fe20000410000 */
[----:B------:R-:W-:-:S02]  /*1cc0*/  HADD2.F32 R54, -RZ, R57.H0_H0 ;  /* 0x20000039ff367230 */ /* 0x000fc40000004100 */
[C-C-:B------:R-:W-:Y:S01]  /*1cd0*/  FFMA.FTZ R66, R17.reuse, R25, R62.reuse ;  /* 0x0000001911427223 */ /* 0x140fe2000001003e */
[----:B------:R-:W-:Y:S02]  /*1ce0*/  HADD2.F32 R19, -RZ, R59.H0_H0 ;  /* 0x2000003bff137230 */ /* 0x000fe40000004100 */
        /* <DEDUP_REMOVED lines=29> */
[C-C-:B------:R-:W-:Y:S01]  /*1ec0*/  FFMA.FTZ R0, R64.reuse, R7, R17.reuse ;  /* 0x0000000740007223 */ /* 0x140fe20000010011 */
[C-C-:B------:R-:W-:Y:S01]  /*1ed0*/  FFMA.FTZ R70, R64.reuse, R9, R17.reuse ;  /* 0x0000000940467223 */ /* 0x140fe20000010011 */
[C-C-:B------:R-:W-:Y:S01]  /*1ee0*/  FFMA.FTZ R5, R64.reuse, R5, R17.reuse ;  /* 0x0000000540057223 */ /* 0x140fe20000010011 */
[C-C-:B------:R-:W-:Y:S01]  /*1ef0*/  FFMA.FTZ R11, R64.reuse, R11, R17.reuse ;  /* 0x0000000b400b7223 */ /* 0x140fe20000010011 */
[C-C-:B------:R-:W-:Y:S01]  /*1f00*/  FFMA.FTZ R7, R64.reuse, R114, R17.reuse ;  /* 0x0000007240077223 */ /* 0x140fe20000010011 */
[C-C-:B------:R-:W-:Y:S01]  /*1f10*/  FFMA.FTZ R9, R64.reuse, R122, R17.reuse ;  /* 0x0000007a40097223 */ /* 0x140fe20000010011 */
[----:B------:R-:W-:Y:S01]  /*1f20*/  FFMA.FTZ R92, R64, R92, R17 ;  /* 0x0000005c405c7223 */ /* 0x000fe20000010011 */
[----:B------:R-:W-:-:S02]  /*1f30*/  F2FP.F16.F32.PACK_AB R19, R54, R13 ;  /* 0x0000000d3613723e */ /* 0x000fc400000000ff */
[----:B------:R-:W-:Y:S02]  /*1f40*/  F2FP.F16.F32.PACK_AB R54, R21, R74 ;  /* 0x0000004a1536723e */ /* 0x000fe400000000ff */
[----:B------:R-:W-:Y:S02]  /*1f50*/  F2FP.F16.F32.PACK_AB R55, R0, R55 ;  /* 0x000000370037723e */ /* 0x000fe400000000ff */
[----:B------:R-:W-:Y:S02]  /*1f60*/  F2FP.F16.F32.PACK_AB R62, R66, R23 ;  /* 0x00000017423e723e */ /* 0x000fe400000000ff */
[----:B------:R-:W-:Y:S01]  /*1f70*/  F2FP.F16.F32.PACK_AB R63, R70, R63 ;  /* 0x0000003f463f723e */ /* 0x000fe200000000ff */
[----:B------:R-:W-:Y:S01]  /*1f80*/  STG.E.64 desc[UR8][R2.64+0x1e00], R54 ;  /* 0x001e003602007986 */ /* 0x000fe2000c101b08 */
[----:B------:R-:W-:Y:S02]  /*1f90*/  F2FP.F16.F32.PACK_AB R72, R72, R27 ;  /* 0x0000001b4848723e */ /* 0x000fe400000000ff */
[----:B------:R-:W-:Y:S01]  /*1fa0*/  F2FP.F16.F32.PACK_AB R73, R5, R96 ;  /* 0x000000600549723e */ /* 0x000fe200000000ff */
[----:B------:R-:W-:Y:S01]  /*1fb0*/  STG.E.64 desc[UR8][R2.64+0x3c00], R62 ;  /* 0x003c003e02007986 */ /* 0x000fe2000c101b08 */
[----:B------:R-:W-:-:S02]  /*1fc0*/  F2FP.F16.F32.PACK_AB R76, R76, R31 ;  /* 0x0000001f4c4c723e */ /* 0x000fc400000000ff */
[----:B------:R-:W-:Y:S01]  /*1fd0*/  F2FP.F16.F32.PACK_AB R77, R11, R104 ;  /* 0x000000680b4d723e */ /* 0x000fe200000000ff */
[----:B------:R-:W-:Y:S01]  /*1fe0*/  STG.E.64 desc[UR8][R2.64+0x5a00], R72 ;  /* 0x005a004802007986 */ /* 0x000fe2000c101b08 */
        /* <DEDUP_REMOVED lines=9> */
[----:B0-----:R-:W-:Y:S02]  /*2080*/  ISETP.GE.U32.AND P1, PT, R68, UR10, PT ;  /* 0x0000000a44007c0c */ /* 0x001fe4000bf26070 */
[----:B------:R-:W-:Y:S01]  /*2090*/  F2FP.F16.F32.PACK_AB R18, R15, R18 ;  /* 0x000000120f12723e */ /* 0x000fe200000000ff */
[----:B------:R-:W-:Y:S01]  /*20a0*/  STG.E.64 desc[UR8][R2.64+0xd200], R90 ;  /* 0x00d2005a02007986 */ /* 0x000fe2000c101b08 */
[----:B------:R-:W-:-:S03]  /*20b0*/  ISETP.GE.AND.EX P1, PT, R69, UR11, PT, P1 ;  /* 0x0000000b45007c0c */ /* 0x000fc6000bf26310 */
[----:B------:R0:W-:Y:S02]  /*20c0*/  STG.E.64 desc[UR8][R2.64], R18 ;  /* 0x0000001202007986 */ /* 0x0001e4000c101b08 */
[----:B0-----:R-:W-:-:S08]  /*20d0*/  MOV R18, R69 ;  /* 0x0000004500127202 */ /* 0x001fd00000000f00 */
[----:B------:R-:W-:Y:S05]  /*20e0*/  @!P1 BRA `(.L_x_956) ;  /* 0xffffffe400cc9947 */ /* 0x000fea000383ffff */
[----:B------:R-:W-:Y:S05]  /*20f0*/  EXIT ;  /* 0x000000000000794d */ /* 0x000fea0003800000 */
.L_x_957:
        /* <DEDUP_REMOVED lines=16> */
.L_x_1116:


//--------------------- .text._ZN13group_norm_v214gn_cuda_kernelI6__halfLi480ELi3ELi32ELi60ELi1024ELb0ELi16ELi960ELi960ELi4ELb1ELi5ELb0ELb0ENS_16CompileConditionILi1000EEEEEvPT_PKS4_S7_S7_flPfS8_Pj --------------------------
	.section	.text._ZN13group_norm_v214gn_cuda_kernelI6__halfLi480ELi3ELi32ELi60ELi1024ELb0ELi16ELi960ELi960ELi4ELb1ELi5ELb0ELb0ENS_16CompileConditionILi1000EEEEEvPT_PKS4_S7_S7_flPfS8_Pj,"ax",@progbits
	.align	128
        .global         _ZN13group_norm_v214gn_cuda_kernelI6__halfLi480ELi3ELi32ELi60ELi1024ELb0ELi16ELi960ELi960ELi4ELb1ELi5ELb0ELb0ENS_16CompileConditionILi1000EEEEEvPT_PKS4_S7_S7_flPfS8_Pj
        .type           _ZN13group_norm_v214gn_cuda_kernelI6__halfLi480ELi3ELi32ELi60ELi1024ELb0ELi16ELi960ELi960ELi4ELb1ELi5ELb0ELb0ENS_16CompileConditionILi1000EEEEEvPT_PKS4_S7_S7_flPfS8_Pj,@function
        .size           _ZN13group_norm_v214gn_cuda_kernelI6__halfLi480ELi3ELi32ELi60ELi1024ELb0ELi16ELi960ELi960ELi4ELb1ELi5ELb0ELb0ENS_16CompileConditionILi1000EEEEEvPT_PKS4_S7_S7_flPfS8_Pj,(.L_x_1117 - _ZN13group_norm_v214gn_cuda_kernelI6__halfLi480ELi3ELi32ELi60ELi1024ELb0ELi16ELi960ELi960ELi4ELb1ELi5ELb0ELb0ENS_16CompileConditionILi1000EEEEEvPT_PKS4_S7_S7_flPfS8_Pj)
        .other          _ZN13group_norm_v214gn_cuda_kernelI6__halfLi480ELi3ELi32ELi60ELi1024ELb0ELi16ELi960ELi960ELi4ELb1ELi5ELb0ELb0ENS_16CompileConditionILi1000EEEEEvPT_PKS4_S7_S7_flPfS8_Pj,@"STO_CUDA_ENTRY STV_DEFAULT"
_ZN13group_norm_v214gn_cuda_kernelI6__halfLi480ELi3ELi32ELi60ELi1024ELb0ELi16ELi960ELi960ELi4ELb1ELi5ELb0ELb0ENS_16CompileConditionILi1000EEEEEvPT_PKS4_S7_S7_flPfS8_Pj:
.text._ZN13group_norm_v214gn_cuda_kernelI6__halfLi480ELi3ELi32ELi60ELi1024ELb0ELi16ELi960ELi960ELi4ELb1ELi5ELb0ELb0ENS_16CompileConditionILi1000EEEEEvPT_PKS4_S7_S7_flPfS8_Pj:
        /* <DEDUP_REMOVED lines=40> */
.L_x_970:
        /* <DEDUP_REMOVED lines=25> */
[----:B------:R-:W3:Y:S04]  /*0410*/  LDG.E.64.CONSTANT R10, desc[UR12][R8.64+0x9600] ;  /* 0x0096000c080a7981 */ /* 0x000ee8000c1e9b00 */
[----:B-1----:R-:W3:Y:S04]  /*0420*/  LDG.E.64.CONSTANT R4, desc[UR12][R8.64+0x3c00] ;  /* 0x003c000c08047981 */ /* 0x002ee8000c1e9b00 */
        /* <DEDUP_REMOVED lines=8> */
[--C-:B--2---:R-:W-:Y:S02]  /*04b0*/  HADD2.F32 R0, -RZ, R32.reuse.H0_H0 ;  /* 0x20000020ff007230 */ /* 0x104fe40000004100 */
[----:B------:R-:W-:-:S03]  /*04c0*/  HADD2.F32 R32, -RZ, R32.H1_H1 ;  /* 0x30000020ff207230 */ /* 0x000fc60000004100 */
[----:B------:R-:W-:Y:S01]  /*04d0*/  FADD.FTZ R21, RZ, R0 ;  /* 0x00000000ff157221 */ /* 0x000fe20000010000 */
[----:B------:R-:W-:Y:S01]  /*04e0*/  FFMA.FTZ R23, R0, R0, RZ ;  /* 0x0000000000177223 */ /* 0x000fe200000100ff */
[--C-:B------:R-:W-:Y:S02]  /*04f0*/  HADD2.F32 R31, -RZ, R33.reuse.H0_H0 ;  /* 0x20000021ff1f7230 */ /* 0x100fe40000004100 */
[----:B-1----:R-:W-:Y:S01]  /*0500*/  FADD.FTZ R8, R21, R32 ;  /* 0x0000002015087221 */ /* 0x002fe20000010000 */
[----:B------:R-:W-:Y:S01]  /*0510*/  FFMA.FTZ R20, R32, R32, R23 ;  /* 0x0000002020147223 */ /* 0x000fe20000010017 */
        /* <DEDUP_REMOVED lines=9> */
[----:B------:R-:W-:Y:S01]  /*05b0*/  STL [R1+0x8], R24 ;  /* 0x0000081801007387 */ /* 0x000fe20000100800 */
[----:B------:R-:W-:Y:S02]  /*05c0*/  HADD2.F32 R20, -RZ, R37.H0_H0 ;  /* 0x20000025ff147230 */ /* 0x000fe40000004100 */
[----:B------:R-:W-:Y:S01]  /*05d0*/  FADD.FTZ R9, R9, R22 ;  /* 0x0000001609097221 */ /* 0x000fe20000010000 */
[----:B------:R-:W-:Y:S01]  /*05e0*/  FFMA.FTZ R21, R22, R22, R21 ;  /* 0x0000001616157223 */ /* 0x000fe20000010015 */
[----:B------:R0:W-:Y:S04]  /*05f0*/  STL [R1+0x4], R22 ;  /* 0x0000041601007387 */ /* 0x0001e80000100800 */
[----:B------:R1:W-:Y:S01]  /*0600*/  STL [R1], R20 ;  /* 0x0000001401007387 */ /* 0x0003e20000100800 */
[----:B0-----:R-:W-:-:S05]  /*0610*/  HADD2.F32 R22, -RZ, R11.H0_H0 ;  /* 0x2000000bff167230 */ /* 0x001fca0000004100 */
[----:B------:R0:W-:Y:S04]  /*0620*/  STL [R1+0x20], R22 ;  /* 0x0000201601007387 */ /* 0x0001e80000100800 */
[----:B------:R-:W2:Y:S01]  /*0630*/  LDL R23, [R1+0x34] ;  /* 0x0000340001177983 */ /* 0x000ea20000100800 */
[----:B------:R-:W-:Y:S02]  /*0640*/  HADD2.F32 R37, -RZ, R37.H1_H1 ;  /* 0x30000025ff257230 */ /* 0x000fe40000004100 */
[----:B------:R-:W-:Y:S01]  /*0650*/  FADD.FTZ R8, R9, R20 ;  /* 0x0000001409087221 */ /* 0x000fe20000010000 */
[----:B-1----:R-:W-:Y:S01]  /*0660*/  FFMA.FTZ R20, R20, R20, R21 ;  /* 0x0000001414147223 */ /* 0x002fe20000010015 */
        /* <DEDUP_REMOVED lines=41> */
[----:B------:R-:W-:-:S03]  /*0900*/  FFMA.FTZ R21, R8, R8, R21 ;  /* 0x0000000808157223 */ /* 0x000fc60000010015 */
        /* <DEDUP_REMOVED lines=14> */
[----:B0-----:R-:W-:Y:S02]  /*09f0*/  HADD2.F32 R22, -RZ, R27.H1_H1 ;  /* 0x3000001bff167230 */ /* 0x001fe40000004100 */
[----:B------:R-:W-:Y:S01]  /*0a00*/  FADD.FTZ R20, R20, R24 ;  /* 0x0000001814147221 */ /* 0x000fe20000010000 */
[----:B------:R-:W-:Y:S01]  /*0a10*/  FFMA.FTZ R21, R24, R24, R21 ;  /* 0x0000001818157223 */ /* 0x000fe20000010015 */
[----:B------:R0:W-:Y:S01]  /*0a20*/  STL [R1+0x1c], R24 ;  /* 0x00001c1801007387 */ /* 0x0001e20000100800 */
[----:B------:R-:W-:-:S02]  /*0a30*/  HADD2.F32 R27, -RZ, R18.H0_H0 ;  /* 0x20000012ff1b7230 */ /* 0x000fc40000004100 */
[----:B------:R-:W-:Y:S01]  /*0a40*/  FADD.FTZ R20, R20, R22 ;  /* 0x0000001614147221 */ /* 0x000fe20000010000 */
[----:B0-----:R-:W-:Y:S02]  /*0a50*/  HADD2.F32 R24, -RZ, R18.H1_H1 ;  /* 0x30000012ff187230 */ /* 0x001fe40000004100 */
[----:B------:R-:W-:Y:S01]  /*0a60*/  FFMA.FTZ R18, R22, R22, R21 ;  /* 0x0000001616127223 */ /* 0x000fe20000010015 */
[----:B------:R-:W-:Y:S01]  /*0a70*/  FADD.FTZ R20, R20, R27 ;  /* 0x0000001b14147221 */ /* 0x000fe20000010000 */
[----:B------:R0:W-:Y:S02]  /*0a80*/  STL [R1+0x18], R22 ;  /* 0x0000181601007387 */ /* 0x0001e40000100800 */
[----:B------:R-:W-:Y:S01]  /*0a90*/  FFMA.FTZ R18, R27, R27, R18 ;  /* 0x0000001b1b127223 */ /* 0x000fe20000010012 */
[----:B------:R-:W-:-:S03]  /*0aa0*/  FADD.FTZ R20, R20, R24 ;  /* 0x0000001814147221 */ /* 0x000fc60000010000 */
[----:B------:R-:W-:Y:S01]  /*0ab0*/  FFMA.FTZ R18, R24, R24, R18 ;  /* 0x0000001818127223 */ /* 0x000fe20000010012 */
[--C-:B0-----:R-:W-:Y:S01]  /*0ac0*/  HADD2.F32 R22, -RZ, R19.reuse.H0_H0 ;  /* 0x20000013ff167230 */ /* 0x101fe20000004100 */
[----:B------:R-:W-:Y:S01]  /*0ad0*/  STL [R1+0xc], R24 ;  /* 0x00000c1801007387 */ /* 0x000fe20000100800 */
[----:B------:R-:W-:-:S03]  /*0ae0*/  HADD2.F32 R21, -RZ, R19.H1_H1 ;  /* 0x30000013ff157230 */ /* 0x000fc60000004100 */
[----:B------:R0:W-:Y:S01]  /*0af0*/  STL [R1+0x14], R22 ;  /* 0x0000141601007387 */ /* 0x0001e20000100800 */
[----:B------:R-:W-:Y:S01]  /*0b00*/  FADD.FTZ R20, R20, R22 ;  /* 0x0000001614147221 */ /* 0x000fe20000010000 */
[----:B------:R-:W-:Y:S02]  /*0b10*/  FFMA.FTZ R19, R22, R22, R18 ;  /* 0x0000001616137223 */ /* 0x000fe40000010012 */
[----:B0-----:R-:W0:Y:S01]  /*0b20*/  S2R R22, SR_TID.X ;  /* 0x0000000000167919 */ /* 0x001e220000002100 */
[----:B------:R-:W-:Y:S01]  /*0b30*/  STL [R1+0x10], R21 ;  /* 0x0000101501007387 */ /* 0x000fe20000100800 */
[----:B------:R-:W-:Y:S01]  /*0b40*/  UIADD3 UR7, UP0, UPT, UR8, 0x5, URZ ;  /* 0x0000000508077890 */ /* 0x000fe2000ff1e0ff */
[----:B------:R-:W-:Y:S01]  /*0b50*/  FADD.FTZ R18, R20, R21 ;  /* 0x0000001514127221 */ /* 0x000fe20000010000 */
[----:B------:R-:W-:Y:S01]  /*0b60*/  FFMA.FTZ R19, R21, R21, R19 ;  /* 0x0000001515137223 */ /* 0x000fe20000010013 */
[----:B------:R-:W-:Y:S01]  /*0b70*/  USHF.L.U32 UR6, UR8, 0x4, URZ ;  /* 0x0000000408067899 */ /* 0x000fe200080006ff */
[----:B------:R-:W-:Y:S01]  /*0b80*/  BSSY.RECONVERGENT B0, `(.L_x_958) ;  /* 0x000007a000007945 */ /* 0x000fe20003800200 */
[----:B------:R-:W-:-:S02]  /*0b90*/  UIADD3.X UR5, UPT, UPT, URZ, UR5, URZ, UP0, !UPT ;  /* 0x00000005ff057290 */ /* 0x000fc400087fe4ff */
[----:B------:R-:W-:Y:S01]  /*0ba0*/  ULOP3.LUT UR10, UR6, 0x10, URZ, 0xc0, !UPT ;  /* 0x00000010060a7892 */ /* 0x000fe2000f8ec0ff */
[----:B------:R-:W-:Y:S01]  /*0bb0*/  UMOV UR8, UR7 ;  /* 0x0000000700087c82 */ /* 0x000fe20008000000 */
[----:B0-----:R-:W-:Y:S01]  /*0bc0*/  ISETP.GT.U32.AND P1, PT, R22, 0x1f, PT ;  /* 0x0000001f1600780c */ /* 0x001fe20003f24070 */
[----:B--2---:R0:W-:Y:S02]  /*0bd0*/  STS.64 [R23], R18 ;  /* 0x0000001217007388 */ /* 0x0041e40000000a00 */
[----:B0-----:R-:W-:Y:S01]  /*0be0*/  CS2R R18, SRZ ;  /* 0x0000000000127805 */ /* 0x001fe2000001ff00 */
[----:B------:R-:W-:Y:S09]  /*0bf0*/  BAR.SYNC.DEFER_BLOCKING 0x0 ;  /* 0x0000000000007b1d */ /* 0x000ff20000010000 */
        /* <DEDUP_REMOVED lines=114> */
.L_x_959:
[----:B------:R-:W-:Y:S05]  /*1320*/  BSYNC.RECONVERGENT B0 ;  /* 0x0000000000007941 */ /* 0x000fea0003800200 */
.L_x_958:
[----:B------:R-:W0:Y:S01]  /*1330*/  SHFL.BFLY PT, R20, R18, 0x1, 0x1f ;  /* 0x0c201f0012147f89 */ /* 0x000e2200000e0000 */
[----:B------:R-:W-:Y:S01]  /*1340*/  BSSY.RECONVERGENT B0, `(.L_x_960) ;  /* 0x0000014000007945 */ /* 0x000fe20003800200 */
[----:B------:R-:W1:Y:S01]  /*1350*/  S2R R22, SR_TID.X ;  /* 0x0000000000167919 */ /* 0x000e620000002100 */
[----:B0-----:R-:W-:Y:S02]  /*1360*/  FADD.FTZ R18, R20, R18 ;  /* 0x0000001214127221 */ /* 0x001fe40000010000 */
[----:B------:R-:W0:Y:S01]  /*1370*/  SHFL.BFLY PT, R20, R19, 0x1, 0x1f ;  /* 0x0c201f0013147f89 */ /* 0x000e2200000e0000 */
[C---:B-1----:R-:W-:Y:S02]  /*1380*/  LOP3.LUT P2, RZ, R22.reuse, 0x3e1, RZ, 0xc0, !PT ;  /* 0x000003e116ff7812 */ /* 0x042fe4000784c0ff */
[C---:B------:R-:W-:Y:S02]  /*1390*/  ISETP.NE.AND P3, PT, R22.reuse, RZ, PT ;  /* 0x000000ff1600720c */ /* 0x040fe40003f65270 */
[----:B------:R-:W-:Y:S01]  /*13a0*/  ISETP.GT.U32.AND P1, PT, R22, 0xff, PT ;  /* 0x000000ff1600780c */ /* 0x000fe20003f24070 */
[----:B0-----:R-:W-:-:S08]  /*13b0*/  FADD.FTZ R19, R20, R19 ;  /* 0x0000001314137221 */ /* 0x001fd00000010000 */
        /* <DEDUP_REMOVED lines=12> */
.L_x_961:
[----:B------:R-:W-:Y:S05]  /*1480*/  BSYNC.RECONVERGENT B0 ;  /* 0x0000000000007941 */ /* 0x000fea0003800200 */
.L_x_960:
        /* <DEDUP_REMOVED lines=13> */
.L_x_963:
[----:B------:R-:W2:Y:S04]  /*1560*/  LD.E.STRONG.GPU R21, desc[UR12][R18.64] ;  /* 0x0000000c12157980 */ /* 0x000ea8000c10f900 */
[----:B--2---:R-:W-:Y:S01]  /*1570*/  CCTL.IVALL ;  /* 0x00000000ff00798f */ /* 0x004fe20002000000 */
[----:B------:R-:W-:Y:S05]  /*1580*/  YIELD ;  /* 0x0000000000007946 */ /* 0x000fea0003800000 */
[----:B-----5:R-:W-:-:S04]  /*1590*/  LOP3.LUT R21, R21, R20, RZ, 0x3c, !PT ;  /* 0x0000001415157212 */ /* 0x020fc800078e3cff */
[----:B------:R-:W-:-:S13]  /*15a0*/  ISETP.GT.AND P2, PT, R21, -0x1, PT ;  /* 0xffffffff1500780c */ /* 0x000fda0003f44270 */
[----:B------:R-:W-:Y:S05]  /*15b0*/  @P2 BRA `(.L_x_963) ;  /* 0xfffffffc00e82947 */ /* 0x000fea000383ffff */
.L_x_962:
[----:B------:R-:W-:Y:S05]  /*15c0*/  WARPSYNC.ALL ;  /* 0x0000000000007948 */ /* 0x000fea0003800000 */
[----:B------:R-:W-:Y:S01]  /*15d0*/  BAR.SYNC.DEFER_BLOCKING 0x0 ;  /* 0x0000000000007b1d */ /* 0x000fe20000010000 */
[----:B0-----:R-:W-:-:S05]  /*15e0*/  CS2R R18, SRZ ;  /* 0x0000000000127805 */ /* 0x001fca000001ff00 */
        /* <DEDUP_REMOVED lines=34> */
.L_x_965:
[----:B------:R-:W-:Y:S05]  /*1810*/  BSYNC.RECONVERGENT B0 ;  /* 0x0000000000007941 */ /* 0x000fea0003800200 */
.L_x_964:
[----:B------:R-:W0:Y:S01]  /*1820*/  SHFL.BFLY PT, R20, R18, 0x8, 0x1f ;  /* 0x0d001f0012147f89 */ /* 0x000e2200000e0000 */
[----:B------:R-:W-:Y:S01]  /*1830*/  BSSY.RECONVERGENT B0, `(.L_x_966) ;  /* 0x000001d000007945 */ /* 0x000fe20003800200 */
[----:B------:R-:W1:Y:S01]  /*1840*/  S2R R21, SR_TID.X ;  /* 0x0000000000157919 */ /* 0x000e620000002100 */
[----:B0-----:R-:W-:Y:S02]  /*1850*/  FADD.FTZ R18, R20, R18 ;  /* 0x0000001214127221 */ /* 0x001fe40000010000 */
[----:B------:R-:W0:Y:S01]  /*1860*/  SHFL.BFLY PT, R20, R19, 0x8, 0x1f ;  /* 0x0d001f0013147f89 */ /* 0x000e2200000e0000 */
[----:B-1----:R-:W-:Y:S01]  /*1870*/  LOP3.LUT P1, RZ, R21, 0x30f, RZ, 0xc0, !PT ;  /* 0x0000030f15ff7812 */ /* 0x002fe2000782c0ff */
        /* <DEDUP_REMOVED lines=12> */
[----:B0-----:R-:W-:Y:S01]  /*1940*/  FADD.FTZ R19, R19, R20 ;  /* 0x0000001413137221 */ /* 0x001fe20000010000 */
        /* <DEDUP_REMOVED lines=11> */
.L_x_967:
[----:B------:R-:W-:Y:S05]  /*1a00*/  BSYNC.RECONVERGENT B0 ;  /* 0x0000000000007941 */ /* 0x000fea0003800200 */
.L_x_966:
[----:B------:R-:W-:Y:S06]  /*1a10*/  BAR.SYNC.DEFER_BLOCKING 0x0 ;  /* 0x0000000000007b1d */ /* 0x000fec0000010000 */
[----:B------:R-:W-:Y:S04]  /*1a20*/  BSSY.RECONVERGENT B0, `(.L_x_968) ;  /* 0x0000013000007945 */ /* 0x000fe80003800200 */
        /* <DEDUP_REMOVED lines=18> */
.L_x_969:
[----:B------:R-:W-:Y:S05]  /*1b50*/  BSYNC.RECONVERGENT B0 ;  /* 0x0000000000007941 */ /* 0x000fea0003800200 */
.L_x_968:
[----:B------:R-:W2:Y:S01]  /*1b60*/  LDL.LU R25, [R1+0x24] ;  /* 0x0000240001197983 */ /* 0x000ea20000300800 */
[----:B------:R-:W3:Y:S01]  /*1b70*/  S2UR UR7, SR_CgaCtaId ;  /* 0x00000000000779c3 */ /* 0x000ee20000008800 */
[----:B------:R-:W-:Y:S01]  /*1b80*/  UMOV UR6, 0x400 ;  /* 0x0000040000067882 */ /* 0x000fe20000000000 */
[----:B------:R-:W-:Y:S01]  /*1b90*/  IMAD.HI.U32 R12, R12, -0x77777777, RZ ;  /* 0x888888890c0c7827 */ /* 0x000fe200078e00ff */
[----:B------:R-:W-:-:S03]  /*1ba0*/  UIADD3 UR6, UPT, UPT, UR6, 0x1680, URZ ;  /* 0x0000168006067890 */ /* 0x000fc6000fffe0ff */
[--C-:B01---5:R-:W-:Y:S01]  /*1bb0*/  HADD2.F32 R18, -RZ, R14.reuse.H0_H0 ;  /* 0x2000000eff127230 */ /* 0x123fe20000004100 */
[----:B------:R-:W-:Y:S01]  /*1bc0*/  LEA.HI R12, R12, -UR10, RZ, 0x1b ;  /* 0x8000000a0c0c7c11 */ /* 0x000fe2000f8fd8ff */
[----:B------:R-:W-:Y:S02]  /*1bd0*/  HADD2.F32 R19, -RZ, R14.H1_H1 ;  /* 0x3000000eff137230 */ /* 0x000fe40000004100 */
[----:B------:R-:W-:Y:S02]  /*1be0*/  HADD2.F32 R20, -RZ, R16.H1_H1 ;  /* 0x30000010ff147230 */ /* 0x000fe40000004100 */
[--C-:B------:R-:W-:Y:S02]  /*1bf0*/  HADD2.F32 R21, -RZ, R15.reuse.H0_H0 ;  /* 0x2000000fff157230 */ /* 0x100fe40000004100 */
[----:B------:R-:W-:Y:S01]  /*1c00*/  HADD2.F32 R22, -RZ, R15.H1_H1 ;  /* 0x3000000fff167230 */ /* 0x000fe20000004100 */
[----:B------:R-:W-:Y:S01]  /*1c10*/  STL [R1+0x38], R20 ;  /* 0x0000381401007387 */ /* 0x000fe20000100800 */
[----:B---3--:R-:W-:-:S06]  /*1c20*/  ULEA UR6, UR7, UR6, 0x18 ;  /* 0x0000000607067291 */ /* 0x008fcc000f8ec0ff */
[----:B------:R-:W-:-:S05]  /*1c30*/  LEA R12, R12, UR6, 0x3 ;  /* 0x000000060c0c7c11 */ /* 0x000fca000f8e18ff */
[----:B------:R-:W0:Y:S01]  /*1c40*/  LDCU UR6, c[0x0][0x3a0] ;  /* 0x00007400ff0677ac */ /* 0x000e220008000800 */
[----:B------:R-:W0:Y:S02]  /*1c50*/  LDS.64 R12, [R12] ;  /* 0x000000000c0c7984 */ /* 0x000e240000000a00 */
[----:B0-----:R-:W-:Y:S01]  /*1c60*/  FADD.FTZ R13, R13, UR6 ;  /* 0x000000060d0d7e21 */ /* 0x001fe20008010000 */
[--C-:B------:R-:W-:Y:S01]  /*1c70*/  FADD.FTZ R14, R0, -R12.reuse ;  /* 0x8000000c000e7221 */ /* 0x100fe20000010000 */
[--C-:B------:R-:W-:Y:S01]  /*1c80*/  FADD.FTZ R32, R32, -R12.reuse ;  /* 0x8000000c20207221 */ /* 0x100fe20000010000 */
[----:B------:R-:W-:Y:S02]  /*1c90*/  HADD2.F32 R0, -RZ, R16.H0_H0 ;  /* 0x20000010ff007230 */ /* 0x000fe40000004100 */
[----:B------:R-:W-:Y:S01]  /*1ca0*/  FADD.FTZ R31, R31, -R12 ;  /* 0x8000000c1f1f7221 */ /* 0x000fe20000010000 */
[----:B------:R-:W2:Y:S01]  /*1cb0*/  LDCU.64 UR6, c[0x0][0x380] ;  /* 0x00007000ff0677ac */ /* 0x000ea20008000a00 */
[----:B------:R-:W0:Y:S02]  /*1cc0*/  MUFU.RSQ R13, R13 ;  /* 0x0000000d000d7308 */ /* 0x000e240000001400 */
[C---:B0-----:R-:W-:Y:S01]  /*1cd0*/  FMUL.FTZ R14, R13.reuse, R14 ;  /* 0x0000000e0d0e7220 */ /* 0x041fe20000410000 */
[----:B------:R-:W-:-:S03]  /*1ce0*/  FMUL.FTZ R32, R13, R32 ;  /* 0x000000200d207220 */ /* 0x000fc60000410000 */
[----:B------:R-:W-:Y:S01]  /*1cf0*/  FFMA.FTZ R14, R14, R18, R0 ;  /* 0x000000120e0e7223 */ /* 0x000fe20000010000 */
[----:B------:R-:W-:Y:S01]  /*1d00*/  FFMA.FTZ R32, R32, R19, R20 ;  /* 0x0000001320207223 */ /* 0x000fe20000010014 */
[----:B------:R-:W-:-:S04]  /*1d10*/  FMUL.FTZ R15, R13, R31 ;  /* 0x0000001f0d0f7220 */ /* 0x000fc80000410000 */
[----:B------:R-:W-:Y:S02]  /*1d20*/  F2FP.F16.F32.PACK_AB R14, R32, R14 ;  /* 0x0000000e200e723e */ /* 0x000fe400000000ff */
[----:B------:R-:W3:Y:S01]  /*1d30*/  LDL.LU R32, [R1+0x8] ;  /* 0x0000080001207983 */ /* 0x000ee20000300800 */
[----:B------:R-:W-:Y:S01]  /*1d40*/  FADD.FTZ R30, R30, -R12 ;  /* 0x8000000c1e1e7221 */ /* 0x000fe20000010000 */
[--C-:B------:R-:W-:Y:S02]  /*1d50*/  HADD2.F32 R23, -RZ, R17.reuse.H0_H0 ;  /* 0x20000011ff177230 */ /* 0x100fe40000004100 */
[----:B------:R-:W4:Y:S01]  /*1d60*/  LDL.LU R31, [R1+0x28] ;  /* 0x00002800011f7983 */ /* 0x000f220000300800 */
[----:B------:R-:W-:Y:S01]  /*1d70*/  HADD2.F32 R24, -RZ, R17.H1_H1 ;  /* 0x30000011ff187230 */ /* 0x000fe20000004100 */
[----:B--2---:R-:W-:Y:S02]  /*1d80*/  IADD3 R16, P1, PT, R25, UR6, RZ ;  /* 0x0000000619107c10 */ /* 0x004fe4000ff3e0ff */
[----:B------:R-:W2:Y:S04]  /*1d90*/  LDL.LU R25, [R1+0x4] ;  /* 0x0000040001197983 */ /* 0x000ea80000300800 */
[----:B------:R-:W2:Y:S01]  /*1da0*/  LDL.LU R20, [R1] ;  /* 0x0000000001147983 */ /* 0x000ea20000300800 */
[----:B------:R-:W-:Y:S01]  /*1db0*/  FMUL.FTZ R17, R13, R30 ;  /* 0x0000001e0d117220 */ /* 0x000fe20000410000 */
[----:B------:R-:W-:-:S03]  /*1dc0*/  FFMA.FTZ R15, R15, R21, R23 ;  /* 0x000000150f0f7223 */ /* 0x000fc60000010017 */
[----:B------:R-:W-:-:S05]  /*1dd0*/  FFMA.FTZ R17, R17, R22, R24 ;  /* 0x0000001611117223 */ /* 0x000fca0000010018 */
[----:B------:R-:W-:Y:S01]  /*1de0*/  F2FP.F16.F32.PACK_AB R15, R17, R15 ;  /* 0x0000000f110f723e */ /* 0x000fe200000000ff */
[--C-:B------:R-:W-:Y:S01]  /*1df0*/  FADD.FTZ R29, R29, -R12.reuse ;  /* 0x8000000c1d1d7221 */ /* 0x100fe20000010000 */
[--C-:B------:R-:W-:Y:S01]  /*1e00*/  FADD.FTZ R36, R36, -R12.reuse ;  /* 0x8000000c24247221 */ /* 0x100fe20000010000 */
[--C-:B------:R-:W-:Y:S01]  /*1e10*/  FADD.FTZ R4, R4, -R12.reuse ;  /* 0x8000000c04047221 */ /* 0x100fe20000010000 */
        /* <DEDUP_REMOVED lines=13> */
[----:B------:R-:W-:Y:S01]  /*1ef0*/  FFMA.FTZ R27, R18, R27, R0 ;  /* 0x0000001b121b7223 */ /* 0x000fe20000010000 */
[----:B----4-:R-:W-:Y:S01]  /*1f00*/  IADD3.X R17, PT, PT, R31, UR7, RZ, P1, !PT ;  /* 0x000000071f117c10 */ /* 0x010fe20008ffe4ff */
        /* <DEDUP_REMOVED lines=14> */
[----:B---3--:R-:W-:Y:S01]  /*1ff0*/  FADD.FTZ R14, R32, -R12 ;  /* 0x8000000c200e7221 */ /* 0x008fe20000010000 */
[----:B------:R-:W-:-:S02]  /*2000*/  FFMA.FTZ R32, R18, R29, R0 ;  /* 0x0000001d12207223 */ /* 0x000fc40000010000 */
[----:B------:R-:W3:Y:S01]  /*2010*/  LDL.LU R29, [R1+0x1c] ;  /* 0x00001c00011d7983 */ /* 0x000ee20000300800 */
[----:B------:R-:W-:-:S03]  /*2020*/  FMUL.FTZ R14, R13, R14 ;  /* 0x0000000e0d0e7220 */ /* 0x000fc60000410000 */
[----:B------:R-:W4:Y:S01]  /*2030*/  LDL.LU R30, [R1+0x18] ;  /* 0x00001800011e7983 */ /* 0x000f220000300800 */
[----:B------:R-:W-:Y:S01]  /*2040*/  FFMA.FTZ R14, R18, R14, R0 ;  /* 0x0000000e120e7223 */ /* 0x000fe20000010000 */
[--C-:B------:R-:W-:Y:S01]  /*2050*/  FADD.FTZ R18, R9, -R12.reuse ;  /* 0x8000000c09127221 */ /* 0x100fe20000010000 */
[--C-:B--2---:R-:W-:Y:S02]  /*2060*/  FADD.FTZ R0, R25, -R12.reuse ;  /* 0x8000000c19007221 */ /* 0x104fe40000010000 */
[----:B------:R-:W2:Y:S01]  /*2070*/  LDL.LU R25, [R1+0xc] ;  /* 0x00000c0001197983 */ /* 0x000ea20000300800 */
[----:B------:R-:W-:-:S03]  /*2080*/  FADD.FTZ R15, R20, -R12 ;  /* 0x8000000c140f7221 */ /* 0x000fc60000010000 */
[----:B------:R-:W2:Y:S04]  /*2090*/  LDL.LU R31, [R1+0x14] ;  /* 0x00001400011f7983 */ /* 0x000ea80000300800 */
[----:B------:R-:W2:Y:S04]  /*20a0*/  LDL.LU R20, [R1+0x10] ;  /* 0x0000100001147983 */ /* 0x000ea80000300800 */
[----:B------:R-:W2:Y:S01]  /*20b0*/  LDL.LU R9, [R1+0x20] ;  /* 0x0000200001097983 */ /* 0x000ea20000300800 */
[--C-:B---3--:R-:W-:Y:S01]  /*20c0*/  FADD.FTZ R29, R29, -R12.reuse ;  /* 0x8000000c1d1d7221 */ /* 0x108fe20000010000 */
[--C-:B----4-:R-:W-:Y:S01]  /*20d0*/  FADD.FTZ R30, R30, -R12.reuse ;  /* 0x8000000c1e1e7221 */ /* 0x110fe20000010000 */
[--C-:B--2---:R-:W-:Y:S01]  /*20e0*/  FADD.FTZ R25, R25, -R12.reuse ;  /* 0x8000000c19197221 */ /* 0x104fe20000010000 */
[--C-:B------:R-:W-:Y:S01]  /*20f0*/  FADD.FTZ R31, R31, -R12.reuse ;  /* 0x8000000c1f1f7221 */ /* 0x100fe20000010000 */
[--C-:B------:R-:W-:Y:S01]  /*2100*/  FADD.FTZ R9, R9, -R12.reuse ;  /* 0x8000000c09097221 */ /* 0x100fe20000010000 */
        /* <DEDUP_REMOVED lines=41> */
[----:B------:R-:W-:Y:S02]  /*23a0*/  F2FP.F16.F32.PACK_AB R9, R10, R9 ;  /* 0x000000090a09723e */ /* 0x000fe400000000ff */
[----:B------:R-:W-:Y:S01]  /*23b0*/  F2FP.F16.F32.PACK_AB R31, R12, R31 ;  /* 0x0000001f0c1f723e */ /* 0x000fe200000000ff */
[----:B0-----:R-:W-:Y:S02]  /*23c0*/  USHF.L.U32 UR9, UR6, 0x1, URZ ;  /* 0x0000000106097899 */ /* 0x001fe400080006ff */
[----:B------:R-:W-:-:S02]  /*23d0*/  USHF.L.U64.HI UR7, UR6, 0x1, UR7 ;  /* 0x0000000106077899 */ /* 0x000fc40008010207 */
        /* <DEDUP_REMOVED lines=27> */
.L_x_971:
        /* <DEDUP_REMOVED lines=15> */
.L_x_1117:


//--------------------- .text._ZN13group_norm_v214gn_cuda_kernelI6__halfLi480ELi1ELi32ELi60ELi1024ELb0ELi32ELi960ELi960ELi4ELb1ELi4ELb0ELb0ENS_16CompileConditionILi1000EEEEEvPT_PKS4_S7_S7_flPfS8_Pj --------------------------
	.section	.text._ZN13group_norm_v214gn_cuda_kernelI6__halfLi480ELi1ELi32ELi60ELi1024ELb0ELi32ELi960ELi960ELi4ELb1ELi4ELb0ELb0ENS_16CompileConditionILi1000EEEEEvPT_PKS4_S7_S7_flPfS8_Pj,"ax",@progbits
	.align	128
        .global         _ZN13group_norm_v214gn_cuda_kernelI6__halfLi480ELi1ELi32ELi60ELi1024ELb0ELi32ELi960ELi960ELi4ELb1ELi4ELb0ELb0ENS_16CompileConditionILi1000EEEEEvPT_PKS4_S7_S7_flPfS8_Pj
        .type           _ZN13group_norm_v214gn_cuda_kernelI6__halfLi480ELi1ELi32ELi60ELi1024ELb0ELi32ELi960ELi960ELi4ELb1ELi4ELb0ELb0ENS_16CompileConditionILi1000EEEEEvPT_PKS4_S7_S7_flPfS8_Pj,@function
        .size           _ZN13group_norm_v214gn_cuda_kernelI6__halfLi480ELi1ELi32ELi60ELi1024ELb0ELi32ELi960ELi960ELi4ELb1ELi4ELb0ELb0ENS_16CompileConditionILi1000EEEEEvPT_PKS4_S7_S7_flPfS8_Pj,(.L_x_1118 - _ZN13group_norm_v214gn_cuda_kernelI6__halfLi480ELi1ELi32ELi60ELi1024ELb0ELi32ELi960ELi960ELi4ELb1ELi4ELb0ELb0ENS_16CompileConditionILi1000EEEEEvPT_PKS4_S7_S7_flPfS8_Pj)
        .other          _ZN13group_norm_v214gn_cuda_kernelI6__halfLi480ELi1ELi32ELi60ELi1024ELb0ELi32ELi960ELi960ELi4ELb1ELi4ELb0ELb0ENS_16CompileConditionILi1000EEEEEvPT_PKS4_S7_S7_flPfS8_Pj,@"STO_CUDA_ENTRY STV_DEFAULT"
_ZN13group_norm_v214gn_cuda_kernelI6__halfLi480ELi1ELi32ELi60ELi1024ELb0ELi32ELi960ELi960ELi4ELb1ELi4ELb0ELb0ENS_16CompileConditionILi1000EEEEEvPT_PKS4_S7_S7_flPfS8_Pj:
.text._ZN13group_norm_v214gn_cuda_kernelI6__halfLi480ELi1ELi32ELi60ELi1024ELb0ELi32ELi960ELi960ELi4ELb1ELi4ELb0ELb0ENS_16CompileConditionILi1000EEEEEvPT_PKS4_S7_S7_flPfS8_Pj:
        /* <DEDUP_REMOVED lines=9> */
[----:B------:R-:W1:Y:S01]  /*0090*/  LDC.64 R52, c[0x0][0x390] ;  /* 0x0000e400ff347b82 */ /* 0x000e620000000a00 */
[----:B------:R-:W-:Y:S01]  /*00a0*/  ULOP3.LUT UR5, UR13, 0x1, URZ, 0xc0, !UPT ;  /* 0x000000010d057892 */ /* 0x000fe2000f8ec0ff */
[----:B------:R-:W2:Y:S03]  /*00b0*/  LDCU.64 UR14, c[0x0][0x358] ;  /* 0x00006b00ff0e77ac */ /* 0x000ea60008000a00 */
[----:B------:R-:W-:-:S03]  /*00c0*/  UIMAD UR5, UR5, 0x3c0, URZ ;  /* 0x000003c0050578a4 */ /* 0x000fc6000f8e02ff */
[----:B------:R-:W3:Y:S08]  /*00d0*/  LDC.64 R50, c[0x0][0x398] ;  /* 0x0000e600ff327b82 */ /* 0x000ef00000000a00 */
[----:B------:R-:W4:Y:S01]  /*00e0*/  S2UR UR9, SR_CgaCtaId ;  /* 0x00000000000979c3 */ /* 0x000f220000008800 */
[----:B------:R-:W-:Y:S01]  /*00f0*/  USHF.L.U32 UR6, UR13, 0x4, URZ ;  /* 0x000000040d067899 */ /* 0x000fe200080006ff */
        /* <DEDUP_REMOVED lines=12> */
[----:B-1----:R-:W-:-:S04]  /*01c0*/  IMAD.WIDE.U32 R52, R3, 0x2, R52 ;  /* 0x0000000203347825 */ /* 0x002fc800078e0034 */
[----:B---3--:R-:W-:Y:S02]  /*01d0*/  IMAD.WIDE.U32 R50, R3, 0x2, R50 ;  /* 0x0000000203327825 */ /* 0x008fe400078e0032 */
[----:B--2---:R-:W5:Y:S04]  /*01e0*/  LDG.E.64.CONSTANT R52, desc[UR14][R52.64] ;  /* 0x0000000e34347981 */ /* 0x004f68000c1e9b00 */
[----:B------:R-:W5:Y:S01]  /*01f0*/  LDG.E.64.CONSTANT R50, desc[UR14][R50.64] ;  /* 0x0000000e32327981 */ /* 0x000f62000c1e9b00 */
[----:B------:R-:W-:Y:S01]  /*0200*/  ULOP3.LUT UR8, UR6, 0x10, URZ, 0xc0, !UPT ;  /* 0x0000001006087892 */ /* 0x000fe2000f8ec0ff */
[----:B------:R-:W-:Y:S01]  /*0210*/  SHF.R.U32.HI R4, RZ, 0x1, R2 ;  /* 0x00000001ff047819 */ /* 0x000fe20000011602 */
[----:B------:R-:W0:Y:S01]  /*0220*/  LDCU.64 UR6, c[0x0][0x3c0] ;  /* 0x00007800ff0677ac */ /* 0x000e220008000a00 */
[----:B------:R-:W-:-:S02]  /*0230*/  MOV R5, UR5 ;  /* 0x0000000500057c02 */ /* 0x000fc40008000f00 */
[----:B----4-:R-:W-:Y:S01]  /*0240*/  ISETP.EQ.U32.AND P1, PT, R30, RZ, PT ;  /* 0x000000ff1e00720c */ /* 0x010fe20003f22070 */
[----:B------:R-:W-:Y:S01]  /*0250*/  UMOV UR5, 0x400 ;  /* 0x0000040000057882 */ /* 0x000fe20000000000 */
[----:B------:R-:W-:Y:S01]  /*0260*/  IADD3 R0, PT, PT, R4, UR8, RZ ;  /* 0x0000000804007c10 */ /* 0x000fe2000fffe0ff */
[----:B------:R-:W-:Y:S01]  /*0270*/  ULEA UR10, UR9, UR5, 0x18 ;  /* 0x00000005090a7291 */ /* 0x000fe2000f8ec0ff */
[----:B------:R-:W-:Y:S01]  /*0280*/  LOP3.LUT P0, RZ, R39, 0x1f, RZ, 0xc0, !PT ;  /* 0x0000001f27ff7812 */ /* 0x000fe2000780c0ff */
[----:B------:R-:W-:Y:S02]  /*0290*/  UIADD3 UR5, UPT, UPT, UR5, 0x1680, URZ ;  /* 0x0000168005057890 */ /* 0x000fe4000fffe0ff */
[----:B------:R-:W-:Y:S01]  /*02a0*/  IMAD R6, R0, 0x3c, -R5 ;  /* 0x0000003c00067824 */ /* 0x000fe200078e0a05 */
[----:B------:R-:W-:Y:S01]  /*02b0*/  SHF.L.U32 R5, R2, 0x3, RZ ;  /* 0x0000000302057819 */ /* 0x000fe200000006ff */
[----:B------:R-:W-:Y:S01]  /*02c0*/  ULEA UR9, UR9, UR5, 0x18 ;  /* 0x0000000509097291 */ /* 0x000fe2000f8ec0ff */
[----:B------:R-:W-:Y:S01]  /*02d0*/  MOV R40, UR10 ;  /* 0x0000000a00287c02 */ /* 0x000fe20008000f00 */
[----:B------:R-:W-:Y:S01]  /*02e0*/  UMOV UR10, UR4 ;  /* 0x00000004000a7c82 */ /* 0x000fe20008000000 */
[C---:B------:R-:W-:Y:S01]  /*02f0*/  IADD3 R8, PT, PT, R6.reuse, 0x4, RZ ;  /* 0x0000000406087810 */ /* 0x040fe20007ffe0ff */
[----:B------:R-:W1:Y:S01]  /*0300*/  LDCU UR16, c[0x0][0x374] ;  /* 0x00006e80ff1077ac */ /* 0x000e620008000800 */
[----:B------:R-:W-:-:S02]  /*0310*/  IADD3 R9, PT, PT, R6, 0x8, RZ ;  /* 0x0000000806097810 */ /* 0x000fc40007ffe0ff */
[C---:B------:R-:W-:Y:S01]  /*0320*/  IADD3 R12, PT, PT, R6.reuse, 0x10, RZ ;  /* 0x00000010060c7810 */ /* 0x040fe20007ffe0ff */
[----:B0-----:R-:W-:Y:S01]  /*0330*/  UIMAD.WIDE.U32 UR6, UR13, 0x4, UR6 ;  /* 0x000000040d0678a5 */ /* 0x001fe2000f8e0006 */
[----:B------:R-:W-:Y:S01]  /*0340*/  SHF.R.U32.HI R7, RZ, 0x2, R6 ;  /* 0x00000002ff077819 */ /* 0x000fe20000011606 */
[----:B------:R-:W-:Y:S01]  /*0350*/  UMOV UR5, URZ ;  /* 0x000000ff00057c82 */ /* 0x000fe20008000000 */
[C---:B------:R-:W-:Y:S01]  /*0360*/  IADD3 R20, PT, PT, R6.reuse, 0x20, RZ ;  /* 0x0000002006147810 */ /* 0x040fe20007ffe0ff */
[----:B------:R-:W-:Y:S01]  /*0370*/  UMOV UR4, URZ ;  /* 0x000000ff00047c82 */ /* 0x000fe20008000000 */
[C---:B------:R-:W-:Y:S02]  /*0380*/  IADD3 R36, PT, PT, R6.reuse, 0x38, RZ ;  /* 0x0000003806247810 */ /* 0x040fe40007ffe0ff */
[----:B------:R-:W-:Y:S02]  /*0390*/  SHF.R.U32.HI R8, RZ, 0x2, R8 ;  /* 0x00000002ff087819 */ /* 0x000fe40000011608 */
[----:B------:R-:W-:-:S02]  /*03a0*/  IADD3 R10, PT, PT, R6, 0xc, RZ ;  /* 0x0000000c060a7810 */ /* 0x000fc40007ffe0ff */
[----:B------:R-:W-:Y:S01]  /*03b0*/  IADD3 R24, PT, PT, R6, 0x24, RZ ;  /* 0x0000002406187810 */ /* 0x000fe20007ffe0ff */
[----:B------:R-:W-:Y:S01]  /*03c0*/  IMAD R8, R8, 0x18, R40 ;  /* 0x0000001808087824 */ /* 0x000fe200078e0228 */
[----:B------:R-:W-:Y:S02]  /*03d0*/  SHF.R.U32.HI R9, RZ, 0x2, R9 ;  /* 0x00000002ff097819 */ /* 0x000fe40000011609 */
[C---:B------:R-:W-:Y:S02]  /*03e0*/  IADD3 R14, PT, PT, R6.reuse, 0x14, RZ ;  /* 0x00000014060e7810 */ /* 0x040fe40007ffe0ff */
[C---:B------:R-:W-:Y:S02]  /*03f0*/  IADD3 R16, PT, PT, R6.reuse, 0x18, RZ ;  /* 0x0000001806107810 */ /* 0x040fe40007ffe0ff */
[C---:B------:R-:W-:Y:S02]  /*0400*/  IADD3 R18, PT, PT, R6.reuse, 0x1c, RZ ;  /* 0x0000001c06127810 */ /* 0x040fe40007ffe0ff */
[----:B------:R-:W-:-:S02]  /*0410*/  IADD3 R26, PT, PT, R6, 0x28, RZ ;  /* 0x00000028061a7810 */ /* 0x000fc40007ffe0ff */
[C---:B------:R-:W-:Y:S02]  /*0420*/  IADD3 R28, PT, PT, R6.reuse, 0x2c, RZ ;  /* 0x0000002c061c7810 */ /* 0x040fe40007ffe0ff */
[C---:B------:R-:W-:Y:S02]  /*0430*/  IADD3 R32, PT, PT, R6.reuse, 0x30, RZ ;  /* 0x0000003006207810 */ /* 0x040fe40007ffe0ff */
[----:B------:R-:W-:Y:S01]  /*0440*/  IADD3 R34, PT, PT, R6, 0x34, RZ ;  /* 0x0000003406227810 */ /* 0x000fe20007ffe0ff */
[----:B------:R-:W-:Y:S01]  /*0450*/  IMAD R6, R7, 0x18, R40 ;  /* 0x0000001807067824 */ /* 0x000fe200078e0228 */
[----:B------:R-:W-:Y:S02]  /*0460*/  SHF.R.U32.HI R13, RZ, 0x2, R12 ;  /* 0x00000002ff0d7819 */ /* 0x000fe4000001160c */
[----:B------:R-:W-:Y:S02]  /*0470*/  SHF.R.U32.HI R23, RZ, 0x2, R20 ;  /* 0x00000002ff177819 */ /* 0x000fe40000011614 */
[----:B------:R-:W-:-:S02]  /*0480*/  SHF.R.U32.HI R7, RZ, 0x2, R36 ;  /* 0x00000002ff077819 */ /* 0x000fc40000011624 */
        /* <DEDUP_REMOVED lines=24> */
[----:B------:R-:W-:Y:S01]  /*0610*/  IADD3 R10, PT, PT, R21, R14, RZ ;  /* 0x0000000e150a7210 */ /* 0x000fe20007ffe0ff */
[--C-:B------:R-:W-:Y:S01]  /*0620*/  IMAD R36, R35, 0x18, R40.reuse ;  /* 0x0000001823247824 */ /* 0x100fe200078e0228 */
[----:B------:R-:W-:Y:S01]  /*0630*/  IADD3 R14, PT, PT, R21, R24, RZ ;  /* 0x00000018150e7210 */ /* 0x000fe20007ffe0ff */
[----:B------:R-:W-:Y:S01]  /*0640*/  IMAD R23, R37, 0x18, R40 ;  /* 0x0000001825177824 */ /* 0x000fe200078e0228 */
[----:B------:R-:W-:-:S02]  /*0650*/  SHF.L.U32 R0, R39, 0x5, RZ ;  /* 0x0000000527007819 */ /* 0x000fc400000006ff */
[----:B------:R-:W-:Y:S02]  /*0660*/  LOP3.LUT R24, R3, 0xffff, RZ, 0xc0, !PT ;  /* 0x0000ffff03187812 */ /* 0x000fe400078ec0ff */
[C---:B------:R-:W-:Y:S02]  /*0670*/  IADD3 R9, PT, PT, R21.reuse, R12, RZ ;  /* 0x0000000c15097210 */ /* 0x040fe40007ffe0ff */
[C---:B------:R-:W-:Y:S01]  /*0680*/  IADD3 R15, PT, PT, R21.reuse, R26, RZ ;  /* 0x0000001a150f7210 */ /* 0x040fe20007ffe0ff */
[----:B------:R-:W-:Y:S01]  /*0690*/  HFMA2 R26, -RZ, RZ, 0, 5.9604644775390625e-08 ;  /* 0x00000001ff1a7431 */ /* 0x000fe200000001ff */
[C---:B------:R-:W-:Y:S02]  /*06a0*/  IADD3 R11, PT, PT, R21.reuse, R16, RZ ;  /* 0x00000010150b7210 */ /* 0x040fe40007ffe0ff */
[C---:B------:R-:W-:Y:S02]  /*06b0*/  IADD3 R12, PT, PT, R21.reuse, R18, RZ ;  /* 0x00000012150c7210 */ /* 0x040fe40007ffe0ff */
[----:B------:R-:W-:-:S02]  /*06c0*/  IADD3 R13, PT, PT, R21, R20, RZ ;  /* 0x00000014150d7210 */ /* 0x000fc40007ffe0ff */
[----:B------:R-:W-:Y:S02]  /*06d0*/  IADD3 R6, PT, PT, R6, R21, RZ ;  /* 0x0000001506067210 */ /* 0x000fe40007ffe0ff */
[C---:B------:R-:W-:Y:S01]  /*06e0*/  IADD3 R16, PT, PT, R21.reuse, R28, RZ ;  /* 0x0000001c15107210 */ /* 0x040fe20007ffe0ff */
[----:B------:R-:W-:Y:S01]  /*06f0*/  IMAD R28, R24, 0x889, RZ ;  /* 0x00000889181c7824 */ /* 0x000fe200078e02ff */
[C---:B------:R-:W-:Y:S02]  /*0700*/  IADD3 R17, PT, PT, R21.reuse, R32, RZ ;  /* 0x0000002015117210 */ /* 0x040fe40007ffe0ff */
[C---:B------:R-:W-:Y:S02]  /*0710*/  IADD3 R18, PT, PT, R21.reuse, R34, RZ ;  /* 0x0000002215127210 */ /* 0x040fe40007ffe0ff */
[C---:B------:R-:W-:Y:S02]  /*0720*/  IADD3 R19, PT, PT, R21.reuse, R36, RZ ;  /* 0x0000002415137210 */ /* 0x040fe40007ffe0ff */
[----:B------:R-:W-:-:S02]  /*0730*/  IADD3 R20, PT, PT, R21, R38, RZ ;  /* 0x0000002615147210 */ /* 0x000fc40007ffe0ff */
[----:B------:R-:W-:Y:S02]  /*0740*/  LOP3.LUT R21, R0, 0x3e0, RZ, 0xc0, !PT ;  /* 0x000003e000157812 */ /* 0x000fe400078ec0ff */
[----:B------:R-:W-:Y:S02]  /*0750*/  SHF.L.U32 R0, R39, 0x1, RZ ;  /* 0x0000000127007819 */ /* 0x000fe400000006ff */
[----:B------:R-:W-:Y:S02]  /*0760*/  ISETP.EQ.OR.EX P0, PT, R31, RZ, P0, P1 ;  /* 0x000000ff1f00720c */ /* 0x000fe40000702710 */
[----:B------:R-:W-:Y:S02]  /*0770*/  ISETP.NE.AND P1, PT, R39, RZ, PT ;  /* 0x000000ff2700720c */ /* 0x000fe40003f25270 */
[----:B------:R-:W-:Y:S02]  /*0780*/  LOP3.LUT R27, R0, 0x3e, RZ, 0xc0, !PT ;  /* 0x0000003e001b7812 */ /* 0x000fe400078ec0ff */
[----:B------:R-:W-:-:S02]  /*0790*/  SHF.L.U32 R25, R2, 0x1, RZ ;  /* 0x0000000102197819 */ /* 0x000fc400000006ff */
[----:B------:R-:W-:Y:S02]  /*07a0*/  IADD3 R0, PT, PT, R2, UR8, RZ ;  /* 0x0000000802007c10 */ /* 0x000fe4000fffe0ff */
[----:B------:R-:W-:Y:S02]  /*07b0*/  LEA.HI R28, R28, -UR8, RZ, 0xf ;  /* 0x800000081c1c7c11 */ /* 0x000fe4000f8f78ff */
[----:B------:R-:W-:Y:S02]  /*07c0*/  IADD3 R21, PT, PT, R22, R21, RZ ;  /* 0x0000001516157210 */ /* 0x000fe40007ffe0ff */
[----:B------:R-:W-:Y:S02]  /*07d0*/  SEL R24, R26, 0x7fffffe1, P1 ;  /* 0x7fffffe11a187807 */ /* 0x000fe40000800000 */
[----:B------:R-:W-:Y:S02]  /*07e0*/  LEA R22, R22, R23, 0x3 ;  /* 0x0000001716167211 */ /* 0x000fe400078e18ff */
[----:B------:R-:W-:-:S02]  /*07f0*/  LEA R26, R2, R27, 0x5 ;  /* 0x0000001b021a7211 */ /* 0x000fc400078e28ff */
[C---:B------:R-:W-:Y:S02]  /*0800*/  LOP3.LUT R23, R2.reuse, 0xf, RZ, 0xc0, !PT ;  /* 0x0000000f02177812 */ /* 0x040fe400078ec0ff */
[----:B------:R-:W-:Y:S02]  /*0810*/  ISETP.GT.U32.OR P0, PT, R2, 0xf, P0 ;  /* 0x0000000f0200780c */ /* 0x000fe40000704470 */
[----:B------:R-:W-:Y:S02]  /*0820*/  LOP3.LUT R25, R25, 0x1e0, RZ, 0xc0, !PT ;  /* 0x000001e019197812 */ /* 0x000fe400078ec0ff */
[----:B------:R-:W-:Y:S02]  /*0830*/  SHF.L.U32 R27, R0, 0x1, RZ ;  /* 0x00000001001b7819 */ /* 0x000fe400000006ff */
[----:B-1----:R-:W-:-:S07]  /*0840*/  LEA R28, R28, UR9, 0x3 ;  /* 0x000000091c1c7c11 */ /* 0x002fce000f8e18ff */
.L_x_978:
[----:B0-----:R-:W-:Y:S01]  /*0850*/  MOV R33, UR10 ;  /* 0x0000000a00217c02 */ /* 0x001fe20008000f00 */
[----:B------:R-:W0:Y:S01]  /*0860*/  LDCU.64 UR18, c[0x0][0x388] ;  /* 0x00007100ff1277ac */ /* 0x000e220008000a00 */
[----:B------:R-:W-:Y:S01]  /*0870*/  MOV R30, R3 ;  /* 0x00000003001e7202 */ /* 0x000fe20000000f00 */
[----:B------:R-:W-:Y:S01]  /*0880*/  IMAD R29, R21, 0x780, RZ ;  /* 0x00000780151d7824 */ /* 0x000fe200078e02ff */
[----:B------:R-:W-:Y:S01]  /*0890*/  MOV R31, RZ ;  /* 0x000000ff001f7202 */ /* 0x000fe20000000f00 */
[----:B------:R-:W-:Y:S02]  /*08a0*/  UIMAD UR8, UR5, 0x1e0000, URZ ;  /* 0x001e0000050878a4 */ /* 0x000fe4000f8e02ff */
        /* <DEDUP_REMOVED lines=23> */
[C---:B------:R-:W-:Y:S01]  /*0a20*/  LOP3.LUT P1, RZ, R2.reuse, 0x3e1, RZ, 0xc0, !PT ;  /* 0x000003e102ff7812 */ /* 0x040fe2000782c0ff */
[----:B------:R-:W-:Y:S01]  /*0a30*/  UIADD3 UR8, UP0, UPT, UR10, 0x2, URZ ;  /* 0x000000020a087890 */ /* 0x000fe2000ff1e0ff */
[----:B------:R-:W-:Y:S01]  /*0a40*/  ISETP.GT.U32.AND P2, PT, R2, 0x1f, PT ;  /* 0x0000001f0200780c */ /* 0x000fe20003f44070 */
[----:B------:R-:W-:Y:S02]  /*0a50*/  BSSY.RECONVERGENT B0, `(.L_x_972) ;  /* 0x00000f4000007945 */ /* 0x000fe40003800200 */
[----:B------:R-:W-:-:S08]  /*0a60*/  UIADD3.X UR11, UPT, UPT, URZ, UR5, URZ, UP0, !UPT ;  /* 0x00000005ff0b7290 */ /* 0x000fd000087fe4ff */
[----:B------:R-:W0:Y:S01]  /*0a70*/  @!P1 LDC.64 R116, c[0x0][0x3b8] ;  /* 0x0000ee00ff749b82 */ /* 0x000e220000000a00 */
[--C-:B--2---:R-:W-:Y:S02]  /*0a80*/  HADD2.F32 R0, -RZ, R32.reuse.H0_H0 ;  /* 0x20000020ff007230 */ /* 0x104fe40000004100 */
        /* <DEDUP_REMOVED lines=172> */
[----:B------:R-:W-:Y:S01]  /*1550*/  HADD2.F32 R114, -RZ, R73.H1_H1 ;  /* 0x30000049ff727230 */ /* 0x000fe20000004100 */
[----:B------:R-:W-:Y:S01]  /*1560*/  CS2R R72, SRZ ;  /* 0x0000000000487805 */ /* 0x000fe2000001ff00 */
        /* <DEDUP_REMOVED lines=20> */
[----:B0-----:R-:W-:Y:S05]  /*16b0*/  @P2 BRA `(.L_x_973) ;  /* 0x0000000000b42947 */ /* 0x001fea0003800000 */
[----:B------:R-:W0:Y:S04]  /*16c0*/  LDS.64 R58, [R6] ;  /* 0x00000000063a7984 */ /* 0x000e280000000a00 */
[----:B------:R-:W2:Y:S04]  /*16d0*/  LDS.64 R60, [R7] ;  /* 0x00000000073c7984 */ /* 0x000ea80000000a00 */
[----:B------:R-:W3:Y:S04]  /*16e0*/  LDS.64 R62, [R8] ;  /* 0x00000000083e7984 */ /* 0x000ee80000000a00 */
[----:B------:R-:W4:Y:S04]  /*16f0*/  LDS.64 R64, [R9] ;  /* 0x0000000009407984 */ /* 0x000f280000000a00 */
[----:B------:R-:W4:Y:S04]  /*1700*/  LDS.64 R66, [R10] ;  /* 0x000000000a427984 */ /* 0x000f280000000a00 */
[----:B------:R-:W4:Y:S04]  /*1710*/  LDS.64 R68, [R11] ;  /* 0x000000000b447984 */ /* 0x000f280000000a00 */
[----:B-1----:R-:W1:Y:S04]  /*1720*/  LDS.64 R56, [R12] ;  /* 0x000000000c387984 */ /* 0x002e680000000a00 */
[----:B------:R-:W-:Y:S01]  /*1730*/  LDS.64 R72, [R20] ;  /* 0x0000000014487984 */ /* 0x000fe20000000a00 */
[----:B0-----:R-:W-:Y:S01]  /*1740*/  FADD.FTZ R71, RZ, R58 ;  /* 0x0000003aff477221 */ /* 0x001fe20000010000 */
[----:B------:R-:W-:-:S02]  /*1750*/  FADD.FTZ R70, RZ, R59 ;  /* 0x0000003bff467221 */ /* 0x000fc40000010000 */
[----:B------:R-:W0:Y:S01]  /*1760*/  LDS.64 R58, [R13] ;  /* 0x000000000d3a7984 */ /* 0x000e220000000a00 */
[----:B--2---:R-:W-:Y:S01]  /*1770*/  FADD.FTZ R71, R71, R60 ;  /* 0x0000003c47477221 */ /* 0x004fe20000010000 */
[----:B------:R-:W-:Y:S02]  /*1780*/  FADD.FTZ R70, R70, R61 ;  /* 0x0000003d46467221 */ /* 0x000fe40000010000 */
[----:B------:R-:W2:Y:S01]  /*1790*/  LDS.64 R60, [R14] ;  /* 0x000000000e3c7984 */ /* 0x000ea20000000a00 */
[----:B---3--:R-:W-:Y:S01]  /*17a0*/  FADD.FTZ R71, R71, R62 ;  /* 0x0000003e47477221 */ /* 0x008fe20000010000 */
[----:B------:R-:W-:Y:S02]  /*17b0*/  FADD.FTZ R70, R70, R63 ;  /* 0x0000003f46467221 */ /* 0x000fe40000010000 */
[----:B------:R-:W3:Y:S01]  /*17c0*/  LDS.64 R62, [R15] ;  /* 0x000000000f3e7984 */ /* 0x000ee20000000a00 */
[----:B----4-:R-:W-:Y:S01]  /*17d0*/  FADD.FTZ R71, R71, R64 ;  /* 0x0000004047477221 */ /* 0x010fe20000010000 */
        /* <DEDUP_REMOVED lines=8> */
[----:B-1----:R-:W-:Y:S01]  /*1860*/  FADD.FTZ R119, R119, R56 ;  /* 0x0000003877777221 */ /* 0x002fe20000010000 */
[----:B------:R-:W-:-:S02]  /*1870*/  FADD.FTZ R118, R118, R57 ;  /* 0x0000003976767221 */ /* 0x000fc40000010000 */
[----:B------:R-:W1:Y:S01]  /*1880*/  LDS.64 R70, [R19] ;  /* 0x0000000013467984 */ /* 0x000e620000000a00 */
[----:B0-----:R-:W-:Y:S01]  /*1890*/  FADD.FTZ R119, R119, R58 ;  /* 0x0000003a77777221 */ /* 0x001fe20000010000 */
        /* <DEDUP_REMOVED lines=11> */
[----:B-1----:R-:W-:Y:S01]  /*1950*/  FADD.FTZ R119, R119, R70 ;  /* 0x0000004677777221 */ /* 0x002fe20000010000 */
[----:B------:R-:W-:-:S03]  /*1960*/  FADD.FTZ R118, R118, R71 ;  /* 0x0000004776767221 */ /* 0x000fc60000010000 */
[----:B------:R-:W-:Y:S01]  /*1970*/  FADD.FTZ R72, R119, R72 ;  /* 0x0000004877487221 */ /* 0x000fe20000010000 */
[----:B------:R-:W-:-:S07]  /*1980*/  FADD.FTZ R73, R118, R73 ;  /* 0x0000004976497221 */ /* 0x000fce0000010000 */
.L_x_973:
[----:B------:R-:W-:Y:S05]  /*1990*/  BSYNC.RECONVERGENT B0 ;  /* 0x0000000000007941 */ /* 0x000fea0003800200 */
.L_x_972:
[----:B-1----:R-:W0:Y:S01]  /*19a0*/  SHFL.BFLY PT, R57, R72, 0x1, 0x1f ;  /* 0x0c201f0048397f89 */ /* 0x002e2200000e0000 */
        /* <DEDUP_REMOVED lines=18> */
.L_x_975:
        /* <DEDUP_REMOVED lines=8> */
.L_x_974:
[----:B------:R-:W-:Y:S01]  /*1b50*/  ISETP.GT.U32.AND P1, PT, R2, 0xff, PT ;  /* 0x000000ff0200780c */ /* 0x000fe20003f24070 */
[----:B------:R-:W-:Y:S05]  /*1b60*/  WARPSYNC.ALL ;  /* 0x0000000000007948 */ /* 0x000fea0003800000 */
[----:B------:R-:W-:Y:S01]  /*1b70*/  BAR.SYNC.DEFER_BLOCKING 0x0 ;  /* 0x0000000000007b1d */ /* 0x000fe20000010000 */
[----:B------:R-:W-:-:S05]  /*1b80*/  CS2R R60, SRZ ;  /* 0x00000000003c7805 */ /* 0x000fca000001ff00 */
[----:B------:R-:W-:Y:S04]  /*1b90*/  BSSY.RECONVERGENT B0, `(.L_x_976) ;  /* 0x0000011000007945 */ /* 0x000fe80003800200 */
[----:B------:R-:W-:Y:S05]  /*1ba0*/  @P1 BRA `(.L_x_977) ;  /* 0x00000000003c1947 */ /* 0x000fea0003800000 */
        /* <DEDUP_REMOVED lines=15> */
.L_x_977:
[----:B------:R-:W-:Y:S05]  /*1ca0*/  BSYNC.RECONVERGENT B0 ;  /* 0x0000000000007941 */ /* 0x000fea0003800200 */
.L_x_976:
[----:B0-----:R-:W0:Y:S01]  /*1cb0*/  SHFL.BFLY PT, R56, R61, 0x8, 0x1f ;  /* 0x0d001f003d387f89 */ /* 0x001e2200000e0000 */
[----:B------:R-:W-:Y:S01]  /*1cc0*/  LOP3.LUT P1, RZ, R2, 0x30f, RZ, 0xc0, !PT ;  /* 0x0000030f02ff7812 */ /* 0x000fe2000782c0ff */
[----:B------:R-:W1:Y:S01]  /*1cd0*/  LDCU UR12, c[0x0][0x3a0] ;  /* 0x00007400ff0c77ac */ /* 0x000e620008000800 */
[----:B------:R-:W-:Y:S01]  /*1ce0*/  MOV R64, UR5 ;  /* 0x0000000500407c02 */ /* 0x000fe20008000f00 */
[----:B------:R-:W2:Y:S01]  /*1cf0*/  SHFL.BFLY PT, R57, R60, 0x8, 0x1f ;  /* 0x0d001f003c397f89 */ /* 0x000ea200000e0000 */
[----:B-----5:R-:W-:Y:S01]  /*1d00*/  HADD2.F32 R72, -RZ, R52.H0_H0 ;  /* 0x20000034ff487230 */ /* 0x020fe20000004100 */
[----:B------:R-:W3:Y:S01]  /*1d10*/  LDCU.64 UR18, c[0x0][0x380] ;  /* 0x00007000ff1277ac */ /* 0x000ee20008000a00 */
[----:B------:R-:W-:Y:S01]  /*1d20*/  HADD2.F32 R69, -RZ, R51.H1_H1 ;  /* 0x30000033ff457230 */ /* 0x000fe20000004100 */
        /* <DEDUP_REMOVED lines=99> */
[----:B------:R-:W-:-:S02]  /*2360*/  HADD2.F32 R57, -RZ, R50.H0_H0 ;  /* 0x20000032ff397230 */ /* 0x000fc40000004100 */
        /* <DEDUP_REMOVED lines=65> */
[----:B------:R-:W-:Y:S01]  /*2780*/  FFMA.FTZ R0, R72, R34, R57 ;  /* 0x0000002248007223 */ /* 0x000fe20000010039 */
[----:B------:R-:W-:-:S02]  /*2790*/  HADD2.F32 R101, -RZ, R52.H1_H1 ;  /* 0x30000034ff657230 */ /* 0x000fc40000004100 */
[C-C-:B------:R-:W-:Y:S01]  /*27a0*/  FFMA.FTZ R61, R72.reuse, R60, R57.reuse ;  /* 0x0000003c483d7223 */ /* 0x140fe20000010039 */
[----:B------:R-:W-:Y:S02]  /*27b0*/  HADD2.F32 R34, -RZ, R50.H1_H1 ;  /* 0x30000032ff227230 */ /* 0x000fe40000004100 */
        /* <DEDUP_REMOVED lines=13> */
[----:B------:R-:W-:-:S02]  /*2890*/  HADD2.F32 R68, -RZ, R53.H0_H0 ;  /* 0x20000035ff447230 */ /* 0x000fc40000004100 */
[C-C-:B------:R-:W-:Y:S01]  /*28a0*/  FFMA.FTZ R73, R101.reuse, R43, R34.reuse ;  /* 0x0000002b65497223 */ /* 0x140fe20000010022 */
[----:B------:R-:W-:Y:S02]  /*28b0*/  HADD2.F32 R85, -RZ, R51.H0_H0 ;  /* 0x20000033ff557230 */ /* 0x000fe40000004100 */
[--C-:B------:R-:W-:Y:S01]  /*28c0*/  FFMA.FTZ R67, R101, R47, R34.reuse ;  /* 0x0000002f65437223 */ /* 0x100fe20000010022 */
[----:B------:R-:W-:Y:S02]  /*28d0*/  HADD2.F32 R64, -RZ, R53.H1_H1 ;  /* 0x30000035ff407230 */ /* 0x000fe40000004100 */
        /* <DEDUP_REMOVED lines=19> */
[C-C-:B------:R-:W-:Y:S01]  /*2a10*/  FFMA.FTZ R36, R64.reuse, R37, R69.reuse ;  /* 0x0000002540247223 */ /* 0x140fe20000010045 */
[----:B------:R-:W0:Y:S01]  /*2a20*/  LDCU.64 UR18, c[0x0][0x3a8] ;  /* 0x00007500ff1277ac */ /* 0x000e220008000a00 */
        /* <DEDUP_REMOVED lines=27> */
[----:B------:R-:W-:Y:S01]  /*2be0*/  FFMA.FTZ R69, R64, R58, R69 ;  /* 0x0000003a40457223 */ /* 0x000fe20000010045 */
[----:B------:R-:W-:Y:S01]  /*2bf0*/  F2FP.F16.F32.PACK_AB R38, R39, R38 ;  /* 0x000000262726723e */ /* 0x000fe200000000ff */
[----:B0-----:R-:W-:Y:S01]  /*2c00*/  UISETP.GE.U32.AND UP0, UPT, UR8, UR18, UPT ;  /* 0x000000120800728c */ /* 0x001fe2000bf06070 */
[----:B------:R-:W-:-:S02]  /*2c10*/  F2FP.F16.F32.PACK_AB R31, R32, R31 ;  /* 0x0000001f201f723e */ /* 0x000fc400000000ff */
[----:B------:R-:W-:Y:S01]  /*2c20*/  F2FP.F16.F32.PACK_AB R33, R36, R33 ;  /* 0x000000212421723e */ /* 0x000fe200000000ff */
[----:B------:R-:W-:Y:S01]  /*2c30*/  UISETP.GE.AND.EX UP0, UPT, UR11, UR19, UPT, UP0 ;  /* 0x000000130b00728c */ /* 0x000fe2000bf06300 */
[----:B------:R-:W-:Y:S02]  /*2c40*/  F2FP.F16.F32.PACK_AB R39, R41, R40 ;  /* 0x000000282927723e */ /* 0x000fe400000000ff */
[----:B------:R-:W-:Y:S02]  /*2c50*/  F2FP.F16.F32.PACK_AB R37, R37, R44 ;  /* 0x0000002c2525723e */ /* 0x000fe400000000ff */
[----:B------:R-:W-:Y:S01]  /*2c60*/  F2FP.F16.F32.PACK_AB R77, R54, R77 ;  /* 0x0000004d364d723e */ /* 0x000fe200000000ff */
[----:B------:R0:W-:Y:S01]  /*2c70*/  STG.E.64 desc[UR14][R34.64+0x3c00], R38 ;  /* 0x003c002622007986 */ /* 0x0001e2000c101b0e */
[----:B------:R-:W-:Y:S02]  /*2c80*/  F2FP.F16.F32.PACK_AB R78, R79, R78 ;  /* 0x0000004e4f4e723e */ /* 0x000fe400000000ff */
[----:B------:R-:W-:-:S02]  /*2c90*/  F2FP.F16.F32.PACK_AB R83, R86, R83 ;  /* 0x000000535653723e */ /* 0x000fc400000000ff */
[----:B------:R-:W-:Y:S02]  /*2ca0*/  F2FP.F16.F32.PACK_AB R87, R90, R87 ;  /* 0x000000575a57723e */ /* 0x000fe400000000ff */
[----:B------:R-:W-:Y:S02]  /*2cb0*/  F2FP.F16.F32.PACK_AB R91, R94, R91 ;  /* 0x0000005b5e5b723e */ /* 0x000fe400000000ff */
[----:B------:R-:W-:Y:S02]  /*2cc0*/  F2FP.F16.F32.PACK_AB R95, R98, R95 ;  /* 0x0000005f625f723e */ /* 0x000fe400000000ff */
[----:B------:R-:W-:Y:S02]  /*2cd0*/  F2FP.F16.F32.PACK_AB R30, R72, R59 ;  /* 0x0000003b481e723e */ /* 0x000fe400000000ff */
        /* <DEDUP_REMOVED lines=37> */
.L_x_979:
        /* <DEDUP_REMOVED lines=13> */
.L_x_1118:


//--------------------- .text._ZN13group_norm_v214gn_cuda_kernelI6__halfLi480ELi1ELi32ELi60ELi1024ELb0ELi64ELi960ELi960ELi4ELb1ELi9ELb0ELb0ENS_16CompileConditionILi1000EEEEEvPT_PKS4_S7_S7_flPfS8_Pj --------------------------
	.section	.text._ZN13group_norm_v214gn_cuda_kernelI6__halfLi480ELi1ELi32ELi60ELi1024ELb0ELi64ELi960ELi960ELi4ELb1ELi9ELb0ELb0ENS_16CompileConditionILi1000EEEEEvPT_PKS4_S7_S7_flPfS8_Pj,"ax",@progbits
	.align	128
        .global         _ZN13group_norm_v214gn_cuda_kernelI6__halfLi480ELi1ELi32ELi60ELi1024ELb0ELi64ELi960ELi960ELi4ELb1ELi9ELb0ELb0ENS_16CompileConditionILi1000EEEEEvPT_PKS4_S7_S7_flPfS8_Pj
        .type           _ZN13group_norm_v214gn_cuda_kernelI6__halfLi480ELi1ELi32ELi60ELi1024ELb0ELi64ELi960ELi960ELi4ELb1ELi9ELb0ELb0ENS_16CompileConditionILi1000EEEEEvPT_PKS4_S7_S7_flPfS8_Pj,@function
        .size           _ZN13group_norm_v214gn_cuda_kernelI6__halfLi480ELi1ELi32ELi60ELi1024ELb0ELi64ELi960ELi960ELi4ELb1ELi9ELb0ELb0ENS_16CompileConditionILi1000EEEEEvPT_PKS4_S7_S7_flPfS8_Pj,(.L_x_1119 - _ZN13group_norm_v214gn_cuda_kernelI6__halfLi480ELi1ELi32ELi60ELi1024ELb0ELi64ELi960ELi960ELi4ELb1ELi9ELb0ELb0ENS_16CompileConditionILi1000EEEEEvPT_PKS4_S7_S7_flPfS8_Pj)
        .other          _ZN13group_norm_v214gn_cuda_kernelI6__halfLi480ELi1ELi32ELi60ELi1024ELb0ELi64ELi960ELi960ELi4ELb1ELi9ELb0ELb0ENS_16CompileConditionILi1000EEEEEvPT_PKS4_S7_S7_flPfS8_Pj,@"STO_CUDA_ENTRY STV_DEFAULT"
_ZN13group_norm_v214gn_cuda_kernelI6__halfLi480ELi1ELi32ELi60ELi1024ELb0ELi64ELi960ELi960ELi4ELb1ELi9ELb0ELb0ENS_16CompileConditionILi1000EEEEEvPT_PKS4_S7_S7_flPfS8_Pj:
.text._ZN13group_norm_v214gn_cuda_kernelI6__halfLi480ELi1ELi32ELi60ELi1024ELb0ELi64ELi960ELi960ELi4ELb1ELi9ELb0ELb0ENS_16CompileConditionILi1000EEEEEvPT_PKS4_S7_S7_flPfS8_Pj:
        /* <DEDUP_REMOVED lines=40> */
.L_x_988:
[----:B0-----:R-:W2:Y:S04]  /*0280*/  LDL R2, [R1+0x80] ;  /* 0x0000800001027983 */ /* 0x001ea80000100800 */
        /* <DEDUP_REMOVED lines=48> */
[----:B--2---:R-:W-:-:S02]  /*0590*/  HADD2.F32 R0, -RZ, R76.H0_H0 ;  /* 0x2000004cff007230 */ /* 0x004fc40000004100 */
[----:B------:R-:W-:-:S03]  /*05a0*/  HADD2.F32 R76, -RZ, R76.H1_H1 ;  /* 0x3000004cff4c7230 */ /* 0x000fc60000004100 */
[----:B------:R-:W-:Y:S01]  /*05b0*/  FADD.FTZ R5, RZ, R0 ;  /* 0x00000000ff057221 */ /* 0x000fe20000010000 */
[----:B------:R-:W-:Y:S01]  /*05c0*/  FFMA.FTZ R7, R0, R0, RZ ;  /* 0x0000000000077223 */ /* 0x000fe200000100ff */
[--C-:B------:R-:W-:Y:S02]  /*05d0*/  HADD2.F32 R73, -RZ, R77.reuse.H0_H0 ;  /* 0x2000004dff497230 */ /* 0x100fe40000004100 */
[----:B0-----:R-:W-:Y:S01]  /*05e0*/  FADD.FTZ R4, R5, R76 ;  /* 0x0000004c05047221 */ /* 0x001fe20000010000 */
        /* <DEDUP_REMOVED lines=14> */
[----:B------:R-:W-:Y:S01]  /*06d0*/  STL [R1+0x8], R13 ;  /* 0x0000080d01007387 */ /* 0x000fe20000100800 */
[----:B------:R-:W-:Y:S01]  /*06e0*/  FADD.FTZ R5, R5, R4 ;  /* 0x0000000405057221 */ /* 0x000fe20000010000 */
[----:B------:R-:W-:-:S02]  /*06f0*/  FFMA.FTZ R7, R4, R4, R7 ;  /* 0x0000000404077223 */ /* 0x000fc40000010007 */
[----:B------:R-:W-:Y:S01]  /*0700*/  STL [R1+0x34], R12 ;  /* 0x0000340c01007387 */ /* 0x000fe20000100800 */
[----:B------:R-:W-:-:S03]  /*0710*/  FADD.FTZ R5, R5, R6 ;  /* 0x0000000605057221 */ /* 0x000fc60000010000 */
[----:B------:R4:W-:Y:S01]  /*0720*/  STL [R1+0x30], R4 ;  /* 0x0000300401007387 */ /* 0x0009e20000100800 */
[----:B------:R-:W-:-:S03]  /*0730*/  FFMA.FTZ R7, R6, R6, R7 ;  /* 0x0000000606077223 */ /* 0x000fc60000010007 */
[----:B------:R0:W-:Y:S01]  /*0740*/  STL [R1+0x2c], R6 ;  /* 0x00002c0601007387 */ /* 0x0001e20000100800 */
[--C-:B----4-:R-:W-:Y:S02]  /*0750*/  HADD2.F32 R4, -RZ, R10.reuse.H0_H0 ;  /* 0x2000000aff047230 */ /* 0x110fe40000004100 */
[----:B0-----:R-:W-:-:S03]  /*0760*/  HADD2.F32 R6, -RZ, R10.H1_H1 ;  /* 0x3000000aff067230 */ /* 0x001fc60000004100 */
[----:B------:R-:W-:Y:S01]  /*0770*/  FADD.FTZ R5, R5, R4 ;  /* 0x0000000405057221 */ /* 0x000fe20000010000 */
[----:B------:R-:W-:Y:S01]  /*0780*/  FFMA.FTZ R7, R4, R4, R7 ;  /* 0x0000000404077223 */ /* 0x000fe20000010007 */
[----:B------:R0:W-:Y:S02]  /*0790*/  STL [R1], R4 ;  /* 0x0000000401007387 */ /* 0x0001e40000100800 */
[----:B------:R-:W-:Y:S01]  /*07a0*/  FADD.FTZ R5, R5, R6 ;  /* 0x0000000605057221 */ /* 0x000fe20000010000 */
[----:B------:R-:W-:Y:S01]  /*07b0*/  FFMA.FTZ R7, R6, R6, R7 ;  /* 0x0000000606077223 */ /* 0x000fe20000010007 */
[----:B------:R1:W-:Y:S01]  /*07c0*/  STL [R1+0x28], R6 ;  /* 0x0000280601007387 */ /* 0x0003e20000100800 */
[--C-:B0-----:R-:W-:Y:S02]  /*07d0*/  HADD2.F32 R4, -RZ, R11.reuse.H0_H0 ;  /* 0x2000000bff047230 */ /* 0x101fe40000004100 */
[----:B-1----:R-:W-:-:S03]  /*07e0*/  HADD2.F32 R6, -RZ, R11.H1_H1 ;  /* 0x3000000bff067230 */ /* 0x002fc60000004100 */
[----:B------:R-:W-:Y:S01]  /*07f0*/  FADD.FTZ R5, R5, R4 ;  /* 0x0000000405057221 */ /* 0x000fe20000010000 */
[----:B------:R-:W-:Y:S01]  /*0800*/  FFMA.FTZ R7, R4, R4, R7 ;  /* 0x0000000404077223 */ /* 0x000fe20000010007 */
[----:B------:R0:W-:Y:S01]  /*0810*/  STL [R1+0x24], R4 ;  /* 0x0000240401007387 */ /* 0x0001e20000100800 */
[----:B-----5:R-:W-:-:S03]  /*0820*/  HADD2.F32 R125, -RZ, R2.H0_H0 ;  /* 0x20000002ff7d7230 */ /* 0x020fc60000004100 */
[----:B------:R1:W-:Y:S01]  /*0830*/  STL [R1+0x20], R6 ;  /* 0x0000200601007387 */ /* 0x0003e20000100800 */
[----:B------:R-:W-:Y:S02]  /*0840*/  HADD2.F32 R2, -RZ, R2.H1_H1 ;  /* 0x30000002ff027230 */ /* 0x000fe40000004100 */
[----:B------:R-:W-:Y:S01]  /*0850*/  HADD2.F32 R124, -RZ, R122.H0_H0 ;  /* 0x2000007aff7c7230 */ /* 0x000fe20000004100 */
[----:B------:R-:W2:Y:S01]  /*0860*/  LDG.E.64.CONSTANT R10, desc[UR12][R62.64+0x30c00] ;  /* 0x030c000c3e0a7981 */ /* 0x000ea2000c1e9b00 */
[----:B0-----:R-:W-:Y:S01]  /*0870*/  FADD.FTZ R4, R5, R6 ;  /* 0x0000000605047221 */ /* 0x001fe20000010000 */
[----:B-1----:R-:W-:-:S03]  /*0880*/  FFMA.FTZ R6, R6, R6, R7 ;  /* 0x0000000606067223 */ /* 0x002fc60000010007 */
[----:B------:R-:W-:Y:S01]  /*0890*/  FADD.FTZ R4, R4, R125 ;  /* 0x0000007d04047221 */ /* 0x000fe20000010000 */
[----:B------:R-:W-:Y:S02]  /*08a0*/  HADD2.F32 R5, -RZ, R3.H0_H0 ;  /* 0x20000003ff057230 */ /* 0x000fe40000004100 */
[----:B------:R-:W-:Y:S01]  /*08b0*/  FFMA.FTZ R6, R125, R125, R6 ;  /* 0x0000007d7d067223 */ /* 0x000fe20000010006 */
[----:B------:R-:W-:Y:S01]  /*08c0*/  FADD.FTZ R4, R4, R2 ;  /* 0x0000000204047221 */ /* 0x000fe20000010000 */
[----:B------:R0:W-:Y:S02]  /*08d0*/  STL [R1+0x1c], R2 ;  /* 0x00001c0201007387 */ /* 0x0001e40000100800 */
[----:B------:R-:W-:Y:S01]  /*08e0*/  FFMA.FTZ R6, R2, R2, R6 ;  /* 0x0000000202067223 */ /* 0x000fe20000010006 */
[----:B------:R-:W-:-:S03]  /*08f0*/  FADD.FTZ R4, R4, R5 ;  /* 0x0000000504047221 */ /* 0x000fc60000010000 */
[----:B------:R-:W-:Y:S01]  /*0900*/  FFMA.FTZ R6, R5, R5, R6 ;  /* 0x0000000505067223 */ /* 0x000fe20000010006 */
[----:B0-----:R-:W-:Y:S01]  /*0910*/  HADD2.F32 R2, -RZ, R3.H1_H1 ;  /* 0x30000003ff027230 */ /* 0x001fe20000004100 */
[----:B------:R0:W-:Y:S04]  /*0920*/  STL [R1+0x18], R5 ;  /* 0x0000180501007387 */ /* 0x0001e80000100800 */
[----:B------:R-:W-:Y:S01]  /*0930*/  FADD.FTZ R3, R4, R2 ;  /* 0x0000000204037221 */ /* 0x000fe20000010000 */
[----:B------:R1:W-:Y:S01]  /*0940*/  STL [R1+0x14], R2 ;  /* 0x0000140201007387 */ /* 0x0003e20000100800 */
[----:B0-----:R-:W-:Y:S02]  /*0950*/  FFMA.FTZ R5, R2, R2, R6 ;  /* 0x0000000202057223 */ /* 0x001fe40000010006 */
[----:B------:R-:W-:Y:S01]  /*0960*/  FADD.FTZ R3, R3, R124 ;  /* 0x0000007c03037221 */ /* 0x000fe20000010000 */
[----:B------:R-:W-:Y:S01]  /*0970*/  HADD2.F32 R4, -RZ, R123.H0_H0 ;  /* 0x2000007bff047230 */ /* 0x000fe20000004100 */
[----:B------:R-:W3:Y:S01]  /*0980*/  LDG.E.64.CONSTANT R6, desc[UR12][R62.64+0x32a00] ;  /* 0x032a000c3e067981 */ /* 0x000ee2000c1e9b00 */
[----:B-1----:R-:W-:-:S02]  /*0990*/  HADD2.F32 R2, -RZ, R122.H1_H1 ;  /* 0x3000007aff027230 */ /* 0x002fc40000004100 */
[----:B------:R-:W-:-:S03]  /*09a0*/  FFMA.FTZ R5, R124, R124, R5 ;  /* 0x0000007c7c057223 */ /* 0x000fc60000010005 */
[----:B------:R-:W-:Y:S01]  /*09b0*/  FADD.FTZ R3, R3, R2 ;  /* 0x0000000203037221 */ /* 0x000fe20000010000 */
[----:B------:R-:W-:Y:S01]  /*09c0*/  FFMA.FTZ R5, R2, R2, R5 ;  /* 0x0000000202057223 */ /* 0x000fe20000010005 */
[----:B------:R0:W-:Y:S01]  /*09d0*/  STL [R1+0x10], R2 ;  /* 0x0000100201007387 */ /* 0x0001e20000100800 */
[----:B------:R-:W-:-:S03]  /*09e0*/  HADD2.F32 R123, -RZ, R123.H1_H1 ;  /* 0x3000007bff7b7230 */ /* 0x000fc60000004100 */
[----:B------:R1:W-:Y:S01]  /*09f0*/  STL [R1+0xc], R4 ;  /* 0x00000c0401007387 */ /* 0x0003e20000100800 */
[----:B------:R-:W-:Y:S02]  /*0a00*/  HADD2.F32 R122, -RZ, R118.H0_H0 ;  /* 0x20000076ff7a7230 */ /* 0x000fe40000004100 */
[----:B0-----:R-:W-:Y:S01]  /*0a10*/  FADD.FTZ R2, R3, R4 ;  /* 0x0000000403027221 */ /* 0x001fe20000010000 */
[----:B-1----:R-:W-:-:S03]  /*0a20*/  FFMA.FTZ R4, R4, R4, R5 ;  /* 0x0000000404047223 */ /* 0x002fc60000010005 */
        /* <DEDUP_REMOVED lines=50> */
[----:B------:R-:W4:Y:S01]  /*0d50*/  LDG.E.64.CONSTANT R2, desc[UR12][R62.64+0x34800] ;  /* 0x0348000c3e027981 */ /* 0x000f22000c1e9b00 */
[----:B------:R-:W-:Y:S02]  /*0d60*/  HADD2.F32 R105, -RZ, R102.H1_H1 ;  /* 0x30000066ff697230 */ /* 0x000fe40000004100 */
[----:B------:R-:W-:Y:S01]  /*0d70*/  FFMA.FTZ R8, R106, R106, R9 ;  /* 0x0000006a6a087223 */ /* 0x000fe20000010009 */
[----:B------:R-:W-:Y:S01]  /*0d80*/  FADD.FTZ R4, R5, R106 ;  /* 0x0000006a05047221 */ /* 0x000fe20000010000 */
[----:B------:R-:W-:-:S02]  /*0d90*/  HADD2.F32 R104, -RZ, R103.H0_H0 ;  /* 0x20000067ff687230 */ /* 0x000fc40000004100 */
[----:B------:R-:W-:Y:S01]  /*0da0*/  FFMA.FTZ R9, R105, R105, R8 ;  /* 0x0000006969097223 */ /* 0x000fe20000010008 */
[----:B------:R-:W-:Y:S01]  /*0db0*/  FADD.FTZ R5, R4, R105 ;  /* 0x0000006904057221 */ /* 0x000fe20000010000 */
[----:B------:R-:W-:Y:S01]  /*0dc0*/  HADD2.F32 R103, -RZ, R103.H1_H1 ;  /* 0x30000067ff677230 */ /* 0x000fe20000004100 */
[----:B------:R-:W5:Y:S01]  /*0dd0*/  LDG.E.64.CONSTANT R62, desc[UR12][R62.64+0x3a200] ;  /* 0x03a2000c3e3e7981 */ /* 0x000f62000c1e9b00 */
[----:B------:R-:W-:Y:S01]  /*0de0*/  FFMA.FTZ R8, R104, R104, R9 ;  /* 0x0000006868087223 */ /* 0x000fe20000010009 */
[----:B------:R-:W-:Y:S01]  /*0df0*/  FADD.FTZ R4, R5, R104 ;  /* 0x0000006805047221 */ /* 0x000fe20000010000 */
[--C-:B------:R-:W-:Y:S02]  /*0e00*/  HADD2.F32 R102, -RZ, R98.reuse.H0_H0 ;  /* 0x20000062ff667230 */ /* 0x100fe40000004100 */
[----:B------:R-:W-:Y:S01]  /*0e10*/  FFMA.FTZ R9, R103, R103, R8 ;  /* 0x0000006767097223 */ /* 0x000fe20000010008 */
[----:B------:R-:W-:Y:S01]  /*0e20*/  FADD.FTZ R5, R4, R103 ;  /* 0x0000006704057221 */ /* 0x000fe20000010000 */
[----:B------:R-:W-:-:S02]  /*0e30*/  HADD2.F32 R101, -RZ, R98.H1_H1 ;  /* 0x30000062ff657230 */ /* 0x000fc40000004100 */
[----:B------:R-:W-:Y:S01]  /*0e40*/  FFMA.FTZ R8, R102, R102, R9 ;  /* 0x0000006666087223 */ /* 0x000fe20000010009 */
[----:B------:R-:W-:Y:S01]  /*0e50*/  FADD.FTZ R4, R5, R102 ;  /* 0x0000006605047221 */ /* 0x000fe20000010000 */
[--C-:B------:R-:W-:Y:S02]  /*0e60*/  HADD2.F32 R100, -RZ, R99.reuse.H0_H0 ;  /* 0x20000063ff647230 */ /* 0x100fe40000004100 */
[----:B------:R-:W-:Y:S01]  /*0e70*/  FFMA.FTZ R9, R101, R101, R8 ;  /* 0x0000006565097223 */ /* 0x000fe20000010008 */
[----:B------:R-:W-:Y:S01]  /*0e80*/  FADD.FTZ R5, R4, R101 ;  /* 0x0000006504057221 */ /* 0x000fe20000010000 */
[----:B------:R-:W-:Y:S02]  /*0e90*/  HADD2.F32 R99, -RZ, R99.H1_H1 ;  /* 0x30000063ff637230 */ /* 0x000fe40000004100 */
[----:B------:R-:W-:Y:S01]  /*0ea0*/  FFMA.FTZ R8, R100, R100, R9 ;  /* 0x0000006464087223 */ /* 0x000fe20000010009 */
[----:B------:R-:W-:Y:S01]  /*0eb0*/  FADD.FTZ R4, R5, R100 ;  /* 0x0000006405047221 */ /* 0x000fe20000010000 */
[----:B------:R-:W-:-:S02]  /*0ec0*/  HADD2.F32 R98, -RZ, R94.H0_H0 ;  /* 0x2000005eff627230 */ /* 0x000fc40000004100 */
[----:B------:R-:W-:Y:S01]  /*0ed0*/  FFMA.FTZ R9, R99, R99, R8 ;  /* 0x0000006363097223 */ /* 0x000fe20000010008 */
[----:B------:R-:W-:Y:S01]  /*0ee0*/  FADD.FTZ R5, R4, R99 ;  /* 0x0000006304057221 */ /* 0x000fe20000010000 */
[----:B------:R-:W-:Y:S02]  /*0ef0*/  HADD2.F32 R97, -RZ, R94.H1_H1 ;  /* 0x3000005eff617230 */ /* 0x000fe40000004100 */
        /* <DEDUP_REMOVED lines=176> */
[----:B--2---:R-:W-:-:S02]  /*1a00*/  HADD2.F32 R14, -RZ, R10.H0_H0 ;  /* 0x2000000aff0e7230 */ /* 0x004fc40000004100 */
        /* <DEDUP_REMOVED lines=11> */
[--C-:B---3--:R-:W-:Y:S02]  /*1ac0*/  HADD2.F32 R10, -RZ, R6.reuse.H0_H0 ;  /* 0x20000006ff0a7230 */ /* 0x108fe40000004100 */
        /* <DEDUP_REMOVED lines=11> */
[--C-:B----4-:R-:W-:Y:S02]  /*1b80*/  HADD2.F32 R6, -RZ, R2.reuse.H0_H0 ;  /* 0x20000002ff067230 */ /* 0x110fe40000004100 */
        /* <DEDUP_REMOVED lines=19> */
[----:B------:R-:W-:-:S03]  /*1cc0*/  HADD2.F32 R68, -RZ, R65.H1_H1 ;  /* 0x30000041ff447230 */ /* 0x000fc60000004100 */
[----:B------:R-:W-:Y:S02]  /*1cd0*/  FFMA.FTZ R65, R56, R56, R66 ;  /* 0x0000003838417223 */ /* 0x000fe40000010042 */
[----:B------:R-:W2:Y:S01]  /*1ce0*/  LDL R66, [R1+0x84] ;  /* 0x0000840001427983 */ /* 0x000ea20000100800 */
[----:B------:R-:W-:Y:S01]  /*1cf0*/  FADD.FTZ R64, R64, R57 ;  /* 0x0000003940407221 */ /* 0x000fe20000010000 */
[----:B------:R-:W0:Y:S03]  /*1d00*/  S2R R67, SR_TID.X ;  /* 0x0000000000437919 */ /* 0x000e260000002100 */
[----:B------:R-:W-:Y:S01]  /*1d10*/  FADD.FTZ R64, R64, R56 ;  /* 0x0000003840407221 */ /* 0x000fe20000010000 */
[--C-:B------:R-:W-:Y:S02]  /*1d20*/  HADD2.F32 R69, -RZ, R60.reuse.H0_H0 ;  /* 0x2000003cff457230 */ /* 0x100fe40000004100 */
[----:B------:R-:W-:Y:S01]  /*1d30*/  FFMA.FTZ R65, R68, R68, R65 ;  /* 0x0000004444417223 */ /* 0x000fe20000010041 */
[----:B------:R-:W-:Y:S01]  /*1d40*/  FADD.FTZ R64, R64, R68 ;  /* 0x0000004440407221 */ /* 0x000fe20000010000 */
[----:B------:R-:W-:-:S03]  /*1d50*/  HADD2.F32 R71, -RZ, R60.H1_H1 ;  /* 0x3000003cff477230 */ /* 0x000fc60000004100 */
[----:B------:R-:W-:Y:S01]  /*1d60*/  FADD.FTZ R60, R64, R69 ;  /* 0x00000045403c7221 */ /* 0x000fe20000010000 */
[----:B------:R-:W-:Y:S01]  /*1d70*/  FFMA.FTZ R64, R69, R69, R65 ;  /* 0x0000004545407223 */ /* 0x000fe20000010041 */
[--C-:B------:R-:W-:Y:S02]  /*1d80*/  HADD2.F32 R70, -RZ, R61.reuse.H0_H0 ;  /* 0x2000003dff467230 */ /* 0x100fe40000004100 */
[----:B------:R-:W-:Y:S01]  /*1d90*/  FADD.FTZ R60, R60, R71 ;  /* 0x000000473c3c7221 */ /* 0x000fe20000010000 */
[----:B------:R-:W-:Y:S02]  /*1da0*/  HADD2.F32 R75, -RZ, R61.H1_H1 ;  /* 0x3000003dff4b7230 */ /* 0x000fe40000004100 */
[----:B------:R-:W-:Y:S01]  /*1db0*/  FFMA.FTZ R61, R71, R71, R64 ;  /* 0x00000047473d7223 */ /* 0x000fe20000010040 */
[----:B------:R-:W-:-:S03]  /*1dc0*/  FADD.FTZ R60, R60, R70 ;  /* 0x000000463c3c7221 */ /* 0x000fc60000010000 */
[----:B------:R-:W-:Y:S01]  /*1dd0*/  FFMA.FTZ R61, R70, R70, R61 ;  /* 0x00000046463d7223 */ /* 0x000fe2000001003d */
[--C-:B-----5:R-:W-:Y:S02]  /*1de0*/  HADD2.F32 R74, -RZ, R62.reuse.H0_H0 ;  /* 0x2000003eff4a7230 */ /* 0x120fe40000004100 */
        /* <DEDUP_REMOVED lines=9> */
[----:B0-----:R-:W-:Y:S01]  /*1e80*/  ISETP.GT.U32.AND P1, PT, R67, 0x1f, PT ;  /* 0x0000001f4300780c */ /* 0x001fe20003f24070 */
[----:B------:R-:W-:Y:S01]  /*1e90*/  FADD.FTZ R61, R61, R77 ;  /* 0x0000004d3d3d7221 */ /* 0x000fe20000010000 */
[----:B------:R-:W-:Y:S01]  /*1ea0*/  FFMA.FTZ R62, R77, R77, R60 ;  /* 0x0000004d4d3e7223 */ /* 0x000fe2000001003c */
[----:B------:R-:W-:-:S02]  /*1eb0*/  UIADD3 UR7, UP0, UPT, UR8, 0x9, URZ ;  /* 0x0000000908077890 */ /* 0x000fc4000ff1e0ff */
        /* <DEDUP_REMOVED lines=124> */
.L_x_981:
[----:B------:R-:W-:Y:S05]  /*2680*/  BSYNC.RECONVERGENT B0 ;  /* 0x0000000000007941 */ /* 0x000fea0003800200 */
.L_x_980:
        /* <DEDUP_REMOVED lines=20> */
.L_x_983:
[----:B------:R-:W-:Y:S05]  /*27d0*/  BSYNC.RECONVERGENT B0 ;  /* 0x0000000000007941 */ /* 0x000fea0003800200 */
.L_x_982:
        /* <DEDUP_REMOVED lines=22> */
.L_x_985:
[----:B------:R-:W2:Y:S04]  /*2940*/  LD.E.STRONG.GPU R63, desc[UR12][R60.64] ;  /* 0x0000000c3c3f7980 */ /* 0x000ea8000c10f900 */
[----:B--2---:R-:W-:Y:S01]  /*2950*/  CCTL.IVALL ;  /* 0x00000000ff00798f */ /* 0x004fe20002000000 */
[----:B------:R-:W-:Y:S05]  /*2960*/  YIELD ;  /* 0x0000000000007946 */ /* 0x000fea0003800000 */
[----:B-----5:R-:W-:-:S04]  /*2970*/  LOP3.LUT R63, R63, R62, RZ, 0x3c, !PT ;  /* 0x0000003e3f3f7212 */ /* 0x020fc800078e3cff */
[----:B------:R-:W-:-:S13]  /*2980*/  ISETP.GT.AND P2, PT, R63, -0x1, PT ;  /* 0xffffffff3f00780c */ /* 0x000fda0003f44270 */
[----:B------:R-:W-:Y:S05]  /*2990*/  @P2 BRA `(.L_x_985) ;  /* 0xfffffffc00e82947 */ /* 0x000fea000383ffff */
.L_x_984:
[----:B------:R-:W-:Y:S05]  /*29a0*/  WARPSYNC.ALL ;  /* 0x0000000000007948 */ /* 0x000fea0003800000 */
[----:B------:R-:W-:Y:S08]  /*29b0*/  BAR.SYNC.DEFER_BLOCKING 0x0 ;  /* 0x0000000000007b1d */ /* 0x000ff00000010000 */
[----:B0-----:R-:W0:Y:S01]  /*29c0*/  LDC.64 R60, c[0x0][0x390] ;  /* 0x0000e400ff3c7b82 */ /* 0x001e220000000a00 */
[----:B------:R-:W-:Y:S07]  /*29d0*/  STL [R1+0x88], R0 ;  /* 0x0000880001007387 */ /* 0x000fee0000100800 */
[----:B------:R-:W1:Y:S01]  /*29e0*/  LDC.64 R62, c[0x0][0x398] ;  /* 0x0000e600ff3e7b82 */ /* 0x000e620000000a00 */
[----:B------:R-:W2:Y:S01]  /*29f0*/  @!P1 LDG.E.64 R64, desc[UR12][R64.64] ;  /* 0x0000000c40409981 */ /* 0x000ea2000c1e1b00 */
[----:B------:R-:W-:-:S02]  /*2a00*/  HFMA2 R66, -RZ, RZ, 0, 0 ;  /* 0x00000000ff427431 */ /* 0x000fc400000001ff */
[----:B0-----:R-:W-:-:S06]  /*2a10*/  IMAD.WIDE.U32 R60, R58, 0x2, R60 ;  /* 0x000000023a3c7825 */ /* 0x001fcc00078e003c */
[----:B------:R-:W5:Y:S01]  /*2a20*/  LDG.E.64.CONSTANT R60, desc[UR12][R60.64] ;  /* 0x0000000c3c3c7981 */ /* 0x000f62000c1e9b00 */
[----:B-1----:R-:W-:-:S06]  /*2a30*/  IMAD.WIDE.U32 R62, R58, 0x2, R62 ;  /* 0x000000023a3e7825 */ /* 0x002fcc00078e003e */
[----:B------:R-:W5:Y:S01]  /*2a40*/  LDG.E.64.CONSTANT R62, desc[UR12][R62.64] ;  /* 0x0000000c3e3e7981 */ /* 0x000f62000c1e9b00 */
[----:B--2---:R-:W-:Y:S01]  /*2a50*/  @!P1 FADD.FTZ R66, RZ, R64 ;  /* 0x00000040ff429221 */ /* 0x004fe20000010000 */
[----:B------:R-:W-:Y:S01]  /*2a60*/  MOV R64, RZ ;  /* 0x000000ff00407202 */ /* 0x000fe20000000f00 */
[----:B------:R-:W-:-:S05]  /*2a70*/  @!P1 FADD.FTZ R64, RZ, R65 ;  /* 0x00000041ff409221 */ /* 0x000fca0000010000 */
[----:B------:R-:W0:Y:S02]  /*2a80*/  SHFL.BFLY PT, R65, R64, 0x8, 0x1f ;  /* 0x0d001f0040417f89 */ /* 0x000e2400000e0000 */
[----:B0-----:R-:W-:-:S05]  /*2a90*/  FADD.FTZ R65, R65, R64 ;  /* 0x0000004041417221 */ /* 0x001fca0000010000 */
[----:B------:R-:W0:Y:S02]  /*2aa0*/  SHFL.BFLY PT, R0, R65, 0x4, 0x1f ;  /* 0x0c801f0041007f89 */ /* 0x000e2400000e0000 */
[----:B0-----:R-:W-:-:S05]  /*2ab0*/  FADD.FTZ R65, R65, R0 ;  /* 0x0000000041417221 */ /* 0x001fca0000010000 */
[----:B------:R-:W0:Y:S02]  /*2ac0*/  SHFL.BFLY PT, R0, R65, 0x2, 0x1f ;  /* 0x0c401f0041007f89 */ /* 0x000e2400000e0000 */
[----:B0-----:R-:W-:Y:S02]  /*2ad0*/  FADD.FTZ R65, R65, R0 ;  /* 0x0000000041417221 */ /* 0x001fe40000010000 */
[----:B------:R0:W5:Y:S04]  /*2ae0*/  LDL.LU R0, [R1+0x88] ;  /* 0x0000880001007983 */ /* 0x0001680000300800 */
[----:B------:R-:W1:Y:S02]  /*2af0*/  SHFL.BFLY PT, R67, R66, 0x8, 0x1f ;  /* 0x0d001f0042437f89 */ /* 0x000e6400000e0000 */
[----:B-1----:R-:W-:-:S05]  /*2b00*/  FADD.FTZ R66, R67, R66 ;  /* 0x0000004243427221 */ /* 0x002fca0000010000 */
[----:B------:R-:W1:Y:S02]  /*2b10*/  SHFL.BFLY PT, R67, R66, 0x4, 0x1f ;  /* 0x0c801f0042437f89 */ /* 0x000e6400000e0000 */
[----:B-1----:R-:W-:-:S05]  /*2b20*/  FADD.FTZ R64, R66, R67 ;  /* 0x0000004342407221 */ /* 0x002fca0000010000 */
[----:B------:R-:W1:Y:S02]  /*2b30*/  SHFL.BFLY PT, R66, R64, 0x2, 0x1f ;  /* 0x0c401f0040427f89 */ /* 0x000e6400000e0000 */
[----:B-1----:R-:W-:Y:S02]  /*2b40*/  FADD.FTZ R64, R64, R66 ;  /* 0x0000004240407221 */ /* 0x002fe40000010000 */
[----:B------:R-:W1:Y:S03]  /*2b50*/  S2R R66, SR_TID.X ;  /* 0x0000000000427919 */ /* 0x000e660000002100 */
[----:B------:R-:W2:Y:S01]  /*2b60*/  SHFL.BFLY PT, R67, R64, 0x1, 0x1f ;  /* 0x0c201f0040437f89 */ /* 0x000ea200000e0000 */
[----:B-1----:R-:W-:-:S03]  /*2b70*/  LOP3.LUT P1, RZ, R66, 0x30f, RZ, 0xc0, !PT ;  /* 0x0000030f42ff7812 */ /* 0x002fc6000782c0ff */
[----:B------:R-:W1:Y:S01]  /*2b80*/  SHFL.BFLY PT, R66, R65, 0x1, 0x1f ;  /* 0x0c201f0041427f89 */ /* 0x000e6200000e0000 */
[----:B--2---:R-:W-:-:S09]  /*2b90*/  FADD.FTZ R64, R64, R67 ;  /* 0x0000004340407221 */ /* 0x004fd20000010000 */
[----:B------:R-:W2:Y:S01]  /*2ba0*/  @!P1 S2R R67, SR_CgaCtaId ;  /* 0x0000000000439919 */ /* 0x000ea20000008800 */
[----:B------:R-:W-:Y:S01]  /*2bb0*/  @!P1 FMUL.FTZ R64, R64, 1.6276042515528388321e-05 ;  /* 0x3788888940409820 */ /* 0x000fe20000410000 */
[----:B-1----:R-:W-:-:S03]  /*2bc0*/  FADD.FTZ R65, R65, R66 ;  /* 0x0000004241417221 */ /* 0x002fc60000010000 */
[----:B------:R-:W-:-:S04]  /*2bd0*/  @!P1 FMUL.FTZ R66, R64, R64 ;  /* 0x0000004040429220 */ /* 0x000fc80000410000 */
[----:B------:R-:W-:Y:S01]  /*2be0*/  @!P1 FFMA.FTZ R65, R65, 1.6276042515528388321e-05, -R66 ;  /* 0x3788888941419823 */ /* 0x000fe20000010842 */
[----:B------:R-:W-:-:S04]  /*2bf0*/  @!P1 MOV R66, 0x400 ;  /* 0x0000040000429802 */ /* 0x000fc80000000f00 */
[----:B------:R-:W-:-:S04]  /*2c00*/  @!P1 IADD3 R66, PT, PT, R66, 0x1680, RZ ;  /* 0x0000168042429810 */ /* 0x000fc80007ffe0ff */
[----:B--2---:R-:W-:Y:S02]  /*2c10*/  @!P1 LEA R66, R67, R66, 0x18 ;  /* 0x0000004243429211 */ /* 0x004fe400078ec0ff */
[----:B------:R-:W1:Y:S01]  /*2c20*/  S2R R67, SR_TID.X ;  /* 0x0000000000437919 */ /* 0x000e620000002100 */
[----:B------:R-:W-:Y:S01]  /*2c30*/  @!P1 FMNMX.FTZ R65, RZ, R65, !PT ;  /* 0x00000041ff419209 */ /* 0x000fe20007810000 */
[----:B------:R-:W-:Y:S01]  /*2c40*/  BSSY.RECONVERGENT B0, `(.L_x_986) ;  /* 0x0000016000007945 */ /* 0x000fe20003800200 */
[----:B-1----:R-:W-:-:S05]  /*2c50*/  @!P1 LEA.HI R66, R67, R66, RZ, 0x1f ;  /* 0x0000004243429211 */ /* 0x002fca00078ff8ff */
[----:B------:R0:W-:Y:S01]  /*2c60*/  @!P1 STS.64 [R66], R64 ;  /* 0x0000004042009388 */ /* 0x0001e20000000a00 */
        /* <DEDUP_REMOVED lines=19> */
.L_x_987:
[----:B------:R-:W-:Y:S05]  /*2da0*/  BSYNC.RECONVERGENT B0 ;  /* 0x0000000000007941 */ /* 0x000fea0003800200 */
.L_x_986:
[----:B------:R-:W2:Y:S01]  /*2db0*/  S2UR UR7, SR_CgaCtaId ;  /* 0x00000000000779c3 */ /* 0x000ea20000008800 */
[----:B------:R-:W-:Y:S01]  /*2dc0*/  UMOV UR6, 0x400 ;  /* 0x0000040000067882 */ /* 0x000fe20000000000 */
[----:B------:R-:W-:Y:S01]  /*2dd0*/  IMAD.HI.U32 R58, R58, -0x77777777, RZ ;  /* 0x888888893a3a7827 */ /* 0x000fe200078e00ff */
[----:B------:R-:W-:-:S03]  /*2de0*/  UIADD3 UR6, UPT, UPT, UR6, 0x1680, URZ ;  /* 0x0000168006067890 */ /* 0x000fc6000fffe0ff */
[--C-:B01---5:R-:W-:Y:S01]  /*2df0*/  HADD2.F32 R64, -RZ, R60.reuse.H0_H0 ;  /* 0x2000003cff407230 */ /* 0x123fe20000004100 */
[----:B------:R-:W-:Y:S01]  /*2e00*/  LEA.HI R58, R58, -UR10, RZ, 0x1b ;  /* 0x8000000a3a3a7c11 */ /* 0x000fe2000f8fd8ff */
[----:B------:R-:W-:Y:S02]  /*2e10*/  HADD2.F32 R65, -RZ, R60.H1_H1 ;  /* 0x3000003cff417230 */ /* 0x000fe40000004100 */
[----:B------:R-:W-:Y:S02]  /*2e20*/  HADD2.F32 R66, -RZ, R62.H1_H1 ;  /* 0x3000003eff427230 */ /* 0x000fe40000004100 */
[----:B------:R-:W-:Y:S01]  /*2e30*/  HADD2.F32 R67, -RZ, R61.H0_H0 ;  /* 0x2000003dff437230 */ /* 0x000fe20000004100 */
[----:B--2---:R-:W-:-:S06]  /*2e40*/  ULEA UR6, UR7, UR6, 0x18 ;  /* 0x0000000607067291 */ /* 0x004fcc000f8ec0ff */
[----:B------:R-:W-:-:S05]  /*2e50*/  LEA R58, R58, UR6, 0x3 ;  /* 0x000000063a3a7c11 */ /* 0x000fca000f8e18ff */
[----:B------:R-:W0:Y:S01]  /*2e60*/  LDCU UR6, c[0x0][0x3a0] ;  /* 0x00007400ff0677ac */ /* 0x000e220008000800 */
[----:B------:R-:W0:Y:S02]  /*2e70*/  LDS.64 R58, [R58] ;  /* 0x000000003a3a7984 */ /* 0x000e240000000a00 */
[----:B0-----:R-:W-:Y:S01]  /*2e80*/  FADD.FTZ R59, R59, UR6 ;  /* 0x000000063b3b7e21 */ /* 0x001fe20008010000 */
[--C-:B------:R-:W-:Y:S01]  /*2e90*/  FADD.FTZ R60, R0, -R58.reuse ;  /* 0x8000003a003c7221 */ /* 0x100fe20000010000 */
[----:B------:R-:W-:Y:S01]  /*2ea0*/  FADD.FTZ R76, R76, -R58 ;  /* 0x8000003a4c4c7221 */ /* 0x000fe20000010000 */
[----:B------:R-:W-:Y:S01]  /*2eb0*/  HADD2.F32 R0, -RZ, R62.H0_H0 ;  /* 0x2000003eff007230 */ /* 0x000fe20000004100 */
[----:B------:R-:W0:Y:S02]  /*2ec0*/  LDCU.64 UR6, c[0x0][0x380] ;  /* 0x00007000ff0677ac */ /* 0x000e240008000a00 */
[----:B------:R-:W1:Y:S02]  /*2ed0*/  MUFU.RSQ R59, R59 ;  /* 0x0000003b003b7308 */ /* 0x000e640000001400 */
[C---:B-1----:R-:W-:Y:S01]  /*2ee0*/  FMUL.FTZ R62, R59.reuse, R60 ;  /* 0x0000003c3b3e7220 */ /* 0x042fe20000410000 */
[----:B------:R-:W-:Y:S01]  /*2ef0*/  FMUL.FTZ R60, R59, R76 ;  /* 0x0000004c3b3c7220 */ /* 0x000fe20000410000 */
[----:B------:R-:W-:-:S02]  /*2f00*/  HADD2.F32 R76, -RZ, R61.H1_H1 ;  /* 0x3000003dff4c7230 */ /* 0x000fc40000004100 */
[----:B------:R-:W-:Y:S01]  /*2f10*/  FADD.FTZ R61, R73, -R58 ;  /* 0x8000003a493d7221 */ /* 0x000fe20000010000 */
[----:B------:R-:W-:Y:S01]  /*2f20*/  FFMA.FTZ R62, R62, R64, R0 ;  /* 0x000000403e3e7223 */ /* 0x000fe20000010000 */
[----:B------:R-:W-:Y:S01]  /*2f30*/  FFMA.FTZ R60, R60, R65, R66 ;  /* 0x000000413c3c7223 */ /* 0x000fe20000010042 */
[--C-:B------:R-:W-:Y:S02]  /*2f40*/  HADD2.F32 R73, -RZ, R63.reuse.H1_H1 ;  /* 0x3000003fff497230 */ /* 0x100fe40000004100 */
[----:B------:R-:W-:Y:S02]  /*2f50*/  FMUL.FTZ R61, R59, R61 ;  /* 0x0000003d3b3d7220 */ /* 0x000fe40000410000 */
[----:B------:R-:W-:Y:S01]  /*2f60*/  F2FP.F16.F32.PACK_AB R62, R60, R62 ;  /* 0x0000003e3c3e723e */ /* 0x000fe200000000ff */
[----:B------:R-:W-:Y:S01]  /*2f70*/  FADD.FTZ R60, R72, -R58 ;  /* 0x8000003a483c7221 */ /* 0x000fe20000010000 */
[----:B------:R-:W-:-:S03]  /*2f80*/  HADD2.F32 R72, -RZ, R63.H0_H0 ;  /* 0x2000003fff487230 */ /* 0x000fc60000004100 */
[----:B------:R-:W-:Y:S02]  /*2f90*/  FMUL.FTZ R60, R59, R60 ;  /* 0x0000003c3b3c7220 */ /* 0x000fe40000410000 */
[----:B------:R-:W-:Y:S02]  /*2fa0*/  FFMA.FTZ R61, R61, R67, R72 ;  /* 0x000000433d3d7223 */ /* 0x000fe40000010048 */
[----:B------:R-:W-:Y:S02]  /*2fb0*/  FFMA.FTZ R63, R60, R76, R73 ;  /* 0x0000004c3c3f7223 */ /* 0x000fe40000010049 */
[----:B------:R-:W0:Y:S03]  /*2fc0*/  LDL.LU R60, [R1+0x38] ;  /* 0x00003800013c7983 */ /* 0x000e260000300800 */
[----:B------:R-:W-:Y:S02]  /*2fd0*/  F2FP.F16.F32.PACK_AB R63, R63, R61 ;  /* 0x0000003d3f3f723e */ /* 0x000fe400000000ff */
        /* <DEDUP_REMOVED lines=28> */
[C---:B------:R-:W-:Y:S01]  /*31a0*/  FMUL.FTZ R110, R59.reuse, R110 ;  /* 0x0000006e3b6e7220 */ /* 0x040fe20000410000 */
[C---:B------:R-:W-:Y:S01]  /*31b0*/  FMUL.FTZ R106, R59.reuse, R106 ;  /* 0x0000006a3b6a7220 */ /* 0x040fe20000410000 */
[----:B------:R-:W-:Y:S01]  /*31c0*/  FADD.FTZ R124, R124, -R58 ;  /* 0x8000003a7c7c7221 */ /* 0x000fe20000010000 */
[C-C-:B------:R-:W-:Y:S01]  /*31d0*/  FFMA.FTZ R114, R64.reuse, R114, R0.reuse ;  /* 0x0000007240727223 */ /* 0x140fe20000010000 */
[----:B------:R-:W-:Y:S01]  /*31e0*/  FFMA.FTZ R110, R64, R110, R0 ;  /* 0x0000006e406e7223 */ /* 0x000fe20000010000 */
        /* <DEDUP_REMOVED lines=8> */
[----:B------:R-:W-:Y:S01]  /*3270*/  FMUL.FTZ R82, R59, R82 ;  /* 0x000000523b527220 */ /* 0x000fe20000410000 */
[----:B------:R-:W-:Y:S01]  /*3280*/  FADD.FTZ R18, R18, -R58 ;  /* 0x8000003a12127221 */ /* 0x000fe20000010000 */
[C-C-:B------:R-:W-:Y:S01]  /*3290*/  FFMA.FTZ R90, R64.reuse, R90, R0.reuse ;  /* 0x0000005a405a7223 */ /* 0x140fe20000010000 */
        /* <DEDUP_REMOVED lines=92> */
[----:B------:R1:W-:Y:S02]  /*3860*/  STL [R1], R63 ;  /* 0x0000003f01007387 */ /* 0x0003e40000100800 */
[----:B-1----:R-:W-:-:S05]  /*3870*/  FFMA.FTZ R63, R64, R118, R0 ;  /* 0x00000076403f7223 */ /* 0x002fca0000010000 */
[----:B------:R1:W-:Y:S04]  /*3880*/  STL [R1+0x4], R63 ;  /* 0x0000043f01007387 */ /* 0x0003e80000100800 */
        /* <DEDUP_REMOVED lines=12> */
[----:B-1----:R-:W4:Y:S01]  /*3950*/  LDL.LU R86, [R1+0x34] ;  /* 0x0000340001567983 */ /* 0x002f220000300800 */
[C---:B------:R-:W-:Y:S01]  /*3960*/  FMUL.FTZ R54, R59.reuse, R54 ;  /* 0x000000363b367220 */ /* 0x040fe20000410000 */
[C---:B------:R-:W-:Y:S01]  /*3970*/  FMUL.FTZ R50, R59.reuse, R50 ;  /* 0x000000323b327220 */ /* 0x040fe20000410000 */
[----:B------:R-:W-:-:S02]  /*3980*/  FMUL.FTZ R46, R59, R46 ;  /* 0x0000002e3b2e7220 */ /* 0x000fc40000410000 */
[C-C-:B------:R-:W-:Y:S01]  /*3990*/  FFMA.FTZ R54, R64.reuse, R54, R0.reuse ;  /* 0x0000003640367223 */ /* 0x140fe20000010000 */
[C---:B------:R-:W-:Y:S01]  /*39a0*/  FMUL.FTZ R42, R59.reuse, R42 ;  /* 0x0000002a3b2a7220 */ /* 0x040fe20000410000 */
[C-C-:B------:R-:W-:Y:S01]  /*39b0*/  FFMA.FTZ R50, R64.reuse, R50, R0.reuse ;  /* 0x0000003240327223 */ /* 0x140fe20000010000 */
[C---:B------:R-:W-:Y:S01]  /*39c0*/  FMUL.FTZ R38, R59.reuse, R38 ;  /* 0x000000263b267220 */ /* 0x040fe20000410000 */
[C---:B------:R-:W-:Y:S01]  /*39d0*/  FMUL.FTZ R34, R59.reuse, R34 ;  /* 0x000000223b227220 */ /* 0x040fe20000410000 */
[C---:B------:R-:W-:Y:S01]  /*39e0*/  FMUL.FTZ R30, R59.reuse, R30 ;  /* 0x0000001e3b1e7220 */ /* 0x040fe20000410000 */
[----:B------:R1:W-:Y:S01]  /*39f0*/  STL [R1+0x74], R54 ;  /* 0x0000743601007387 */ /* 0x0003e20000100800 */
[C-C-:B------:R-:W-:Y:S01]  /*3a00*/  FFMA.FTZ R46, R64.reuse, R46, R0.reuse ;  /* 0x0000002e402e7223 */ /* 0x140fe20000010000 */
[C---:B------:R-:W-:Y:S01]  /*3a10*/  FMUL.FTZ R26, R59.reuse, R26 ;  /* 0x0000001a3b1a7220 */ /* 0x040fe20000410000 */
[C-C-:B------:R-:W-:Y:S01]  /*3a20*/  FFMA.FTZ R42, R64.reuse, R42, R0.reuse ;  /* 0x0000002a402a7223 */ /* 0x140fe20000010000 */
[----:B------:R-:W4:Y:S01]  /*3a30*/  LDL.LU R82, [R1+0x28] ;  /* 0x0000280001527983 */ /* 0x000f220000300800 */
[----:B------:R-:W-:Y:S01]  /*3a40*/  FMUL.FTZ R22, R59, R22 ;  /* 0x000000163b167220 */ /* 0x000fe20000410000 */
[C-C-:B------:R-:W-:Y:S01]  /*3a50*/  FFMA.FTZ R38, R64.reuse, R38, R0.reuse ;  /* 0x0000002640267223 */ /* 0x140fe20000010000 */
[C-C-:B------:R-:W-:Y:S01]  /*3a60*/  FFMA.FTZ R34, R64.reuse, R34, R0.reuse ;  /* 0x0000002240227223 */ /* 0x140fe20000010000 */
[----:B------:R-:W-:Y:S01]  /*3a70*/  STL [R1+0x78], R50 ;  /* 0x0000783201007387 */ /* 0x000fe20000100800 */
[C-C-:B------:R-:W-:Y:S01]  /*3a80*/  FFMA.FTZ R30, R64.reuse, R30, R0.reuse ;  /* 0x0000001e401e7223 */ /* 0x140fe20000010000 */
[----:B------:R-:W-:-:S02]  /*3a90*/  FFMA.FTZ R26, R64, R26, R0 ;  /* 0x0000001a401a7223 */ /* 0x000fc40000010000 */
[----:B---3--:R-:W3:Y:S01]  /*3aa0*/  LDL.LU R63, [R1+0x1c] ;  /* 0x00001c00013f7983 */ /* 0x008ee20000300800 */
[----:B------:R-:W-:-:S03]  /*3ab0*/  FFMA.FTZ R22, R64, R22, R0 ;  /* 0x0000001640167223 */ /* 0x000fc60000010000 */
[----:B-1----:R-:W3:Y:S04]  /*3ac0*/  LDL.LU R54, [R1+0x10] ;  /* 0x0000100001367983 */ /* 0x002ee80000300800 */
[----:B------:R-:W-:Y:S04]  /*3ad0*/  STL [R1+0x70], R46 ;  /* 0x0000702e01007387 */ /* 0x000fe80000100800 */
[----:B------:R-:W-:Y:S04]  /*3ae0*/  STL [R1+0x68], R42 ;  /* 0x0000682a01007387 */ /* 0x000fe80000100800 */
[----:B------:R-:W-:Y:S04]  /*3af0*/  STL [R1+0x60], R38 ;  /* 0x0000602601007387 */ /* 0x000fe80000100800 */
[----:B------:R-:W-:Y:S04]  /*3b00*/  STL [R1+0x58], R34 ;  /* 0x0000582201007387 */ /* 0x000fe80000100800 */
[----:B------:R-:W-:Y:S04]  /*3b10*/  STL [R1+0x50], R30 ;  /* 0x0000501e01007387 */ /* 0x000fe80000100800 */
[----:B------:R1:W-:Y:S04]  /*3b20*/  STL [R1+0x40], R26 ;  /* 0x0000401a01007387 */ /* 0x0003e80000100800 */
[----:B------:R0:W-:Y:S04]  /*3b30*/  STL [R1+0x38], R22 ;  /* 0x0000381601007387 */ /* 0x0001e80000100800 */
[----:B-1----:R-:W3:Y:S04]  /*3b40*/  LDL.LU R26, [R1+0x30] ;  /* 0x00003000011a7983 */ /* 0x002ee80000300800 */
[----:B------:R-:W3:Y:S04]  /*3b50*/  LDL.LU R30, [R1+0x24] ;  /* 0x00002400011e7983 */ /* 0x000ee80000300800 */
[----:B------:R-:W3:Y:S04]  /*3b60*/  LDL.LU R34, [R1+0x18] ;  /* 0x0000180001227983 */ /* 0x000ee80000300800 */
[----:B------:R-:W3:Y:S04]  /*3b70*/  LDL.LU R38, [R1+0xc] ;  /* 0x00000c0001267983 */ /* 0x000ee80000300800 */
[----:B------:R-:W3:Y:S01]  /*3b80*/  LDL.LU R42, [R1+0x2c] ;  /* 0x00002c00012a7983 */ /* 0x000ee20000300800 */
[----:B--2---:R-:W-:-:S03]  /*3b90*/  FADD.FTZ R62, R62, -R58 ;  /* 0x8000003a3e3e7221 */ /* 0x004fc60000010000 */
        /* <DEDUP_REMOVED lines=24> */
[----:B----4-:R-:W-:-:S03]  /*3d20*/  FADD.FTZ R0, R86, -R58 ;  /* 0x8000003a56007221 */ /* 0x010fc60000010000 */
[----:B------:R-:W4:Y:S04]  /*3d30*/  LDL.LU R86, [R1] ;  /* 0x0000000001567983 */ /* 0x000f280000300800 */
[----:B------:R-:W4:Y:S01]  /*3d40*/  LDL.LU R90, [R1+0x4] ;  /* 0x00000400015a7983 */ /* 0x000f220000300800 */
[C---:B------:R-:W-:Y:S01]  /*3d50*/  FMUL.FTZ R0, R59.reuse, R0 ;  /* 0x000000003b007220 */ /* 0x040fe20000410000 */
[C---:B------:R-:W-:Y:S01]  /*3d60*/  FMUL.FTZ R117, R59.reuse, R117 ;  /* 0x000000753b757220 */ /* 0x040fe20000410000 */
[----:B------:R-:W-:Y:S01]  /*3d70*/  FMUL.FTZ R15, R59, R15 ;  /* 0x0000000f3b0f7220 */ /* 0x000fe20000410000 */
[----:B------:R-:W4:Y:S01]  /*3d80*/  LDL.LU R110, [R1+0x8] ;  /* 0x00000800016e7983 */ /* 0x000f220000300800 */
[----:B------:R-:W-:Y:S01]  /*3d90*/  FADD.FTZ R14, R82, -R58 ;  /* 0x8000003a520e7221 */ /* 0x000fe20000010000 */
[C-C-:B------:R-:W-:Y:S01]  /*3da0*/  FFMA.FTZ R0, R65.reuse, R0, R66.reuse ;  /* 0x0000000041007223 */ /* 0x140fe20000010042 */
[--C-:B------:R-:W-:Y:S01]  /*3db0*/  FFMA.FTZ R117, R65, R117, R66.reuse ;  /* 0x0000007541757223 */ /* 0x100fe20000010042 */
[----:B------:R-:W4:Y:S01]  /*3dc0*/  LDL.LU R106, [R1+0x3c] ;  /* 0x00003c00016a7983 */ /* 0x000f220000300800 */
[----:B------:R-:W-:Y:S01]  /*3dd0*/  FMUL.FTZ R14, R59, R14 ;  /* 0x0000000e3b0e7220 */ /* 0x000fe20000410000 */
[----:B------:R-:W-:Y:S01]  /*3de0*/  FFMA.FTZ R64, R76, R15, R73 ;  /* 0x0000000f4c407223 */ /* 0x000fe20000010049 */
[----:B------:R-:W-:Y:S01]  /*3df0*/  F2FP.F16.F32.PACK_AB R62, R0, R62 ;  /* 0x0000003e003e723e */ /* 0x000fe200000000ff */
[----:B------:R-:W4:Y:S01]  /*3e00*/  LDL.LU R102, [R1+0x44] ;  /* 0x0000440001667983 */ /* 0x000f220000300800 */
[----:B------:R-:W-:Y:S01]  /*3e10*/  FFMA.FTZ R14, R65, R14, R66 ;  /* 0x0000000e410e7223 */ /* 0x000fe20000010042 */
[----:B---3--:R-:W-:-:S02]  /*3e20*/  FADD.FTZ R18, R63, -R58 ;  /* 0x8000003a3f127221 */ /* 0x008fc40000010000 */
[----:B------:R-:W3:Y:S01]  /*3e30*/  LDL.LU R98, [R1+0x48] ;  /* 0x0000480001627983 */ /* 0x000ee20000300800 */
[--C-:B0-----:R-:W-:Y:S01]  /*3e40*/  FADD.FTZ R22, R54, -R58.reuse ;  /* 0x8000003a36167221 */ /* 0x101fe20000010000 */
[C---:B------:R-:W-:Y:S02]  /*3e50*/  FMUL.FTZ R123, R59.reuse, R123 ;  /* 0x0000007b3b7b7220 */ /* 0x040fe40000410000 */
[----:B------:R-:W3:Y:S01]  /*3e60*/  LDL.LU R94, [R1+0x4c] ;  /* 0x00004c00015e7983 */ /* 0x000ee20000300800 */
        /* <DEDUP_REMOVED lines=16> */
[----:B------:R-:W-:-:S03]  /*3f70*/  FADD.FTZ R30, R30, -R58 ;  /* 0x8000003a1e1e7221 */ /* 0x000fc60000010000 */
[C---:B------:R-:W-:Y:S01]  /*3f80*/  FMUL.FTZ R26, R59.reuse, R26 ;  /* 0x0000001a3b1a7220 */ /* 0x040fe20000410000 */
[----:B------:R-:W-:Y:S01]  /*3f90*/  FMUL.FTZ R30, R59, R30 ;  /* 0x0000001e3b1e7220 */ /* 0x000fe20000410000 */
[--C-:B------:R-:W-:Y:S01]  /*3fa0*/  FADD.FTZ R42, R42, -R58.reuse ;  /* 0x8000003a2a2a7221 */ /* 0x100fe20000010000 */
[----:B--2---:R-:W-:-:S03]  /*3fb0*/  FADD.FTZ R46, R46, -R58 ;  /* 0x8000003a2e2e7221 */ /* 0x004fc60000010000 */
[C---:B------:R-:W-:Y:S01]  /*3fc0*/  FMUL.FTZ R42, R59.reuse, R42 ;  /* 0x0000002a3b2a7220 */ /* 0x040fe20000410000 */
[----:B------:R-:W-:Y:S01]  /*3fd0*/  FMUL.FTZ R46, R59, R46 ;  /* 0x0000002e3b2e7220 */ /* 0x000fe20000410000 */
[C-C-:B------:R-:W-:Y:S01]  /*3fe0*/  FFMA.FTZ R26, R67.reuse, R26, R72.reuse ;  /* 0x0000001a431a7223 */ /* 0x140fe20000010048 */
[----:B------:R-:W-:Y:S01]  /*3ff0*/  FFMA.FTZ R30, R67, R30, R72 ;  /* 0x0000001e431e7223 */ /* 0x000fe20000010048 */
[C-C-:B------:R-:W-:Y:S01]  /*4000*/  FFMA.FTZ R42, R76.reuse, R42, R73.reuse ;  /* 0x0000002a4c2a7223 */ /* 0x140fe20000010049 */
[--C-:B------:R-:W-:Y:S01]  /*4010*/  FFMA.FTZ R46, R76, R46, R73.reuse ;  /* 0x0000002e4c2e7223 */ /* 0x100fe20000010049 */
[--C-:B------:R-:W-:Y:S01]  /*4020*/  FADD.FTZ R34, R34, -R58.reuse ;  /* 0x8000003a22227221 */ /* 0x100fe20000010000 */
[--C-:B------:R-:W-:Y:S02]  /*4030*/  FADD.FTZ R38, R38, -R58.reuse ;  /* 0x8000003a26267221 */ /* 0x100fe40000010000 */
[----:B------:R-:W-:Y:S02]  /*4040*/  F2FP.F16.F32.PACK_AB R63, R42, R26 ;  /* 0x0000001a2a3f723e */ /* 0x000fe400000000ff */
[----:B------:R-:W-:Y:S01]  /*4050*/  F2FP.F16.F32.PACK_AB R15, R46, R30 ;  /* 0x0000001e2e0f723e */ /* 0x000fe200000000ff */
[C---:B------:R-:W-:Y:S01]  /*4060*/  FMUL.FTZ R35, R59.reuse, R35 ;  /* 0x000000233b237220 */ /* 0x040fe20000410000 */
[C---:B------:R-:W-:Y:S01]  /*4070*/  FMUL.FTZ R31, R59.reuse, R31 ;  /* 0x0000001f3b1f7220 */ /* 0x040fe20000410000 */
[C---:B------:R-:W-:Y:S01]  /*4080*/  FMUL.FTZ R27, R59.reuse, R27 ;  /* 0x0000001b3b1b7220 */ /* 0x040fe20000410000 */
[----:B------:R-:W-:Y:S01]  /*4090*/  FMUL.FTZ R23, R59, R23 ;  /* 0x000000173b177220 */ /* 0x000fe20000410000 */
[--C-:B------:R-:W-:Y:S01]  /*40a0*/  FADD.FTZ R50, R50, -R58.reuse ;  /* 0x8000003a32327221 */ /* 0x100fe20000010000 */
[----:B------:R-:W-:Y:S01]  /*40b0*/  FADD.FTZ R58, R79, -R58 ;  /* 0x8000003a4f3a7221 */ /* 0x000fe20000010000 */
        /* <DEDUP_REMOVED lines=8> */
[----:B------:R0:W-:Y:S01]  /*4140*/  STG.E.64 desc[UR12][R60.64+0x1e00], R62 ;  /* 0x001e003e3c007986 */ /* 0x0001e2000c101b0c */
        /* <DEDUP_REMOVED lines=142> */
[----:B----4-:R-:W-:-:S02]  /*4a30*/  F2FP.F16.F32.PACK_AB R14, R14, R86 ;  /* 0x000000560e0e723e */ /* 0x010fc400000000ff */
[----:B------:R-:W-:Y:S02]  /*4a40*/  F2FP.F16.F32.PACK_AB R30, R117, R90 ;  /* 0x0000005a751e723e */ /* 0x000fe400000000ff */
[----:B------:R-:W2:Y:S04]  /*4a50*/  LDL.LU R90, [R1+0x54] ;  /* 0x00005400015a7983 */ /* 0x000ea80000300800 */
[----:B------:R-:W4:Y:S04]  /*4a60*/  LDL.LU R86, [R1+0x5c] ;  /* 0x00005c0001567983 */ /* 0x000f280000300800 */
[----:B------:R-:W4:Y:S04]  /*4a70*/  LDL.LU R82, [R1+0x64] ;  /* 0x0000640001527983 */ /* 0x000f280000300800 */
[----:B------:R-:W4:Y:S04]  /*4a80*/  LDL.LU R46, [R1+0x6c] ;  /* 0x00006c00012e7983 */ /* 0x000f280000300800 */
[----:B0-----:R-:W4:Y:S04]  /*4a90*/  LDL.LU R62, [R1+0x74] ;  /* 0x00007400013e7983 */ /* 0x001f280000300800 */
        /* <DEDUP_REMOVED lines=8> */
[----:B------:R-:W-:-:S02]  /*4b20*/  F2FP.F16.F32.PACK_AB R26, R121, R122 ;  /* 0x0000007a791a723e */ /* 0x000fc400000000ff */
[----:B------:R-:W-:Y:S01]  /*4b30*/  F2FP.F16.F32.PACK_AB R27, R119, R120 ;  /* 0x00000078771b723e */ /* 0x000fe200000000ff */
[----:B------:R0:W-:Y:S01]  /*4b40*/  STG.E.64 desc[UR12][R60.64+0x3c00], R14 ;  /* 0x003c000e3c007986 */ /* 0x0001e2000c101b0c */
[----:B------:R-:W-:Y:S02]  /*4b50*/  F2FP.F16.F32.PACK_AB R18, R18, R125 ;  /* 0x0000007d1212723e */ /* 0x000fe400000000ff */
[----:B------:R-:W-:Y:S02]  /*4b60*/  F2FP.F16.F32.PACK_AB R19, R50, R34 ;  /* 0x000000223213723e */ /* 0x000fe400000000ff */
[----:B------:R-:W-:Y:S02]  /*4b70*/  F2FP.F16.F32.PACK_AB R22, R22, R124 ;  /* 0x0000007c1616723e */ /* 0x000fe400000000ff */
[----:B------:R-:W-:Y:S02]  /*4b80*/  F2FP.F16.F32.PACK_AB R23, R123, R38 ;  /* 0x000000267b17723e */ /* 0x000fe400000000ff */
[----:B------:R-:W-:Y:S01]  /*4b90*/  F2FP.F16.F32.PACK_AB R31, R115, R116 ;  /* 0x00000074731f723e */ /* 0x000fe200000000ff */
[----:B------:R1:W-:Y:S01]  /*4ba0*/  STG.E.64 desc[UR12][R60.64+0x9600], R26 ;  /* 0x0096001a3c007986 */ /* 0x0003e2000c101b0c */
[----:B------:R-:W-:-:S02]  /*4bb0*/  F2FP.F16.F32.PACK_AB R115, R11, R12 ;  /* 0x0000000c0b73723e */ /* 0x000fc400000000ff */
[----:B0-----:R-:W-:Y:S01]  /*4bc0*/  F2FP.F16.F32.PACK_AB R15, R55, R80 ;  /* 0x00000050370f723e */ /* 0x001fe200000000ff */
[----:B------:R0:W-:Y:S01]  /*4bd0*/  STG.E.64 desc[UR12][R60.64+0x5a00], R18 ;  /* 0x005a00123c007986 */ /* 0x0001e2000c101b0c */
[----:B------:R-:W-:Y:S02]  /*4be0*/  F2FP.F16.F32.PACK_AB R11, R7, R8 ;  /* 0x00000008070b723e */ /* 0x000fe400000000ff */
[----:B------:R-:W-:Y:S01]  /*4bf0*/  F2FP.F16.F32.PACK_AB R6, R5, R6 ;  /* 0x000000060506723e */ /* 0x000fe200000000ff */
[----:B------:R0:W-:Y:S01]  /*4c00*/  STG.E.64 desc[UR12][R60.64+0x7800], R22 ;  /* 0x007800163c007986 */ /* 0x0001e2000c101b0c */
[----:B------:R-:W-:Y:S02]  /*4c10*/  F2FP.F16.F32.PACK_AB R7, R3, R4 ;  /* 0x000000040307723e */ /* 0x000fe400000000ff */
[----:B------:R-:W-:Y:S02]  /*4c20*/  F2FP.F16.F32.PACK_AB R5, R75, R70 ;  /* 0x000000464b05723e */ /* 0x000fe400000000ff */
[----:B-1----:R-:W-:-:S02]  /*4c30*/  F2FP.F16.F32.PACK_AB R27, R54, R24 ;  /* 0x00000018361b723e */ /* 0x002fc400000000ff */
[----:B------:R-:W-:Y:S02]  /*4c40*/  F2FP.F16.F32.PACK_AB R110, R113, R110 ;  /* 0x0000006e716e723e */ /* 0x000fe400000000ff */
[----:B------:R-:W-:Y:S02]  /*4c50*/  F2FP.F16.F32.PACK_AB R111, R111, R112 ;  /* 0x000000706f6f723e */ /* 0x000fe400000000ff */
[----:B------:R-:W-:Y:S02]  /*4c60*/  F2FP.F16.F32.PACK_AB R106, R109, R106 ;  /* 0x0000006a6d6a723e */ /* 0x000fe400000000ff */
[----:B------:R-:W-:Y:S02]  /*4c70*/  F2FP.F16.F32.PACK_AB R107, R107, R108 ;  /* 0x0000006c6b6b723e */ /* 0x000fe400000000ff */
[----:B------:R-:W-:Y:S02]  /*4c80*/  F2FP.F16.F32.PACK_AB R102, R105, R102 ;  /* 0x000000666966723e */ /* 0x000fe400000000ff */
[----:B------:R-:W-:-:S02]  /*4c90*/  F2FP.F16.F32.PACK_AB R103, R103, R104 ;  /* 0x000000686767723e */ /* 0x000fc400000000ff */
[----:B---3--:R-:W-:Y:S02]  /*4ca0*/  F2FP.F16.F32.PACK_AB R98, R101, R98 ;  /* 0x000000626562723e */ /* 0x008fe400000000ff */
        /* <DEDUP_REMOVED lines=8> */
[----:B0-----:R-:W-:Y:S02]  /*4d30*/  F2FP.F16.F32.PACK_AB R19, R43, R44 ;  /* 0x0000002c2b13723e */ /* 0x001fe400000000ff */
        /* <DEDUP_REMOVED lines=11> */
[----:B------:R-:W-:Y:S01]  /*4df0*/  F2FP.F16.F32.PACK_AB R75, R58, R77 ;  /* 0x0000004d3a4b723e */ /* 0x000fe200000000ff */
[----:B------:R-:W-:Y:S01]  /*4e00*/  STG.E.64 desc[UR12][R60.64+0xb400], R30 ;  /* 0x00b4001e3c007986 */ /* 0x000fe2000c101b0c */
[----:B------:R-:W-:-:S03]  /*4e10*/  USHF.L.U32 UR9, UR6, 0x1, URZ ;  /* 0x0000000106097899 */ /* 0x000fc600080006ff */
[----:B------:R-:W-:Y:S04]  /*4e20*/  STG.E.64 desc[UR12][R60.64+0xd200], R110 ;  /* 0x00d2006e3c007986 */ /* 0x000fe8000c101b0c */
        /* <DEDUP_REMOVED lines=10> */
[----:B------:R-:W-:Y:S01]  /*4ed0*/  STG.E.64 desc[UR12][R60.64+0x3a200], R74 ;  /* 0x03a2004a3c007986 */ /* 0x000fe2000c101b0c */
[----:B------:R-:W-:-:S02]  /*4ee0*/  USHF.L.U64.HI UR7, UR6, 0x1, UR7 ;  /* 0x0000000106077899 */ /* 0x000fc40008010207 */
[----:B------:R-:W-:-:S04]  /*4ef0*/  UISETP.GE.U32.AND UP0, UPT, UR8, UR9, UPT ;  /* 0x000000090800728c */ /* 0x000fc8000bf06070 */
[----:B------:R-:W-:Y:S02]  /*4f00*/  UISETP.GE.AND.EX UP0, UPT, UR5, UR7, UPT, UP0 ;  /* 0x000000070500728c */ /* 0x000fe4000bf06300 */
[----:B------:R-:W-:Y:S01]  /*4f10*/  ULOP3.LUT UR4, UR4, 0x1, URZ, 0x3c, !UPT ;  /* 0x0000000104047892 */ /* 0x000fe2000f8e3cff */
[----:B--2---:R-:W-:Y:S02]  /*4f20*/  F2FP.F16.F32.PACK_AB R90, R93, R90 ;  /* 0x0000005a5d5a723e */ /* 0x004fe400000000ff */
[----:B----4-:R-:W-:Y:S02]  /*4f30*/  F2FP.F16.F32.PACK_AB R86, R89, R86 ;  /* 0x000000565956723e */ /* 0x010fe400000000ff */
[----:B------:R-:W-:Y:S02]  /*4f40*/  F2FP.F16.F32.PACK_AB R14, R81, R46 ;  /* 0x0000002e510e723e */ /* 0x000fe400000000ff */
[----:B------:R-:W-:Y:S02]  /*4f50*/  F2FP.F16.F32.PACK_AB R82, R85, R82 ;  /* 0x000000525552723e */ /* 0x000fe400000000ff */
[----:B------:R-:W-:Y:S01]  /*4f60*/  F2FP.F16.F32.PACK_AB R50, R53, R62 ;  /* 0x0000003e3532723e */ /* 0x000fe200000000ff */
[----:B------:R0:W-:Y:S01]  /*4f70*/  STG.E.64 desc[UR12][R60.64+0x1c200], R14 ;  /* 0x01c2000e3c007986 */ /* 0x0001e2000c101b0c */
[----:B------:R-:W-:-:S02]  /*4f80*/  F2FP.F16.F32.PACK_AB R46, R49, R63 ;  /* 0x0000003f312e723e */ /* 0x000fc400000000ff */
[----:B------:R-:W-:Y:S02]  /*4f90*/  F2FP.F16.F32.PACK_AB R18, R45, R76 ;  /* 0x0000004c2d12723e */ /* 0x000fe400000000ff */
[----:B------:R-:W-:Y:S02]  /*4fa0*/  F2FP.F16.F32.PACK_AB R38, R41, R73 ;  /* 0x000000492926723e */ /* 0x000fe400000000ff */
[----:B0-----:R-:W-:Y:S02]  /*4fb0*/  F2FP.F16.F32.PACK_AB R15, R42, R28 ;  /* 0x0000001c2a0f723e */ /* 0x001fe400000000ff */
[----:B------:R-:W-:Y:S02]  /*4fc0*/  F2FP.F16.F32.PACK_AB R34, R37, R79 ;  /* 0x0000004f2522723e */ /* 0x000fe400000000ff */
[----:B------:R-:W-:Y:S02]  /*4fd0*/  F2FP.F16.F32.PACK_AB R22, R33, R67 ;  /* 0x000000432116723e */ /* 0x000fe400000000ff */
[----:B------:R-:W-:-:S02]  /*4fe0*/  F2FP.F16.F32.PACK_AB R14, R29, R72 ;  /* 0x000000481d0e723e */ /* 0x000fc400000000ff */
        /* <DEDUP_REMOVED lines=17> */
.L_x_989:
        /* <DEDUP_REMOVED lines=16> */
.L_x_1119:


//--------------------- .text._ZN13group_norm_v214gn_cuda_kernelI6__halfLi480ELi2ELi32ELi60ELi1024ELb0ELi32ELi960ELi960ELi4ELb1ELi7ELb0ELb0ENS_16CompileConditionILi1000EEEEEvPT_PKS4_S7_S7_flPfS8_Pj --------------------------
	.section	.text._ZN13group_norm_v214gn_cuda_kernelI6__halfLi480ELi2ELi32ELi60ELi1024ELb0ELi32ELi960ELi960ELi4ELb1ELi7ELb0ELb0ENS_16CompileConditionILi1000EEEEEvPT_PKS4_S7_S7_flPfS8_Pj,"ax",@progbits
	.align	128
        .global         _ZN13group_norm_v214gn_cuda_kernelI6__halfLi480ELi2ELi32ELi60ELi1024ELb0ELi32ELi960ELi960ELi4ELb1ELi7ELb0ELb0ENS_16CompileConditionILi1000EEEEEvPT_PKS4_S7_S7_flPfS8_Pj
        .type           _ZN13group_norm_v214gn_cuda_kernelI6__halfLi480ELi2ELi32ELi60ELi1024ELb0ELi32ELi960ELi960ELi4ELb1ELi7ELb0ELb0ENS_16CompileConditionILi1000EEEEEvPT_PKS4_S7_S7_flPfS8_Pj,@function
        .size           _ZN13group_norm_v214gn_cuda_kernelI6__halfLi480ELi2ELi32ELi60ELi1024ELb0ELi32ELi960ELi960ELi4ELb1ELi7ELb0ELb0ENS_16CompileConditionILi1000EEEEEvPT_PKS4_S7_S7_flPfS8_Pj,(.L_x_1120 - _ZN13group_norm_v214gn_cuda_kernelI6__halfLi480ELi2ELi32ELi60ELi1024ELb0ELi32ELi960ELi960ELi4ELb1ELi7ELb0ELb0ENS_16CompileConditionILi1000EEEEEvPT_PKS4_S7_S7_flPfS8_Pj)
        .other          _ZN13group_norm_v214gn_cuda_kernelI6__halfLi480ELi2ELi32ELi60ELi1024ELb0ELi32ELi960ELi960ELi4ELb1ELi7ELb0ELb0ENS_16CompileConditionILi1000EEEEEvPT_PKS4_S7_S7_flPfS8_Pj,@"STO_CUDA_ENTRY STV_DEFAULT"
_ZN13group_norm_v214gn_cuda_kernelI6__halfLi480ELi2ELi32ELi60ELi1024ELb0ELi32ELi960ELi960ELi4ELb1ELi7ELb0ELb0ENS_16CompileConditionILi1000EEEEEvPT_PKS4_S7_S7_flPfS8_Pj:
.text._ZN13group_norm_v214gn_cuda_kernelI6__halfLi480ELi2ELi32ELi60ELi1024ELb0ELi32ELi960ELi960ELi4ELb1ELi7ELb0ELb0ENS_16CompileConditionILi1000EEEEEvPT_PKS4_S7_S7_flPfS8_Pj:
        /* <DEDUP_REMOVED lines=40> */
.L_x_998:
        /* <DEDUP_REMOVED lines=15> */
[C---:B-1----:R-:W-:Y:S02]  /*0370*/  SHF.L.U32 R6, R0.reuse, 0x1, RZ ;  /* 0x0000000100067819 */ /* 0x042fe400000006ff */
        /* <DEDUP_REMOVED lines=8> */
[----:B0-----:R-:W5:Y:S04]  /*0400*/  LDG.E.64.CONSTANT R6, desc[UR12][R18.64+0x5a00] ;  /* 0x005a000c12067981 */ /* 0x001f68000c1e9b00 */
        /* <DEDUP_REMOVED lines=11> */
[----:B------:R0:W5:Y:S01]  /*04c0*/  LDG.E.64.CONSTANT R26, desc[UR12][R18.64+0x1c200] ;  /* 0x01c2000c121a7981 */ /* 0x000162000c1e9b00 */
        /* <DEDUP_REMOVED lines=11> */
[----:B------:R-:W-:Y:S01]  /*0580*/  HADD2.F32 R31, -RZ, R14.H1_H1 ;  /* 0x3000000eff1f7230 */ /* 0x000fe20000004100 */
[----:B------:R-:W-:Y:S01]  /*0590*/  STL [R1+0x8], R32 ;  /* 0x0000082001007387 */ /* 0x000fe20000100800 */
[----:B------:R-:W-:Y:S01]  /*05a0*/  FADD.FTZ R3, R3, R2 ;  /* 0x0000000203037221 */ /* 0x000fe20000010000 */
[----:B------:R-:W-:Y:S01]  /*05b0*/  FFMA.FTZ R23, R2, R2, R23 ;  /* 0x0000000202177223 */ /* 0x000fe20000010017 */
[--C-:B0-----:R-:W-:Y:S01]  /*05c0*/  HADD2.F32 R18, -RZ, R15.reuse.H0_H0 ;  /* 0x2000000fff127230 */ /* 0x101fe20000004100 */
[----:B------:R-:W-:Y:S01]  /*05d0*/  STL [R1+0x34], R31 ;  /* 0x0000341f01007387 */ /* 0x000fe20000100800 */
[----:B------:R-:W-:Y:S01]  /*05e0*/  FADD.FTZ R3, R3, R32 ;  /* 0x0000002003037221 */ /* 0x000fe20000010000 */
[----:B------:R-:W-:Y:S01]  /*05f0*/  FFMA.FTZ R23, R32, R32, R23 ;  /* 0x0000002020177223 */ /* 0x000fe20000010017 */
[----:B------:R-:W-:Y:S01]  /*0600*/  HADD2.F32 R14, -RZ, R15.H1_H1 ;  /* 0x3000000fff0e7230 */ /* 0x000fe20000004100 */
[----:B------:R-:W-:Y:S01]  /*0610*/  STL [R1+0x30], R18 ;  /* 0x0000301201007387 */ /* 0x000fe20000100800 */
[----:B------:R-:W-:Y:S01]  /*0620*/  FADD.FTZ R3, R3, R31 ;  /* 0x0000001f03037221 */ /* 0x000fe20000010000 */
[----:B------:R-:W-:Y:S01]  /*0630*/  FFMA.FTZ R23, R31, R31, R23 ;  /* 0x0000001f1f177223 */ /* 0x000fe20000010017 */
[----:B----4-:R-:W-:Y:S01]  /*0640*/  HADD2.F32 R15, -RZ, R10.H0_H0 ;  /* 0x2000000aff0f7230 */ /* 0x010fe20000004100 */
[----:B------:R0:W-:Y:S01]  /*0650*/  STL [R1+0x2c], R14 ;  /* 0x00002c0e01007387 */ /* 0x0001e20000100800 */
[----:B------:R-:W-:Y:S01]  /*0660*/  FADD.FTZ R3, R3, R18 ;  /* 0x0000001203037221 */ /* 0x000fe20000010000 */
[----:B------:R-:W-:Y:S01]  /*0670*/  FFMA.FTZ R23, R18, R18, R23 ;  /* 0x0000001212177223 */ /* 0x000fe20000010017 */
[----:B-----5:R-:W-:Y:S01]  /*0680*/  HADD2.F32 R60, -RZ, R58.H0_H0 ;  /* 0x2000003aff3c7230 */ /* 0x020fe20000004100 */
[----:B------:R-:W-:Y:S01]  /*0690*/  STL [R1+0x4], R15 ;  /* 0x0000040f01007387 */ /* 0x000fe20000100800 */
[----:B------:R-:W-:Y:S01]  /*06a0*/  FADD.FTZ R3, R3, R14 ;  /* 0x0000000e03037221 */ /* 0x000fe20000010000 */
[----:B------:R-:W-:-:S03]  /*06b0*/  FFMA.FTZ R23, R14, R14, R23 ;  /* 0x0000000e0e177223 */ /* 0x000fc60000010017 */
[----:B------:R-:W-:Y:S01]  /*06c0*/  FADD.FTZ R3, R3, R15 ;  /* 0x0000000f03037221 */ /* 0x000fe20000010000 */
[----:B0-----:R-:W-:Y:S02]  /*06d0*/  HADD2.F32 R14, -RZ, R10.H1_H1 ;  /* 0x3000000aff0e7230 */ /* 0x001fe40000004100 */
[----:B------:R-:W-:Y:S01]  /*06e0*/  FFMA.FTZ R23, R15, R15, R23 ;  /* 0x0000000f0f177223 */ /* 0x000fe20000010017 */
[--C-:B------:R-:W-:Y:S02]  /*06f0*/  HADD2.F32 R10, -RZ, R11.reuse.H0_H0 ;  /* 0x2000000bff0a7230 */ /* 0x100fe40000004100 */
[----:B------:R-:W-:Y:S02]  /*0700*/  HADD2.F32 R11, -RZ, R11.H1_H1 ;  /* 0x3000000bff0b7230 */ /* 0x000fe40000004100 */
[----:B------:R-:W-:Y:S01]  /*0710*/  FADD.FTZ R3, R3, R14 ;  /* 0x0000000e03037221 */ /* 0x000fe20000010000 */
[----:B------:R-:W-:Y:S01]  /*0720*/  FFMA.FTZ R23, R14, R14, R23 ;  /* 0x0000000e0e177223 */ /* 0x000fe20000010017 */
[----:B------:R-:W-:Y:S02]  /*0730*/  STL [R1+0x28], R14 ;  /* 0x0000280e01007387 */ /* 0x000fe40000100800 */
[----:B------:R-:W-:Y:S01]  /*0740*/  FADD.FTZ R3, R3, R10 ;  /* 0x0000000a03037221 */ /* 0x000fe20000010000 */
[----:B------:R-:W-:Y:S01]  /*0750*/  FFMA.FTZ R23, R10, R10, R23 ;  /* 0x0000000a0a177223 */ /* 0x000fe20000010017 */
[----:B------:R0:W-:Y:S02]  /*0760*/  STL [R1+0x24], R10 ;  /* 0x0000240a01007387 */ /* 0x0001e40000100800 */
[----:B------:R-:W-:Y:S01]  /*0770*/  FADD.FTZ R3, R3, R11 ;  /* 0x0000000b03037221 */ /* 0x000fe20000010000 */
[----:B------:R-:W-:Y:S01]  /*0780*/  FFMA.FTZ R23, R11, R11, R23 ;  /* 0x0000000b0b177223 */ /* 0x000fe20000010017 */
[----:B------:R-:W-:Y:S01]  /*0790*/  STL [R1+0x20], R11 ;  /* 0x0000200b01007387 */ /* 0x000fe20000100800 */
[----:B0-----:R-:W-:-:S02]  /*07a0*/  HADD2.F32 R10, -RZ, R6.H0_H0 ;  /* 0x20000006ff0a7230 */ /* 0x001fc40000004100 */
[----:B------:R-:W-:-:S03]  /*07b0*/  HADD2.F32 R6, -RZ, R6.H1_H1 ;  /* 0x30000006ff067230 */ /* 0x000fc60000004100 */
        /* <DEDUP_REMOVED lines=10> */
[----:B------:R-:W-:Y:S01]  /*0860*/  STL [R1+0x18], R10 ;  /* 0x0000180a01007387 */ /* 0x000fe20000100800 */
[--C-:B------:R-:W-:Y:S02]  /*0870*/  HADD2.F32 R7, -RZ, R59.reuse.H0_H0 ;  /* 0x2000003bff077230 */ /* 0x100fe40000004100 */
[----:B------:R-:W-:Y:S01]  /*0880*/  FADD.FTZ R3, R3, R6 ;  /* 0x0000000603037221 */ /* 0x000fe20000010000 */
[----:B------:R-:W-:Y:S01]  /*0890*/  FFMA.FTZ R23, R6, R6, R23 ;  /* 0x0000000606177223 */ /* 0x000fe20000010017 */
[----:B------:R0:W-:Y:S01]  /*08a0*/  STL [R1+0x14], R6 ;  /* 0x0000140601007387 */ /* 0x0001e20000100800 */
[----:B------:R-:W-:Y:S02]  /*08b0*/  HADD2.F32 R59, -RZ, R59.H1_H1 ;  /* 0x3000003bff3b7230 */ /* 0x000fe40000004100 */
[----:B------:R-:W-:Y:S01]  /*08c0*/  FADD.FTZ R3, R3, R60 ;  /* 0x0000003c03037221 */ /* 0x000fe20000010000 */
[----:B------:R-:W-:Y:S01]  /*08d0*/  FFMA.FTZ R23, R60, R60, R23 ;  /* 0x0000003c3c177223 */ /* 0x000fe20000010017 */
[----:B0-----:R-:W-:-:S05]  /*08e0*/  HADD2.F32 R6, -RZ, R58.H1_H1 ;  /* 0x3000003aff067230 */ /* 0x001fca0000004100 */
[----:B------:R0:W-:Y:S01]  /*08f0*/  STL [R1+0x10], R6 ;  /* 0x0000100601007387 */ /* 0x0001e20000100800 */
[----:B------:R-:W-:Y:S01]  /*0900*/  FADD.FTZ R3, R3, R6 ;  /* 0x0000000603037221 */ /* 0x000fe20000010000 */
[----:B------:R-:W-:Y:S02]  /*0910*/  FFMA.FTZ R23, R6, R6, R23 ;  /* 0x0000000606177223 */ /* 0x000fe40000010017 */
[----:B------:R1:W-:Y:S02]  /*0920*/  STL [R1+0xc], R7 ;  /* 0x00000c0701007387 */ /* 0x0003e40000100800 */
[----:B------:R-:W-:Y:S02]  /*0930*/  FFMA.FTZ R10, R7, R7, R23 ;  /* 0x00000007070a7223 */ /* 0x000fe40000010017 */
[----:B------:R-:W2:Y:S01]  /*0940*/  LDL R32, [R1+0x60] ;  /* 0x0000600001207983 */ /* 0x000ea20000100800 */
[----:B0-----:R-:W-:Y:S01]  /*0950*/  FADD.FTZ R6, R3, R7 ;  /* 0x0000000703067221 */ /* 0x001fe20000010000 */
[----:B------:R-:W-:-:S03]  /*0960*/  HADD2.F32 R58, -RZ, R54.H0_H0 ;  /* 0x20000036ff3a7230 */ /* 0x000fc60000004100 */
[----:B------:R-:W-:Y:S01]  /*0970*/  FADD.FTZ R3, R6, R59 ;  /* 0x0000003b06037221 */ /* 0x000fe20000010000 */
[----:B-1----:R-:W-:Y:S01]  /*0980*/  FFMA.FTZ R7, R59, R59, R10 ;  /* 0x0000003b3b077223 */ /* 0x002fe2000001000a */
        /* <DEDUP_REMOVED lines=102> */
[----:B------:R-:W0:Y:S01]  /*0ff0*/  S2R R33, SR_TID.X ;  /* 0x0000000000217919 */ /* 0x000e220000002100 */
        /* <DEDUP_REMOVED lines=24> */
[----:B0-----:R-:W-:Y:S01]  /*1180*/  ISETP.GT.U32.AND P1, PT, R33, 0x1f, PT ;  /* 0x0000001f2100780c */ /* 0x001fe20003f24070 */
[----:B------:R-:W-:Y:S02]  /*1190*/  HADD2.F32 R38, -RZ, R27.H1_H1 ;  /* 0x3000001bff267230 */ /* 0x000fe40000004100 */
        /* <DEDUP_REMOVED lines=127> */
.L_x_991:
[----:B------:R-:W-:Y:S05]  /*1990*/  BSYNC.RECONVERGENT B0 ;  /* 0x0000000000007941 */ /* 0x000fea0003800200 */
.L_x_990:
        /* <DEDUP_REMOVED lines=20> */
.L_x_993:
[----:B------:R-:W-:Y:S05]  /*1ae0*/  BSYNC.RECONVERGENT B0 ;  /* 0x0000000000007941 */ /* 0x000fea0003800200 */
.L_x_992:
[----:B0-----:R-:W0:Y:S01]  /*1af0*/  @!P1 S2R R26, SR_CTAID.Y ;  /* 0x00000000001a9919 */ /* 0x001e220000002600 */
[----:B------:R-:W0:Y:S08]  /*1b00*/  @!P1 LDC R30, c[0x0][0x374] ;  /* 0x0000dd00ff1e9b82 */ /* 0x000e300000000800 */
[----:B------:R-:W-:Y:S01]  /*1b10*/  BAR.SYNC.DEFER_BLOCKING 0x0 ;  /* 0x0000000000007b1d */ /* 0x000fe20000010000 */
[----:B------:R-:W-:-:S02]  /*1b20*/  ISETP.NE.AND P2, PT, R34, RZ, PT ;  /* 0x000000ff2200720c */ /* 0x000fc40003f45270 */
[----:B------:R-:W-:Y:S01]  /*1b30*/  @!P1 SHF.L.U32 R31, R34, 0x1, RZ ;  /* 0x00000001221f9819 */ /* 0x000fe200000006ff */
[----:B0-----:R-:W-:-:S10]  /*1b40*/  @!P1 IMAD R30, R30, UR4, R26 ;  /* 0x000000041e1e9c24 */ /* 0x001fd4000f8e021a */
[----:B------:R-:W-:Y:S05]  /*1b50*/  @P2 BRA `(.L_x_994) ;  /* 0x0000000000442947 */ /* 0x000fea0003800000 */
        /* <DEDUP_REMOVED lines=11> */
.L_x_995:
[----:B------:R-:W2:Y:S04]  /*1c10*/  LD.E.STRONG.GPU R33, desc[UR12][R26.64] ;  /* 0x0000000c1a217980 */ /* 0x000ea8000c10f900 */
[----:B--2---:R-:W-:Y:S01]  /*1c20*/  CCTL.IVALL ;  /* 0x00000000ff00798f */ /* 0x004fe20002000000 */
[----:B------:R-:W-:Y:S05]  /*1c30*/  YIELD ;  /* 0x0000000000007946 */ /* 0x000fea0003800000 */
[----:B-----5:R-:W-:-:S04]  /*1c40*/  LOP3.LUT R33, R33, R32, RZ, 0x3c, !PT ;  /* 0x0000002021217212 */ /* 0x020fc800078e3cff */
[----:B------:R-:W-:-:S13]  /*1c50*/  ISETP.GT.AND P2, PT, R33, -0x1, PT ;  /* 0xffffffff2100780c */ /* 0x000fda0003f44270 */
[----:B------:R-:W-:Y:S05]  /*1c60*/  @P2 BRA `(.L_x_995) ;  /* 0xfffffffc00e82947 */ /* 0x000fea000383ffff */
.L_x_994:
[----:B------:R-:W0:Y:S01]  /*1c70*/  S2R R33, SR_TID.X ;  /* 0x0000000000217919 */ /* 0x000e220000002100 */
[----:B------:R-:W1:Y:S01]  /*1c80*/  @!P1 LDC.64 R34, c[0x0][0x3b8] ;  /* 0x0000ee00ff229b82 */ /* 0x000e620000000a00 */
[----:B------:R-:W-:Y:S05]  /*1c90*/  WARPSYNC.ALL ;  /* 0x0000000000007948 */ /* 0x000fea0003800000 */
[----:B------:R-:W-:-:S04]  /*1ca0*/  @!P1 LOP3.LUT R31, R31, 0x1e0, RZ, 0xc0, !PT ;  /* 0x000001e01f1f9812 */ /* 0x000fc800078ec0ff */
[----:B------:R-:W-:Y:S02]  /*1cb0*/  @!P1 LEA R30, R30, R31, 0x9 ;  /* 0x0000001f1e1e9211 */ /* 0x000fe400078e48ff */
[----:B0-----:R-:W-:-:S04]  /*1cc0*/  @!P1 LOP3.LUT R26, R33, 0xf, RZ, 0xc0, !PT ;  /* 0x0000000f211a9812 */ /* 0x001fc800078ec0ff */
[----:B------:R-:W-:Y:S02]  /*1cd0*/  @!P1 IADD3 R30, PT, PT, R30, R26, RZ ;  /* 0x0000001a1e1e9210 */ /* 0x000fe40007ffe0ff */
[----:B------:R-:W0:Y:S02]  /*1ce0*/  LDC.64 R26, c[0x0][0x390] ;  /* 0x0000e400ff1a7b82 */ /* 0x000e240000000a00 */
[----:B------:R-:W-:-:S04]  /*1cf0*/  @!P1 SHF.L.U32 R30, R30, 0x1, RZ ;  /* 0x000000011e1e9819 */ /* 0x000fc800000006ff */
[C---:B------:R-:W-:Y:S01]  /*1d00*/  @!P1 IADD3 R32, PT, PT, R30.reuse, 0x20, RZ ;  /* 0x000000201e209810 */ /* 0x040fe20007ffe0ff */
[--C-:B-1----:R-:W-:Y:S01]  /*1d10*/  @!P1 IMAD.WIDE.U32 R30, R30, 0x4, R34.reuse ;  /* 0x000000041e1e9825 */ /* 0x102fe200078e0022 */
[----:B------:R-:W-:Y:S03]  /*1d20*/  BAR.SYNC.DEFER_BLOCKING 0x0 ;  /* 0x0000000000007b1d */ /* 0x000fe60000010000 */
[----:B------:R-:W-:-:S05]  /*1d30*/  @!P1 IMAD.WIDE.U32 R32, R32, 0x4, R34 ;  /* 0x0000000420209825 */ /* 0x000fca00078e0022 */
[----:B------:R-:W1:Y:S01]  /*1d40*/  LDC.64 R34, c[0x0][0x398] ;  /* 0x0000e600ff227b82 */ /* 0x000e620000000a00 */
[----:B------:R-:W2:Y:S04]  /*1d50*/  @!P1 LDG.E.64 R30, desc[UR12][R30.64] ;  /* 0x0000000c1e1e9981 */ /* 0x000ea8000c1e1b00 */
[----:B------:R-:W3:Y:S01]  /*1d60*/  @!P1 LDG.E.64 R32, desc[UR12][R32.64] ;  /* 0x0000000c20209981 */ /* 0x000ee2000c1e1b00 */
[----:B0-----:R-:W-:-:S04]  /*1d70*/  IMAD.WIDE.U32 R26, R28, 0x2, R26 ;  /* 0x000000021c1a7825 */ /* 0x001fc800078e001a */
[----:B-1----:R-:W-:Y:S02]  /*1d80*/  IMAD.WIDE.U32 R34, R28, 0x2, R34 ;  /* 0x000000021c227825 */ /* 0x002fe400078e0022 */
[----:B------:R-:W5:Y:S04]  /*1d90*/  LDG.E.64.CONSTANT R26, desc[UR12][R26.64] ;  /* 0x0000000c1a1a7981 */ /* 0x000f68000c1e9b00 */
[----:B------:R-:W5:Y:S01]  /*1da0*/  LDG.E.64.CONSTANT R34, desc[UR12][R34.64] ;  /* 0x0000000c22227981 */ /* 0x000f62000c1e9b00 */
[----:B------:R-:W-:Y:S01]  /*1db0*/  BSSY.RECONVERGENT B0, `(.L_x_996) ;  /* 0x0000036000007945 */ /* 0x000fe20003800200 */
[----:B--2---:R-:W-:Y:S01]  /*1dc0*/  @!P1 FADD.FTZ R61, RZ, R30 ;  /* 0x0000001eff3d9221 */ /* 0x004fe20000010000 */
[----:B------:R-:W-:-:S03]  /*1dd0*/  HFMA2 R30, -RZ, RZ, 0, 0 ;  /* 0x00000000ff1e7431 */ /* 0x000fc600000001ff */
[----:B---3--:R-:W-:Y:S01]  /*1de0*/  @!P1 FADD.FTZ R30, R32, R61 ;  /* 0x0000003d201e9221 */ /* 0x008fe20000010000 */
[----:B------:R-:W-:Y:S01]  /*1df0*/  @!P1 FADD.FTZ R32, RZ, R31 ;  /* 0x0000001fff209221 */ /* 0x000fe20000010000 */
[----:B------:R-:W-:Y:S01]  /*1e00*/  MOV R31, RZ ;  /* 0x000000ff001f7202 */ /* 0x000fe20000000f00 */
[----:B------:R-:W0:Y:S02]  /*1e10*/  S2R R61, SR_TID.X ;  /* 0x00000000003d7919 */ /* 0x000e240000002100 */
[----:B------:R-:W-:Y:S02]  /*1e20*/  @!P1 FADD.FTZ R31, R33, R32 ;  /* 0x00000020211f9221 */ /* 0x000fe40000010000 */
[----:B------:R-:W1:Y:S04]  /*1e30*/  SHFL.BFLY PT, R33, R30, 0x8, 0x1f ;  /* 0x0d001f001e217f89 */ /* 0x000e6800000e0000 */
[----:B------:R-:W2:Y:S01]  /*1e40*/  SHFL.BFLY PT, R32, R31, 0x8, 0x1f ;  /* 0x0d001f001f207f89 */ /* 0x000ea200000e0000 */
[----:B-1----:R-:W-:Y:S01]  /*1e50*/  FADD.FTZ R30, R33, R30 ;  /* 0x0000001e211e7221 */ /* 0x002fe20000010000 */
[----:B--2---:R-:W-:-:S04]  /*1e60*/  FADD.FTZ R32, R32, R31 ;  /* 0x0000001f20207221 */ /* 0x004fc80000010000 */
[----:B------:R-:W1:Y:S01]  /*1e70*/  SHFL.BFLY PT, R33, R30, 0x4, 0x1f ;  /* 0x0c801f001e217f89 */ /* 0x000e6200000e0000 */
[----:B0-----:R-:W-:-:S03]  /*1e80*/  LOP3.LUT P1, RZ, R61, 0x30f, RZ, 0xc0, !PT ;  /* 0x0000030f3dff7812 */ /* 0x001fc6000782c0ff */
[----:B------:R-:W0:Y:S01]  /*1e90*/  SHFL.BFLY PT, R31, R32, 0x4, 0x1f ;  /* 0x0c801f00201f7f89 */ /* 0x000e2200000e0000 */
[----:B-1----:R-:W-:Y:S01]  /*1ea0*/  FADD.FTZ R33, R30, R33 ;  /* 0x000000211e217221 */ /* 0x002fe20000010000 */
[----:B0-----:R-:W-:-:S04]  /*1eb0*/  FADD.FTZ R31, R32, R31 ;  /* 0x0000001f201f7221 */ /* 0x001fc80000010000 */
[----:B------:R-:W0:Y:S04]  /*1ec0*/  SHFL.BFLY PT, R30, R33, 0x2, 0x1f ;  /* 0x0c401f00211e7f89 */ /* 0x000e2800000e0000 */
[----:B------:R-:W1:Y:S01]  /*1ed0*/  SHFL.BFLY PT, R32, R31, 0x2, 0x1f ;  /* 0x0c401f001f207f89 */ /* 0x000e6200000e0000 */
[----:B0-----:R-:W-:Y:S01]  /*1ee0*/  FADD.FTZ R30, R33, R30 ;  /* 0x0000001e211e7221 */ /* 0x001fe20000010000 */
[----:B-1----:R-:W-:-:S04]  /*1ef0*/  FADD.FTZ R32, R31, R32 ;  /* 0x000000201f207221 */ /* 0x002fc80000010000 */
[----:B------:R-:W0:Y:S04]  /*1f00*/  SHFL.BFLY PT, R33, R30, 0x1, 0x1f ;  /* 0x0c201f001e217f89 */ /* 0x000e2800000e0000 */
[----:B------:R-:W1:Y:S01]  /*1f10*/  SHFL.BFLY PT, R31, R32, 0x1, 0x1f ;  /* 0x0c201f00201f7f89 */ /* 0x000e6200000e0000 */
[----:B0-----:R-:W-:Y:S02]  /*1f20*/  FADD.FTZ R30, R30, R33 ;  /* 0x000000211e1e7221 */ /* 0x001fe40000010000 */
[----:B------:R-:W0:Y:S02]  /*1f30*/  @!P1 S2R R33, SR_CgaCtaId ;  /* 0x0000000000219919 */ /* 0x000e240000008800 */
[----:B------:R-:W-:Y:S01]  /*1f40*/  @!P1 FMUL.FTZ R30, R30, 1.6276042515528388321e-05 ;  /* 0x378888891e1e9820 */ /* 0x000fe20000410000 */
[----:B-1----:R-:W-:-:S03]  /*1f50*/  FADD.FTZ R31, R32, R31 ;  /* 0x0000001f201f7221 */ /* 0x002fc60000010000 */
[----:B------:R-:W-:-:S04]  /*1f60*/  @!P1 FMUL.FTZ R32, R30, R30 ;  /* 0x0000001e1e209220 */ /* 0x000fc80000410000 */
[----:B------:R-:W-:Y:S01]  /*1f70*/  @!P1 FFMA.FTZ R31, R31, 1.6276042515528388321e-05, -R32 ;  /* 0x378888891f1f9823 */ /* 0x000fe20000010820 */
[----:B------:R-:W-:-:S04]  /*1f80*/  @!P1 MOV R32, 0x400 ;  /* 0x0000040000209802 */ /* 0x000fc80000000f00 */
[----:B------:R-:W-:Y:S02]  /*1f90*/  @!P1 IADD3 R32, PT, PT, R32, 0x1680, RZ ;  /* 0x0000168020209810 */ /* 0x000fe40007ffe0ff */
[----:B------:R-:W-:Y:S02]  /*1fa0*/  @!P1 FMNMX.FTZ R31, RZ, R31, !PT ;  /* 0x0000001fff1f9209 */ /* 0x000fe40007810000 */
[----:B0-----:R-:W-:-:S04]  /*1fb0*/  @!P1 LEA R32, R33, R32, 0x18 ;  /* 0x0000002021209211 */ /* 0x001fc800078ec0ff */
[----:B------:R-:W-:-:S05]  /*1fc0*/  @!P1 LEA.HI R32, R61, R32, RZ, 0x1f ;  /* 0x000000203d209211 */ /* 0x000fca00078ff8ff */
        /* <DEDUP_REMOVED lines=20> */
.L_x_997:
[----:B------:R-:W-:Y:S05]  /*2110*/  BSYNC.RECONVERGENT B0 ;  /* 0x0000000000007941 */ /* 0x000fea0003800200 */
.L_x_996:
[----:B------:R-:W2:Y:S01]  /*2120*/  S2UR UR7, SR_CgaCtaId ;  /* 0x00000000000779c3 */ /* 0x000ea20000008800 */
[----:B------:R-:W-:Y:S01]  /*2130*/  UMOV UR6, 0x400 ;  /* 0x0000040000067882 */ /* 0x000fe20000000000 */
[----:B------:R-:W-:Y:S01]  /*2140*/  IMAD.HI.U32 R28, R28, -0x77777777, RZ ;  /* 0x888888891c1c7827 */ /* 0x000fe200078e00ff */
[----:B------:R-:W-:Y:S01]  /*2150*/  UIADD3 UR6, UPT, UPT, UR6, 0x1680, URZ ;  /* 0x0000168006067890 */ /* 0x000fe2000fffe0ff */
[----:B01----:R-:W3:Y:S02]  /*2160*/  LDL.LU R30, [R1+0x38] ;  /* 0x00003800011e7983 */ /* 0x003ee40000300800 */
[--C-:B-----5:R-:W-:Y:S01]  /*2170*/  HADD2.F32 R32, -RZ, R26.reuse.H0_H0 ;  /* 0x2000001aff207230 */ /* 0x120fe20000004100 */
[----:B------:R-:W-:Y:S01]  /*2180*/  LEA.HI R28, R28, -UR10, RZ, 0x1b ;  /* 0x8000000a1c1c7c11 */ /* 0x000fe2000f8fd8ff */
[----:B------:R-:W-:Y:S02]  /*2190*/  HADD2.F32 R33, -RZ, R26.H1_H1 ;  /* 0x3000001aff217230 */ /* 0x000fe40000004100 */
[----:B------:R-:W-:Y:S01]  /*21a0*/  HADD2.F32 R61, -RZ, R27.H1_H1 ;  /* 0x3000001bff3d7230 */ /* 0x000fe20000004100 */
[----:B--2---:R-:W-:-:S06]  /*21b0*/  ULEA UR6, UR7, UR6, 0x18 ;  /* 0x0000000607067291 */ /* 0x004fcc000f8ec0ff */
[----:B------:R-:W-:-:S05]  /*21c0*/  LEA R28, R28, UR6, 0x3 ;  /* 0x000000061c1c7c11 */ /* 0x000fca000f8e18ff */
[----:B------:R-:W0:Y:S01]  /*21d0*/  LDCU UR6, c[0x0][0x3a0] ;  /* 0x00007400ff0677ac */ /* 0x000e220008000800 */
[----:B------:R-:W0:Y:S02]  /*21e0*/  LDS.64 R28, [R28] ;  /* 0x000000001c1c7984 */ /* 0x000e240000000a00 */
[----:B0-----:R-:W-:Y:S01]  /*21f0*/  FADD.FTZ R29, R29, UR6 ;  /* 0x000000061d1d7e21 */ /* 0x001fe20008010000 */
[--C-:B------:R-:W-:Y:S01]  /*2200*/  FADD.FTZ R26, R0, -R28.reuse ;  /* 0x8000001c001a7221 */ /* 0x100fe20000010000 */
[--C-:B------:R-:W-:Y:S01]  /*2210*/  FADD.FTZ R40, R40, -R28.reuse ;  /* 0x8000001c28287221 */ /* 0x100fe20000010000 */
[--C-:B------:R-:W-:Y:S02]  /*2220*/  HADD2.F32 R0, -RZ, R34.reuse.H0_H0 ;  /* 0x20000022ff007230 */ /* 0x100fe40000004100 */
[----:B------:R-:W-:Y:S01]  /*2230*/  FADD.FTZ R39, R39, -R28 ;  /* 0x8000001c27277221 */ /* 0x000fe20000010000 */
[----:B------:R-:W-:Y:S01]  /*2240*/  HADD2.F32 R34, -RZ, R34.H1_H1 ;  /* 0x30000022ff227230 */ /* 0x000fe20000004100 */
[----:B------:R-:W0:Y:S01]  /*2250*/  MUFU.RSQ R29, R29 ;  /* 0x0000001d001d7308 */ /* 0x000e220000001400 */
[----:B------:R-:W3:Y:S01]  /*2260*/  LDCU.64 UR6, c[0x0][0x380] ;  /* 0x00007000ff0677ac */ /* 0x000ee20008000a00 */
[C---:B0-----:R-:W-:Y:S01]  /*2270*/  FMUL.FTZ R26, R29.reuse, R26 ;  /* 0x0000001a1d1a7220 */ /* 0x041fe20000410000 */
[C---:B------:R-:W-:Y:S01]  /*2280*/  FMUL.FTZ R40, R29.reuse, R40 ;  /* 0x000000281d287220 */ /* 0x040fe20000410000 */
[----:B------:R-:W-:-:S02]  /*2290*/  FMUL.FTZ R39, R29, R39 ;  /* 0x000000271d277220 */ /* 0x000fc40000410000 */
[----:B------:R-:W-:Y:S01]  /*22a0*/  FFMA.FTZ R26, R26, R32, R0 ;  /* 0x000000201a1a7223 */ /* 0x000fe20000010000 */
[----:B------:R-:W-:-:S05]  /*22b0*/  FFMA.FTZ R40, R40, R33, R34 ;  /* 0x0000002128287223 */ /* 0x000fca0000010022 */
[----:B------:R-:W-:Y:S01]  /*22c0*/  F2FP.F16.F32.PACK_AB R26, R40, R26 ;  /* 0x0000001a281a723e */ /* 0x000fe200000000ff */
[----:B------:R-:W-:Y:S02]  /*22d0*/  HADD2.F32 R40, -RZ, R27.H0_H0 ;  /* 0x2000001bff287230 */ /* 0x000fe40000004100 */
[----:B------:R-:W-:Y:S01]  /*22e0*/  FADD.FTZ R27, R2, -R28 ;  /* 0x8000001c021b7221 */ /* 0x000fe20000010000 */
[--C-:B------:R-:W-:Y:S02]  /*22f0*/  HADD2.F32 R2, -RZ, R35.reuse.H0_H0 ;  /* 0x20000023ff027230 */ /* 0x100fe40000004100 */
[----:B------:R-:W-:Y:S02]  /*2300*/  HADD2.F32 R35, -RZ, R35.H1_H1 ;  /* 0x30000023ff237230 */ /* 0x000fe40000004100 */
[----:B------:R-:W-:Y:S01]  /*2310*/  FMUL.FTZ R31, R29, R27 ;  /* 0x0000001b1d1f7220 */ /* 0x000fe20000410000 */
[----:B------:R-:W-:-:S03]  /*2320*/  FFMA.FTZ R27, R39, R40, R2 ;  /* 0x00000028271b7223 */ /* 0x000fc60000010002 */
[----:B------:R-:W-:Y:S01]  /*2330*/  FFMA.FTZ R31, R31, R61, R35 ;  /* 0x0000003d1f1f7223 */ /* 0x000fe20000010023 */
[----:B------:R-:W2:Y:S04]  /*2340*/  LDL.LU R39, [R1] ;  /* 0x0000000001277983 */ /* 0x000ea80000300800 */
[----:B------:R-:W-:Y:S02]  /*2350*/  F2FP.F16.F32.PACK_AB R27, R31, R27 ;  /* 0x0000001b1f1b723e */ /* 0x000fe400000000ff */
[----:B------:R-:W4:Y:S01]  /*2360*/  LDL.LU R31, [R1+0x3c] ;  /* 0x00003c00011f7983 */ /* 0x000f220000300800 */
[----:B---3--:R-:W-:-:S04]  /*2370*/  IADD3 R30, P1, PT, R30, UR6, RZ ;  /* 0x000000061e1e7c10 */ /* 0x008fc8000ff3e0ff */
[----:B----4-:R-:W-:Y:S01]  /*2380*/  IADD3.X R31, PT, PT, R31, UR7, RZ, P1, !PT ;  /* 0x000000071f1f7c10 */ /* 0x010fe20008ffe4ff */
[--C-:B--2---:R-:W-:Y:S01]  /*2390*/  FADD.FTZ R39, R39, -R28.reuse ;  /* 0x8000001c27277221 */ /* 0x104fe20000010000 */
        /* <DEDUP_REMOVED lines=21> */
[----:B------:R-:W3:Y:S01]  /*24f0*/  LDL.LU R27, [R1+0x4] ;  /* 0x00000400011b7983 */ /* 0x000ee20000300800 */
[C---:B------:R-:W-:Y:S01]  /*2500*/  FMUL.FTZ R39, R29.reuse, R39 ;  /* 0x000000271d277220 */ /* 0x040fe20000410000 */
[--C-:B------:R-:W-:Y:S01]  /*2510*/  FADD.FTZ R14, R14, -R28.reuse ;  /* 0x8000001c0e0e7221 */ /* 0x100fe20000010000 */
[----:B------:R-:W-:Y:S01]  /*2520*/  FADD.FTZ R18, R18, -R28 ;  /* 0x8000001c12127221 */ /* 0x000fe20000010000 */
[----:B------:R0:W-:Y:S01]  /*2530*/  STL [R1+0x64], R31 ;  /* 0x0000641f01007387 */ /* 0x0001e20000100800 */
[----:B------:R-:W-:Y:S01]  /*2540*/  FFMA.FTZ R39, R32, R39, R0 ;  /* 0x0000002720277223 */ /* 0x000fe20000010000 */
        /* <DEDUP_REMOVED lines=37> */
[----:B------:R0:W-:Y:S02]  /*27a0*/  STL [R1+0x8], R39 ;  /* 0x0000082701007387 */ /* 0x0001e40000100800 */
[C-C-:B0-----:R-:W-:Y:S01]  /*27b0*/  FFMA.FTZ R39, R32.reuse, R58, R0.reuse ;  /* 0x0000003a20277223 */ /* 0x141fe20000010000 */
[----:B------:R-:W-:-:S02]  /*27c0*/  FFMA.FTZ R58, R32, R54, R0 ;  /* 0x00000036203a7223 */ /* 0x000fc40000010000 */
[----:B------:R-:W4:Y:S04]  /*27d0*/  LDL.LU R54, [R1+0x28] ;  /* 0x0000280001367983 */ /* 0x000f280000300800 */
[----:B------:R0:W-:Y:S04]  /*27e0*/  STL [R1+0x38], R39 ;  /* 0x0000382701007387 */ /* 0x0001e80000100800 */
[----:B------:R-:W-:Y:S01]  /*27f0*/  STL [R1+0x40], R58 ;  /* 0x0000403a01007387 */ /* 0x000fe20000100800 */
[----:B0-----:R-:W-:-:S03]  /*2800*/  FFMA.FTZ R39, R32, R50, R0 ;  /* 0x0000003220277223 */ /* 0x001fc60000010000 */
[----:B------:R-:W4:Y:S01]  /*2810*/  LDL.LU R50, [R1+0x34] ;  /* 0x0000340001327983 */ /* 0x000f220000300800 */
[C---:B------:R-:W-:Y:S01]  /*2820*/  FMUL.FTZ R46, R29.reuse, R46 ;  /* 0x0000002e1d2e7220 */ /* 0x040fe20000410000 */
[C---:B------:R-:W-:Y:S01]  /*2830*/  FMUL.FTZ R42, R29.reuse, R42 ;  /* 0x0000002a1d2a7220 */ /* 0x040fe20000410000 */
[C---:B------:R-:W-:Y:S01]  /*2840*/  FMUL.FTZ R5, R29.reuse, R5 ;  /* 0x000000051d057220 */ /* 0x040fe20000410000 */
[C---:B------:R-:W-:Y:S01]  /*2850*/  FMUL.FTZ R9, R29.reuse, R9 ;  /* 0x000000091d097220 */ /* 0x040fe20000410000 */
[C---:B------:R-:W-:Y:S01]  /*2860*/  FMUL.FTZ R13, R29.reuse, R13 ;  /* 0x0000000d1d0d7220 */ /* 0x040fe20000410000 */
[C-C-:B------:R-:W-:Y:S01]  /*2870*/  FFMA.FTZ R46, R32.reuse, R46, R0.reuse ;  /* 0x0000002e202e7223 */ /* 0x140fe20000010000 */
[----:B------:R0:W-:Y:S01]  /*2880*/  STL [R1+0x48], R39 ;  /* 0x0000482701007387 */ /* 0x0001e20000100800 */
[C-C-:B------:R-:W-:Y:S01]  /*2890*/  FFMA.FTZ R42, R32.reuse, R42, R0.reuse ;  /* 0x0000002a202a7223 */ /* 0x140fe20000010000 */
[C-C-:B------:R-:W-:Y:S01]  /*28a0*/  FFMA.FTZ R9, R32.reuse, R9, R0.reuse ;  /* 0x0000000920097223 */ /* 0x140fe20000010000 */
[C---:B------:R-:W-:Y:S01]  /*28b0*/  FMUL.FTZ R17, R29.reuse, R17 ;  /* 0x000000111d117220 */ /* 0x040fe20000410000 */
[C---:B------:R-:W-:Y:S01]  /*28c0*/  FMUL.FTZ R21, R29.reuse, R21 ;  /* 0x000000151d157220 */ /* 0x040fe20000410000 */
[----:B------:R-:W-:Y:S01]  /*28d0*/  STL [R1+0x4c], R46 ;  /* 0x00004c2e01007387 */ /* 0x000fe20000100800 */
[----:B------:R-:W-:Y:S01]  /*28e0*/  FMUL.FTZ R25, R29, R25 ;  /* 0x000000191d197220 */ /* 0x000fe20000410000 */
[C-C-:B0-----:R-:W-:Y:S01]  /*28f0*/  FFMA.FTZ R39, R32.reuse, R5, R0.reuse ;  /* 0x0000000520277223 */ /* 0x141fe20000010000 */
[C-C-:B------:R-:W-:Y:S01]  /*2900*/  FFMA.FTZ R5, R32.reuse, R13, R0.reuse ;  /* 0x0000000d20057223 */ /* 0x140fe20000010000 */
[----:B------:R0:W-:Y:S01]  /*2910*/  STL [R1+0x50], R42 ;  /* 0x0000502a01007387 */ /* 0x0001e20000100800 */
[----:B------:R-:W-:-:S03]  /*2920*/  FFMA.FTZ R58, R32, R17, R0 ;  /* 0x00000011203a7223 */ /* 0x000fc60000010000 */
[----:B------:R1:W-:Y:S01]  /*2930*/  STL [R1+0x54], R39 ;  /* 0x0000542701007387 */ /* 0x0003e20000100800 */
[----:B------:R-:W-:-:S03]  /*2940*/  FMUL.FTZ R60, R29, R60 ;  /* 0x0000003c1d3c7220 */ /* 0x000fc60000410000 */
[----:B------:R2:W-:Y:S01]  /*2950*/  STL [R1+0x44], R9 ;  /* 0x0000440901007387 */ /* 0x0005e20000100800 */
[----:B0-----:R-:W-:-:S03]  /*2960*/  FFMA.FTZ R42, R32, R21, R0 ;  /* 0x00000015202a7223 */ /* 0x001fc60000010000 */
[----:B------:R4:W-:Y:S01]  /*2970*/  STL [R1+0x3c], R5 ;  /* 0x00003c0501007387 */ /* 0x0009e20000100800 */
[----:B-1----:R-:W-:-:S03]  /*2980*/  FFMA.FTZ R39, R32, R25, R0 ;  /* 0x0000001920277223 */ /* 0x002fc60000010000 */
[----:B------:R-:W4:Y:S01]  /*2990*/  LDL.LU R17, [R1+0x30] ;  /* 0x0000300001117983 */ /* 0x000f220000300800 */
[----:B------:R-:W-:-:S03]  /*29a0*/  FFMA.FTZ R60, R32, R60, R0 ;  /* 0x0000003c203c7223 */ /* 0x000fc60000010000 */
[----:B------:R-:W4:Y:S04]  /*29b0*/  LDL.LU R21, [R1+0x2c] ;  /* 0x00002c0001157983 */ /* 0x000f280000300800 */
[----:B------:R-:W4:Y:S01]  /*29c0*/  LDL.LU R25, [R1+0x24] ;  /* 0x0000240001197983 */ /* 0x000f220000300800 */
        /* <DEDUP_REMOVED lines=26> */
[----:B------:R-:W3:Y:S04]  /*2b70*/  LDL.LU R32, [R1+0x14] ;  /* 0x0000140001207983 */ /* 0x000ee80000300800 */
[----:B------:R-:W3:Y:S01]  /*2b80*/  LDL.LU R46, [R1+0xc] ;  /* 0x00000c00012e7983 */ /* 0x000ee20000300800 */
[----:B----4-:R-:W-:Y:S01]  /*2b90*/  FADD.FTZ R5, R54, -R28 ;  /* 0x8000001c36057221 */ /* 0x010fe20000010000 */
[C---:B------:R-:W-:Y:S01]  /*2ba0*/  FMUL.FTZ R9, R29.reuse, R9 ;  /* 0x000000091d097220 */ /* 0x040fe20000410000 */
[----:B------:R-:W-:-:S02]  /*2bb0*/  FMUL.FTZ R13, R29, R13 ;  /* 0x0000000d1d0d7220 */ /* 0x000fc40000410000 */
[----:B------:R-:W-:Y:S01]  /*2bc0*/  FMUL.FTZ R5, R29, R5 ;  /* 0x000000051d057220 */ /* 0x000fe20000410000 */
[C-C-:B------:R-:W-:Y:S01]  /*2bd0*/  FFMA.FTZ R9, R33.reuse, R9, R34.reuse ;  /* 0x0000000921097223 */ /* 0x140fe20000010022 */
[C-C-:B------:R-:W-:Y:S02]  /*2be0*/  FFMA.FTZ R13, R33.reuse, R13, R34.reuse ;  /* 0x0000000d210d7223 */ /* 0x140fe40000010022 */
[----:B------:R-:W-:Y:S01]  /*2bf0*/  FFMA.FTZ R5, R33, R5, R34 ;  /* 0x0000000521057223 */ /* 0x000fe20000010022 */
[----:B------:R-:W-:-:S04]  /*2c00*/  FADD.FTZ R0, R50, -R28 ;  /* 0x8000001c32007221 */ /* 0x000fc80000010000 */
[----:B------:R-:W-:-:S04]  /*2c10*/  FMUL.FTZ R0, R29, R0 ;  /* 0x000000001d007220 */ /* 0x000fc80000410000 */
[----:B------:R-:W-:Y:S02]  /*2c20*/  FFMA.FTZ R0, R33, R0, R34 ;  /* 0x0000000021007223 */ /* 0x000fe40000010022 */
        /* <DEDUP_REMOVED lines=23> */
[----:B------:R-:W4:Y:S01]  /*2da0*/  LDL.LU R54, [R1+0x38] ;  /* 0x0000380001367983 */ /* 0x000f220000300800 */
[--C-:B------:R-:W-:Y:S01]  /*2db0*/  FADD.FTZ R17, R17, -R28.reuse ;  /* 0x8000001c11117221 */ /* 0x100fe20000010000 */
[--C-:B------:R-:W-:Y:S01]  /*2dc0*/  FADD.FTZ R21, R21, -R28.reuse ;  /* 0x8000001c15157221 */ /* 0x100fe20000010000 */
[----:B------:R-:W-:-:S02]  /*2dd0*/  FADD.FTZ R25, R25, -R28 ;  /* 0x8000001c19197221 */ /* 0x000fc40000010000 */
[C---:B------:R-:W-:Y:S01]  /*2de0*/  FMUL.FTZ R17, R29.reuse, R17 ;  /* 0x000000111d117220 */ /* 0x040fe20000410000 */
[C---:B------:R-:W-:Y:S01]  /*2df0*/  FMUL.FTZ R21, R29.reuse, R21 ;  /* 0x000000151d157220 */ /* 0x040fe20000410000 */
[----:B------:R-:W4:Y:S01]  /*2e00*/  LDL.LU R50, [R1+0x40] ;  /* 0x0000400001327983 */ /* 0x000f220000300800 */
        /* <DEDUP_REMOVED lines=23> */
[--C-:B------:R-:W-:Y:S01]  /*2f80*/  FFMA.FTZ R20, R61, R20, R35.reuse ;  /* 0x000000143d147223 */ /* 0x100fe20000010023 */
[--C-:B--2---:R-:W-:Y:S01]  /*2f90*/  FADD.FTZ R26, R26, -R28.reuse ;  /* 0x8000001c1a1a7221 */ /* 0x104fe20000010000 */
[--C-:B---3--:R-:W-:Y:S01]  /*2fa0*/  FADD.FTZ R27, R27, -R28.reuse ;  /* 0x8000001c1b1b7221 */ /* 0x108fe20000010000 */
[--C-:B------:R-:W-:Y:S01]  /*2fb0*/  FADD.FTZ R32, R32, -R28.reuse ;  /* 0x8000001c20207221 */ /* 0x100fe20000010000 */
[--C-:B------:R-:W-:Y:S01]  /*2fc0*/  FADD.FTZ R33, R46, -R28.reuse ;  /* 0x8000001c2e217221 */ /* 0x100fe20000010000 */
[----:B------:R-:W-:Y:S01]  /*2fd0*/  FADD.FTZ R28, R38, -R28 ;  /* 0x8000001c261c7221 */ /* 0x000fe20000010000 */
[C---:B------:R-:W-:Y:S01]  /*2fe0*/  FMUL.FTZ R27, R29.reuse, R27 ;  /* 0x0000001b1d1b7220 */ /* 0x040fe20000410000 */
[C---:B------:R-:W-:Y:S01]  /*2ff0*/  FMUL.FTZ R26, R29.reuse, R26 ;  /* 0x0000001a1d1a7220 */ /* 0x040fe20000410000 */
[C---:B------:R-:W-:Y:S01]  /*3000*/  FMUL.FTZ R33, R29.reuse, R33 ;  /* 0x000000211d217220 */ /* 0x040fe20000410000 */
[C---:B------:R-:W-:Y:S01]  /*3010*/  FMUL.FTZ R32, R29.reuse, R32 ;  /* 0x000000201d207220 */ /* 0x040fe20000410000 */
[----:B------:R-:W-:Y:S01]  /*3020*/  FMUL.FTZ R28, R29, R28 ;  /* 0x0000001c1d1c7220 */ /* 0x000fe20000410000 */
[----:B------:R-:W2:Y:S01]  /*3030*/  LDL.LU R46, [R1+0x48] ;  /* 0x00004800012e7983 */ /* 0x000ea20000300800 */
[C-C-:B------:R-:W-:Y:S01]  /*3040*/  FFMA.FTZ R27, R40.reuse, R27, R2.reuse ;  /* 0x0000001b281b7223 */ /* 0x140fe20000010002 */
[----:B------:R-:W-:Y:S01]  /*3050*/  FFMA.FTZ R33, R40, R33, R2 ;  /* 0x0000002128217223 */ /* 0x000fe20000010002 */
[C-C-:B------:R-:W-:Y:S01]  /*3060*/  FFMA.FTZ R26, R61.reuse, R26, R35.reuse ;  /* 0x0000001a3d1a7223 */ /* 0x140fe20000010023 */
[----:B------:R-:W3:Y:S01]  /*3070*/  LDL.LU R40, [R1+0x54] ;  /* 0x0000540001287983 */ /* 0x000ee20000300800 */
[C-C-:B------:R-:W-:Y:S01]  /*3080*/  FFMA.FTZ R32, R61.reuse, R32, R35.reuse ;  /* 0x000000203d207223 */ /* 0x140fe20000010023 */
[C-C-:B------:R-:W-:Y:S01]  /*3090*/  FFMA.FTZ R2, R61.reuse, R16, R35.reuse ;  /* 0x000000103d027223 */ /* 0x140fe20000010023 */
[C-C-:B------:R-:W-:Y:S01]  /*30a0*/  FFMA.FTZ R29, R61.reuse, R24, R35.reuse ;  /* 0x000000183d1d7223 */ /* 0x140fe20000010023 */
[----:B------:R-:W-:Y:S01]  /*30b0*/  FFMA.FTZ R28, R61, R28, R35 ;  /* 0x0000001c3d1c7223 */ /* 0x000fe20000010023 */
[----:B------:R-:W-:Y:S01]  /*30c0*/  F2FP.F16.F32.PACK_AB R16, R0, R31 ;  /* 0x0000001f0010723e */ /* 0x000fe200000000ff */
[----:B------:R-:W3:Y:S04]  /*30d0*/  LDL.LU R61, [R1+0x4c] ;  /* 0x00004c00013d7983 */ /* 0x000ee80000300800 */
[----:B------:R-:W3:Y:S04]  /*30e0*/  LDL.LU R35, [R1+0x50] ;  /* 0x0000500001237983 */ /* 0x000ee80000300800 */
[----:B------:R-:W3:Y:S04]  /*30f0*/  LDL.LU R31, [R1+0x64] ;  /* 0x00006400011f7983 */ /* 0x000ee80000300800 */
[----:B------:R-:W3:Y:S01]  /*3100*/  LDL.LU R0, [R1+0x8] ;  /* 0x0000080001007983 */ /* 0x000ee20000300800 */
[----:B----4-:R-:W-:-:S03]  /*3110*/  F2FP.F16.F32.PACK_AB R24, R5, R34 ;  /* 0x000000220518723e */ /* 0x010fc600000000ff */
[----:B------:R-:W4:Y:S04]  /*3120*/  LDL.LU R38, [R1+0x44] ;  /* 0x0000440001267983 */ /* 0x000f280000300800 */
[----:B------:R-:W4:Y:S01]  /*3130*/  LDL.LU R34, [R1+0x3c] ;  /* 0x00003c0001227983 */ /* 0x000f220000300800 */
        /* <DEDUP_REMOVED lines=18> */
[----:B------:R-:W-:Y:S01]  /*3260*/  F2FP.F16.F32.PACK_AB R37, R28, R37 ;  /* 0x000000251c25723e */ /* 0x000fe200000000ff */
[----:B------:R-:W-:Y:S02]  /*3270*/  USHF.L.U32 UR9, UR6, 0x1, URZ ;  /* 0x0000000106097899 */ /* 0x000fe400080006ff */
[----:B------:R-:W-:Y:S02]  /*3280*/  USHF.L.U64.HI UR7, UR6, 0x1, UR7 ;  /* 0x0000000106077899 */ /* 0x000fe40008010207 */
[----:B------:R-:W-:-:S04]  /*3290*/  UISETP.GE.U32.AND UP0, UPT, UR8, UR9, UPT ;  /* 0x000000090800728c */ /* 0x000fc8000bf06070 */
[----:B------:R-:W-:Y:S02]  /*32a0*/  UISETP.GE.AND.EX UP0, UPT, UR5, UR7, UPT, UP0 ;  /* 0x000000070500728c */ /* 0x000fe4000bf06300 */
[----:B------:R-:W-:Y:S01]  /*32b0*/  ULOP3.LUT UR4, UR4, 0x1, URZ, 0x3c, !UPT ;  /* 0x0000000104047892 */ /* 0x000fe2000f8e3cff */
[----:B--2---:R-:W-:Y:S02]  /*32c0*/  F2FP.F16.F32.PACK_AB R46, R49, R46 ;  /* 0x0000002e312e723e */ /* 0x004fe400000000ff */
[----:B---3--:R-:W-:Y:S01]  /*32d0*/  F2FP.F16.F32.PACK_AB R6, R6, R40 ;  /* 0x000000280606723e */ /* 0x008fe200000000ff */
[----:B------:R0:W-:Y:S04]  /*32e0*/  STG.E.64 desc[UR12][R30.64+0x1e00], R16 ;  /* 0x001e00101e007986 */ /* 0x0001e8000c101b0c */
[----:B------:R1:W-:Y:S01]  /*32f0*/  STG.E.64 desc[UR12][R30.64+0x3c00], R24 ;  /* 0x003c00181e007986 */ /* 0x0003e2000c101b0c */
[----:B------:R-:W-:-:S02]  /*3300*/  F2FP.F16.F32.PACK_AB R26, R9, R0 ;  /* 0x00000000091a723e */ /* 0x000fc400000000ff */
[----:B----4-:R-:W-:Y:S02]  /*3310*/  F2FP.F16.F32.PACK_AB R10, R10, R38 ;  /* 0x000000260a0a723e */ /* 0x010fe400000000ff */
[----:B------:R-:W-:Y:S02]  /*3320*/  F2FP.F16.F32.PACK_AB R14, R14, R34 ;  /* 0x000000220e0e723e */ /* 0x000fe400000000ff */
[----:B0-----:R-:W-:Y:S02]  /*3330*/  F2FP.F16.F32.PACK_AB R16, R45, R61 ;  /* 0x0000003d2d10723e */ /* 0x001fe400000000ff */
[----:B------:R-:W-:Y:S02]  /*3340*/  F2FP.F16.F32.PACK_AB R17, R43, R44 ;  /* 0x0000002c2b11723e */ /* 0x000fe400000000ff */
[----:B-1----:R-:W-:Y:S02]  /*3350*/  F2FP.F16.F32.PACK_AB R24, R41, R35 ;  /* 0x000000232918723e */ /* 0x002fe400000000ff */
        /* <DEDUP_REMOVED lines=16> */
.L_x_999:
        /* <DEDUP_REMOVED lines=10> */
.L_x_1120:


//--------------------- .text._ZN13group_norm_v214gn_cuda_kernelI6__halfLi480ELi2ELi32ELi60ELi1024ELb0ELi32ELi960ELi960ELi4ELb1ELi9ELb0ELb0ENS_16CompileConditionILi1000EEEEEvPT_PKS4_S7_S7_flPfS8_Pj --------------------------
	.section	.text._ZN13group_norm_v214gn_cuda_kernelI6__halfLi480ELi2ELi32ELi60ELi1024ELb0ELi32ELi960ELi960ELi4ELb1ELi9ELb0ELb0ENS_16CompileConditionILi1000EEEEEvPT_PKS4_S7_S7_flPfS8_Pj,"ax",@progbits
	.align	128
        .global         _ZN13group_norm_v214gn_cuda_kernelI6__halfLi480ELi2ELi32ELi60ELi1024ELb0ELi32ELi960ELi960ELi4ELb1ELi9ELb0ELb0ENS_16CompileConditionILi1000EEEEEvPT_PKS4_S7_S7_flPfS8_Pj
        .type           _ZN13group_norm_v214gn_cuda_kernelI6__halfLi480ELi2ELi32ELi60ELi1024ELb0ELi32ELi960ELi960ELi4ELb1ELi9ELb0ELb0ENS_16CompileConditionILi1000EEEEEvPT_PKS4_S7_S7_flPfS8_Pj,@function
        .size           _ZN13group_norm_v214gn_cuda_kernelI6__halfLi480ELi2ELi32ELi60ELi1024ELb0ELi32ELi960ELi960ELi4ELb1ELi9ELb0ELb0ENS_16CompileConditionILi1000EEEEEvPT_PKS4_S7_S7_flPfS8_Pj,(.L_x_1121 - _ZN13group_norm_v214gn_cuda_kernelI6__halfLi480ELi2ELi32ELi60ELi1024ELb0ELi32ELi960ELi960ELi4ELb1ELi9ELb0ELb0ENS_16CompileConditionILi1000EEEEEvPT_PKS4_S7_S7_flPfS8_Pj)
        .other          _ZN13group_norm_v214gn_cuda_kernelI6__halfLi480ELi2ELi32ELi60ELi1024ELb0ELi32ELi960ELi960ELi4ELb1ELi9ELb0ELb0ENS_16CompileConditionILi1000EEEEEvPT_PKS4_S7_S7_flPfS8_Pj,@"STO_CUDA_ENTRY STV_DEFAULT"
_ZN13group_norm_v214gn_cuda_kernelI6__halfLi480ELi2ELi32ELi60ELi1024ELb0ELi32ELi960ELi960ELi4ELb1ELi9ELb0ELb0ENS_16CompileConditionILi1000EEEEEvPT_PKS4_S7_S7_flPfS8_Pj:
.text._ZN13group_norm_v214gn_cuda_kernelI6__halfLi480ELi2ELi32ELi60ELi1024ELb0ELi32ELi960ELi960ELi4ELb1ELi9ELb0ELb0ENS_16CompileConditionILi1000EEEEEvPT_PKS4_S7_S7_flPfS8_Pj:
        /* <DEDUP_REMOVED lines=40> */
.L_x_1008:
        /* <DEDUP_REMOVED lines=369> */
.L_x_1001:
[----:B------:R-:W-:Y:S05]  /*1990*/  BSYNC.RECONVERGENT B0 ;  /* 0x0000000000007941 */ /* 0x000fea0003800200 */
.L_x_1000:
        /* <DEDUP_REMOVED lines=20> */
.L_x_1003:
[----:B------:R-:W-:Y:S05]  /*1ae0*/  BSYNC.RECONVERGENT B0 ;  /* 0x0000000000007941 */ /* 0x000fea0003800200 */
.L_x_1002:
        /* <DEDUP_REMOVED lines=18> */
.L_x_1005:
[----:B------:R-:W2:Y:S04]  /*1c10*/  LD.E.STRONG.GPU R33, desc[UR12][R26.64] ;  /* 0x0000000c1a217980 */ /* 0x000ea8000c10f900 */
[----:B--2---:R-:W-:Y:S01]  /*1c20*/  CCTL.IVALL ;  /* 0x00000000ff00798f */ /* 0x004fe20002000000 */
[----:B------:R-:W-:Y:S05]  /*1c30*/  YIELD ;  /* 0x0000000000007946 */ /* 0x000fea0003800000 */
[----:B-----5:R-:W-:-:S04]  /*1c40*/  LOP3.LUT R33, R33, R32, RZ, 0x3c, !PT ;  /* 0x0000002021217212 */ /* 0x020fc800078e3cff */
[----:B------:R-:W-:-:S13]  /*1c50*/  ISETP.GT.AND P2, PT, R33, -0x1, PT ;  /* 0xffffffff2100780c */ /* 0x000fda0003f44270 */
[----:B------:R-:W-:Y:S05]  /*1c60*/  @P2 BRA `(.L_x_1005) ;  /* 0xfffffffc00e82947 */ /* 0x000fea000383ffff */
.L_x_1004:
        /* <DEDUP_REMOVED lines=74> */
.L_x_1007:
[----:B------:R-:W-:Y:S05]  /*2110*/  BSYNC.RECONVERGENT B0 ;  /* 0x0000000000007941 */ /* 0x000fea0003800200 */
.L_x_1006:
        /* <DEDUP_REMOVED lines=308> */
.L_x_1009:
        /* <DEDUP_REMOVED lines=10> */
.L_x_1121:


//--------------------- .text._ZN13group_norm_v214gn_cuda_kernelI6__halfLi480ELi3ELi16ELi120ELi1024ELb1ELi8ELi960ELi960ELi4ELb1ELi2ELb0ELb0ENS_16CompileConditionILi1000EEEEEvPT_PKS4_S7_S7_flPfS8_Pj --------------------------
	.section	.text._ZN13group_norm_v214gn_cuda_kernelI6__halfLi480ELi3ELi16ELi120ELi1024ELb1ELi8ELi960ELi960ELi4ELb1ELi2ELb0ELb0ENS_16CompileConditionILi1000EEEEEvPT_PKS4_S7_S7_flPfS8_Pj,"ax",@progbits
	.align	128
        .global         _ZN13group_norm_v214gn_cuda_kernelI6__halfLi480ELi3ELi16ELi120ELi1024ELb1ELi8ELi960ELi960ELi4ELb1ELi2ELb0ELb0ENS_16CompileConditionILi1000EEEEEvPT_PKS4_S7_S7_flPfS8_Pj
        .type           _ZN13group_norm_v214gn_cuda_kernelI6__halfLi480ELi3ELi16ELi120ELi1024ELb1ELi8ELi960ELi960ELi4ELb1ELi2ELb0ELb0ENS_16CompileConditionILi1000EEEEEvPT_PKS4_S7_S7_flPfS8_Pj,@function
        .size           _ZN13group_norm_v214gn_cuda_kernelI6__halfLi480ELi3ELi16ELi120ELi1024ELb1ELi8ELi960ELi960ELi4ELb1ELi2ELb0ELb0ENS_16CompileConditionILi1000EEEEEvPT_PKS4_S7_S7_flPfS8_Pj,(.L_x_1122 - _ZN13group_norm_v214gn_cuda_kernelI6__halfLi480ELi3ELi16ELi120ELi1024ELb1ELi8ELi960ELi960ELi4ELb1ELi2ELb0ELb0ENS_16CompileConditionILi1000EEEEEvPT_PKS4_S7_S7_flPfS8_Pj)
        .other          _ZN13group_norm_v214gn_cuda_kernelI6__halfLi480ELi3ELi16ELi120ELi1024ELb1ELi8ELi960ELi960ELi4ELb1ELi2ELb0ELb0ENS_16CompileConditionILi1000EEEEEvPT_PKS4_S7_S7_flPfS8_Pj,@"STO_CUDA_ENTRY STV_DEFAULT"
_ZN13group_norm_v214gn_cuda_kernelI6__halfLi480ELi3ELi16ELi120ELi1024ELb1ELi8ELi960ELi960ELi4ELb1ELi2ELb0ELb0ENS_16CompileConditionILi1000EEEEEvPT_PKS4_S7_S7_flPfS8_Pj:
.text._ZN13group_norm_v214gn_cuda_kernelI6__halfLi480ELi3ELi16ELi120ELi1024ELb1ELi8ELi960ELi960ELi4ELb1ELi2ELb0ELb0ENS_16CompileConditionILi1000EEEEEvPT_PKS4_S7_S7_flPfS8_Pj:
        /* <DEDUP_REMOVED lines=11> */
[----:B------:R-:W2:Y:S05]  /*00b0*/  LDCU.64 UR10, c[0x0][0x358] ;  /* 0x00006b00ff0a77ac */ /* 0x000eaa0008000a00 */
[----:B------:R-:W-:Y:S01]  /*00c0*/  MOV R2, UR6 ;  /* 0x0000000600027c02 */ /* 0x000fe20008000f00 */
[----:B------:R-:W3:Y:S01]  /*00d0*/  LDC.64 R16, c[0x0][0x398] ;  /* 0x0000e600ff107b82 */ /* 0x000ee20000000a00 */
[----:B------:R-:W4:Y:S07]  /*00e0*/  S2R R4, SR_CTAID.X ;  /* 0x0000000000047919 */ /* 0x000f2e0000002500 */
        /* <DEDUP_REMOVED lines=9> */
[----:B------:R-:W-:-:S05]  /*0180*/  LOP3.LUT R7, R0, 0xffff, RZ, 0xc0, !PT ;  /* 0x0000ffff00077812 */ /* 0x000fca00078ec0ff */
[----:B------:R-:W-:-:S05]  /*0190*/  IMAD R25, R2, 0xf0, R7 ;  /* 0x000000f002197824 */ /* 0x000fca00078e0207 */
[----:B------:R-:W-:-:S05]  /*01a0*/  SHF.L.U32 R25, R25, 0x2, RZ ;  /* 0x0000000219197819 */ /* 0x000fca00000006ff */
[----:B-1----:R-:W-:-:S04]  /*01b0*/  IMAD.WIDE.U32 R14, R25, 0x2, R14 ;  /* 0x00000002190e7825 */ /* 0x002fc800078e000e */
[C---:B---3--:R-:W-:Y:S02]  /*01c0*/  IMAD.WIDE.U32 R16, R25.reuse, 0x2, R16 ;  /* 0x0000000219107825 */ /* 0x048fe400078e0010 */
[----:B--2---:R-:W5:Y:S04]  /*01d0*/  LDG.E.64.CONSTANT R14, desc[UR10][R14.64] ;  /* 0x0000000a0e0e7981 */ /* 0x004f68000c1e9b00 */
[----:B------:R-:W5:Y:S01]  /*01e0*/  LDG.E.64.CONSTANT R16, desc[UR10][R16.64] ;  /* 0x0000000a10107981 */ /* 0x000f62000c1e9b00 */
[----:B------:R-:W-:Y:S01]  /*01f0*/  MOV R0, 0x400 ;  /* 0x0000040000007802 */ /* 0x000fe20000000f00 */
[----:B------:R-:W-:Y:S01]  /*0200*/  USHF.L.U32 UR5, UR5, 0x3, URZ ;  /* 0x0000000305057899 */ /* 0x000fe200080006ff */
[----:B------:R-:W-:Y:S01]  /*0210*/  LOP3.LUT R6, R25, 0xffff, RZ, 0xc0, !PT ;  /* 0x0000ffff19067812 */ /* 0x000fe200078ec0ff */
[----:B------:R-:W0:Y:S01]  /*0220*/  S2R R5, SR_CgaCtaId ;  /* 0x0000000000057919 */ /* 0x000e220000008800 */
[----:B------:R-:W-:Y:S01]  /*0230*/  IADD3 R2, PT, PT, R0, 0x1680, RZ ;  /* 0x0000168000027810 */ /* 0x000fe20007ffe0ff */
[----:B------:R-:W-:Y:S01]  /*0240*/  ULOP3.LUT UR5, UR5, 0x8, URZ, 0xc0, !UPT ;  /* 0x0000000805057892 */ /* 0x000fe2000f8ec0ff */
[----:B----4-:R-:W-:Y:S01]  /*0250*/  LOP3.LUT P0, RZ, R4, 0x7f, RZ, 0xc0, !PT ;  /* 0x0000007f04ff7812 */ /* 0x010fe2000780c0ff */
[----:B------:R-:W-:Y:S01]  /*0260*/  IMAD R6, R6, 0x889, RZ ;  /* 0x0000088906067824 */ /* 0x000fe200078e02ff */
[----:B------:R-:W-:Y:S01]  /*0270*/  SHF.L.U32 R4, R4, 0x3, RZ ;  /* 0x0000000304047819 */ /* 0x000fe200000006ff */
[----:B------:R-:W-:Y:S01]  /*0280*/  UMOV UR7, UR4 ;  /* 0x0000000400077c82 */ /* 0x000fe20008000000 */
[----:B------:R-:W-:Y:S01]  /*0290*/  ISETP.EQ.U32.AND P1, PT, R8, RZ, PT ;  /* 0x000000ff0800720c */ /* 0x000fe20003f22070 */
[----:B------:R-:W-:-:S03]  /*02a0*/  UMOV UR4, URZ ;  /* 0x000000ff00047c82 */ /* 0x000fc60008000000 */
[----:B------:R-:W-:-:S04]  /*02b0*/  ISETP.EQ.OR.EX P0, PT, R9, RZ, P0, P1 ;  /* 0x000000ff0900720c */ /* 0x000fc80000702710 */
[----:B------:R-:W-:Y:S02]  /*02c0*/  ISETP.GT.U32.OR P0, PT, R22, 0x7, P0 ;  /* 0x000000071600780c */ /* 0x000fe40000704470 */
[C---:B0-----:R-:W-:Y:S02]  /*02d0*/  LEA R0, R5.reuse, R0, 0x18 ;  /* 0x0000000005007211 */ /* 0x041fe400078ec0ff */
[----:B------:R-:W-:Y:S02]  /*02e0*/  LEA R5, R5, R2, 0x18 ;  /* 0x0000000205057211 */ /* 0x000fe400078ec0ff */
[----:B------:R-:W-:Y:S01]  /*02f0*/  LOP3.LUT R2, R4, 0x3f8, RZ, 0xc0, !PT ;  /* 0x000003f804027812 */ /* 0x000fe200078ec0ff */
[----:B------:R-:W-:Y:S01]  /*0300*/  IMAD R0, R7, 0x18, R0 ;  /* 0x0000001807007824 */ /* 0x000fe200078e0200 */
[----:B------:R-:W-:Y:S01]  /*0310*/  LEA.HI R4, R6, -UR5, RZ, 0xe ;  /* 0x8000000506047c11 */ /* 0x000fe2000f8f70ff */
[----:B------:R-:W-:Y:S01]  /*0320*/  UMOV UR5, URZ ;  /* 0x000000ff00057c82 */ /* 0x000fe20008000000 */
[----:B------:R-:W-:-:S02]  /*0330*/  IADD3 R2, PT, PT, R3, R2, RZ ;  /* 0x0000000203027210 */ /* 0x000fc40007ffe0ff */
[----:B------:R-:W-:Y:S02]  /*0340*/  LEA R3, R3, R0, 0x3 ;  /* 0x0000000003037211 */ /* 0x000fe400078e18ff */
[----:B------:R-:W-:-:S07]  /*0350*/  LEA R4, R4, R5, 0x3 ;  /* 0x0000000504047211 */ /* 0x000fce00078e18ff */
.L_x_1022:
[----:B------:R-:W-:Y:S01]  /*0360*/  HFMA2 R7, -RZ, RZ, 0, 0 ;  /* 0x00000000ff077431 */ /* 0x000fe200000001ff */
[----:B---3--:R-:W-:Y:S01]  /*0370*/  MOV R9, UR7 ;  /* 0x0000000700097c02 */ /* 0x008fe20008000f00 */
        /* <DEDUP_REMOVED lines=14> */
[----:B------:R3:W4:Y:S01]  /*0460*/  LDG.E.64.CONSTANT R20, desc[UR10][R10.64+0x5a00] ;  /* 0x005a000a0a147981 */ /* 0x000722000c1e9b00 */
[----:B------:R-:W-:Y:S01]  /*0470*/  ISETP.GT.U32.AND P1, PT, R22, 0xf, PT ;  /* 0x0000000f1600780c */ /* 0x000fe20003f24070 */
[----:B------:R-:W-:Y:S01]  /*0480*/  BSSY.RECONVERGENT B0, `(.L_x_1010) ;  /* 0x0000114000007945 */ /* 0x000fe20003800200 */
        /* <DEDUP_REMOVED lines=44> */
[----:B------:R-:W-:-:S02]  /*0750*/  HFMA2 R20, -RZ, RZ, 0, 0 ;  /* 0x00000000ff147431 */ /* 0x000fc400000001ff */
[----:B------:R-:W-:Y:S01]  /*0760*/  FADD.FTZ R19, R19, R30 ;  /* 0x0000001e13137221 */ /* 0x000fe20000010000 */
[----:B------:R-:W-:-:S03]  /*0770*/  FFMA.FTZ R23, R30, R30, R23 ;  /* 0x0000001e1e177223 */ /* 0x000fc60000010017 */
[----:B------:R-:W-:Y:S01]  /*0780*/  FADD.FTZ R18, R19, R32 ;  /* 0x0000002013127221 */ /* 0x000fe20000010000 */
[----:B------:R-:W-:Y:S01]  /*0790*/  FFMA.FTZ R19, R32, R32, R23 ;  /* 0x0000002020137223 */ /* 0x000fe20000010017 */
[----:B------:R-:W-:-:S04]  /*07a0*/  MOV R23, RZ ;  /* 0x000000ff00177202 */ /* 0x000fc80000000f00 */
        /* <DEDUP_REMOVED lines=13> */
[----:B--2---:R-:W-:Y:S02]  /*0880*/  LEA R33, R22, R33, 0x18 ;  /* 0x0000002116217211 */ /* 0x004fe400078ec0ff */
[----:B------:R-:W-:Y:S01]  /*0890*/  LOP3.LUT R34, R34, 0x8, RZ, 0xc0, !PT ;  /* 0x0000000822227812 */ /* 0x000fe200078ec0ff */
[----:B------:R-:W-:-:S05]  /*08a0*/  IMAD R35, R35, 0x78, -R20 ;  /* 0x0000007823237824 */ /* 0x000fca00078e0a14 */
[----:B------:R-:W-:Y:S02]  /*08b0*/  SHF.R.U32.HI R20, RZ, 0x2, R35 ;  /* 0x00000002ff147819 */ /* 0x000fe40000011623 */
[C---:B------:R-:W-:Y:S02]  /*08c0*/  LOP3.LUT R19, R35.reuse, 0x4, RZ, 0xfc, !PT ;  /* 0x0000000423137812 */ /* 0x040fe400078efcff */
[----:B------:R-:W-:Y:S02]  /*08d0*/  IADD3 R22, PT, PT, R35, 0x8, RZ ;  /* 0x0000000823167810 */ /* 0x000fe40007ffe0ff */
[----:B------:R-:W-:Y:S01]  /*08e0*/  SHF.R.U32.HI R18, RZ, 0x2, R19 ;  /* 0x00000002ff127819 */ /* 0x000fe20000011613 */
[----:B------:R-:W-:Y:S01]  /*08f0*/  IMAD R19, R20, 0x18, R33 ;  /* 0x0000001814137824 */ /* 0x000fe200078e0221 */
[----:B------:R-:W-:-:S03]  /*0900*/  SHF.R.U32.HI R22, RZ, 0x2, R22 ;  /* 0x00000002ff167819 */ /* 0x000fc60000011616 */
[--C-:B------:R-:W-:Y:S01]  /*0910*/  IMAD R21, R18, 0x18, R33.reuse ;  /* 0x0000001812157824 */ /* 0x100fe200078e0221 */
[----:B------:R-:W-:Y:S01]  /*0920*/  IADD3 R19, PT, PT, R19, R34, RZ ;  /* 0x0000002213137210 */ /* 0x000fe20007ffe0ff */
[----:B------:R-:W-:-:S03]  /*0930*/  IMAD R23, R22, 0x18, R33 ;  /* 0x0000001816177824 */ /* 0x000fc600078e0221 */
[C---:B------:R-:W-:Y:S02]  /*0940*/  IADD3 R21, PT, PT, R34.reuse, R21, RZ ;  /* 0x0000001522157210 */ /* 0x040fe40007ffe0ff */
[----:B------:R-:W0:Y:S01]  /*0950*/  LDS.64 R18, [R19] ;  /* 0x0000000013127984 */ /* 0x000e220000000a00 */
[----:B------:R-:W-:-:S03]  /*0960*/  IADD3 R23, PT, PT, R34, R23, RZ ;  /* 0x0000001722177210 */ /* 0x000fc60007ffe0ff */
[----:B------:R-:W1:Y:S04]  /*0970*/  LDS.64 R20, [R21] ;  /* 0x0000000015147984 */ /* 0x000e680000000a00 */
[----:B------:R-:W2:Y:S01]  /*0980*/  LDS.64 R22, [R23] ;  /* 0x0000000017167984 */ /* 0x000ea20000000a00 */
[----:B0-----:R-:W-:Y:S01]  /*0990*/  FADD.FTZ R37, RZ, R18 ;  /* 0x00000012ff257221 */ /* 0x001fe20000010000 */
[----:B------:R-:W-:-:S03]  /*09a0*/  IADD3 R18, PT, PT, R35, 0xc, RZ ;  /* 0x0000000c23127810 */ /* 0x000fc60007ffe0ff */
[----:B-1----:R-:W-:Y:S01]  /*09b0*/  FADD.FTZ R37, R37, R20 ;  /* 0x0000001425257221 */ /* 0x002fe20000010000 */
[----:B------:R-:W-:Y:S01]  /*09c0*/  FADD.FTZ R20, RZ, R19 ;  /* 0x00000013ff147221 */ /* 0x000fe20000010000 */
[----:B------:R-:W-:Y:S02]  /*09d0*/  SHF.R.U32.HI R18, RZ, 0x2, R18 ;  /* 0x00000002ff127819 */ /* 0x000fe40000011612 */
[----:B--2---:R-:W-:Y:S01]  /*09e0*/  FADD.FTZ R37, R37, R22 ;  /* 0x0000001625257221 */ /* 0x004fe20000010000 */
[----:B------:R-:W-:Y:S02]  /*09f0*/  FADD.FTZ R20, R20, R21 ;  /* 0x0000001514147221 */ /* 0x000fe40000010000 */
[----:B------:R-:W-:Y:S02]  /*0a00*/  IMAD R19, R18, 0x18, R33 ;  /* 0x0000001812137824 */ /* 0x000fe400078e0221 */
[----:B------:R-:W-:Y:S01]  /*0a10*/  FADD.FTZ R22, R20, R23 ;  /* 0x0000001714167221 */ /* 0x000fe20000010000 */
[----:B------:R-:W-:-:S02]  /*0a20*/  IADD3 R20, PT, PT, R35, 0x10, RZ ;  /* 0x0000001023147810 */ /* 0x000fc40007ffe0ff */
[----:B------:R-:W-:Y:S02]  /*0a30*/  IADD3 R19, PT, PT, R34, R19, RZ ;  /* 0x0000001322137210 */ /* 0x000fe40007ffe0ff */
[----:B------:R-:W-:-:S04]  /*0a40*/  SHF.R.U32.HI R20, RZ, 0x2, R20 ;  /* 0x00000002ff147819 */ /* 0x000fc80000011614 */
[----:B------:R-:W0:Y:S01]  /*0a50*/  LDS.64 R18, [R19] ;  /* 0x0000000013127984 */ /* 0x000e220000000a00 */
[----:B------:R-:W-:-:S05]  /*0a60*/  IMAD R21, R20, 0x18, R33 ;  /* 0x0000001814157824 */ /* 0x000fca00078e0221 */
[----:B------:R-:W-:-:S06]  /*0a70*/  IADD3 R21, PT, PT, R34, R21, RZ ;  /* 0x0000001522157210 */ /* 0x000fcc0007ffe0ff */
[----:B------:R-:W1:Y:S01]  /*0a80*/  LDS.64 R20, [R21] ;  /* 0x0000000015147984 */ /* 0x000e620000000a00 */
[----:B0-----:R-:W-:Y:S01]  /*0a90*/  FADD.FTZ R37, R37, R18 ;  /* 0x0000001225257221 */ /* 0x001fe20000010000 */
[----:B------:R-:W-:Y:S01]  /*0aa0*/  IADD3 R18, PT, PT, R35, 0x14, RZ ;  /* 0x0000001423127810 */ /* 0x000fe20007ffe0ff */
[----:B------:R-:W-:-:S03]  /*0ab0*/  FADD.FTZ R22, R22, R19 ;  /* 0x0000001316167221 */ /* 0x000fc60000010000 */
[----:B------:R-:W-:-:S05]  /*0ac0*/  SHF.R.U32.HI R18, RZ, 0x2, R18 ;  /* 0x00000002ff127819 */ /* 0x000fca0000011612 */
[----:B------:R-:W-:Y:S02]  /*0ad0*/  IMAD R19, R18, 0x18, R33 ;  /* 0x0000001812137824 */ /* 0x000fe400078e0221 */
[----:B-1----:R-:W-:Y:S01]  /*0ae0*/  FADD.FTZ R37, R37, R20 ;  /* 0x0000001425257221 */ /* 0x002fe20000010000 */
[----:B------:R-:W-:Y:S01]  /*0af0*/  IADD3 R20, PT, PT, R35, 0x18, RZ ;  /* 0x0000001823147810 */ /* 0x000fe20007ffe0ff */
[----:B------:R-:W-:Y:S01]  /*0b00*/  FADD.FTZ R22, R22, R21 ;  /* 0x0000001516167221 */ /* 0x000fe20000010000 */
        /* <DEDUP_REMOVED lines=147> */
[C---:B------:R-:W-:Y:S01]  /*1440*/  IADD3 R18, PT, PT, R35.reuse, 0x6c, RZ ;  /* 0x0000006c23127810 */ /* 0x040fe20007ffe0ff */
[----:B------:R-:W-:Y:S01]  /*1450*/  FADD.FTZ R22, R22, R19 ;  /* 0x0000001316167221 */ /* 0x000fe20000010000 */
[C---:B------:R-:W-:Y:S02]  /*1460*/  IADD3 R19, PT, PT, R35.reuse, 0x70, RZ ;  /* 0x0000007023137810 */ /* 0x040fe40007ffe0ff */
[----:B------:R-:W-:Y:S02]  /*1470*/  SHF.R.U32.HI R18, RZ, 0x2, R18 ;  /* 0x00000002ff127819 */ /* 0x000fe40000011612 */
[----:B------:R-:W-:-:S04]  /*1480*/  IADD3 R35, PT, PT, R35, 0x74, RZ ;  /* 0x0000007423237810 */ /* 0x000fc80007ffe0ff */
[----:B------:R-:W-:Y:S01]  /*1490*/  SHF.R.U32.HI R36, RZ, 0x2, R35 ;  /* 0x00000002ff247819 */ /* 0x000fe20000011623 */
[----:B-1----:R-:W-:Y:S01]  /*14a0*/  FADD.FTZ R37, R37, R20 ;  /* 0x0000001425257221 */ /* 0x002fe20000010000 */
[----:B------:R-:W-:Y:S01]  /*14b0*/  SHF.R.U32.HI R20, RZ, 0x2, R19 ;  /* 0x00000002ff147819 */ /* 0x000fe20000011613 */
[--C-:B------:R-:W-:Y:S02]  /*14c0*/  IMAD R19, R18, 0x18, R33.reuse ;  /* 0x0000001812137824 */ /* 0x100fe400078e0221 */
[--C-:B------:R-:W-:Y:S02]  /*14d0*/  IMAD R35, R36, 0x18, R33.reuse ;  /* 0x0000001824237824 */ /* 0x100fe400078e0221 */
[----:B------:R-:W-:Y:S01]  /*14e0*/  IMAD R23, R20, 0x18, R33 ;  /* 0x0000001814177824 */ /* 0x000fe200078e0221 */
[C---:B------:R-:W-:Y:S02]  /*14f0*/  IADD3 R19, PT, PT, R34.reuse, R19, RZ ;  /* 0x0000001322137210 */ /* 0x040fe40007ffe0ff */
[----:B------:R-:W-:-:S02]  /*1500*/  IADD3 R35, PT, PT, R34, R35, RZ ;  /* 0x0000002322237210 */ /* 0x000fc40007ffe0ff */
[----:B------:R-:W-:Y:S01]  /*1510*/  IADD3 R33, PT, PT, R34, R23, RZ ;  /* 0x0000001722217210 */ /* 0x000fe20007ffe0ff */
[----:B------:R-:W-:Y:S01]  /*1520*/  FADD.FTZ R34, R22, R21 ;  /* 0x0000001516227221 */ /* 0x000fe20000010000 */
[----:B------:R-:W0:Y:S04]  /*1530*/  LDS.64 R18, [R19] ;  /* 0x0000000013127984 */ /* 0x000e280000000a00 */
        /* <DEDUP_REMOVED lines=8> */
.L_x_1011:
[----:B------:R-:W-:Y:S05]  /*15c0*/  BSYNC.RECONVERGENT B0 ;  /* 0x0000000000007941 */ /* 0x000fea0003800200 */
.L_x_1010:
        /* <DEDUP_REMOVED lines=21> */
.L_x_1013:
[----:B------:R-:W-:Y:S05]  /*1720*/  BSYNC.RECONVERGENT B0 ;  /* 0x0000000000007941 */ /* 0x000fea0003800200 */
.L_x_1012:
        /* <DEDUP_REMOVED lines=14> */
.L_x_1015:
[----:B------:R-:W2:Y:S04]  /*1810*/  LD.E.STRONG.GPU R20, desc[UR10][R18.64] ;  /* 0x0000000a12147980 */ /* 0x000ea8000c10f900 */
[----:B--2---:R-:W-:Y:S01]  /*1820*/  CCTL.IVALL ;  /* 0x00000000ff00798f */ /* 0x004fe20002000000 */
[----:B------:R-:W-:Y:S05]  /*1830*/  YIELD ;  /* 0x0000000000007946 */ /* 0x000fea0003800000 */
[----:B-----5:R-:W-:-:S04]  /*1840*/  LOP3.LUT R20, R20, R21, RZ, 0x3c, !PT ;  /* 0x0000001514147212 */ /* 0x020fc800078e3cff */
[----:B------:R-:W-:-:S13]  /*1850*/  ISETP.GT.AND P2, PT, R20, -0x1, PT ;  /* 0xffffffff1400780c */ /* 0x000fda0003f44270 */
[----:B------:R-:W-:Y:S05]  /*1860*/  @P2 BRA `(.L_x_1015) ;  /* 0xfffffffc00e82947 */ /* 0x000fea000383ffff */
.L_x_1014:
        /* <DEDUP_REMOVED lines=34> */
.L_x_1017:
[----:B------:R-:W-:Y:S05]  /*1a90*/  BSYNC.RECONVERGENT B0 ;  /* 0x0000000000007941 */ /* 0x000fea0003800200 */
.L_x_1016:
        /* <DEDUP_REMOVED lines=33> */
.L_x_1019:
[----:B------:R-:W-:Y:S05]  /*1cb0*/  BSYNC.RECONVERGENT B0 ;  /* 0x0000000000007941 */ /* 0x000fea0003800200 */
.L_x_1018:
        /* <DEDUP_REMOVED lines=23> */
.L_x_1021:
[----:B------:R-:W-:Y:S05]  /*1e30*/  BSYNC.RECONVERGENT B0 ;  /* 0x0000000000007941 */ /* 0x000fea0003800200 */
.L_x_1020:
[----:B01----:R-:W0:Y:S01]  /*1e40*/  LDS.64 R18, [R4] ;  /* 0x0000000004127984 */ /* 0x003e220000000a00 */
[----:B------:R-:W0:Y:S01]  /*1e50*/  LDCU UR6, c[0x0][0x3a0] ;  /* 0x00007400ff0677ac */ /* 0x000e220008000800 */
[----:B-----5:R-:W-:Y:S02]  /*1e60*/  HADD2.F32 R21, -RZ, R14.H0_H0 ;  /* 0x2000000eff157230 */ /* 0x020fe40000004100 */
[----:B------:R-:W-:Y:S01]  /*1e70*/  HADD2.F32 R23, -RZ, R16.H0_H0 ;  /* 0x20000010ff177230 */ /* 0x000fe20000004100 */
[----:B------:R-:W1:Y:S01]  /*1e80*/  LDCU.64 UR8, c[0x0][0x380] ;  /* 0x00007000ff0877ac */ /* 0x000e620008000a00 */
[----:B------:R-:W-:Y:S02]  /*1e90*/  UIADD3 UR7, UP0, UPT, UR7, 0x1, URZ ;  /* 0x0000000107077890 */ /* 0x000fe4000ff1e0ff */
[----:B------:R-:W-:Y:S02]  /*1ea0*/  ULOP3.LUT UR4, UR4, 0x1, URZ, 0x3c, !UPT ;  /* 0x0000000104047892 */ /* 0x000fe4000f8e3cff */
[----:B------:R-:W-:Y:S01]  /*1eb0*/  UIADD3.X UR5, UPT, UPT, URZ, UR5, URZ, UP0, !UPT ;  /* 0x00000005ff057290 */ /* 0x000fe200087fe4ff */
        /* <DEDUP_REMOVED lines=22> */
[----:B------:R-:W-:Y:S01]  /*2020*/  FFMA.FTZ R0, R0, R21, R23 ;  /* 0x0000001500007223 */ /* 0x000fe20000010017 */
[----:B------:R-:W-:-:S02]  /*2030*/  HADD2.F32 R23, -RZ, R14.H0_H0 ;  /* 0x2000000eff177230 */ /* 0x000fc40000004100 */
[C---:B------:R-:W-:Y:S01]  /*2040*/  FMUL.FTZ R36, R19.reuse, R36 ;  /* 0x0000002413247220 */ /* 0x040fe20000410000 */
[----:B------:R-:W-:Y:S02]  /*2050*/  HADD2.F32 R21, -RZ, R16.H0_H0 ;  /* 0x20000010ff157230 */ /* 0x000fe40000004100 */
[C---:B------:R-:W-:Y:S01]  /*2060*/  FMUL.FTZ R28, R19.reuse, R28 ;  /* 0x0000001c131c7220 */ /* 0x040fe20000410000 */
[----:B------:R-:W-:Y:S01]  /*2070*/  FMUL.FTZ R31, R0, -1.4426950216293334961 ;  /* 0xbfb8aa3b001f7820 */ /* 0x000fe20000410000 */
[C---:B------:R-:W-:Y:S01]  /*2080*/  FMUL.FTZ R20, R19.reuse, R20 ;  /* 0x0000001413147220 */ /* 0x040fe20000410000 */
[----:B------:R-:W-:Y:S01]  /*2090*/  FMUL.FTZ R29, R19, R34 ;  /* 0x00000022131d7220 */ /* 0x000fe20000410000 */
[C-C-:B------:R-:W-:Y:S01]  /*20a0*/  FFMA.FTZ R12, R23.reuse, R8, R21.reuse ;  /* 0x00000008170c7223 */ /* 0x140fe20000010015 */
[C-C-:B------:R-:W-:Y:S01]  /*20b0*/  FFMA.FTZ R8, R23.reuse, R7, R21.reuse ;  /* 0x0000000717087223 */ /* 0x140fe20000010015 */
[----:B------:R-:W-:Y:S01]  /*20c0*/  FFMA.FTZ R18, R23, R9, R21 ;  /* 0x0000000917127223 */ /* 0x000fe20000010015 */
[----:B------:R-:W-:-:S02]  /*20d0*/  HADD2.F32 R7, -RZ, R14.H1_H1 ;  /* 0x3000000eff077230 */ /* 0x000fc40000004100 */
[C---:B------:R-:W-:Y:S01]  /*20e0*/  FMUL.FTZ R9, R19.reuse, R11 ;  /* 0x0000000b13097220 */ /* 0x040fe20000410000 */
[----:B------:R-:W-:Y:S02]  /*20f0*/  HADD2.F32 R21, -RZ, R16.H1_H1 ;  /* 0x30000010ff157230 */ /* 0x000fe40000004100 */
[C---:B------:R-:W-:Y:S01]  /*2100*/  FMUL.FTZ R11, R19.reuse, R27 ;  /* 0x0000001b130b7220 */ /* 0x040fe20000410000 */
[----:B------:R-:W-:Y:S02]  /*2110*/  HADD2.F32 R23, -RZ, R14.H1_H1 ;  /* 0x3000000eff177230 */ /* 0x000fe40000004100 */
[C---:B------:R-:W-:Y:S01]  /*2120*/  FMUL.FTZ R34, R19.reuse, R26 ;  /* 0x0000001a13227220 */ /* 0x040fe20000410000 */
[C---:B------:R-:W-:Y:S01]  /*2130*/  FMUL.FTZ R10, R19.reuse, R10 ;  /* 0x0000000a130a7220 */ /* 0x040fe20000410000 */
[--C-:B------:R-:W-:Y:S01]  /*2140*/  FFMA.FTZ R27, R36, R7, R21.reuse ;  /* 0x00000007241b7223 */ /* 0x100fe20000010015 */
[----:B------:R-:W-:Y:S01]  /*2150*/  FMUL.FTZ R36, R19, R30 ;  /* 0x0000001e13247220 */ /* 0x000fe20000410000 */
[C-C-:B------:R-:W-:Y:S01]  /*2160*/  FFMA.FTZ R9, R23.reuse, R9, R21.reuse ;  /* 0x0000000917097223 */ /* 0x140fe20000010015 */
[C-C-:B------:R-:W-:Y:S01]  /*2170*/  FFMA.FTZ R7, R23.reuse, R11, R21.reuse ;  /* 0x0000000b17077223 */ /* 0x140fe20000010015 */
[----:B------:R-:W-:Y:S01]  /*2180*/  FFMA.FTZ R21, R23, R28, R21 ;  /* 0x0000001c17157223 */ /* 0x000fe20000010015 */
[----:B------:R-:W-:Y:S01]  /*2190*/  FMUL.FTZ R23, R19, R13 ;  /* 0x0000000d13177220 */ /* 0x000fe20000410000 */
[----:B------:R-:W-:Y:S01]  /*21a0*/  HADD2.F32 R28, -RZ, R15.H0_H0 ;  /* 0x2000000fff1c7230 */ /* 0x000fe20000004100 */
[----:B------:R0:W2:Y:S01]  /*21b0*/  MUFU.EX2 R13, R31 ;  /* 0x0000001f000d7308 */ /* 0x0000a20000000800 */
[----:B------:R-:W-:-:S02]  /*21c0*/  HADD2.F32 R11, -RZ, R17.H0_H0 ;  /* 0x20000011ff0b7230 */ /* 0x000fc40000004100 */
[C---:B------:R-:W-:Y:S01]  /*21d0*/  FMUL.FTZ R33, R19.reuse, R24 ;  /* 0x0000001813217220 */ /* 0x040fe20000410000 */
[----:B------:R-:W-:Y:S01]  /*21e0*/  FMUL.FTZ R19, R19, R32 ;  /* 0x0000002013137220 */ /* 0x000fe20000410000 */
[----:B------:R-:W-:Y:S02]  /*21f0*/  HADD2.F32 R32, -RZ, R15.H1_H1 ;  /* 0x3000000fff207230 */ /* 0x000fe40000004100 */
[----:B------:R-:W-:Y:S01]  /*2200*/  FMUL.FTZ R30, R27, -1.4426950216293334961 ;  /* 0xbfb8aa3b1b1e7820 */ /* 0x000fe20000410000 */
[--C-:B------:R-:W-:Y:S01]  /*2210*/  FFMA.FTZ R26, R20, R28, R11.reuse ;  /* 0x0000001c141a7223 */ /* 0x100fe2000001000b */
[C-C-:B------:R-:W-:Y:S01]  /*2220*/  FFMA.FTZ R20, R28.reuse, R36, R11.reuse ;  /* 0x000000241c147223 */ /* 0x140fe2000001000b */
[C-C-:B------:R-:W-:Y:S01]  /*2230*/  FFMA.FTZ R24, R28.reuse, R10, R11.reuse ;  /* 0x0000000a1c187223 */ /* 0x140fe2000001000b */
[----:B------:R-:W-:Y:S01]  /*2240*/  FFMA.FTZ R10, R28, R34, R11 ;  /* 0x000000221c0a7223 */ /* 0x000fe2000001000b */
[----:B------:R-:W-:Y:S01]  /*2250*/  HADD2.F32 R34, -RZ, R17.H1_H1 ;  /* 0x30000011ff227230 */ /* 0x000fe20000004100 */
[----:B------:R3:W4:Y:S01]  /*2260*/  MUFU.EX2 R28, R30 ;  /* 0x0000001e001c7308 */ /* 0x0007220000000800 */
[----:B0-----:R-:W-:-:S03]  /*2270*/  FMUL.FTZ R31, R18, -1.4426950216293334961 ;  /* 0xbfb8aa3b121f7820 */ /* 0x001fc60000410000 */
[--C-:B------:R-:W-:Y:S01]  /*2280*/  FFMA.FTZ R19, R32, R19, R34.reuse ;  /* 0x0000001320137223 */ /* 0x100fe20000010022 */
[--C-:B------:R-:W-:Y:S01]  /*2290*/  FFMA.FTZ R29, R29, R32, R34.reuse ;  /* 0x000000201d1d7223 */ /* 0x100fe20000010022 */
[----:B--2---:R-:W-:Y:S01]  /*22a0*/  FADD.FTZ R35, R13, 1 ;  /* 0x3f8000000d237421 */ /* 0x004fe20000010000 */
[----:B------:R-:W-:Y:S01]  /*22b0*/  FMUL.FTZ R13, R20, -1.4426950216293334961 ;  /* 0xbfb8aa3b140d7820 */ /* 0x000fe20000410000 */
[C-C-:B------:R-:W-:Y:S01]  /*22c0*/  FFMA.FTZ R23, R32.reuse, R23, R34.reuse ;  /* 0x0000001720177223 */ /* 0x140fe20000010022 */
[----:B------:R-:W-:Y:S01]  /*22d0*/  FFMA.FTZ R11, R32, R33, R34 ;  /* 0x00000021200b7223 */ /* 0x000fe20000010022 */
[----:B------:R-:W-:Y:S01]  /*22e0*/  FMUL.FTZ R34, R21, -1.4426950216293334961 ;  /* 0xbfb8aa3b15227820 */ /* 0x000fe20000410000 */
[----:B---3--:R-:W-:Y:S01]  /*22f0*/  FMUL.FTZ R30, R19, -1.4426950216293334961 ;  /* 0xbfb8aa3b131e7820 */ /* 0x008fe20000410000 */
[----:B------:R-:W0:Y:S01]  /*2300*/  MUFU.RCP R35, R35 ;  /* 0x0000002300237308 */ /* 0x000e220000001000 */
[----:B------:R-:W-:Y:S01]  /*2310*/  FMUL.FTZ R32, R26, -1.4426950216293334961 ;  /* 0xbfb8aa3b1a207820 */ /* 0x000fe20000410000 */
[----:B------:R-:W-:Y:S01]  /*2320*/  FMUL.FTZ R33, R29, -1.4426950216293334961 ;  /* 0xbfb8aa3b1d217820 */ /* 0x000fe20000410000 */
[----:B----4-:R-:W-:-:S05]  /*2330*/  FADD.FTZ R36, R28, 1 ;  /* 0x3f8000001c247421 */ /* 0x010fca0000010000 */
[----:B------:R-:W2:Y:S08]  /*2340*/  MUFU.EX2 R13, R13 ;  /* 0x0000000d000d7308 */ /* 0x000eb00000000800 */
[----:B------:R-:W3:Y:S01]  /*2350*/  MUFU.EX2 R34, R34 ;  /* 0x0000002200227308 */ /* 0x000ee20000000800 */
[----:B0-----:R-:W-:-:S07]  /*2360*/  FMUL.FTZ R0, R0, R35 ;  /* 0x0000002300007220 */ /* 0x001fce0000410000 */
[----:B------:R-:W-:Y:S01]  /*2370*/  MUFU.EX2 R30, R30 ;  /* 0x0000001e001e7308 */ /* 0x000fe20000000800 */
[----:B--2---:R-:W-:-:S07]  /*2380*/  FADD.FTZ R35, R13, 1 ;  /* 0x3f8000000d237421 */ /* 0x004fce0000010000 */
[----:B------:R-:W0:Y:S01]  /*2390*/  MUFU.RCP R35, R35 ;  /* 0x0000002300237308 */ /* 0x000e220000001000 */
[----:B---3--:R-:W-:Y:S01]  /*23a0*/  FADD.FTZ R28, R34, 1 ;  /* 0x3f800000221c7421 */ /* 0x008fe20000010000 */
[----:B------:R-:W-:-:S06]  /*23b0*/  FMUL.FTZ R34, R12, -1.4426950216293334961 ;  /* 0xbfb8aa3b0c227820 */ /* 0x000fcc0000410000 */
[----:B------:R-:W2:Y:S08]  /*23c0*/  MUFU.EX2 R31, R31 ;  /* 0x0000001f001f7308 */ /* 0x000eb00000000800 */
[----:B------:R-:W3:Y:S01]  /*23d0*/  MUFU.EX2 R32, R32 ;  /* 0x0000002000207308 */ /* 0x000ee20000000800 */
[----:B0-----:R-:W-:Y:S01]  /*23e0*/  FMUL.FTZ R20, R20, R35 ;  /* 0x0000002314147220 */ /* 0x001fe20000410000 */
[----:B------:R-:W-:-:S06]  /*23f0*/  FADD.FTZ R35, R30, 1 ;  /* 0x3f8000001e237421 */ /* 0x000fcc0000010000 */
[----:B------:R-:W0:Y:S01]  /*2400*/  MUFU.RCP R30, R35 ;  /* 0x00000023001e7308 */ /* 0x000e220000001000 */
[----:B--2---:R-:W-:-:S07]  /*2410*/  FADD.FTZ R31, R31, 1 ;  /* 0x3f8000001f1f7421 */ /* 0x004fce0000010000 */
[----:B------:R-:W2:Y:S01]  /*2420*/  MUFU.EX2 R34, R34 ;  /* 0x0000002200227308 */ /* 0x000ea20000000800 */
[----:B---3--:R-:W-:Y:S01]  /*2430*/  FADD.FTZ R37, R32, 1 ;  /* 0x3f80000020257421 */ /* 0x008fe20000010000 */
[----:B------:R-:W-:-:S06]  /*2440*/  FMUL.FTZ R32, R7, -1.4426950216293334961 ;  /* 0xbfb8aa3b07207820 */ /* 0x000fcc0000410000 */
[----:B------:R-:W3:Y:S01]  /*2450*/  MUFU.RCP R36, R36 ;  /* 0x0000002400247308 */ /* 0x000ee20000001000 */
[----:B0-----:R-:W-:Y:S01]  /*2460*/  FMUL.FTZ R19, R19, R30 ;  /* 0x0000001e13137220 */ /* 0x001fe20000410000 */
[----:B------:R-:W-:-:S04]  /*2470*/  FMUL.FTZ R30, R8, -1.4426950216293334961 ;  /* 0xbfb8aa3b081e7820 */ /* 0x000fc80000410000 */
[----:B------:R-:W-:Y:S02]  /*2480*/  F2FP.F16.F32.PACK_AB R19, R19, R20 ;  /* 0x000000141313723e */ /* 0x000fe400000000ff */
[----:B------:R-:W0:Y:S01]  /*2490*/  MUFU.EX2 R33, R33 ;  /* 0x0000002100217308 */ /* 0x000e220000000800 */
[----:B--2---:R-:W-:-:S07]  /*24a0*/  FADD.FTZ R34, R34, 1 ;  /* 0x3f80000022227421 */ /* 0x004fce0000010000 */
[----:B------:R-:W2:Y:S01]  /*24b0*/  MUFU.RCP R31, R31 ;  /* 0x0000001f001f7308 */ /* 0x000ea20000001000 */
[----:B---3--:R-:W-:Y:S01]  /*24c0*/  FMUL.FTZ R13, R27, R36 ;  /* 0x000000241b0d7220 */ /* 0x008fe20000410000 */
[----:B------:R-:W-:-:S06]  /*24d0*/  FMUL.FTZ R27, R9, -1.4426950216293334961 ;  /* 0xbfb8aa3b091b7820 */ /* 0x000fcc0000410000 */
[----:B------:R-:W3:Y:S01]  /*24e0*/  MUFU.RCP R28, R28 ;  /* 0x0000001c001c7308 */ /* 0x000ee20000001000 */
[----:B0-----:R-:W-:-:S07]  /*24f0*/  FADD.FTZ R33, R33, 1 ;  /* 0x3f80000021217421 */ /* 0x001fce0000010000 */
[----:B------:R-:W0:Y:S01]  /*2500*/  MUFU.RCP R37, R37 ;  /* 0x0000002500257308 */ /* 0x000e220000001000 */
[----:B--2---:R-:W-:Y:S01]  /*2510*/  FMUL.FTZ R18, R18, R31 ;  /* 0x0000001f12127220 */ /* 0x004fe20000410000 */
[----:B------:R-:W-:-:S06]  /*2520*/  FMUL.FTZ R31, R24, -1.4426950216293334961 ;  /* 0xbfb8aa3b181f7820 */ /* 0x000fcc0000410000 */
[----:B------:R2:W4:Y:S01]  /*2530*/  MUFU.RCP R35, R34 ;  /* 0x0000002200237308 */ /* 0x0005220000001000 */
[----:B---3--:R-:W-:Y:S01]  /*2540*/  FMUL.FTZ R21, R21, R28 ;  /* 0x0000001c15157220 */ /* 0x008fe20000410000 */
[----:B------:R-:W-:-:S04]  /*2550*/  FMUL.FTZ R28, R23, -1.4426950216293334961 ;  /* 0xbfb8aa3b171c7820 */ /* 0x000fc80000410000 */
[----:B------:R-:W-:Y:S02]  /*2560*/  F2FP.F16.F32.PACK_AB R18, R21, R18 ;  /* 0x000000121512723e */ /* 0x000fe400000000ff */
[----:B------:R-:W3:Y:S01]  /*2570*/  MUFU.EX2 R30, R30 ;  /* 0x0000001e001e7308 */ /* 0x000ee20000000800 */
[----:B--2---:R-:W-:Y:S01]  /*2580*/  FMUL.FTZ R34, R11, -1.4426950216293334961 ;  /* 0xbfb8aa3b0b227820 */ /* 0x004fe20000410000 */
[----:B0-----:R-:W-:Y:S01]  /*2590*/  FMUL.FTZ R26, R26, R37 ;  /* 0x000000251a1a7220 */ /* 0x001fe20000410000 */
[----:B------:R-:W-:-:S05]  /*25a0*/  FMUL.FTZ R37, R10, -1.4426950216293334961 ;  /* 0xbfb8aa3b0a257820 */ /* 0x000fca0000410000 */
[----:B------:R-:W0:Y:S01]  /*25b0*/  MUFU.RCP R36, R33 ;  /* 0x0000002100247308 */ /* 0x000e220000001000 */
[----:B----4-:R-:W-:-:S07]  /*25c0*/  FMUL.FTZ R12, R12, R35 ;  /* 0x000000230c0c7220 */ /* 0x010fce0000410000 */
[----:B------:R-:W2:Y:S01]  /*25d0*/  MUFU.EX2 R27, R27 ;  /* 0x0000001b001b7308 */ /* 0x000ea20000000800 */
[----:B---3--:R-:W-:-:S07]  /*25e0*/  FADD.FTZ R35, R30, 1 ;  /* 0x3f8000001e237421 */ /* 0x008fce0000010000 */
[----:B------:R-:W3:Y:S01]  /*25f0*/  MUFU.EX2 R31, R31 ;  /* 0x0000001f001f7308 */ /* 0x000ee20000000800 */
[----:B0-----:R-:W-:-:S05]  /*2600*/  FMUL.FTZ R29, R29, R36 ;  /* 0x000000241d1d7220 */ /* 0x001fca0000410000 */
[----:B------:R-:W-:Y:S02]  /*2610*/  F2FP.F16.F32.PACK_AB R29, R29, R26 ;  /* 0x0000001a1d1d723e */ /* 0x000fe400000000ff */
[----:B------:R-:W0:Y:S01]  /*2620*/  MUFU.EX2 R28, R28 ;  /* 0x0000001c001c7308 */ /* 0x000e220000000800 */
[----:B--2---:R-:W-:-:S07]  /*2630*/  FADD.FTZ R36, R27, 1 ;  /* 0x3f8000001b247421 */ /* 0x004fce0000010000 */
[----:B------:R-:W2:Y:S01]  /*2640*/  MUFU.EX2 R32, R32 ;  /* 0x0000002000207308 */ /* 0x000ea20000000800 */
[----:B---3--:R-:W-:-:S07]  /*2650*/  FADD.FTZ R27, R31, 1 ;  /* 0x3f8000001f1b7421 */ /* 0x008fce0000010000 */
[----:B------:R-:W3:Y:S01]  /*2660*/  MUFU.EX2 R33, R37 ;  /* 0x0000002500217308 */ /* 0x000ee20000000800 */
[----:B0-----:R-:W-:-:S07]  /*2670*/  FADD.FTZ R31, R28, 1 ;  /* 0x3f8000001c1f7421 */ /* 0x001fce0000010000 */
[----:B------:R-:W0:Y:S01]  /*2680*/  MUFU.EX2 R34, R34 ;  /* 0x0000002200227308 */ /* 0x000e220000000800 */
[----:B--2---:R-:W-:-:S07]  /*2690*/  FADD.FTZ R28, R32, 1 ;  /* 0x3f800000201c7421 */ /* 0x004fce0000010000 */
[----:B------:R-:W2:Y:S01]  /*26a0*/  MUFU.RCP R35, R35 ;  /* 0x0000002300237308 */ /* 0x000ea20000001000 */
[----:B---3--:R-:W-:-:S07]  /*26b0*/  FADD.FTZ R33, R33, 1 ;  /* 0x3f80000021217421 */ /* 0x008fce0000010000 */
[----:B------:R-:W3:Y:S01]  /*26c0*/  MUFU.RCP R36, R36 ;  /* 0x0000002400247308 */ /* 0x000ee20000001000 */
[----:B0-----:R-:W-:-:S07]  /*26d0*/  FADD.FTZ R30, R34, 1 ;  /* 0x3f800000221e7421 */ /* 0x001fce0000010000 */
[----:B------:R-:W0:Y:S01]  /*26e0*/  MUFU.RCP R27, R27 ;  /* 0x0000001b001b7308 */ /* 0x000e220000001000 */
[----:B--2---:R-:W-:Y:S01]  /*26f0*/  FMUL.FTZ R35, R8, R35 ;  /* 0x0000002308237220 */ /* 0x004fe20000410000 */
[----:B-1----:R-:W-:-:S06]  /*2700*/  IADD3 R8, P1, PT, R5, UR8, RZ ;  /* 0x0000000805087c10 */ /* 0x002fcc000ff3e0ff */
[----:B------:R-:W1:Y:S01]  /*2710*/  MUFU.RCP R31, R31 ;  /* 0x0000001f001f7308 */ /* 0x000e620000001000 */
[----:B---3--:R-:W-:Y:S01]  /*2720*/  FMUL.FTZ R37, R9, R36 ;  /* 0x0000002409257220 */ /* 0x008fe20000410000 */
[----:B------:R-:W-:Y:S01]  /*2730*/  IADD3.X R9, PT, PT, R6, UR9, RZ, P1, !PT ;  /* 0x0000000906097c10 */ /* 0x000fe20008ffe4ff */
[----:B------:R-:W2:Y:S03]  /*2740*/  LDCU.64 UR8, c[0x0][0x3a8] ;  /* 0x00007500ff0877ac */ /* 0x000ea60008000a00 */
[----:B------:R-:W-:Y:S01]  /*2750*/  F2FP.F16.F32.PACK_AB R12, R37, R12 ;  /* 0x0000000c250c723e */ /* 0x000fe200000000ff */
[----:B------:R3:W-:Y:S01]  /*2760*/  STG.E.64 desc[UR10][R8.64+0x5a00], R18 ;  /* 0x005a001208007986 */ /* 0x0007e2000c101b0a */
[----:B------:R-:W4:Y:S01]  /*2770*/  MUFU.RCP R28, R28 ;  /* 0x0000001c001c7308 */ /* 0x000f220000001000 */
[----:B0-----:R-:W-:-:S07]  /*2780*/  FMUL.FTZ R27, R24, R27 ;  /* 0x0000001b181b7220 */ /* 0x001fce0000410000 */
[----:B------:R-:W0:Y:S01]  /*2790*/  MUFU.RCP R33, R33 ;  /* 0x0000002100217308 */ /* 0x000e220000001000 */
[----:B-1----:R-:W-:Y:S01]  /*27a0*/  FMUL.FTZ R24, R23, R31 ;  /* 0x0000001f17187220 */ /* 0x002fe20000410000 */
[----:B--2---:R-:W-:-:S06]  /*27b0*/  UISETP.GE.U32.AND UP0, UPT, UR7, UR8, UPT ;  /* 0x000000080700728c */ /* 0x004fcc000bf06070 */
[----:B------:R-:W1:Y:S01]  /*27c0*/  MUFU.RCP R30, R30 ;  /* 0x0000001e001e7308 */ /* 0x000e620000001000 */
[----:B----4-:R-:W-:Y:S01]  /*27d0*/  FMUL.FTZ R32, R7, R28 ;  /* 0x0000001c07207220 */ /* 0x010fe20000410000 */
[----:B------:R-:W-:Y:S01]  /*27e0*/  F2FP.F16.F32.PACK_AB R28, R13, R0 ;  /* 0x000000000d1c723e */ /* 0x000fe200000000ff */
[----:B------:R-:W-:Y:S01]  /*27f0*/  UISETP.GE.AND.EX UP0, UPT, UR5, UR9, UPT, UP0 ;  /* 0x000000090500728c */ /* 0x000fe2000bf06300 */
[----:B------:R-:W-:Y:S02]  /*2800*/  F2FP.F16.F32.PACK_AB R13, R24, R27 ;  /* 0x0000001b180d723e */ /* 0x000fe400000000ff */
[----:B------:R-:W-:Y:S01]  /*2810*/  F2FP.F16.F32.PACK_AB R32, R32, R35 ;  /* 0x000000232020723e */ /* 0x000fe200000000ff */
[----:B------:R3:W-:Y:S01]  /*2820*/  STG.E.64 desc[UR10][R8.64], R28 ;  /* 0x0000001c08007986 */ /* 0x0007e2000c101b0a */
[----:B0-----:R-:W-:-:S03]  /*2830*/  FMUL.FTZ R10, R10, R33 ;  /* 0x000000210a0a7220 */ /* 0x001fc60000410000 */
[----:B------:R3:W-:Y:S01]  /*2840*/  STG.E.64 desc[UR10][R8.64+0x1e00], R12 ;  /* 0x001e000c08007986 */ /* 0x0007e2000c101b0a */
[----:B-1----:R-:W-:-:S05]  /*2850*/  FMUL.FTZ R11, R11, R30 ;  /* 0x0000001e0b0b7220 */ /* 0x002fca0000410000 */
[----:B------:R-:W-:-:S05]  /*2860*/  F2FP.F16.F32.PACK_AB R33, R11, R10 ;  /* 0x0000000a0b21723e */ /* 0x000fca00000000ff */
[----:B------:R3:W-:Y:S01]  /*2870*/  STG.E.64 desc[UR10][R8.64+0x3c00], R32 ;  /* 0x003c002008007986 */ /* 0x0007e2000c101b0a */
[----:B------:R-:W-:Y:S05]  /*2880*/  BRA.U !UP0, `(.L_x_1022) ;  /* 0xffffffd908b47547 */ /* 0x000fea000b83ffff */
[----:B------:R-:W-:Y:S05]  /*2890*/  EXIT ;  /* 0x000000000000794d */ /* 0x000fea0003800000 */
.L_x_1023:
        /* <DEDUP_REMOVED lines=14> */
.L_x_1122:


//--------------------- .text._ZN13group_norm_v214gn_cuda_kernelI6__halfLi480ELi1ELi16ELi120ELi1024ELb1ELi16ELi960ELi960ELi4ELb1ELi2ELb0ELb0ENS_16CompileConditionILi1000EEEEEvPT_PKS4_S7_S7_flPfS8_Pj --------------------------
	.section	.text._ZN13group_norm_v214gn_cuda_kernelI6__halfLi480ELi1ELi16ELi120ELi1024ELb1ELi16ELi960ELi960ELi4ELb1ELi2ELb0ELb0ENS_16CompileConditionILi1000EEEEEvPT_PKS4_S7_S7_flPfS8_Pj,"ax",@progbits
	.align	128
        .global         _ZN13group_norm_v214gn_cuda_kernelI6__halfLi480ELi1ELi16ELi120ELi1024ELb1ELi16ELi960ELi960ELi4ELb1ELi2ELb0ELb0ENS_16CompileConditionILi1000EEEEEvPT_PKS4_S7_S7_flPfS8_Pj
        .type           _ZN13group_norm_v214gn_cuda_kernelI6__halfLi480ELi1ELi16ELi120ELi1024ELb1ELi16ELi960ELi960ELi4ELb1ELi2ELb0ELb0ENS_16CompileConditionILi1000EEEEEvPT_PKS4_S7_S7_flPfS8_Pj,@function
        .size           _ZN13group_norm_v214gn_cuda_kernelI6__halfLi480ELi1ELi16ELi120ELi1024ELb1ELi16ELi960ELi960ELi4ELb1ELi2ELb0ELb0ENS_16CompileConditionILi1000EEEEEvPT_PKS4_S7_S7_flPfS8_Pj,(.L_x_1123 - _ZN13group_norm_v214gn_cuda_kernelI6__halfLi480ELi1ELi16ELi120ELi1024ELb1ELi16ELi960ELi960ELi4ELb1ELi2ELb0ELb0ENS_16CompileConditionILi1000EEEEEvPT_PKS4_S7_S7_flPfS8_Pj)
        .other          _ZN13group_norm_v214gn_cuda_kernelI6__halfLi480ELi1ELi16ELi120ELi1024ELb1ELi16ELi960ELi960ELi4ELb1ELi2ELb0ELb0ENS_16CompileConditionILi1000EEEEEvPT_PKS4_S7_S7_flPfS8_Pj,@"STO_CUDA_ENTRY STV_DEFAULT"
_ZN13group_norm_v214gn_cuda_kernelI6__halfLi480ELi1ELi16ELi120ELi1024ELb1ELi16ELi960ELi960ELi4ELb1ELi2ELb0ELb0ENS_16CompileConditionILi1000EEEEEvPT_PKS4_S7_S7_flPfS8_Pj:
.text._ZN13group_norm_v214gn_cuda_kernelI6__halfLi480ELi1ELi16ELi120ELi1024ELb1ELi16ELi960ELi960ELi4ELb1ELi2ELb0ELb0ENS_16CompileConditionILi1000EEEEEvPT_PKS4_S7_S7_flPfS8_Pj:
        /* <DEDUP_REMOVED lines=31> */
[----:B------:R-:W-:Y:S01]  /*01f0*/  SHF.L.U32 R0, R6, 0x3, RZ ;  /* 0x0000000306007819 */ /* 0x000fe200000006ff */
[----:B----4-:R-:W-:Y:S01]  /*0200*/  ULEA UR6, UR5, UR4, 0x18 ;  /* 0x0000000405067291 */ /* 0x010fe2000f8ec0ff */
[C---:B------:R-:W-:Y:S01]  /*0210*/  SHF.L.U32 R9, R7.reuse, 0x3, RZ ;  /* 0x0000000307097819 */ /* 0x040fe200000006ff */
[----:B------:R-:W-:Y:S01]  /*0220*/  UIADD3 UR4, UPT, UPT, UR4, 0x1680, URZ ;  /* 0x0000168004047890 */ /* 0x000fe2000fffe0ff */
[----:B------:R-:W-:Y:S01]  /*0230*/  LOP3.LUT R0, R0, 0x8, RZ, 0xc0, !PT ;  /* 0x0000000800007812 */ /* 0x000fe200078ec0ff */
[----:B------:R-:W-:Y:S01]  /*0240*/  IMAD.WIDE.U32 R108, R6, 0x4, R108 ;  /* 0x00000004066c7825 */ /* 0x000fe200078e006c */
[----:B------:R-:W-:Y:S01]  /*0250*/  LOP3.LUT P0, RZ, R4, 0x3f, RZ, 0xc0, !PT ;  /* 0x0000003f04ff7812 */ /* 0x000fe2000780c0ff */
[----:B------:R-:W-:Y:S01]  /*0260*/  ULEA UR4, UR5, UR4, 0x18 ;  /* 0x0000000405047291 */ /* 0x000fe2000f8ec0ff */
[----:B------:R-:W-:-:S02]  /*0270*/  LEA.HI R3, R7, R0, RZ, 0x1f ;  /* 0x0000000007037211 */ /* 0x000fc400078ff8ff */
[----:B------:R-:W-:Y:S02]  /*0280*/  MOV R78, UR6 ;  /* 0x00000006004e7c02 */ /* 0x000fe40008000f00 */
[----:B------:R-:W0:Y:S01]  /*0290*/  LDCU UR6, c[0x0][0x374] ;  /* 0x00006e80ff0677ac */ /* 0x000e220008000800 */
[----:B------:R-:W-:Y:S02]  /*02a0*/  IMAD R5, R3, 0x78, -R2 ;  /* 0x0000007803057824 */ /* 0x000fe400078e0a02 */
[----:B------:R-:W1:Y:S03]  /*02b0*/  LDC.64 R2, c[0x0][0x3b0] ;  /* 0x0000ec00ff027b82 */ /* 0x000e660000000a00 */
[C---:B------:R-:W-:Y:S02]  /*02c0*/  IADD3 R36, PT, PT, R5.reuse, 0x3c, RZ ;  /* 0x0000003c05247810 */ /* 0x040fe40007ffe0ff */
[----:B------:R-:W-:-:S02]  /*02d0*/  IADD3 R38, PT, PT, R5, 0x40, RZ ;  /* 0x0000004005267810 */ /* 0x000fc40007ffe0ff */
[C---:B------:R-:W-:Y:S02]  /*02e0*/  LOP3.LUT R11, R5.reuse, 0x4, RZ, 0xfc, !PT ;  /* 0x00000004050b7812 */ /* 0x040fe400078efcff */
[C---:B------:R-:W-:Y:S02]  /*02f0*/  IADD3 R12, PT, PT, R5.reuse, 0x8, RZ ;  /* 0x00000008050c7810 */ /* 0x040fe40007ffe0ff */
[C---:B------:R-:W-:Y:S02]  /*0300*/  IADD3 R14, PT, PT, R5.reuse, 0x10, RZ ;  /* 0x00000010050e7810 */ /* 0x040fe40007ffe0ff */
[C---:B------:R-:W-:Y:S02]  /*0310*/  IADD3 R22, PT, PT, R5.reuse, 0x20, RZ ;  /* 0x0000002005167810 */ /* 0x040fe40007ffe0ff */
[C---:B------:R-:W-:Y:S02]  /*0320*/  IADD3 R24, PT, PT, R5.reuse, 0x24, RZ ;  /* 0x0000002405187810 */ /* 0x040fe40007ffe0ff */
[----:B------:R-:W-:-:S02]  /*0330*/  IADD3 R40, PT, PT, R5, 0x44, RZ ;  /* 0x0000004405287810 */ /* 0x000fc40007ffe0ff */
[C---:B------:R-:W-:Y:S02]  /*0340*/  IADD3 R46, PT, PT, R5.reuse, 0x50, RZ ;  /* 0x00000050052e7810 */ /* 0x040fe40007ffe0ff */
[----:B------:R-:W-:Y:S02]  /*0350*/  SHF.R.U32.HI R37, RZ, 0x2, R36 ;  /* 0x00000002ff257819 */ /* 0x000fe40000011624 */
[----:B------:R-:W-:Y:S02]  /*0360*/  SHF.R.U32.HI R39, RZ, 0x2, R38 ;  /* 0x00000002ff277819 */ /* 0x000fe40000011626 */
        /* <DEDUP_REMOVED lines=23> */
[----:B------:R-:W-:Y:S02]  /*04e0*/  SHF.R.U32.HI R5, RZ, 0x2, R12 ;  /* 0x00000002ff057819 */ /* 0x000fe4000001160c */
[----:B-1----:R-:W-:Y:S01]  /*04f0*/  ISETP.EQ.U32.AND P1, PT, R2, RZ, PT ;  /* 0x000000ff0200720c */ /* 0x002fe20003f22070 */
[----:B------:R-:W-:Y:S01]  /*0500*/  IMAD R12, R11, 0x18, R78 ;  /* 0x000000180b0c7824 */ /* 0x000fe200078e024e */
[----:B------:R-:W-:Y:S01]  /*0510*/  SHF.R.U32.HI R15, RZ, 0x2, R14 ;  /* 0x00000002ff0f7819 */ /* 0x000fe2000001160e */
[----:B------:R-:W-:Y:S01]  /*0520*/  IMAD R14, R5, 0x18, R78 ;  /* 0x00000018050e7824 */ /* 0x000fe200078e024e */
[----:B------:R-:W-:Y:S02]  /*0530*/  SHF.L.U32 R2, R4, 0x4, RZ ;  /* 0x0000000404027819 */ /* 0x000fe400000006ff */
[----:B------:R-:W-:-:S02]  /*0540*/  SHF.R.U32.HI R23, RZ, 0x2, R22 ;  /* 0x00000002ff177819 */ /* 0x000fc40000011616 */
[----:B------:R-:W-:Y:S02]  /*0550*/  SHF.R.U32.HI R25, RZ, 0x2, R24 ;  /* 0x00000002ff197819 */ /* 0x000fe40000011618 */
[----:B------:R-:W-:Y:S01]  /*0560*/  SHF.R.U32.HI R43, RZ, 0x2, R40 ;  /* 0x00000002ff2b7819 */ /* 0x000fe20000011628 */
[----:B------:R-:W-:Y:S01]  /*0570*/  IMAD R40, R37, 0x18, R78 ;  /* 0x0000001825287824 */ /* 0x000fe200078e024e */
[----:B------:R-:W-:Y:S01]  /*0580*/  SHF.R.U32.HI R47, RZ, 0x2, R46 ;  /* 0x00000002ff2f7819 */ /* 0x000fe2000001162e */
[----:B------:R-:W-:Y:S01]  /*0590*/  IMAD R46, R39, 0x18, R78 ;  /* 0x00000018272e7824 */ /* 0x000fe200078e024e */
[----:B------:R-:W-:Y:S02]  /*05a0*/  LOP3.LUT R39, R9, 0x8, RZ, 0xc0, !PT ;  /* 0x0000000809277812 */ /* 0x000fe400078ec0ff */
[----:B------:R-:W-:Y:S01]  /*05b0*/  SHF.R.U32.HI R19, RZ, 0x2, R18 ;  /* 0x00000002ff137819 */ /* 0x000fe20000011612 */
[----:B------:R-:W-:Y:S01]  /*05c0*/  IMAD R18, R15, 0x18, R78 ;  /* 0x000000180f127824 */ /* 0x000fe200078e024e */
[----:B------:R-:W-:-:S02]  /*05d0*/  LOP3.LUT R2, R2, 0x3f0, RZ, 0xc0, !PT ;  /* 0x000003f002027812 */ /* 0x000fc400078ec0ff */
[----:B------:R-:W-:Y:S01]  /*05e0*/  SHF.R.U32.HI R27, RZ, 0x2, R26 ;  /* 0x00000002ff1b7819 */ /* 0x000fe2000001161a */
[----:B------:R-:W-:Y:S01]  /*05f0*/  IMAD R26, R23, 0x18, R78 ;  /* 0x00000018171a7824 */ /* 0x000fe200078e024e */
[----:B------:R-:W-:Y:S01]  /*0600*/  SHF.R.U32.HI R29, RZ, 0x2, R28 ;  /* 0x00000002ff1d7819 */ /* 0x000fe2000001161c */
[--C-:B------:R-:W-:Y:S01]  /*0610*/  IMAD R28, R25, 0x18, R78.reuse ;  /* 0x00000018191c7824 */ /* 0x100fe200078e024e */
[----:B------:R-:W-:Y:S01]  /*0620*/  IADD3 R25, PT, PT, R39, R40, RZ ;  /* 0x0000002827197210 */ /* 0x000fe20007ffe0ff */
[----:B------:R-:W-:Y:S01]  /*0630*/  IMAD R22, R19, 0x18, R78 ;  /* 0x0000001813167824 */ /* 0x000fe200078e024e */
[----:B------:R-:W-:Y:S02]  /*0640*/  SHF.R.U32.HI R13, RZ, 0x2, R13 ;  /* 0x00000002ff0d7819 */ /* 0x000fe4000001160d */
[----:B------:R-:W-:Y:S02]  /*0650*/  IADD3 R11, PT, PT, R39, R12, RZ ;  /* 0x0000000c270b7210 */ /* 0x000fe40007ffe0ff */
[----:B------:R-:W-:-:S02]  /*0660*/  IADD3 R40, PT, PT, R41, R2, RZ ;  /* 0x0000000229287210 */ /* 0x000fc40007ffe0ff */
[----:B------:R-:W-:Y:S01]  /*0670*/  SHF.R.U32.HI R17, RZ, 0x2, R16 ;  /* 0x00000002ff117819 */ /* 0x000fe20000011610 */
[----:B------:R-:W-:Y:S01]  /*0680*/  IMAD R16, R13, 0x18, R78 ;  /* 0x000000180d107824 */ /* 0x000fe200078e024e */
[----:B------:R-:W-:Y:S02]  /*0690*/  SHF.R.U32.HI R21, RZ, 0x2, R20 ;  /* 0x00000002ff157819 */ /* 0x000fe40000011614 */
[----:B------:R-:W-:Y:S01]  /*06a0*/  SHF.R.U32.HI R44, RZ, 0x2, R44 ;  /* 0x00000002ff2c7819 */ /* 0x000fe2000001162c */
[--C-:B------:R-:W-:Y:S01]  /*06b0*/  IMAD R20, R17, 0x18, R78.reuse ;  /* 0x0000001811147824 */ /* 0x100fe200078e024e */
[----:B------:R-:W-:Y:S01]  /*06c0*/  IADD3 R12, PT, PT, R39, R14, RZ ;  /* 0x0000000e270c7210 */ /* 0x000fe20007ffe0ff */
[----:B------:R-:W-:Y:S01]  /*06d0*/  IMAD R24, R21, 0x18, R78 ;  /* 0x0000001815187824 */ /* 0x000fe200078e024e */
[----:B------:R-:W-:Y:S02]  /*06e0*/  LOP3.LUT R2, R8, 0xffff, RZ, 0xc0, !PT ;  /* 0x0000ffff08027812 */ /* 0x000fe400078ec0ff */
[----:B------:R-:W-:Y:S01]  /*06f0*/  SHF.R.U32.HI R31, RZ, 0x2, R30 ;  /* 0x00000002ff1f7819 */ /* 0x000fe2000001161e */
[----:B------:R-:W-:Y:S01]  /*0700*/  IMAD R30, R27, 0x18, R78 ;  /* 0x000000181b1e7824 */ /* 0x000fe200078e024e */
[----:B------:R-:W-:Y:S01]  /*0710*/  SHF.R.U32.HI R33, RZ, 0x2, R32 ;  /* 0x00000002ff217819 */ /* 0x000fe20000011620 */
[----:B------:R-:W-:Y:S01]  /*0720*/  IMAD R77, R2, 0x889, RZ ;  /* 0x00000889024d7824 */ /* 0x000fe200078e02ff */
[----:B------:R-:W-:Y:S01]  /*0730*/  SHF.R.U32.HI R35, RZ, 0x2, R34 ;  /* 0x00000002ff237819 */ /* 0x000fe20000011622 */
[--C-:B------:R-:W-:Y:S01]  /*0740*/  IMAD R32, R29, 0x18, R78.reuse ;  /* 0x000000181d207824 */ /* 0x100fe200078e024e */
[----:B------:R-:W-:Y:S01]  /*0750*/  IADD3 R14, PT, PT, R39, R18, RZ ;  /* 0x00000012270e7210 */ /* 0x000fe20007ffe0ff */
        /* <DEDUP_REMOVED lines=20> */
[----:B------:R-:W-:Y:S01]  /*08a0*/  IMAD R64, R57, 0x18, R78 ;  /* 0x0000001839407824 */ /* 0x000fe200078e024e */
[----:B------:R-:W-:Y:S01]  /*08b0*/  SHF.R.U32.HI R69, RZ, 0x2, R68 ;  /* 0x00000002ff457819 */ /* 0x000fe20000011644 */
[--C-:B------:R-:W-:Y:S01]  /*08c0*/  IMAD R66, R59, 0x18, R78.reuse ;  /* 0x000000183b427824 */ /* 0x100fe200078e024e */
[----:B------:R-:W-:Y:S01]  /*08d0*/  IADD3 R26, PT, PT, R39, R46, RZ ;  /* 0x0000002e271a7210 */ /* 0x000fe20007ffe0ff */
[----:B------:R-:W-:Y:S01]  /*08e0*/  HFMA2 R46, -RZ, RZ, 0, 5.9604644775390625e-08 ;  /* 0x00000001ff2e7431 */ /* 0x000fe200000001ff */
[----:B------:R-:W-:Y:S01]  /*08f0*/  ISETP.EQ.OR.EX P0, PT, R3, RZ, P0, P1 ;  /* 0x000000ff0300720c */ /* 0x000fe20000702710 */
[--C-:B------:R-:W-:Y:S01]  /*0900*/  IMAD R68, R61, 0x18, R78.reuse ;  /* 0x000000183d447824 */ /* 0x100fe200078e024e */
[C---:B------:R-:W-:Y:S01]  /*0910*/  ISETP.NE.AND P1, PT, R4.reuse, RZ, PT ;  /* 0x000000ff0400720c */ /* 0x040fe20003f25270 */
[--C-:B------:R-:W-:Y:S01]  /*0920*/  IMAD R70, R63, 0x18, R78.reuse ;  /* 0x000000183f467824 */ /* 0x100fe200078e024e */
[----:B------:R-:W-:Y:S01]  /*0930*/  SHF.L.U32 R4, R4, 0x1, RZ ;  /* 0x0000000104047819 */ /* 0x000fe200000006ff */
[--C-:B------:R-:W-:Y:S01]  /*0940*/  IMAD R72, R65, 0x18, R78.reuse ;  /* 0x0000001841487824 */ /* 0x100fe200078e024e */
[----:B------:R-:W-:Y:S01]  /*0950*/  IADD3 R13, PT, PT, R39, R16, RZ ;  /* 0x00000010270d7210 */ /* 0x000fe20007ffe0ff */
[--C-:B------:R-:W-:Y:S01]  /*0960*/  IMAD R74, R67, 0x18, R78.reuse ;  /* 0x00000018434a7824 */ /* 0x100fe200078e024e */
[----:B------:R-:W-:Y:S01]  /*0970*/  IADD3 R15, PT, PT, R39, R20, RZ ;  /* 0x00000014270f7210 */ /* 0x000fe20007ffe0ff */
[----:B------:R-:W-:Y:S01]  /*0980*/  IMAD R76, R69, 0x18, R78 ;  /* 0x00000018454c7824 */ /* 0x000fe200078e024e */
[----:B------:R-:W-:-:S02]  /*0990*/  IADD3 R16, PT, PT, R39, R22, RZ ;  /* 0x0000001627107210 */ /* 0x000fc40007ffe0ff */
[----:B------:R-:W-:Y:S02]  /*09a0*/  IADD3 R17, PT, PT, R39, R24, RZ ;  /* 0x0000001827117210 */ /* 0x000fe40007ffe0ff */
[----:B------:R-:W-:Y:S02]  /*09b0*/  SHF.L.U32 R47, R7, 0x1, RZ ;  /* 0x00000001072f7819 */ /* 0x000fe400000006ff */
[----:B------:R-:W-:Y:S02]  /*09c0*/  LOP3.LUT R4, R4, 0x7e, RZ, 0xc0, !PT ;  /* 0x0000007e04047812 */ /* 0x000fe400078ec0ff */
[----:B------:R-:W-:Y:S02]  /*09d0*/  LEA.HI R77, R77, -R0, RZ, 0xe ;  /* 0x800000004d4d7211 */ /* 0x000fe400078f70ff */
[----:B------:R-:W-:Y:S02]  /*09e0*/  IADD3 R49, PT, PT, R0, R7, RZ ;  /* 0x0000000700317210 */ /* 0x000fe40007ffe0ff */
[----:B------:R-:W-:-:S02]  /*09f0*/  IADD3 R19, PT, PT, R39, R28, RZ ;  /* 0x0000001c27137210 */ /* 0x000fc40007ffe0ff */
[C---:B------:R-:W-:Y:S02]  /*0a00*/  IADD3 R20, PT, PT, R39.reuse, R30, RZ ;  /* 0x0000001e27147210 */ /* 0x040fe40007ffe0ff */
[C---:B------:R-:W-:Y:S02]  /*0a10*/  IADD3 R21, PT, PT, R39.reuse, R32, RZ ;  /* 0x0000002027157210 */ /* 0x040fe40007ffe0ff */
[C---:B------:R-:W-:Y:S02]  /*0a20*/  IADD3 R22, PT, PT, R39.reuse, R34, RZ ;  /* 0x0000002227167210 */ /* 0x040fe40007ffe0ff */
[C---:B------:R-:W-:Y:S02]  /*0a30*/  IADD3 R23, PT, PT, R39.reuse, R36, RZ ;  /* 0x0000002427177210 */ /* 0x040fe40007ffe0ff */
[----:B------:R-:W-:Y:S02]  /*0a40*/  IADD3 R24, PT, PT, R39, R38, RZ ;  /* 0x0000002627187210 */ /* 0x000fe40007ffe0ff */
[----:B------:R-:W-:Y:S01]  /*0a50*/  LEA R41, R41, R44, 0x3 ;  /* 0x0000002c29297211 */ /* 0x000fe200078e18ff */
[----:B------:R-:W-:Y:S01]  /*0a60*/  HFMA2 R44, -RZ, RZ, 0, 0 ;  /* 0x00000000ff2c7431 */ /* 0x000fe200000001ff */
        /* <DEDUP_REMOVED lines=15> */
[C---:B------:R-:W-:Y:S02]  /*0b60*/  LOP3.LUT R45, R7.reuse, 0x1f, RZ, 0xc0, !PT ;  /* 0x0000001f072d7812 */ /* 0x040fe400078ec0ff */
[----:B------:R-:W-:Y:S02]  /*0b70*/  ISETP.GT.U32.OR P0, PT, R7, 0x7, P0 ;  /* 0x000000070700780c */ /* 0x000fe40000704470 */
[----:B------:R-:W-:Y:S02]  /*0b80*/  SEL R46, R46, 0x7fffffc1, P1 ;  /* 0x7fffffc12e2e7807 */ /* 0x000fe40000800000 */
[----:B------:R-:W-:-:S02]  /*0b90*/  LOP3.LUT R47, R47, 0x1c0, RZ, 0xc0, !PT ;  /* 0x000001c02f2f7812 */ /* 0x000fc400078ec0ff */
[----:B------:R-:W-:Y:S02]  /*0ba0*/  LEA R48, R7, R4, 0x6 ;  /* 0x0000000407307211 */ /* 0x000fe400078e30ff */
[----:B------:R-:W-:Y:S02]  /*0bb0*/  SHF.L.U32 R49, R49, 0x1, RZ ;  /* 0x0000000131317819 */ /* 0x000fe400000006ff */
[----:B------:R-:W-:Y:S02]  /*0bc0*/  LEA.HI R76, R7, UR4, RZ, 0x1e ;  /* 0x00000004074c7c11 */ /* 0x000fe4000f8ff0ff */
[----:B0-----:R-:W-:-:S07]  /*0bd0*/  LEA R77, R77, UR4, 0x3 ;  /* 0x000000044d4d7c11 */ /* 0x001fce000f8e18ff */
.L_x_1030:
[----:B------:R-:W0:Y:S01]  /*0be0*/  LDCU.64 UR10, c[0x0][0x388] ;  /* 0x00007100ff0a77ac */ /* 0x000e220008000a00 */
[----:B--2---:R-:W-:Y:S01]  /*0bf0*/  MOV R2, R8 ;  /* 0x0000000800027202 */ /* 0x004fe20000000f00 */
        /* <DEDUP_REMOVED lines=18> */
[C---:B------:R-:W-:Y:S01]  /*0d20*/  LOP3.LUT P1, RZ, R7.reuse, 0x3f1, RZ, 0xc0, !PT ;  /* 0x000003f107ff7812 */ /* 0x040fe2000782c0ff */
[----:B------:R-:W-:Y:S01]  /*0d30*/  BSSY.RECONVERGENT B0, `(.L_x_1024) ;  /* 0x00000c1000007945 */ /* 0x000fe20003800200 */
[----:B------:R-:W-:-:S11]  /*0d40*/  ISETP.GT.U32.AND P2, PT, R7, 0xf, PT ;  /* 0x0000000f0700780c */ /* 0x000fd60003f44070 */
[----:B------:R-:W1:Y:S01]  /*0d50*/  @!P1 LDC.64 R110, c[0x0][0x3b8] ;  /* 0x0000ee00ff6e9b82 */ /* 0x000e620000000a00 */
        /* <DEDUP_REMOVED lines=12> */
[----:B0-----:R-:W-:Y:S01]  /*0e20*/  FADD.FTZ R69, R70, R3 ;  /* 0x0000000346457221 */ /* 0x001fe20000010000 */
        /* <DEDUP_REMOVED lines=95> */
[----:B------:R-:W4:Y:S04]  /*1420*/  LDS.64 R56, [R18] ;  /* 0x0000000012387984 */ /* 0x000f280000000a00 */
[----:B------:R-:W4:Y:S01]  /*1430*/  LDS.64 R74, [R19] ;  /* 0x00000000134a7984 */ /* 0x000f220000000a00 */
[----:B-1----:R-:W-:-:S03]  /*1440*/  FADD.FTZ R107, RZ, R72 ;  /* 0x00000048ff6b7221 */ /* 0x002fc60000010000 */
[----:B0-----:R-:W0:Y:S01]  /*1450*/  LDS.64 R50, [R20] ;  /* 0x0000000014327984 */ /* 0x001e220000000a00 */
[----:B------:R-:W-:Y:S01]  /*1460*/  FADD.FTZ R112, RZ, R73 ;  /* 0x00000049ff707221 */ /* 0x000fe20000010000 */
[----:B--2---:R-:W-:Y:S02]  /*1470*/  FADD.FTZ R107, R107, R70 ;  /* 0x000000466b6b7221 */ /* 0x004fe40000010000 */
[----:B------:R-:W1:Y:S01]  /*1480*/  LDS.64 R72, [R21] ;  /* 0x0000000015487984 */ /* 0x000e620000000a00 */
[----:B------:R-:W-:Y:S01]  /*1490*/  FADD.FTZ R112, R112, R71 ;  /* 0x0000004770707221 */ /* 0x000fe20000010000 */
[----:B---3--:R-:W-:Y:S02]  /*14a0*/  FADD.FTZ R107, R107, R68 ;  /* 0x000000446b6b7221 */ /* 0x008fe40000010000 */
[----:B------:R-:W2:Y:S01]  /*14b0*/  LDS.64 R70, [R22] ;  /* 0x0000000016467984 */ /* 0x000ea20000000a00 */
[----:B------:R-:W-:Y:S01]  /*14c0*/  FADD.FTZ R112, R112, R69 ;  /* 0x0000004570707221 */ /* 0x000fe20000010000 */
[----:B----4-:R-:W-:-:S02]  /*14d0*/  FADD.FTZ R107, R107, R66 ;  /* 0x000000426b6b7221 */ /* 0x010fc40000010000 */
[----:B------:R-:W3:Y:S01]  /*14e0*/  LDS.64 R68, [R23] ;  /* 0x0000000017447984 */ /* 0x000ee20000000a00 */
        /* <DEDUP_REMOVED lines=19> */
[----:B0-----:R-:W-:Y:S02]  /*1620*/  FADD.FTZ R107, R107, R50 ;  /* 0x000000326b6b7221 */ /* 0x001fe40000010000 */
[----:B------:R-:W0:Y:S01]  /*1630*/  LDS.64 R74, [R30] ;  /* 0x000000001e4a7984 */ /* 0x000e220000000a00 */
[----:B------:R-:W-:Y:S01]  /*1640*/  FADD.FTZ R112, R112, R51 ;  /* 0x0000003370707221 */ /* 0x000fe20000010000 */
[----:B-1----:R-:W-:Y:S02]  /*1650*/  FADD.FTZ R107, R107, R72 ;  /* 0x000000486b6b7221 */ /* 0x002fe40000010000 */
[----:B------:R-:W1:Y:S01]  /*1660*/  LDS.64 R50, [R31] ;  /* 0x000000001f327984 */ /* 0x000e620000000a00 */
[----:B------:R-:W-:Y:S01]  /*1670*/  FADD.FTZ R112, R112, R73 ;  /* 0x0000004970707221 */ /* 0x000fe20000010000 */
[----:B--2---:R-:W-:-:S02]  /*1680*/  FADD.FTZ R107, R107, R70 ;  /* 0x000000466b6b7221 */ /* 0x004fc40000010000 */
[----:B------:R-:W2:Y:S01]  /*1690*/  LDS.64 R72, [R32] ;  /* 0x0000000020487984 */ /* 0x000ea20000000a00 */
[----:B------:R-:W-:Y:S01]  /*16a0*/  FADD.FTZ R112, R112, R71 ;  /* 0x0000004770707221 */ /* 0x000fe20000010000 */
[----:B---3--:R-:W-:Y:S02]  /*16b0*/  FADD.FTZ R107, R107, R68 ;  /* 0x000000446b6b7221 */ /* 0x008fe40000010000 */
[----:B------:R-:W3:Y:S01]  /*16c0*/  LDS.64 R70, [R33] ;  /* 0x0000000021467984 */ /* 0x000ee20000000a00 */
[----:B------:R-:W-:Y:S01]  /*16d0*/  FADD.FTZ R112, R112, R69 ;  /* 0x0000004570707221 */ /* 0x000fe20000010000 */
[----:B----4-:R-:W-:Y:S02]  /*16e0*/  FADD.FTZ R107, R107, R66 ;  /* 0x000000426b6b7221 */ /* 0x010fe40000010000 */
        /* <DEDUP_REMOVED lines=36> */
[----:B------:R-:W-:-:S07]  /*1930*/  FADD.FTZ R59, R112, R59 ;  /* 0x0000003b703b7221 */ /* 0x000fce0000010000 */
.L_x_1025:
[----:B------:R-:W-:Y:S05]  /*1940*/  BSYNC.RECONVERGENT B0 ;  /* 0x0000000000007941 */ /* 0x000fea0003800200 */
.L_x_1024:
        /* <DEDUP_REMOVED lines=15> */
.L_x_1027:
[----:B------:R-:W2:Y:S04]  /*1a40*/  LD.E.STRONG.GPU R51, desc[UR8][R108.64] ;  /* 0x000000086c337980 */ /* 0x000ea8000c10f900 */
[----:B--2---:R-:W-:Y:S01]  /*1a50*/  CCTL.IVALL ;  /* 0x00000000ff00798f */ /* 0x004fe20002000000 */
[----:B------:R-:W-:Y:S05]  /*1a60*/  YIELD ;  /* 0x0000000000007946 */ /* 0x000fea0003800000 */
[----:B-----5:R-:W-:-:S04]  /*1a70*/  LOP3.LUT R51, R51, R50, RZ, 0x3c, !PT ;  /* 0x0000003233337212 */ /* 0x020fc800078e3cff */
[----:B------:R-:W-:-:S13]  /*1a80*/  ISETP.GT.AND P1, PT, R51, -0x1, PT ;  /* 0xffffffff3300780c */ /* 0x000fda0003f24270 */
[----:B------:R-:W-:Y:S05]  /*1a90*/  @P1 BRA `(.L_x_1027) ;  /* 0xfffffffc00e81947 */ /* 0x000fea000383ffff */
.L_x_1026:
[----:B------:R-:W-:Y:S01]  /*1aa0*/  ISETP.GT.U32.AND P1, PT, R7, 0xff, PT ;  /* 0x000000ff0700780c */ /* 0x000fe20003f24070 */
[----:B------:R-:W-:Y:S05]  /*1ab0*/  WARPSYNC.ALL ;  /* 0x0000000000007948 */ /* 0x000fea0003800000 */
[----:B------:R-:W-:Y:S01]  /*1ac0*/  BAR.SYNC.DEFER_BLOCKING 0x0 ;  /* 0x0000000000007b1d */ /* 0x000fe20000010000 */
[----:B------:R-:W-:Y:S02]  /*1ad0*/  IADD3 R59, P2, PT, R42, 0x1, RZ ;  /* 0x000000012a3b7810 */ /* 0x000fe40007f5e0ff */
[----:B------:R-:W-:Y:S02]  /*1ae0*/  CS2R R60, SRZ ;  /* 0x00000000003c7805 */ /* 0x000fe4000001ff00 */
[----:B------:R-:W-:Y:S01]  /*1af0*/  IADD3.X R58, PT, PT, RZ, R43, RZ, P2, !PT ;  /* 0x0000002bff3a7210 */ /* 0x000fe200017fe4ff */
[----:B------:R-:W-:Y:S04]  /*1b00*/  BSSY.RECONVERGENT B0, `(.L_x_1028) ;  /* 0x0000010000007945 */ /* 0x000fe80003800200 */
[----:B------:R-:W-:Y:S05]  /*1b10*/  @P1 BRA `(.L_x_1029) ;  /* 0x0000000000381947 */ /* 0x000fea0003800000 */
        /* <DEDUP_REMOVED lines=14> */
.L_x_1029:
[----:B------:R-:W-:Y:S05]  /*1c00*/  BSYNC.RECONVERGENT B0 ;  /* 0x0000000000007941 */ /* 0x000fea0003800200 */
.L_x_1028:
[----:B0-----:R-:W0:Y:S01]  /*1c10*/  SHFL.BFLY PT, R50, R61, 0x10, 0x1f ;  /* 0x0e001f003d327f89 */ /* 0x001e2200000e0000 */
[----:B------:R-:W-:Y:S01]  /*1c20*/  LOP3.LUT P1, RZ, R7, 0x31f, RZ, 0xc0, !PT ;  /* 0x0000031f07ff7812 */ /* 0x000fe2000782c0ff */
[----:B------:R-:W1:Y:S01]  /*1c30*/  LDCU UR5, c[0x0][0x3a0] ;  /* 0x00007400ff0577ac */ /* 0x000e620008000800 */
[----:B-----5:R-:W-:Y:S01]  /*1c40*/  HADD2.F32 R66, -RZ, R55.H0_H0 ;  /* 0x20000037ff427230 */ /* 0x020fe20000004100 */
[----:B------:R-:W2:Y:S01]  /*1c50*/  SHFL.BFLY PT, R51, R60, 0x10, 0x1f ;  /* 0x0e001f003c337f89 */ /* 0x000ea200000e0000 */
[----:B------:R-:W-:Y:S01]  /*1c60*/  HADD2.F32 R70, -RZ, R53.H1_H1 ;  /* 0x30000035ff467230 */ /* 0x000fe20000004100 */
[----:B------:R-:W3:Y:S01]  /*1c70*/  LDCU.64 UR10, c[0x0][0x380] ;  /* 0x00007000ff0a77ac */ /* 0x000ee20008000a00 */
[----:B------:R-:W-:Y:S01]  /*1c80*/  HADD2.F32 R65, -RZ, R55.H1_H1 ;  /* 0x30000037ff417230 */ /* 0x000fe20000004100 */
        /* <DEDUP_REMOVED lines=10> */
[----:B------:R-:W-:Y:S02]  /*1d30*/  HADD2.F32 R57, -RZ, R52.H0_H0 ;  /* 0x20000034ff397230 */ /* 0x000fe40000004100 */
[----:B--2---:R-:W-:Y:S02]  /*1d40*/  FADD.FTZ R63, R56, R63 ;  /* 0x0000003f383f7221 */ /* 0x004fe40000010000 */
[----:B------:R-:W0:Y:S04]  /*1d50*/  SHFL.BFLY PT, R61, R62, 0x2, 0x1f ;  /* 0x0c401f003e3d7f89 */ /* 0x000e2800000e0000 */
[----:B------:R-:W2:Y:S01]  /*1d60*/  SHFL.BFLY PT, R60, R63, 0x2, 0x1f ;  /* 0x0c401f003f3c7f89 */ /* 0x000ea200000e0000 */
[----:B0-----:R-:W-:Y:S01]  /*1d70*/  FADD.FTZ R61, R62, R61 ;  /* 0x0000003d3e3d7221 */ /* 0x001fe20000010000 */
[----:B--2---:R-:W-:-:S04]  /*1d80*/  FADD.FTZ R60, R63, R60 ;  /* 0x0000003c3f3c7221 */ /* 0x004fc80000010000 */
[----:B------:R-:W0:Y:S01]  /*1d90*/  SHFL.BFLY PT, R50, R61, 0x1, 0x1f ;  /* 0x0c201f003d327f89 */ /* 0x000e2200000e0000 */
[----:B------:R-:W-:-:S03]  /*1da0*/  HADD2.F32 R63, -RZ, R53.H0_H0 ;  /* 0x20000035ff3f7230 */ /* 0x000fc60000004100 */
[----:B------:R-:W2:Y:S01]  /*1db0*/  SHFL.BFLY PT, R51, R60, 0x1, 0x1f ;  /* 0x0c201f003c337f89 */ /* 0x000ea200000e0000 */
[----:B0-----:R-:W-:-:S04]  /*1dc0*/  FADD.FTZ R50, R61, R50 ;  /* 0x000000323d327221 */ /* 0x001fc80000010000 */
[----:B------:R-:W-:Y:S01]  /*1dd0*/  @!P1 FMUL.FTZ R50, R50, 8.1380212577641941607e-06 ;  /* 0x3708888932329820 */ /* 0x000fe20000410000 */
[----:B--2---:R-:W-:Y:S01]  /*1de0*/  FADD.FTZ R56, R60, R51 ;  /* 0x000000333c387221 */ /* 0x004fe20000010000 */
[----:B------:R-:W-:Y:S02]  /*1df0*/  HADD2.F32 R60, -RZ, R52.H1_H1 ;  /* 0x30000034ff3c7230 */ /* 0x000fe40000004100 */
[----:B------:R-:W-:-:S04]  /*1e00*/  @!P1 FMUL.FTZ R51, R50, R50 ;  /* 0x0000003232339220 */ /* 0x000fc80000410000 */
        /* <DEDUP_REMOVED lines=10> */
[--C-:B------:R-:W-:Y:S01]  /*1eb0*/  FADD.FTZ R61, R0, -R50.reuse ;  /* 0x80000032003d7221 */ /* 0x100fe20000010000 */
[--C-:B------:R-:W-:Y:S02]  /*1ec0*/  HADD2.F32 R0, -RZ, R54.reuse.H0_H0 ;  /* 0x20000036ff007230 */ /* 0x100fe40000004100 */
        /* <DEDUP_REMOVED lines=14> */
[----:B------:R-:W-:Y:S01]  /*1fb0*/  FMUL.FTZ R4, R56, R3 ;  /* 0x0000000338047220 */ /* 0x000fe20000410000 */
[----:B------:R-:W-:Y:S01]  /*1fc0*/  FADD.FTZ R3, R2, -R50 ;  /* 0x8000003202037221 */ /* 0x000fe20000010000 */
[C---:B------:R-:W-:Y:S01]  /*1fd0*/  FMUL.FTZ R75, R56.reuse, R81 ;  /* 0x00000051384b7220 */ /* 0x040fe20000410000 */
[C---:B------:R-:W-:Y:S01]  /*1fe0*/  FMUL.FTZ R5, R56.reuse, R5 ;  /* 0x0000000538057220 */ /* 0x040fe20000410000 */
[C---:B------:R-:W-:Y:S01]  /*1ff0*/  FMUL.FTZ R61, R56.reuse, R61 ;  /* 0x0000003d383d7220 */ /* 0x040fe20000410000 */
[----:B------:R-:W-:Y:S01]  /*2000*/  FMUL.FTZ R3, R56, R3 ;  /* 0x0000000338037220 */ /* 0x000fe20000410000 */
[----:B------:R-:W-:Y:S01]  /*2010*/  FFMA.FTZ R71, R4, R70, R65 ;  /* 0x0000004604477223 */ /* 0x000fe20000010041 */
[----:B------:R-:W-:Y:S01]  /*2020*/  FFMA.FTZ R67, R5, R63, R66 ;  /* 0x0000003f05437223 */ /* 0x000fe20000010042 */
[----:B------:R-:W-:Y:S01]  /*2030*/  FADD.FTZ R5, R85, -R50 ;  /* 0x8000003255057221 */ /* 0x000fe20000010000 */
[----:B------:R-:W-:Y:S01]  /*2040*/  FFMA.FTZ R72, R57, R3, R0 ;  /* 0x0000000339487223 */ /* 0x000fe20000010000 */
[----:B------:R-:W-:Y:S01]  /*2050*/  FADD.FTZ R3, R80, -R50 ;  /* 0x8000003250037221 */ /* 0x000fe20000010000 */
[----:B------:R-:W-:Y:S01]  /*2060*/  FFMA.FTZ R51, R61, R57, R0 ;  /* 0x000000393d337223 */ /* 0x000fe20000010000 */
[----:B------:R-:W-:-:S02]  /*2070*/  HADD2.F32 R61, -RZ, R54.H1_H1 ;  /* 0x30000036ff3d7230 */ /* 0x000fc40000004100 */
        /* <DEDUP_REMOVED lines=8> */
[----:B------:R-:W-:Y:S01]  /*2100*/  FMUL.FTZ R115, R110, -1.4426950216293334961 ;  /* 0xbfb8aa3b6e737820 */ /* 0x000fe20000410000 */
[----:B------:R-:W-:Y:S01]  /*2110*/  FMUL.FTZ R4, R81, -1.4426950216293334961 ;  /* 0xbfb8aa3b51047820 */ /* 0x000fe20000410000 */
[C---:B------:R-:W-:Y:S01]  /*2120*/  FMUL.FTZ R3, R56.reuse, R3 ;  /* 0x0000000338037220 */ /* 0x040fe20000410000 */
[----:B------:R-:W-:Y:S01]  /*2130*/  FMUL.FTZ R111, R83, -1.4426950216293334961 ;  /* 0xbfb8aa3b536f7820 */ /* 0x000fe20000410000 */
[----:B------:R0:W-:Y:S01]  /*2140*/  MUFU.EX2 R87, R115 ;  /* 0x0000007300577308 */ /* 0x0001e20000000800 */
[C---:B------:R-:W-:Y:S01]  /*2150*/  FMUL.FTZ R43, R56.reuse, R119 ;  /* 0x00000077382b7220 */ /* 0x040fe20000410000 */
[----:B------:R-:W-:Y:S01]  /*2160*/  FFMA.FTZ R107, R57, R3, R0 ;  /* 0x00000003396b7223 */ /* 0x000fe20000010000 */
[--C-:B------:R-:W-:Y:S01]  /*2170*/  FADD.FTZ R119, R93, -R50.reuse ;  /* 0x800000325d777221 */ /* 0x100fe20000010000 */
[----:B------:R-:W1:Y:S01]  /*2180*/  @!P0 LDS.64 R2, [R9+UR4] ;  /* 0x0000000409028984 */ /* 0x000e620008000a00 */
[C---:B------:R-:W-:Y:S01]  /*2190*/  FMUL.FTZ R95, R56.reuse, R95 ;  /* 0x0000005f385f7220 */ /* 0x040fe20000410000 */
[----:B------:R-:W-:Y:S01]  /*21a0*/  FMUL.FTZ R113, R107, -1.4426950216293334961 ;  /* 0xbfb8aa3b6b717820 */ /* 0x000fe20000410000 */
[----:B------:R-:W-:Y:S01]  /*21b0*/  FMUL.FTZ R121, R56, R121 ;  /* 0x0000007938797220 */ /* 0x000fe20000410000 */
[----:B------:R2:W-:Y:S01]  /*21c0*/  MUFU.EX2 R82, R4 ;  /* 0x0000000400527308 */ /* 0x0005e20000000800 */
[----:B0-----:R-:W-:Y:S01]  /*21d0*/  FADD.FTZ R115, R88, -R50 ;  /* 0x8000003258737221 */ /* 0x001fe20000010000 */
[----:B------:R-:W-:Y:S01]  /*21e0*/  FFMA.FTZ R64, R64, R60, R61 ;  /* 0x0000003c40407223 */ /* 0x000fe2000001003d */
[----:B------:R-:W-:Y:S01]  /*21f0*/  FFMA.FTZ R98, R70, R95, R65 ;  /* 0x0000005f46627223 */ /* 0x000fe20000010041 */
[--C-:B------:R-:W-:Y:S01]  /*2200*/  FFMA.FTZ R75, R60, R75, R61.reuse ;  /* 0x0000004b3c4b7223 */ /* 0x100fe2000001003d */
[----:B------:R-:W-:Y:S01]  /*2210*/  FMUL.FTZ R115, R56, R115 ;  /* 0x0000007338737220 */ /* 0x000fe20000410000 */
[----:B------:R-:W-:Y:S01]  /*2220*/  FMUL.FTZ R68, R64, -1.4426950216293334961 ;  /* 0xbfb8aa3b40447820 */ /* 0x000fe20000410000 */
[----:B------:R-:W-:Y:S01]  /*2230*/  FMUL.FTZ R69, R67, -1.4426950216293334961 ;  /* 0xbfb8aa3b43457820 */ /* 0x000fe20000410000 */
[----:B------:R0:W-:Y:S01]  /*2240*/  MUFU.EX2 R85, R111 ;  /* 0x0000006f00557308 */ /* 0x0001e20000000800 */
[----:B--2---:R-:W2:Y:S01]  /*2250*/  @!P0 LDC.64 R4, c[0x0][0x3b0] ;  /* 0x0000ec00ff048b82 */ /* 0x004ea20000000a00 */
[----:B------:R-:W-:Y:S01]  /*2260*/  FMUL.FTZ R74, R72, -1.4426950216293334961 ;  /* 0xbfb8aa3b484a7820 */ /* 0x000fe20000410000 */
[----:B------:R-:W-:Y:S01]  /*2270*/  FMUL.FTZ R80, R75, -1.4426950216293334961 ;  /* 0xbfb8aa3b4b507820 */ /* 0x000fe20000410000 */
[----:B------:R-:W-:Y:S01]  /*2280*/  FMUL.FTZ R97, R56, R97 ;  /* 0x0000006138617220 */ /* 0x000fe20000410000 */
[----:B------:R-:W-:Y:S01]  /*2290*/  FMUL.FTZ R62, R51, -1.4426950216293334961 ;  /* 0xbfb8aa3b333e7820 */ /* 0x000fe20000410000 */
[----:B------:R-:W-:Y:S01]  /*22a0*/  FFMA.FTZ R43, R60, R43, R61 ;  /* 0x0000002b3c2b7223 */ /* 0x000fe2000001003d */
[C---:B------:R-:W-:Y:S01]  /*22b0*/  FMUL.FTZ R103, R56.reuse, R103 ;  /* 0x0000006738677220 */ /* 0x040fe20000410000 */
[----:B------:R4:W3:Y:S01]  /*22c0*/  MUFU.EX2 R84, R113 ;  /* 0x0000007100547308 */ /* 0x0008e20000000800 */
[----:B0-----:R-:W-:Y:S01]  /*22d0*/  FFMA.FTZ R111, R63, R112, R66 ;  /* 0x000000703f6f7223 */ /* 0x001fe20000010042 */
[----:B------:R-:W-:Y:S01]  /*22e0*/  FMUL.FTZ R112, R56, R117 ;  /* 0x0000007538707220 */ /* 0x000fe20000410000 */
[----:B------:R-:W-:Y:S01]  /*22f0*/  FADD.FTZ R117, R86, -R50 ;  /* 0x8000003256757221 */ /* 0x000fe20000010000 */
[----:B------:R-:W-:Y:S01]  /*2300*/  FMUL.FTZ R73, R71, -1.4426950216293334961 ;  /* 0xbfb8aa3b47497820 */ /* 0x000fe20000410000 */
[----:B------:R-:W-:Y:S01]  /*2310*/  FMUL.FTZ R116, R111, -1.4426950216293334961 ;  /* 0xbfb8aa3b6f747820 */ /* 0x000fe20000410000 */
[C-C-:B------:R-:W-:Y:S01]  /*2320*/  FFMA.FTZ R112, R70.reuse, R112, R65.reuse ;  /* 0x0000007046707223 */ /* 0x140fe20000010041 */
[----:B------:R-:W-:Y:S01]  /*2330*/  FFMA.FTZ R103, R70, R103, R65 ;  /* 0x0000006746677223 */ /* 0x000fe20000010041 */
[----:B------:R-:W0:Y:S01]  /*2340*/  MUFU.EX2 R68, R68 ;  /* 0x0000004400447308 */ /* 0x000e220000000800 */
[----:B----4-:R-:W-:Y:S01]  /*2350*/  FMUL.FTZ R113, R56, R117 ;  /* 0x0000007538717220 */ /* 0x010fe20000410000 */
[----:B------:R-:W-:Y:S01]  /*2360*/  FMUL.FTZ R117, R112, -1.4426950216293334961 ;  /* 0xbfb8aa3b70757820 */ /* 0x000fe20000410000 */
[----:B------:R-:W-:-:S02]  /*2370*/  FMUL.FTZ R88, R43, -1.4426950216293334961 ;  /* 0xbfb8aa3b2b587820 */ /* 0x000fc40000410000 */
[----:B------:R-:W-:-:S03]  /*2380*/  FFMA.FTZ R113, R57, R113, R0 ;  /* 0x0000007139717223 */ /* 0x000fc60000010000 */
[----:B------:R4:W-:Y:S01]  /*2390*/  MUFU.EX2 R89, R117 ;  /* 0x0000007500597308 */ /* 0x0009e20000000800 */
[----:B--2---:R-:W-:Y:S01]  /*23a0*/  @!P0 LEA R4, P1, R114, R4, 0x2 ;  /* 0x0000000472048211 */ /* 0x004fe200078210ff */
[----:B------:R-:W-:Y:S01]  /*23b0*/  FMUL.FTZ R42, R113, -1.4426950216293334961 ;  /* 0xbfb8aa3b712a7820 */ /* 0x000fe20000410000 */
[----:B---3--:R-:W-:Y:S02]  /*23c0*/  FADD.FTZ R84, R84, 1 ;  /* 0x3f80000054547421 */ /* 0x008fe40000010000 */
[----:B------:R-:W-:Y:S01]  /*23d0*/  @!P0 LEA.HI.X R5, R114, R5, R118, 0x2, P1 ;  /* 0x0000000572058211 */ /* 0x000fe200008f1476 */
[----:B------:R-:W-:Y:S01]  /*23e0*/  FMUL.FTZ R118, R103, -1.4426950216293334961 ;  /* 0xbfb8aa3b67767820 */ /* 0x000fe20000410000 */
[----:B------:R-:W-:Y:S01]  /*23f0*/  IADD3 R78, P1, PT, R78, UR10, RZ ;  /* 0x0000000a4e4e7c10 */ /* 0x000fe2000ff3e0ff */
[----:B------:R2:W-:Y:S01]  /*2400*/  MUFU.EX2 R86, R116 ;  /* 0x0000007400567308 */ /* 0x0005e20000000800 */
[----:B----4-:R-:W-:Y:S01]  /*2410*/  FADD.FTZ R117, R91, -R50 ;  /* 0x800000325b757221 */ /* 0x010fe20000010000 */
[----:B-1----:R1:W-:Y:S01]  /*2420*/  @!P0 STG.E.64 desc[UR8][R4.64], R2 ;  /* 0x0000000204008986 */ /* 0x0023e2000c101b08 */
[----:B------:R-:W-:Y:S01]  /*2430*/  FFMA.FTZ R91, R63, R115, R66 ;  /* 0x000000733f5b7223 */ /* 0x000fe20000010042 */
[----:B------:R-:W-:Y:S01]  /*2440*/  FADD.FTZ R115, R90, -R50 ;  /* 0x800000325a737221 */ /* 0x000fe20000010000 */
[C---:B------:R-:W-:Y:S01]  /*2450*/  FMUL.FTZ R114, R56.reuse, R117 ;  /* 0x0000007538727220 */ /* 0x040fe20000410000 */
[----:B------:R-:W-:Y:S01]  /*2460*/  IADD3.X R79, PT, PT, R79, UR11, RZ, P1, !PT ;  /* 0x0000000b4f4f7c10 */ /* 0x000fe20008ffe4ff */
[----:B------:R-:W3:Y:S01]  /*2470*/  LDCU.64 UR10, c[0x0][0x3a8] ;  /* 0x00007500ff0a77ac */ /* 0x000ee20008000a00 */
[----:B------:R-:W-:Y:S01]  /*2480*/  FMUL.FTZ R115, R56, R115 ;  /* 0x0000007338737220 */ /* 0x000fe20000410000 */
[----:B------:R-:W-:Y:S01]  /*2490*/  FFMA.FTZ R114, R70, R114, R65 ;  /* 0x0000007246727223 */ /* 0x000fe20000010041 */
[----:B--2---:R-:W-:Y:S01]  /*24a0*/  FMUL.FTZ R116, R91, -1.4426950216293334961 ;  /* 0xbfb8aa3b5b747820 */ /* 0x004fe20000410000 */
[----:B------:R-:W2:Y:S01]  /*24b0*/  MUFU.EX2 R69, R69 ;  /* 0x0000004500457308 */ /* 0x000ea20000000800 */
[C---:B------:R-:W-:Y:S01]  /*24c0*/  FFMA.FTZ R115, R57.reuse, R115, R0 ;  /* 0x0000007339737223 */ /* 0x040fe20000010000 */
[----:B------:R-:W-:Y:S01]  /*24d0*/  FMUL.FTZ R117, R114, -1.4426950216293334961 ;  /* 0xbfb8aa3b72757820 */ /* 0x000fe20000410000 */
[----:B-1----:R-:W-:Y:S01]  /*24e0*/  FMUL.FTZ R3, R56, R119 ;  /* 0x0000007738037220 */ /* 0x002fe20000410000 */
[----:B------:R-:W-:Y:S01]  /*24f0*/  FADD.FTZ R119, R94, -R50 ;  /* 0x800000325e777221 */ /* 0x000fe20000010000 */
[----:B------:R-:W-:-:S03]  /*2500*/  FFMA.FTZ R94, R57, R121, R0 ;  /* 0x00000079395e7223 */ /* 0x000fc60000010000 */
[----:B------:R1:W-:Y:S01]  /*2510*/  MUFU.EX2 R93, R117 ;  /* 0x00000075005d7308 */ /* 0x0003e20000000800 */
[----:B------:R-:W-:Y:S01]  /*2520*/  FADD.FTZ R5, R92, -R50 ;  /* 0x800000325c057221 */ /* 0x000fe20000010000 */
[----:B------:R-:W-:Y:S01]  /*2530*/  FMUL.FTZ R119, R56, R119 ;  /* 0x0000007738777220 */ /* 0x000fe20000410000 */
[--C-:B------:R-:W-:Y:S01]  /*2540*/  FFMA.FTZ R3, R60, R3, R61.reuse ;  /* 0x000000033c037223 */ /* 0x100fe2000001003d */
[----:B------:R-:W-:Y:S01]  /*2550*/  FMUL.FTZ R2, R115, -1.4426950216293334961 ;  /* 0xbfb8aa3b73027820 */ /* 0x000fe20000410000 */
[----:B------:R-:W-:Y:S01]  /*2560*/  FMUL.FTZ R5, R56, R5 ;  /* 0x0000000538057220 */ /* 0x000fe20000410000 */
[----:B------:R-:W-:Y:S01]  /*2570*/  FFMA.FTZ R95, R57, R119, R0 ;  /* 0x00000077395f7223 */ /* 0x000fe20000010000 */
[--C-:B------:R-:W-:Y:S01]  /*2580*/  FADD.FTZ R119, R104, -R50.reuse ;  /* 0x8000003268777221 */ /* 0x100fe20000010000 */
[----:B------:R4:W-:Y:S01]  /*2590*/  MUFU.EX2 R90, R116 ;  /* 0x00000074005a7308 */ /* 0x0009e20000000800 */
[----:B-1----:R-:W-:Y:S01]  /*25a0*/  FADD.FTZ R117, R102, -R50 ;  /* 0x8000003266757221 */ /* 0x002fe20000010000 */
[----:B------:R-:W-:Y:S01]  /*25b0*/  FMUL.FTZ R102, R56, R101 ;  /* 0x0000006538667220 */ /* 0x000fe20000410000 */
[--C-:B------:R-:W-:Y:S01]  /*25c0*/  FFMA.FTZ R101, R60, R97, R61.reuse ;  /* 0x000000613c657223 */ /* 0x100fe2000001003d */
[----:B------:R-:W-:Y:S01]  /*25d0*/  FFMA.FTZ R5, R63, R5, R66 ;  /* 0x000000053f057223 */ /* 0x000fe20000010042 */
[----:B------:R-:W-:Y:S01]  /*25e0*/  FMUL.FTZ R117, R56, R117 ;  /* 0x0000007538757220 */ /* 0x000fe20000410000 */
[--C-:B------:R-:W-:Y:S01]  /*25f0*/  FFMA.FTZ R97, R60, R102, R61.reuse ;  /* 0x000000663c617223 */ /* 0x100fe2000001003d */
[----:B------:R-:W-:Y:S01]  /*2600*/  FMUL.FTZ R4, R3, -1.4426950216293334961 ;  /* 0xbfb8aa3b03047820 */ /* 0x000fe20000410000 */
[----:B------:R-:W1:Y:S01]  /*2610*/  MUFU.EX2 R74, R74 ;  /* 0x0000004a004a7308 */ /* 0x000e620000000800 */
[----:B------:R-:W-:Y:S01]  /*2620*/  FFMA.FTZ R0, R57, R117, R0 ;  /* 0x0000007539007223 */ /* 0x000fe20000010000 */
[--C-:B------:R-:W-:Y:S01]  /*2630*/  FADD.FTZ R117, R96, -R50.reuse ;  /* 0x8000003260757221 */ /* 0x100fe20000010000 */
[C---:B----4-:R-:W-:Y:S01]  /*2640*/  FMUL.FTZ R116, R56.reuse, R105 ;  /* 0x0000006938747220 */ /* 0x050fe20000410000 */
[----:B------:R-:W-:Y:S01]  /*2650*/  FADD.FTZ R105, R99, -R50 ;  /* 0x8000003263697221 */ /* 0x000fe20000010000 */
[----:B------:R-:W-:Y:S01]  /*2660*/  FMUL.FTZ R92, R5, -1.4426950216293334961 ;  /* 0xbfb8aa3b055c7820 */ /* 0x000fe20000410000 */
[----:B------:R-:W-:Y:S01]  /*2670*/  FMUL.FTZ R117, R56, R117 ;  /* 0x0000007538757220 */ /* 0x000fe20000410000 */
[----:B------:R-:W-:Y:S01]  /*2680*/  FFMA.FTZ R60, R60, R116, R61 ;  /* 0x000000743c3c7223 */ /* 0x000fe2000001003d */
[----:B------:R-:W4:Y:S01]  /*2690*/  MUFU.EX2 R80, R80 ;  /* 0x0000005000507308 */ /* 0x000f220000000800 */
[----:B------:R-:W-:Y:S01]  /*26a0*/  FMUL.FTZ R104, R56, R105 ;  /* 0x0000006938687220 */ /* 0x000fe20000410000 */
[----:B------:R-:W-:Y:S01]  /*26b0*/  FFMA.FTZ R99, R63, R117, R66 ;  /* 0x000000753f637223 */ /* 0x000fe20000010042 */
[--C-:B------:R-:W-:Y:S01]  /*26c0*/  FADD.FTZ R117, R100, -R50.reuse ;  /* 0x8000003264757221 */ /* 0x100fe20000010000 */
[----:B------:R-:W-:Y:S01]  /*26d0*/  FMUL.FTZ R105, R56, R119 ;  /* 0x0000007738697220 */ /* 0x000fe20000410000 */
[--C-:B------:R-:W-:Y:S01]  /*26e0*/  FFMA.FTZ R104, R70, R104, R65.reuse ;  /* 0x0000006846687223 */ /* 0x100fe20000010041 */
[----:B------:R-:W-:Y:S01]  /*26f0*/  FMUL.FTZ R61, R101, -1.4426950216293334961 ;  /* 0xbfb8aa3b653d7820 */ /* 0x000fe20000410000 */
[----:B------:R-:W-:Y:S01]  /*2700*/  FMUL.FTZ R102, R56, R117 ;  /* 0x0000007538667220 */ /* 0x000fe20000410000 */
[----:B------:R-:W3:Y:S01]  /*2710*/  MUFU.EX2 R62, R62 ;  /* 0x0000003e003e7308 */ /* 0x000ee20000000800 */
[----:B------:R-:W-:Y:S01]  /*2720*/  FADD.FTZ R117, R106, -R50 ;  /* 0x800000326a757221 */ /* 0x000fe20000010000 */
[C-C-:B------:R-:W-:Y:S01]  /*2730*/  FFMA.FTZ R105, R63.reuse, R105, R66.reuse ;  /* 0x000000693f697223 */ /* 0x140fe20000010042 */
[----:B------:R-:W-:Y:S01]  /*2740*/  FFMA.FTZ R102, R63, R102, R66 ;  /* 0x000000663f667223 */ /* 0x000fe20000010042 */
[----:B0-----:R-:W-:Y:S01]  /*2750*/  FADD.FTZ R119, R68, 1 ;  /* 0x3f80000044777421 */ /* 0x001fe20000010000 */
[----:B------:R-:W-:Y:S01]  /*2760*/  FMUL.FTZ R116, R56, R117 ;  /* 0x0000007538747220 */ /* 0x000fe20000410000 */
[----:B------:R-:W-:Y:S01]  /*2770*/  FMUL.FTZ R63, R104, -1.4426950216293334961 ;  /* 0xbfb8aa3b683f7820 */ /* 0x000fe20000410000 */
[----:B--2---:R-:W-:Y:S01]  /*2780*/  FADD.FTZ R68, R69, 1 ;  /* 0x3f80000045447421 */ /* 0x004fe20000010000 */
[----:B------:R-:W-:Y:S01]  /*2790*/  FMUL.FTZ R57, R98, -1.4426950216293334961 ;  /* 0xbfb8aa3b62397820 */ /* 0x000fe20000410000 */
[----:B------:R-:W-:Y:S01]  /*27a0*/  FFMA.FTZ R116, R70, R116, R65 ;  /* 0x0000007446747223 */ /* 0x000fe20000010041 */
[----:B------:R-:W-:Y:S01]  /*27b0*/  FMUL.FTZ R66, R94, -1.4426950216293334961 ;  /* 0xbfb8aa3b5e427820 */ /* 0x000fe20000410000 */
[----:B-1----:R-:W-:Y:S01]  /*27c0*/  FADD.FTZ R69, R74, 1 ;  /* 0x3f8000004a457421 */ /* 0x002fe20000010000 */
[----:B------:R-:W-:Y:S01]  /*27d0*/  FMUL.FTZ R100, R99, -1.4426950216293334961 ;  /* 0xbfb8aa3b63647820 */ /* 0x000fe20000410000 */
[----:B------:R-:W-:Y:S01]  /*27e0*/  FMUL.FTZ R56, R102, -1.4426950216293334961 ;  /* 0xbfb8aa3b66387820 */ /* 0x000fe20000410000 */
[----:B----4-:R-:W-:Y:S01]  /*27f0*/  FADD.FTZ R74, R80, 1 ;  /* 0x3f800000504a7421 */ /* 0x010fe20000010000 */
[----:B------:R-:W0:Y:S01]  /*2800*/  MUFU.EX2 R73, R73 ;  /* 0x0000004900497308 */ /* 0x000e220000000800 */
[----:B------:R-:W-:Y:S01]  /*2810*/  FMUL.FTZ R96, R95, -1.4426950216293334961 ;  /* 0xbfb8aa3b5f607820 */ /* 0x000fe20000410000 */
[----:B------:R-:W-:Y:S01]  /*2820*/  FMUL.FTZ R50, R97, -1.4426950216293334961 ;  /* 0xbfb8aa3b61327820 */ /* 0x000fe20000410000 */
[----:B------:R-:W-:Y:S01]  /*2830*/  FMUL.FTZ R106, R0, -1.4426950216293334961 ;  /* 0xbfb8aa3b006a7820 */ /* 0x000fe20000410000 */
[----:B------:R-:W-:Y:S01]  /*2840*/  FMUL.FTZ R117, R60, -1.4426950216293334961 ;  /* 0xbfb8aa3b3c757820 */ /* 0x000fe20000410000 */
[----:B------:R-:W-:Y:S01]  /*2850*/  FMUL.FTZ R70, R105, -1.4426950216293334961 ;  /* 0xbfb8aa3b69467820 */ /* 0x000fe20000410000 */
[----:B------:R-:W-:Y:S01]  /*2860*/  FMUL.FTZ R65, R116, -1.4426950216293334961 ;  /* 0xbfb8aa3b74417820 */ /* 0x000fe20000410000 */
[----:B---3--:R-:W-:Y:S01]  /*2870*/  FADD.FTZ R62, R62, 1 ;  /* 0x3f8000003e3e7421 */ /* 0x008fe20000010000 */
[----:B------:R-:W1:Y:S01]  /*2880*/  MUFU.EX2 R61, R61 ;  /* 0x0000003d003d7308 */ /* 0x000e620000000800 */
[----:B------:R-:W-:Y:S01]  /*2890*/  FADD.FTZ R80, R82, 1 ;  /* 0x3f80000052507421 */ /* 0x000fe20000010000 */
[----:B------:R-:W-:Y:S01]  /*28a0*/  FADD.FTZ R82, R85, 1 ;  /* 0x3f80000055527421 */ /* 0x000fe20000010000 */
[----:B------:R-:W-:Y:S01]  /*28b0*/  FADD.FTZ R86, R86, 1 ;  /* 0x3f80000056567421 */ /* 0x000fe20000010000 */
[----:B------:R-:W-:Y:S01]  /*28c0*/  FADD.FTZ R85, R89, 1 ;  /* 0x3f80000059557421 */ /* 0x000fe20000010000 */
[----:B------:R-:W-:Y:S01]  /*28d0*/  FADD.FTZ R90, R90, 1 ;  /* 0x3f8000005a5a7421 */ /* 0x000fe20000010000 */
[----:B------:R-:W-:-:S02]  /*28e0*/  ISETP.GE.U32.AND P1, PT, R59, UR10, PT ;  /* 0x0000000a3b007c0c */ /* 0x000fc4000bf26070 */
[----:B------:R-:W2:Y:S01]  /*28f0*/  MUFU.EX2 R63, R63 ;  /* 0x0000003f003f7308 */ /* 0x000ea20000000800 */
[----:B0-----:R-:W-:Y:S01]  /*2900*/  FADD.FTZ R73, R73, 1 ;  /* 0x3f80000049497421 */ /* 0x001fe20000010000 */
[----:B------:R-:W-:-:S06]  /*2910*/  ISETP.GE.AND.EX P1, PT, R58, UR11, PT, P1 ;  /* 0x0000000b3a007c0c */ /* 0x000fcc000bf26310 */
        /* <DEDUP_REMOVED lines=36> */
[----:B------:R-:W0:Y:S01]  /*2b60*/  MUFU.RCP R62, R62 ;  /* 0x0000003e003e7308 */ /* 0x000e220000001000 */
[----:B-1----:R-:W-:-:S07]  /*2b70*/  FADD.FTZ R70, R70, 1 ;  /* 0x3f80000046467421 */ /* 0x002fce0000010000 */
[----:B------:R1:W3:Y:S01]  /*2b80*/  MUFU.RCP R120, R73 ;  /* 0x0000004900787308 */ /* 0x0002e20000001000 */
[----:B--2---:R-:W-:-:S07]  /*2b90*/  FADD.FTZ R65, R65, 1 ;  /* 0x3f80000041417421 */ /* 0x004fce0000010000 */
[----:B------:R-:W2:Y:S01]  /*2ba0*/  MUFU.RCP R92, R92 ;  /* 0x0000005c005c7308 */ /* 0x000ea20000001000 */
[----:B-1----:R-:W-:Y:S01]  /*2bb0*/  FADD.FTZ R73, R87, 1 ;  /* 0x3f80000057497421 */ /* 0x002fe20000010000 */
[----:B------:R-:W-:Y:S01]  /*2bc0*/  FADD.FTZ R87, R93, 1 ;  /* 0x3f8000005d577421 */ /* 0x000fe20000010000 */
[----:B0-----:R-:W-:-:S05]  /*2bd0*/  FMUL.FTZ R62, R51, R62 ;  /* 0x0000003e333e7220 */ /* 0x001fca0000410000 */
[----:B------:R-:W0:Y:S01]  /*2be0*/  MUFU.RCP R57, R57 ;  /* 0x0000003900397308 */ /* 0x000e220000001000 */
[----:B---3--:R-:W-:-:S07]  /*2bf0*/  FMUL.FTZ R71, R71, R120 ;  /* 0x0000007847477220 */ /* 0x008fce0000410000 */
[----:B------:R-:W1:Y:S01]  /*2c00*/  MUFU.RCP R119, R119 ;  /* 0x0000007700777308 */ /* 0x000e620000001000 */
[----:B--2---:R-:W-:-:S07]  /*2c10*/  FMUL.FTZ R92, R5, R92 ;  /* 0x0000005c055c7220 */ /* 0x004fce0000410000 */
[----:B------:R-:W2:Y:S01]  /*2c20*/  MUFU.RCP R100, R100 ;  /* 0x0000006400647308 */ /* 0x000ea20000001000 */
[----:B0-----:R-:W-:-:S07]  /*2c30*/  FMUL.FTZ R57, R98, R57 ;  /* 0x0000003962397220 */ /* 0x001fce0000410000 */
[----:B------:R-:W0:Y:S01]  /*2c40*/  MUFU.RCP R61, R61 ;  /* 0x0000003d003d7308 */ /* 0x000e220000001000 */
[----:B-1----:R-:W-:-:S05]  /*2c50*/  FMUL.FTZ R119, R64, R119 ;  /* 0x0000007740777220 */ /* 0x002fca0000410000 */
[----:B------:R-:W-:Y:S02]  /*2c60*/  F2FP.F16.F32.PACK_AB R62, R119, R62 ;  /* 0x0000003e773e723e */ /* 0x000fe400000000ff */
[----:B------:R-:W1:Y:S01]  /*2c70*/  MUFU.RCP R69, R69 ;  /* 0x0000004500457308 */ /* 0x000e620000001000 */
[----:B--2---:R-:W-:-:S07]  /*2c80*/  FMUL.FTZ R100, R99, R100 ;  /* 0x0000006463647220 */ /* 0x004fce0000410000 */
[----:B------:R-:W2:Y:S01]  /*2c90*/  MUFU.RCP R80, R80 ;  /* 0x0000005000507308 */ /* 0x000ea20000001000 */
[----:B0-----:R-:W-:-:S07]  /*2ca0*/  FMUL.FTZ R61, R104, R61 ;  /* 0x0000003d683d7220 */ /* 0x001fce0000410000 */
[----:B------:R-:W0:Y:S01]  /*2cb0*/  MUFU.RCP R82, R82 ;  /* 0x0000005200527308 */ /* 0x000e220000001000 */
[----:B-1----:R-:W-:-:S07]  /*2cc0*/  FMUL.FTZ R69, R72, R69 ;  /* 0x0000004548457220 */ /* 0x002fce0000410000 */
[----:B------:R-:W1:Y:S01]  /*2cd0*/  MUFU.RCP R84, R84 ;  /* 0x0000005400547308 */ /* 0x000e620000001000 */
[----:B--2---:R-:W-:-:S07]  /*2ce0*/  FMUL.FTZ R80, R81, R80 ;  /* 0x0000005051507220 */ /* 0x004fce0000410000 */
[----:B------:R-:W2:Y:S01]  /*2cf0*/  MUFU.RCP R73, R73 ;  /* 0x0000004900497308 */ /* 0x000ea20000001000 */
[----:B0-----:R-:W-:-:S07]  /*2d00*/  FMUL.FTZ R83, R83, R82 ;  /* 0x0000005253537220 */ /* 0x001fce0000410000 */
[----:B------:R-:W0:Y:S01]  /*2d10*/  MUFU.RCP R86, R86 ;  /* 0x0000005600567308 */ /* 0x000e220000001000 */
[----:B-1----:R-:W-:-:S07]  /*2d20*/  FMUL.FTZ R84, R107, R84 ;  /* 0x000000546b547220 */ /* 0x002fce0000410000 */
[----:B------:R-:W1:Y:S01]  /*2d30*/  MUFU.RCP R85, R85 ;  /* 0x0000005500557308 */ /* 0x000e620000001000 */
[----:B--2---:R-:W-:-:S05]  /*2d40*/  FMUL.FTZ R73, R110, R73 ;  /* 0x000000496e497220 */ /* 0x004fca0000410000 */
[----:B------:R-:W-:Y:S02]  /*2d50*/  F2FP.F16.F32.PACK_AB R84, R73, R84 ;  /* 0x000000544954723e */ /* 0x000fe400000000ff */
[----:B------:R-:W2:Y:S01]  /*2d60*/  MUFU.RCP R42, R42 ;  /* 0x0000002a002a7308 */ /* 0x000ea20000001000 */
[----:B0-----:R-:W-:-:S07]  /*2d70*/  FMUL.FTZ R86, R111, R86 ;  /* 0x000000566f567220 */ /* 0x001fce0000410000 */
[----:B------:R-:W0:Y:S01]  /*2d80*/  MUFU.RCP R88, R88 ;  /* 0x0000005800587308 */ /* 0x000e220000001000 */
[----:B-1----:R-:W-:-:S05]  /*2d90*/  FMUL.FTZ R85, R112, R85 ;  /* 0x0000005570557220 */ /* 0x002fca0000410000 */
[----:B------:R-:W-:Y:S02]  /*2da0*/  F2FP.F16.F32.PACK_AB R85, R85, R86 ;  /* 0x000000565555723e */ /* 0x000fe400000000ff */
[----:B------:R-:W1:Y:S01]  /*2db0*/  MUFU.RCP R90, R90 ;  /* 0x0000005a005a7308 */ /* 0x000e620000001000 */
[----:B--2---:R-:W-:Y:S02]  /*2dc0*/  FMUL.FTZ R42, R113, R42 ;  /* 0x0000002a712a7220 */ /* 0x004fe40000410000 */
[----:B------:R2:W-:Y:S05]  /*2dd0*/  STG.E.64 desc[UR8][R78.64+0x3c00], R84 ;  /* 0x003c00544e007986 */ /* 0x0005ea000c101b08 */
[----:B------:R-:W3:Y:S01]  /*2de0*/  MUFU.RCP R87, R87 ;  /* 0x0000005700577308 */ /* 0x000ee20000001000 */
[----:B0-----:R-:W-:-:S07]  /*2df0*/  FMUL.FTZ R43, R43, R88 ;  /* 0x000000582b2b7220 */ /* 0x001fce0000410000 */
[----:B------:R-:W0:Y:S01]  /*2e00*/  MUFU.RCP R2, R2 ;  /* 0x0000000200027308 */ /* 0x000e220000001000 */
[----:B-1----:R-:W-:-:S07]  /*2e10*/  FMUL.FTZ R90, R91, R90 ;  /* 0x0000005a5b5a7220 */ /* 0x002fce0000410000 */
[----:B------:R-:W1:Y:S01]  /*2e20*/  MUFU.RCP R4, R4 ;  /* 0x0000000400047308 */ /* 0x000e620000001000 */
[----:B---3--:R-:W-:-:S05]  /*2e30*/  FMUL.FTZ R87, R114, R87 ;  /* 0x0000005772577220 */ /* 0x008fca0000410000 */
[----:B------:R-:W-:Y:S02]  /*2e40*/  F2FP.F16.F32.PACK_AB R5, R87, R90 ;  /* 0x0000005a5705723e */ /* 0x000fe400000000ff */
[----:B------:R-:W3:Y:S01]  /*2e50*/  MUFU.RCP R96, R96 ;  /* 0x0000006000607308 */ /* 0x000ee20000001000 */
[----:B0-----:R-:W-:Y:S01]  /*2e60*/  FMUL.FTZ R115, R115, R2 ;  /* 0x0000000273737220 */ /* 0x001fe20000410000 */
[----:B------:R-:W-:-:S06]  /*2e70*/  F2FP.F16.F32.PACK_AB R2, R74, R69 ;  /* 0x000000454a02723e */ /* 0x000fcc00000000ff */
[----:B------:R-:W0:Y:S01]  /*2e80*/  MUFU.RCP R122, R122 ;  /* 0x0000007a007a7308 */ /* 0x000e220000001000 */
[----:B-1----:R-:W-:Y:S01]  /*2e90*/  FMUL.FTZ R64, R3, R4 ;  /* 0x0000000403407220 */ /* 0x002fe20000410000 */
[----:B------:R-:W-:Y:S02]  /*2ea0*/  F2FP.F16.F32.PACK_AB R3, R83, R80 ;  /* 0x000000505303723e */ /* 0x000fe400000000ff */
[----:B------:R-:W-:Y:S02]  /*2eb0*/  F2FP.F16.F32.PACK_AB R4, R43, R42 ;  /* 0x0000002a2b04723e */ /* 0x000fe400000000ff */
[----:B------:R-:W-:Y:S01]  /*2ec0*/  MOV R42, R59 ;  /* 0x0000003b002a7202 */ /* 0x000fe20000000f00 */
[----:B------:R2:W-:Y:S01]  /*2ed0*/  STG.E.64 desc[UR8][R78.64+0x1e00], R2 ;  /* 0x001e00024e007986 */ /* 0x0005e2000c101b08 */
[----:B------:R-:W1:Y:S01]  /*2ee0*/  MUFU.RCP R63, R63 ;  /* 0x0000003f003f7308 */ /* 0x000e620000001000 */
[----:B---3--:R-:W-:Y:S01]  /*2ef0*/  FMUL.FTZ R96, R95, R96 ;  /* 0x000000605f607220 */ /* 0x008fe20000410000 */
[----:B------:R-:W-:Y:S01]  /*2f00*/  MOV R43, R58 ;  /* 0x0000003a002b7202 */ /* 0x000fe20000000f00 */
[----:B------:R2:W-:Y:S05]  /*2f10*/  STG.E.64 desc[UR8][R78.64+0x5a00], R4 ;  /* 0x005a00044e007986 */ /* 0x0005ea000c101b08 */
[----:B------:R-:W3:Y:S01]  /*2f20*/  MUFU.RCP R50, R50 ;  /* 0x0000003200327308 */ /* 0x000ee20000001000 */
[----:B0-----:R-:W-:-:S07]  /*2f30*/  FMUL.FTZ R101, R101, R122 ;  /* 0x0000007a65657220 */ /* 0x001fce0000410000 */
[----:B------:R-:W0:Y:S01]  /*2f40*/  MUFU.RCP R51, R66 ;  /* 0x0000004200337308 */ /* 0x000e220000001000 */
[----:B-1----:R-:W-:Y:S01]  /*2f50*/  FMUL.FTZ R94, R94, R63 ;  /* 0x0000003f5e5e7220 */ /* 0x002fe20000410000 */
[----:B------:R-:W-:-:S05]  /*2f60*/  F2FP.F16.F32.PACK_AB R63, R71, R68 ;  /* 0x00000044473f723e */ /* 0x000fca00000000ff */
[----:B------:R2:W-:Y:S01]  /*2f70*/  STG.E.64 desc[UR8][R78.64], R62 ;  /* 0x0000003e4e007986 */ /* 0x0005e2000c101b08 */
[----:B------:R-:W1:Y:S01]  /*2f80*/  MUFU.RCP R56, R56 ;  /* 0x0000003800387308 */ /* 0x000e620000001000 */
[----:B---3--:R-:W-:Y:S01]  /*2f90*/  FMUL.FTZ R97, R97, R50 ;  /* 0x0000003261617220 */ /* 0x008fe20000410000 */
[----:B------:R-:W-:-:S04]  /*2fa0*/  F2FP.F16.F32.PACK_AB R50, R64, R115 ;  /* 0x000000734032723e */ /* 0x000fc800000000ff */
[----:B------:R-:W-:Y:S02]  /*2fb0*/  F2FP.F16.F32.PACK_AB R94, R97, R94 ;  /* 0x0000005e615e723e */ /* 0x000fe400000000ff */
[----:B------:R-:W3:Y:S01]  /*2fc0*/  MUFU.RCP R67, R67 ;  /* 0x0000004300437308 */ /* 0x000ee20000001000 */
[----:B0-----:R-:W-:Y:S01]  /*2fd0*/  FMUL.FTZ R102, R102, R51 ;  /* 0x0000003366667220 */ /* 0x001fe20000410000 */
[----:B------:R-:W-:Y:S02]  /*2fe0*/  F2FP.F16.F32.PACK_AB R51, R57, R92 ;  /* 0x0000005c3933723e */ /* 0x000fe400000000ff */
[----:B------:R-:W-:-:S03]  /*2ff0*/  F2FP.F16.F32.PACK_AB R57, R61, R100 ;  /* 0x000000643d39723e */ /* 0x000fc600000000ff */
[----:B------:R2:W-:Y:S01]  /*3000*/  STG.E.64 desc[UR8][R78.64+0x7800], R50 ;  /* 0x007800324e007986 */ /* 0x0005e2000c101b08 */
[----:B------:R-:W0:Y:S01]  /*3010*/  MUFU.RCP R75, R75 ;  /* 0x0000004b004b7308 */ /* 0x000e220000001000 */
[----:B-1----:R-:W-:Y:S01]  /*3020*/  FMUL.FTZ R103, R103, R56 ;  /* 0x0000003867677220 */ /* 0x002fe20000410000 */
[----:B------:R-:W-:-:S04]  /*3030*/  F2FP.F16.F32.PACK_AB R56, R101, R96 ;  /* 0x000000606538723e */ /* 0x000fc800000000ff */
[----:B------:R-:W-:Y:S01]  /*3040*/  F2FP.F16.F32.PACK_AB R95, R103, R102 ;  /* 0x00000066675f723e */ /* 0x000fe200000000ff */
[----:B------:R2:W-:Y:S01]  /*3050*/  STG.E.64 desc[UR8][R78.64+0x9600], R56 ;  /* 0x009600384e007986 */ /* 0x0005e2000c101b08 */
[----:B------:R-:W1:Y:S01]  /*3060*/  MUFU.RCP R70, R70 ;  /* 0x0000004600467308 */ /* 0x000e620000001000 */
[----:B---3--:R-:W-:Y:S02]  /*3070*/  FMUL.FTZ R67, R0, R67 ;  /* 0x0000004300437220 */ /* 0x008fe40000410000 */
[----:B------:R2:W-:Y:S05]  /*3080*/  STG.E.64 desc[UR8][R78.64+0xb400], R94 ;  /* 0x00b4005e4e007986 */ /* 0x0005ea000c101b08 */
[----:B------:R-:W3:Y:S01]  /*3090*/  MUFU.RCP R65, R65 ;  /* 0x0000004100417308 */ /* 0x000ee20000001000 */
[----:B0-----:R-:W-:-:S05]  /*30a0*/  FMUL.FTZ R60, R60, R75 ;  /* 0x0000004b3c3c7220 */ /* 0x001fca0000410000 */
[----:B------:R-:W-:Y:S01]  /*30b0*/  F2FP.F16.F32.PACK_AB R60, R60, R67 ;  /* 0x000000433c3c723e */ /* 0x000fe200000000ff */
[----:B-1----:R-:W-:Y:S01]  /*30c0*/  FMUL.FTZ R105, R105, R70 ;  /* 0x0000004669697220 */ /* 0x002fe20000410000 */
[----:B---3--:R-:W-:-:S05]  /*30d0*/  FMUL.FTZ R116, R116, R65 ;  /* 0x0000004174747220 */ /* 0x008fca0000410000 */
[----:B------:R-:W-:-:S05]  /*30e0*/  F2FP.F16.F32.PACK_AB R61, R116, R105 ;  /* 0x00000069743d723e */ /* 0x000fca00000000ff */
[----:B------:R2:W-:Y:S01]  /*30f0*/  STG.E.64 desc[UR8][R78.64+0xd200], R60 ;  /* 0x00d2003c4e007986 */ /* 0x0005e2000c101b08 */
[----:B------:R-:W-:Y:S05]  /*3100*/  @!P1 BRA `(.L_x_1030) ;  /* 0xffffffd800b49947 */ /* 0x000fea000383ffff */
[----:B------:R-:W-:Y:S05]  /*3110*/  EXIT ;  /* 0x000000000000794d */ /* 0x000fea0003800000 */
.L_x_1031:
        /* <DEDUP_REMOVED lines=14> */
.L_x_1123:


//--------------------- .text._ZN13group_norm_v214gn_cuda_kernelI6__halfLi480ELi3ELi16ELi120ELi1024ELb1ELi16ELi960ELi960ELi4ELb1ELi5ELb0ELb0ENS_16CompileConditionILi1000EEEEEvPT_PKS4_S7_S7_flPfS8_Pj --------------------------
	.section	.text._ZN13group_norm_v214gn_cuda_kernelI6__halfLi480ELi3ELi16ELi120ELi1024ELb1ELi16ELi960ELi960ELi4ELb1ELi5ELb0ELb0ENS_16CompileConditionILi1000EEEEEvPT_PKS4_S7_S7_flPfS8_Pj,"ax",@progbits
	.align	128
        .global         _ZN13group_norm_v214gn_cuda_kernelI6__halfLi480ELi3ELi16ELi120ELi1024ELb1ELi16ELi960ELi960ELi4ELb1ELi5ELb0ELb0ENS_16CompileConditionILi1000EEEEEvPT_PKS4_S7_S7_flPfS8_Pj
        .type           _ZN13group_norm_v214gn_cuda_kernelI6__halfLi480ELi3ELi16ELi120ELi1024ELb1ELi16ELi960ELi960ELi4ELb1ELi5ELb0ELb0ENS_16CompileConditionILi1000EEEEEvPT_PKS4_S7_S7_flPfS8_Pj,@function
        .size           _ZN13group_norm_v214gn_cuda_kernelI6__halfLi480ELi3ELi16ELi120ELi1024ELb1ELi16ELi960ELi960ELi4ELb1ELi5ELb0ELb0ENS_16CompileConditionILi1000EEEEEvPT_PKS4_S7_S7_flPfS8_Pj,(.L_x_1124 - _ZN13group_norm_v214gn_cuda_kernelI6__halfLi480ELi3ELi16ELi120ELi1024ELb1ELi16ELi960ELi960ELi4ELb1ELi5ELb0ELb0ENS_16CompileConditionILi1000EEEEEvPT_PKS4_S7_S7_flPfS8_Pj)
        .other          _ZN13group_norm_v214gn_cuda_kernelI6__halfLi480ELi3ELi16ELi120ELi1024ELb1ELi16ELi960ELi960ELi4ELb1ELi5ELb0ELb0ENS_16CompileConditionILi1000EEEEEvPT_PKS4_S7_S7_flPfS8_Pj,@"STO_CUDA_ENTRY STV_DEFAULT"
_ZN13group_norm_v214gn_cuda_kernelI6__halfLi480ELi3ELi16ELi120ELi1024ELb1ELi16ELi960ELi960ELi4ELb1ELi5ELb0ELb0ENS_16CompileConditionILi1000EEEEEvPT_PKS4_S7_S7_flPfS8_Pj:
.text._ZN13group_norm_v214gn_cuda_kernelI6__halfLi480ELi3ELi16ELi120ELi1024ELb1ELi16ELi960ELi960ELi4ELb1ELi5ELb0ELb0ENS_16CompileConditionILi1000EEEEEvPT_PKS4_S7_S7_flPfS8_Pj:
        /* <DEDUP_REMOVED lines=40> */
.L_x_1041:
        /* <DEDUP_REMOVED lines=37> */
[--C-:B---3--:R-:W-:Y:S01]  /*04d0*/  HADD2.F32 R30, -RZ, R12.reuse.H0_H0 ;  /* 0x2000000cff1e7230 */ /* 0x108fe20000004100 */
[----:B------:R-:W-:Y:S01]  /*04e0*/  STL [R1+0xc], R23 ;  /* 0x00000c1701007387 */ /* 0x000fe20000100800 */
[----:B------:R-:W-:Y:S01]  /*04f0*/  FADD.FTZ R18, R18, R37 ;  /* 0x0000002512127221 */ /* 0x000fe20000010000 */
[----:B------:R-:W-:Y:S01]  /*0500*/  FFMA.FTZ R22, R37, R37, R22 ;  /* 0x0000002525167223 */ /* 0x000fe20000010016 */
[----:B------:R-:W-:-:S02]  /*0510*/  HADD2.F32 R29, -RZ, R12.H1_H1 ;  /* 0x3000000cff1d7230 */ /* 0x000fc40000004100 */
[----:B------:R-:W-:Y:S01]  /*0520*/  FADD.FTZ R19, R18, R23 ;  /* 0x0000001712137221 */ /* 0x000fe20000010000 */
[----:B0-----:R-:W-:Y:S01]  /*0530*/  FFMA.FTZ R21, R23, R23, R22 ;  /* 0x0000001717157223 */ /* 0x001fe20000010016 */
[--C-:B------:R-:W-:Y:S02]  /*0540*/  HADD2.F32 R36, -RZ, R13.reuse.H0_H0 ;  /* 0x2000000dff247230 */ /* 0x100fe40000004100 */
[----:B------:R-:W-:Y:S01]  /*0550*/  FADD.FTZ R12, R19, R30 ;  /* 0x0000001e130c7221 */ /* 0x000fe20000010000 */
[----:B------:R-:W-:Y:S01]  /*0560*/  FFMA.FTZ R18, R30, R30, R21 ;  /* 0x0000001e1e127223 */ /* 0x000fe20000010015 */
[----:B------:R-:W-:Y:S02]  /*0570*/  HADD2.F32 R20, -RZ, R13.H1_H1 ;  /* 0x3000000dff147230 */ /* 0x000fe40000004100 */
[----:B------:R-:W-:Y:S01]  /*0580*/  FADD.FTZ R19, R12, R29 ;  /* 0x0000001d0c137221 */ /* 0x000fe20000010000 */
[----:B------:R-:W-:Y:S01]  /*0590*/  FFMA.FTZ R21, R29, R29, R18 ;  /* 0x0000001d1d157223 */ /* 0x000fe20000010012 */
[--C-:B----4-:R-:W-:Y:S01]  /*05a0*/  HADD2.F32 R28, -RZ, R6.reuse.H0_H0 ;  /* 0x20000006ff1c7230 */ /* 0x110fe20000004100 */
[----:B------:R-:W-:Y:S01]  /*05b0*/  STL [R1+0x1c], R20 ;  /* 0x00001c1401007387 */ /* 0x000fe20000100800 */
        /* <DEDUP_REMOVED lines=11> */
[--C-:B-----5:R-:W-:Y:S01]  /*0670*/  HADD2.F32 R26, -RZ, R2.reuse.H0_H0 ;  /* 0x20000002ff1a7230 */ /* 0x120fe20000004100 */
        /* <DEDUP_REMOVED lines=12> */
[----:B------:R-:W-:Y:S01]  /*0740*/  HADD2.F32 R19, -RZ, R5.H1_H1 ;  /* 0x30000005ff137230 */ /* 0x000fe20000004100 */
[----:B------:R0:W-:Y:S01]  /*0750*/  STL [R1+0x18], R12 ;  /* 0x0000180c01007387 */ /* 0x0001e20000100800 */
[----:B------:R-:W-:Y:S01]  /*0760*/  FADD.FTZ R3, R2, R33 ;  /* 0x0000002102037221 */ /* 0x000fe20000010000 */
[----:B------:R-:W-:Y:S01]  /*0770*/  FFMA.FTZ R6, R33, R33, R6 ;  /* 0x0000002121067223 */ /* 0x000fe20000010006 */
[--C-:B------:R-:W-:Y:S01]  /*0780*/  HADD2.F32 R2, -RZ, R4.reuse.H0_H0 ;  /* 0x20000004ff027230 */ /* 0x100fe20000004100 */
[----:B------:R1:W-:Y:S01]  /*0790*/  STL [R1+0x8], R19 ;  /* 0x0000081301007387 */ /* 0x0003e20000100800 */
[----:B------:R-:W-:Y:S01]  /*07a0*/  FADD.FTZ R7, R3, R12 ;  /* 0x0000000c03077221 */ /* 0x000fe20000010000 */
[----:B------:R-:W-:Y:S01]  /*07b0*/  FFMA.FTZ R13, R12, R12, R6 ;  /* 0x0000000c0c0d7223 */ /* 0x000fe20000010006 */
[----:B------:R-:W-:-:S02]  /*07c0*/  HADD2.F32 R3, -RZ, R4.H1_H1 ;  /* 0x30000004ff037230 */ /* 0x000fc40000004100 */
[----:B------:R-:W-:Y:S01]  /*07d0*/  FADD.FTZ R6, R7, R2 ;  /* 0x0000000207067221 */ /* 0x000fe20000010000 */
[----:B0-----:R-:W-:Y:S01]  /*07e0*/  FFMA.FTZ R12, R2, R2, R13 ;  /* 0x00000002020c7223 */ /* 0x001fe2000001000d */
[----:B------:R-:W-:Y:S02]  /*07f0*/  HADD2.F32 R4, -RZ, R5.H0_H0 ;  /* 0x20000005ff047230 */ /* 0x000fe40000004100 */
[----:B------:R-:W-:Y:S01]  /*0800*/  FADD.FTZ R7, R6, R3 ;  /* 0x0000000306077221 */ /* 0x000fe20000010000 */
[----:B------:R-:W-:Y:S01]  /*0810*/  FFMA.FTZ R13, R3, R3, R12 ;  /* 0x00000003030d7223 */ /* 0x000fe2000001000c */
[----:B------:R-:W-:Y:S02]  /*0820*/  HADD2.F32 R5, -RZ, R8.H0_H0 ;  /* 0x20000008ff057230 */ /* 0x000fe40000004100 */
[----:B------:R-:W-:Y:S01]  /*0830*/  FADD.FTZ R18, R7, R4 ;  /* 0x0000000407127221 */ /* 0x000fe20000010000 */
[----:B------:R-:W-:-:S03]  /*0840*/  FFMA.FTZ R13, R4, R4, R13 ;  /* 0x00000004040d7223 */ /* 0x000fc6000001000d */
[----:B------:R-:W-:Y:S01]  /*0850*/  FADD.FTZ R18, R18, R19 ;  /* 0x0000001312127221 */ /* 0x000fe20000010000 */
[----:B------:R-:W-:Y:S02]  /*0860*/  FFMA.FTZ R13, R19, R19, R13 ;  /* 0x00000013130d7223 */ /* 0x000fe4000001000d */
[----:B-1----:R-:W2:Y:S01]  /*0870*/  LDL R19, [R1+0x34] ;  /* 0x0000340001137983 */ /* 0x002ea20000100800 */
[----:B------:R-:W-:Y:S02]  /*0880*/  HADD2.F32 R6, -RZ, R8.H1_H1 ;  /* 0x30000008ff067230 */ /* 0x000fe40000004100 */
[----:B------:R-:W-:Y:S01]  /*0890*/  FADD.FTZ R18, R18, R5 ;  /* 0x0000000512127221 */ /* 0x000fe20000010000 */
[----:B------:R-:W-:Y:S01]  /*08a0*/  FFMA.FTZ R13, R5, R5, R13 ;  /* 0x00000005050d7223 */ /* 0x000fe2000001000d */
[--C-:B------:R-:W-:Y:S01]  /*08b0*/  HADD2.F32 R7, -RZ, R9.reuse.H0_H0 ;  /* 0x20000009ff077230 */ /* 0x100fe20000004100 */
[----:B------:R-:W0:Y:S01]  /*08c0*/  S2R R20, SR_TID.X ;  /* 0x0000000000147919 */ /* 0x000e220000002100 */
[----:B------:R-:W-:Y:S01]  /*08d0*/  FADD.FTZ R18, R18, R6 ;  /* 0x0000000612127221 */ /* 0x000fe20000010000 */
[----:B------:R-:W-:Y:S01]  /*08e0*/  FFMA.FTZ R13, R6, R6, R13 ;  /* 0x00000006060d7223 */ /* 0x000fe2000001000d */
[----:B------:R-:W-:Y:S01]  /*08f0*/  HADD2.F32 R12, -RZ, R9.H1_H1 ;  /* 0x30000009ff0c7230 */ /* 0x000fe20000004100 */
[----:B------:R-:W-:Y:S01]  /*0900*/  UIADD3 UR7, UP0, UPT, UR8, 0x5, URZ ;  /* 0x0000000508077890 */ /* 0x000fe2000ff1e0ff */
[----:B------:R-:W-:Y:S01]  /*0910*/  FADD.FTZ R18, R18, R7 ;  /* 0x0000000712127221 */ /* 0x000fe20000010000 */
[----:B------:R-:W-:Y:S01]  /*0920*/  FFMA.FTZ R13, R7, R7, R13 ;  /* 0x00000007070d7223 */ /* 0x000fe2000001000d */
[--C-:B------:R-:W-:Y:S01]  /*0930*/  HADD2.F32 R8, -RZ, R10.reuse.H0_H0 ;  /* 0x2000000aff087230 */ /* 0x100fe20000004100 */
[----:B------:R1:W-:Y:S01]  /*0940*/  STL [R1], R12 ;  /* 0x0000000c01007387 */ /* 0x0003e20000100800 */
[----:B------:R-:W-:Y:S01]  /*0950*/  FADD.FTZ R18, R18, R12 ;  /* 0x0000000c12127221 */ /* 0x000fe20000010000 */
[----:B------:R-:W-:Y:S01]  /*0960*/  FFMA.FTZ R13, R12, R12, R13 ;  /* 0x0000000c0c0d7223 */ /* 0x000fe2000001000d */
[----:B------:R-:W-:Y:S01]  /*0970*/  HADD2.F32 R9, -RZ, R10.H1_H1 ;  /* 0x3000000aff097230 */ /* 0x000fe20000004100 */
[----:B------:R-:W-:Y:S01]  /*0980*/  USHF.L.U32 UR6, UR8, 0x3, URZ ;  /* 0x0000000308067899 */ /* 0x000fe200080006ff */
[----:B------:R-:W-:Y:S01]  /*0990*/  FADD.FTZ R18, R18, R8 ;  /* 0x0000000812127221 */ /* 0x000fe20000010000 */
[----:B------:R-:W-:Y:S01]  /*09a0*/  FFMA.FTZ R13, R8, R8, R13 ;  /* 0x00000008080d7223 */ /* 0x000fe2000001000d */
[--C-:B------:R-:W-:Y:S01]  /*09b0*/  HADD2.F32 R10, -RZ, R11.reuse.H0_H0 ;  /* 0x2000000bff0a7230 */ /* 0x100fe20000004100 */
[----:B------:R-:W-:Y:S01]  /*09c0*/  UIADD3.X UR5, UPT, UPT, URZ, UR5, URZ, UP0, !UPT ;  /* 0x00000005ff057290 */ /* 0x000fe200087fe4ff */
[----:B------:R-:W-:Y:S01]  /*09d0*/  FADD.FTZ R18, R18, R9 ;  /* 0x0000000912127221 */ /* 0x000fe20000010000 */
[----:B------:R-:W-:Y:S01]  /*09e0*/  FFMA.FTZ R13, R9, R9, R13 ;  /* 0x00000009090d7223 */ /* 0x000fe2000001000d */
[----:B------:R-:W-:Y:S01]  /*09f0*/  HADD2.F32 R35, -RZ, R11.H1_H1 ;  /* 0x3000000bff237230 */ /* 0x000fe20000004100 */
[----:B------:R-:W-:Y:S01]  /*0a00*/  ULOP3.LUT UR10, UR6, 0x8, URZ, 0xc0, !UPT ;  /* 0x00000008060a7892 */ /* 0x000fe2000f8ec0ff */
[----:B------:R-:W-:Y:S01]  /*0a10*/  FADD.FTZ R18, R18, R10 ;  /* 0x0000000a12127221 */ /* 0x000fe20000010000 */
[----:B------:R-:W-:Y:S01]  /*0a20*/  FFMA.FTZ R13, R10, R10, R13 ;  /* 0x0000000a0a0d7223 */ /* 0x000fe2000001000d */
[--C-:B------:R-:W-:Y:S01]  /*0a30*/  HADD2.F32 R11, -RZ, R14.reuse.H0_H0 ;  /* 0x2000000eff0b7230 */ /* 0x100fe20000004100 */
[----:B------:R-:W-:Y:S01]  /*0a40*/  UMOV UR8, UR7 ;  /* 0x0000000700087c82 */ /* 0x000fe20008000000 */
[----:B------:R-:W-:Y:S01]  /*0a50*/  FADD.FTZ R18, R18, R35 ;  /* 0x0000002312127221 */ /* 0x000fe20000010000 */
[----:B------:R-:W-:Y:S01]  /*0a60*/  FFMA.FTZ R13, R35, R35, R13 ;  /* 0x00000023230d7223 */ /* 0x000fe2000001000d */
[----:B-1----:R-:W-:Y:S01]  /*0a70*/  HADD2.F32 R12, -RZ, R14.H1_H1 ;  /* 0x3000000eff0c7230 */ /* 0x002fe20000004100 */
[----:B------:R-:W-:Y:S01]  /*0a80*/  BSSY.RECONVERGENT B0, `(.L_x_1032) ;  /* 0x00000ea000007945 */ /* 0x000fe20003800200 */
[----:B------:R-:W-:Y:S01]  /*0a90*/  FADD.FTZ R18, R18, R11 ;  /* 0x0000000b12127221 */ /* 0x000fe20000010000 */
[----:B------:R-:W-:Y:S01]  /*0aa0*/  FFMA.FTZ R14, R11, R11, R13 ;  /* 0x0000000b0b0e7223 */ /* 0x000fe2000001000d */
[--C-:B------:R-:W-:Y:S01]  /*0ab0*/  HADD2.F32 R13, -RZ, R15.reuse.H0_H0 ;  /* 0x2000000fff0d7230 */ /* 0x100fe20000004100 */
[----:B0-----:R-:W-:Y:S01]  /*0ac0*/  ISETP.GT.U32.AND P1, PT, R20, 0xf, PT ;  /* 0x0000000f1400780c */ /* 0x001fe20003f24070 */
[----:B------:R-:W-:Y:S01]  /*0ad0*/  FADD.FTZ R18, R18, R12 ;  /* 0x0000000c12127221 */ /* 0x000fe20000010000 */
[----:B------:R-:W-:Y:S01]  /*0ae0*/  FFMA.FTZ R14, R12, R12, R14 ;  /* 0x0000000c0c0e7223 */ /* 0x000fe2000001000e */
[----:B------:R-:W-:-:S02]  /*0af0*/  HADD2.F32 R24, -RZ, R15.H1_H1 ;  /* 0x3000000fff187230 */ /* 0x000fc40000004100 */
[----:B------:R-:W-:Y:S01]  /*0b00*/  FADD.FTZ R18, R18, R13 ;  /* 0x0000000d12127221 */ /* 0x000fe20000010000 */
[----:B------:R-:W-:-:S03]  /*0b10*/  FFMA.FTZ R15, R13, R13, R14 ;  /* 0x0000000d0d0f7223 */ /* 0x000fc6000001000e */
[----:B------:R-:W-:Y:S01]  /*0b20*/  FADD.FTZ R14, R18, R24 ;  /* 0x00000018120e7221 */ /* 0x000fe20000010000 */
[----:B------:R-:W-:-:S05]  /*0b30*/  FFMA.FTZ R15, R24, R24, R15 ;  /* 0x00000018180f7223 */ /* 0x000fca000001000f */
        /* <DEDUP_REMOVED lines=222> */
.L_x_1033:
[----:B------:R-:W-:Y:S05]  /*1920*/  BSYNC.RECONVERGENT B0 ;  /* 0x0000000000007941 */ /* 0x000fea0003800200 */
.L_x_1032:
        /* <DEDUP_REMOVED lines=20> */
.L_x_1035:
[----:B------:R-:W-:Y:S05]  /*1a70*/  BSYNC.RECONVERGENT B0 ;  /* 0x0000000000007941 */ /* 0x000fea0003800200 */
.L_x_1034:
[----:B------:R-:W1:Y:S01]  /*1a80*/  @!P1 S2R R21, SR_CTAID.Y ;  /* 0x0000000000159919 */ /* 0x000e620000002600 */
[----:B0-----:R-:W0:Y:S08]  /*1a90*/  @!P1 LDC R18, c[0x0][0x374] ;  /* 0x0000dd00ff129b82 */ /* 0x001e300000000800 */
[----:B------:R-:W-:Y:S01]  /*1aa0*/  BAR.SYNC.DEFER_BLOCKING 0x0 ;  /* 0x0000000000007b1d */ /* 0x000fe20000010000 */
[----:B------:R-:W-:-:S05]  /*1ab0*/  ISETP.NE.AND P2, PT, R22, RZ, PT ;  /* 0x000000ff1600720c */ /* 0x000fca0003f45270 */
[----:B------:R-:W-:Y:S08]  /*1ac0*/  BSSY B0, `(.L_x_1036) ;  /* 0x0000013000007945 */ /* 0x000ff00003800000 */
[----:B------:R-:W-:Y:S05]  /*1ad0*/  @P2 BRA `(.L_x_1037) ;  /* 0x0000000000442947 */ /* 0x000fea0003800000 */
[----:B------:R-:W2:Y:S01]  /*1ae0*/  S2R R19, SR_CTAID.Y ;  /* 0x0000000000137919 */ /* 0x000ea20000002600 */
[----:B------:R-:W2:Y:S08]  /*1af0*/  LDC.64 R14, c[0x0][0x3c0] ;  /* 0x0000f000ff0e7b82 */ /* 0x000eb00000000a00 */
[----:B------:R-:W3:Y:S01]  /*1b00*/  S2UR UR6, SR_CTAID.X ;  /* 0x00000000000679c3 */ /* 0x000ee20000002500 */
[----:B--2---:R-:W-:Y:S01]  /*1b10*/  IMAD.WIDE.U32 R14, R19, 0x4, R14 ;  /* 0x00000004130e7825 */ /* 0x004fe200078e000e */
[----:B---3--:R-:W-:-:S02]  /*1b20*/  ISETP.NE.AND P2, PT, RZ, UR6, PT ;  /* 0x00000006ff007c0c */ /* 0x008fc4000bf45270 */
[----:B------:R-:W-:-:S04]  /*1b30*/  MOV R19, 0x7fffffc1 ;  /* 0x7fffffc100137802 */ /* 0x000fc80000000f00 */
[----:B------:R-:W-:Y:S01]  /*1b40*/  SEL R19, R19, 0x1, !P2 ;  /* 0x0000000113137807 */ /* 0x000fe20005000000 */
[----:B------:R-:W-:Y:S06]  /*1b50*/  MEMBAR.ALL.GPU ;  /* 0x0000000000007992 */ /* 0x000fec000000a000 */
[----:B------:R-:W-:-:S00]  /*1b60*/  ERRBAR ;  /* 0x00000000000079ab */ /* 0x000fc00000000000 */
[----:B------:R-:W-:Y:S06]  /*1b70*/  CGAERRBAR ;  /* 0x00000000000075ab */ /* 0x000fec0000000000 */
[----:B------:R2:W5:Y:S02]  /*1b80*/  ATOM.E.ADD.STRONG.GPU PT, R19, desc[UR12][R14.64], R19 ;  /* 0x800000130e13798a */ /* 0x00056400081ef10c */
.L_x_1038:
[----:B------:R-:W3:Y:S04]  /*1b90*/  LD.E.STRONG.GPU R20, desc[UR12][R14.64] ;  /* 0x0000000c0e147980 */ /* 0x000ee8000c10f900 */
[----:B---3--:R-:W-:Y:S01]  /*1ba0*/  CCTL.IVALL ;  /* 0x00000000ff00798f */ /* 0x008fe20002000000 */
[----:B------:R-:W-:Y:S05]  /*1bb0*/  YIELD ;  /* 0x0000000000007946 */ /* 0x000fea0003800000 */
[----:B-----5:R-:W-:-:S04]  /*1bc0*/  LOP3.LUT R20, R20, R19, RZ, 0x3c, !PT ;  /* 0x0000001314147212 */ /* 0x020fc800078e3cff */
[----:B------:R-:W-:-:S13]  /*1bd0*/  ISETP.GT.AND P2, PT, R20, -0x1, PT ;  /* 0xffffffff1400780c */ /* 0x000fda0003f44270 */
[----:B------:R-:W-:Y:S05]  /*1be0*/  @P2 BRA `(.L_x_1038) ;  /* 0xfffffffc00e82947 */ /* 0x000fea000383ffff */
.L_x_1037:
[----:B------:R-:W-:Y:S05]  /*1bf0*/  BSYNC B0 ;  /* 0x0000000000007941 */ /* 0x000fea0003800000 */
.L_x_1036:
[----:B------:R-:W2:Y:S01]  /*1c00*/  S2R R20, SR_TID.X ;  /* 0x0000000000147919 */ /* 0x000ea20000002100 */
[----:B------:R-:W3:Y:S01]  /*1c10*/  @!P1 LDC.64 R22, c[0x0][0x3b8] ;  /* 0x0000ee00ff169b82 */ /* 0x000ee20000000a00 */
[----:B------:R-:W-:Y:S05]  /*1c20*/  WARPSYNC.ALL ;  /* 0x0000000000007948 */ /* 0x000fea0003800000 */
[----:B01----:R-:W-:Y:S01]  /*1c30*/  @!P1 IMAD R18, R18, UR4, R21 ;  /* 0x0000000412129c24 */ /* 0x003fe2000f8e0215 */
[C---:B--2---:R-:W-:Y:S02]  /*1c40*/  @!P1 SHF.L.U32 R14, R20.reuse, 0x1, RZ ;  /* 0x00000001140e9819 */ /* 0x044fe400000006ff */
[----:B------:R-:W-:-:S02]  /*1c50*/  @!P1 LOP3.LUT R15, R20, 0x1f, RZ, 0xc0, !PT ;  /* 0x0000001f140f9812 */ /* 0x000fc400078ec0ff */
[----:B------:R-:W-:-:S04]  /*1c60*/  @!P1 LOP3.LUT R14, R14, 0x1c0, RZ, 0xc0, !PT ;  /* 0x000001c00e0e9812 */ /* 0x000fc800078ec0ff */
[----:B------:R-:W-:-:S04]  /*1c70*/  @!P1 LEA R14, R18, R14, 0x9 ;  /* 0x0000000e120e9211 */ /* 0x000fc800078e48ff */
[----:B------:R-:W-:-:S04]  /*1c80*/  @!P1 IADD3 R14, PT, PT, R14, R15, RZ ;  /* 0x0000000f0e0e9210 */ /* 0x000fc80007ffe0ff */
[----:B------:R-:W-:Y:S02]  /*1c90*/  @!P1 SHF.L.U32 R18, R14, 0x1, RZ ;  /* 0x000000010e129819 */ /* 0x000fe400000006ff */
[----:B------:R-:W0:Y:S02]  /*1ca0*/  LDC.64 R14, c[0x0][0x390] ;  /* 0x0000e400ff0e7b82 */ /* 0x000e240000000a00 */
[C---:B------:R-:W-:Y:S01]  /*1cb0*/  @!P1 IADD3 R20, PT, PT, R18.reuse, 0x40, RZ ;  /* 0x0000004012149810 */ /* 0x040fe20007ffe0ff */
[----:B---3--:R-:W-:-:S05]  /*1cc0*/  @!P1 IMAD.WIDE.U32 R18, R18, 0x4, R22 ;  /* 0x0000000412129825 */ /* 0x008fca00078e0016 */
[----:B------:R-:W-:Y:S01]  /*1cd0*/  BAR.SYNC.DEFER_BLOCKING 0x0 ;  /* 0x0000000000007b1d */ /* 0x000fe20000010000 */
[----:B------:R-:W-:-:S07]  /*1ce0*/  @!P1 IMAD.WIDE.U32 R20, R20, 0x4, R22 ;  /* 0x0000000414149825 */ /* 0x000fce00078e0016 */
        /* <DEDUP_REMOVED lines=36> */
[----:B------:R-:W-:Y:S01]  /*1f30*/  @!P1 FMUL.FTZ R18, R18, 8.1380212577641941607e-06 ;  /* 0x3708888912129820 */ /* 0x000fe20000410000 */
[----:B-1----:R-:W-:-:S03]  /*1f40*/  FADD.FTZ R19, R19, R20 ;  /* 0x0000001413137221 */ /* 0x002fc60000010000 */
[----:B------:R-:W-:-:S04]  /*1f50*/  @!P1 FMUL.FTZ R20, R18, R18 ;  /* 0x0000001212149220 */ /* 0x000fc80000410000 */
[----:B------:R-:W-:Y:S01]  /*1f60*/  @!P1 FFMA.FTZ R19, R19, 8.1380212577641941607e-06, -R20 ;  /* 0x3708888913139823 */ /* 0x000fe20000010814 */
        /* <DEDUP_REMOVED lines=25> */
.L_x_1040:
[----:B------:R-:W-:Y:S05]  /*2100*/  BSYNC.RECONVERGENT B0 ;  /* 0x0000000000007941 */ /* 0x000fea0003800200 */
.L_x_1039:
[----:B------:R-:W2:Y:S01]  /*2110*/  S2UR UR7, SR_CgaCtaId ;  /* 0x00000000000779c3 */ /* 0x000ea20000008800 */
[----:B------:R-:W-:Y:S01]  /*2120*/  UMOV UR6, 0x400 ;  /* 0x0000040000067882 */ /* 0x000fe20000000000 */
[----:B------:R-:W-:Y:S01]  /*2130*/  IMAD.HI.U32 R16, R16, -0x77777777, RZ ;  /* 0x8888888910107827 */ /* 0x000fe200078e00ff */
[----:B------:R-:W-:-:S04]  /*2140*/  UIADD3 UR6, UPT, UPT, UR6, 0x1680, URZ ;  /* 0x0000168006067890 */ /* 0x000fc8000fffe0ff */
[----:B------:R-:W-:Y:S01]  /*2150*/  LEA.HI R16, R16, -UR10, RZ, 0x1a ;  /* 0x8000000a10107c11 */ /* 0x000fe2000f8fd0ff */
[----:B--2---:R-:W-:-:S06]  /*2160*/  ULEA UR6, UR7, UR6, 0x18 ;  /* 0x0000000607067291 */ /* 0x004fcc000f8ec0ff */
[----:B------:R-:W-:-:S05]  /*2170*/  LEA R16, R16, UR6, 0x3 ;  /* 0x0000000610107c11 */ /* 0x000fca000f8e18ff */
[----:B------:R-:W2:Y:S01]  /*2180*/  LDCU UR6, c[0x0][0x3a0] ;  /* 0x00007400ff0677ac */ /* 0x000ea20008000800 */
[----:B------:R-:W2:Y:S02]  /*2190*/  LDS.64 R16, [R16] ;  /* 0x0000000010107984 */ /* 0x000ea40000000a00 */
[----:B--2---:R-:W-:Y:S01]  /*21a0*/  FADD.FTZ R17, R17, UR6 ;  /* 0x0000000611117e21 */ /* 0x004fe20008010000 */
[--C-:B------:R-:W-:Y:S01]  /*21b0*/  FADD.FTZ R0, R0, -R16.reuse ;  /* 0x8000001000007221 */ /* 0x100fe20000010000 */
[--C-:B------:R-:W-:Y:S01]  /*21c0*/  FADD.FTZ R2, R2, -R16.reuse ;  /* 0x8000001002027221 */ /* 0x100fe20000010000 */
[--C-:B------:R-:W-:Y:S01]  /*21d0*/  FADD.FTZ R26, R26, -R16.reuse ;  /* 0x800000101a1a7221 */ /* 0x100fe20000010000 */
[----:B01----:R0:W1:Y:S01]  /*21e0*/  MUFU.RSQ R18, R17 ;  /* 0x0000001100127308 */ /* 0x0030620000001400 */
        /* <DEDUP_REMOVED lines=8> */
[----:B0----5:R-:W-:-:S02]  /*2270*/  HADD2.F32 R17, -RZ, R14.H0_H0 ;  /* 0x2000000eff117230 */ /* 0x021fc40000004100 */
[--C-:B------:R-:W-:Y:S01]  /*2280*/  FADD.FTZ R31, R31, -R16.reuse ;  /* 0x800000101f1f7221 */ /* 0x100fe20000010000 */
[--C-:B------:R-:W-:Y:S01]  /*2290*/  FADD.FTZ R3, R3, -R16.reuse ;  /* 0x8000001003037221 */ /* 0x100fe20000010000 */
[--C-:B------:R-:W-:Y:S01]  /*22a0*/  FADD.FTZ R6, R6, -R16.reuse ;  /* 0x8000001006067221 */ /* 0x100fe20000010000 */
[--C-:B------:R-:W-:Y:S01]  /*22b0*/  FADD.FTZ R9, R9, -R16.reuse ;  /* 0x8000001009097221 */ /* 0x100fe20000010000 */
[--C-:B------:R-:W-:Y:S01]  /*22c0*/  FADD.FTZ R12, R12, -R16.reuse ;  /* 0x800000100c0c7221 */ /* 0x100fe20000010000 */
[--C-:B------:R-:W-:Y:S01]  /*22d0*/  FADD.FTZ R36, R36, -R16.reuse ;  /* 0x8000001024247221 */ /* 0x100fe20000010000 */
[----:B------:R-:W-:Y:S01]  /*22e0*/  FADD.FTZ R34, R34, -R16 ;  /* 0x8000001022227221 */ /* 0x000fe20000010000 */
[C---:B-1----:R-:W-:Y:S01]  /*22f0*/  FMUL.FTZ R19, R18.reuse, R0 ;  /* 0x0000000012137220 */ /* 0x042fe20000410000 */
[C---:B------:R-:W-:Y:S01]  /*2300*/  FMUL.FTZ R0, R18.reuse, R2 ;  /* 0x0000000212007220 */ /* 0x040fe20000410000 */
[----:B------:R-:W-:Y:S02]  /*2310*/  HADD2.F32 R2, -RZ, R22.H0_H0 ;  /* 0x20000016ff027230 */ /* 0x000fe40000004100 */
[C---:B------:R-:W-:Y:S01]  /*2320*/  FMUL.FTZ R26, R18.reuse, R26 ;  /* 0x0000001a121a7220 */ /* 0x040fe20000410000 */
[C---:B------:R-:W-:Y:S01]  /*2330*/  FMUL.FTZ R20, R18.reuse, R30 ;  /* 0x0000001e12147220 */ /* 0x040fe20000410000 */
[C---:B------:R-:W-:Y:S01]  /*2340*/  FMUL.FTZ R21, R18.reuse, R5 ;  /* 0x0000000512157220 */ /* 0x040fe20000410000 */
[C---:B------:R-:W-:Y:S01]  /*2350*/  FMUL.FTZ R30, R18.reuse, R8 ;  /* 0x00000008121e7220 */ /* 0x040fe20000410000 */
[C-C-:B------:R-:W-:Y:S01]  /*2360*/  FFMA.FTZ R5, R17.reuse, R26, R2.reuse ;  /* 0x0000001a11057223 */ /* 0x140fe20000010002 */
[C-C-:B------:R-:W-:Y:S01]  /*2370*/  FFMA.FTZ R26, R17.reuse, R0, R2.reuse ;  /* 0x00000000111a7223 */ /* 0x140fe20000010002 */
[C---:B------:R-:W-:Y:S01]  /*2380*/  FMUL.FTZ R28, R18.reuse, R28 ;  /* 0x0000001c121c7220 */ /* 0x040fe20000410000 */
[----:B------:R-:W-:Y:S01]  /*2390*/  FMUL.FTZ R11, R18, R11 ;  /* 0x0000000b120b7220 */ /* 0x000fe20000410000 */
[C-C-:B------:R-:W-:Y:S01]  /*23a0*/  FFMA.FTZ R21, R17.reuse, R21, R2.reuse ;  /* 0x0000001511157223 */ /* 0x140fe20000010002 */
[--C-:B------:R-:W-:Y:S01]  /*23b0*/  FFMA.FTZ R0, R17, R30, R2.reuse ;  /* 0x0000001e11007223 */ /* 0x100fe20000010002 */
[--C-:B------:R-:W-:Y:S01]  /*23c0*/  FFMA.FTZ R19, R19, R17, R2.reuse ;  /* 0x0000001113137223 */ /* 0x100fe20000010002 */
[C-C-:B------:R-:W-:Y:S01]  /*23d0*/  FFMA.FTZ R20, R17.reuse, R20, R2.reuse ;  /* 0x0000001411147223 */ /* 0x140fe20000010002 */
[C-C-:B------:R-:W-:Y:S01]  /*23e0*/  FFMA.FTZ R8, R17.reuse, R28, R2.reuse ;  /* 0x0000001c11087223 */ /* 0x140fe20000010002 */
[----:B------:R0:W-:Y:S01]  /*23f0*/  STL [R1+0x4], R26 ;  /* 0x0000041a01007387 */ /* 0x0001e20000100800 */
[----:B------:R-:W-:Y:S01]  /*2400*/  FFMA.FTZ R2, R17, R11, R2 ;  /* 0x0000000b11027223 */ /* 0x000fe20000010002 */
[----:B------:R-:W-:-:S02]  /*2410*/  HADD2.F32 R11, -RZ, R14.H1_H1 ;  /* 0x3000000eff0b7230 */ /* 0x000fc40000004100 */
[C---:B------:R-:W-:Y:S01]  /*2420*/  FMUL.FTZ R29, R18.reuse, R29 ;  /* 0x0000001d121d7220 */ /* 0x040fe20000410000 */
[----:B------:R-:W-:Y:S02]  /*2430*/  HADD2.F32 R22, -RZ, R22.H1_H1 ;  /* 0x30000016ff167230 */ /* 0x000fe40000004100 */
[C---:B------:R-:W-:Y:S01]  /*2440*/  FMUL.FTZ R27, R18.reuse, R27 ;  /* 0x0000001b121b7220 */ /* 0x040fe20000410000 */
[C---:B------:R-:W-:Y:S01]  /*2450*/  FMUL.FTZ R25, R18.reuse, R25 ;  /* 0x0000001912197220 */ /* 0x040fe20000410000 */
[C---:B------:R-:W-:Y:S01]  /*2460*/  FMUL.FTZ R3, R18.reuse, R3 ;  /* 0x0000000312037220 */ /* 0x040fe20000410000 */
[--C-:B------:R-:W-:Y:S01]  /*2470*/  FADD.FTZ R33, R33, -R16.reuse ;  /* 0x8000001021217221 */ /* 0x100fe20000010000 */
[--C-:B------:R-:W-:Y:S01]  /*2480*/  FADD.FTZ R35, R35, -R16.reuse ;  /* 0x8000001023237221 */ /* 0x100fe20000010000 */
[----:B0-----:R-:W2:Y:S01]  /*2490*/  LDL.LU R26, [R1] ;  /* 0x00000000011a7983 */ /* 0x001ea20000300800 */
[C---:B------:R-:W-:Y:S01]  /*24a0*/  FMUL.FTZ R14, R18.reuse, R6 ;  /* 0x00000006120e7220 */ /* 0x040fe20000410000 */
[----:B------:R-:W-:Y:S01]  /*24b0*/  FMUL.FTZ R12, R18, R12 ;  /* 0x0000000c120c7220 */ /* 0x000fe20000410000 */
[----:B------:R-:W-:Y:S01]  /*24c0*/  FADD.FTZ R24, R24, -R16 ;  /* 0x8000001018187221 */ /* 0x000fe20000010000 */
[----:B------:R0:W-:Y:S01]  /*24d0*/  STL [R1+0x10], R21 ;  /* 0x0000101501007387 */ /* 0x0001e20000100800 */
[----:B------:R-:W1:Y:S03]  /*24e0*/  LDCU.64 UR6, c[0x0][0x380] ;  /* 0x00007000ff0677ac */ /* 0x000e660008000a00 */
[----:B------:R3:W-:Y:S01]  /*24f0*/  STL [R1+0x14], R0 ;  /* 0x0000140001007387 */ /* 0x0007e20000100800 */
[C-C-:B------:R-:W-:Y:S01]  /*2500*/  FFMA.FTZ R32, R11.reuse, R29, R22.reuse ;  /* 0x0000001d0b207223 */ /* 0x140fe20000010016 */
[--C-:B------:R-:W-:Y:S01]  /*2510*/  FFMA.FTZ R6, R11, R25, R22.reuse ;  /* 0x000000190b067223 */ /* 0x100fe20000010016 */
[C---:B0-----:R-:W-:Y:S01]  /*2520*/  FMUL.FTZ R21, R18.reuse, R31 ;  /* 0x0000001f12157220 */ /* 0x041fe20000410000 */
[C---:B---3--:R-:W-:Y:S01]  /*2530*/  FMUL.FTZ R0, R18.reuse, R9 ;  /* 0x0000000912007220 */ /* 0x048fe20000410000 */
[----:B------:R-:W3:Y:S02]  /*2540*/  LDL.LU R31, [R1+0x1c] ;  /* 0x00001c00011f7983 */ /* 0x000ee40000300800 */
[--C-:B------:R-:W-:Y:S01]  /*2550*/  FFMA.FTZ R21, R21, R11, R22.reuse ;  /* 0x0000000b15157223 */ /* 0x100fe20000010016 */
[C-C-:B------:R-:W-:Y:S01]  /*2560*/  FFMA.FTZ R30, R11.reuse, R27, R22.reuse ;  /* 0x0000001b0b1e7223 */ /* 0x140fe20000010016 */
[C-C-:B------:R-:W-:Y:S01]  /*2570*/  FFMA.FTZ R9, R11.reuse, R3, R22.reuse ;  /* 0x000000030b097223 */ /* 0x140fe20000010016 */
[----:B------:R-:W4:Y:S01]  /*2580*/  LDL.LU R29, [R1+0x20] ;  /* 0x00002000011d7983 */ /* 0x000f220000300800 */
[C-C-:B------:R-:W-:Y:S01]  /*2590*/  FFMA.FTZ R14, R11.reuse, R14, R22.reuse ;  /* 0x0000000e0b0e7223 */ /* 0x140fe20000010016 */
[C-C-:B------:R-:W-:Y:S01]  /*25a0*/  FFMA.FTZ R0, R11.reuse, R0, R22.reuse ;  /* 0x000000000b007223 */ /* 0x140fe20000010016 */
[----:B------:R-:W-:Y:S01]  /*25b0*/  FFMA.FTZ R25, R11, R12, R22 ;  /* 0x0000000c0b197223 */ /* 0x000fe20000010016 */
[----:B------:R-:W4:Y:S01]  /*25c0*/  LDL.LU R27, [R1+0x8] ;  /* 0x00000800011b7983 */ /* 0x000f220000300800 */
[--C-:B------:R-:W-:Y:S01]  /*25d0*/  FADD.FTZ R22, R37, -R16.reuse ;  /* 0x8000001025167221 */ /* 0x100fe20000010000 */
[--C-:B------:R-:W-:Y:S01]  /*25e0*/  FADD.FTZ R12, R13, -R16.reuse ;  /* 0x800000100d0c7221 */ /* 0x100fe20000010000 */
[----:B------:R-:W-:Y:S01]  /*25f0*/  FMUL.FTZ R13, R18, R36 ;  /* 0x00000024120d7220 */ /* 0x000fe20000410000 */
[----:B------:R-:W4:Y:S01]  /*2600*/  LDL.LU R37, [R1+0x18] ;  /* 0x0000180001257983 */ /* 0x000f220000300800 */
[--C-:B------:R-:W-:Y:S01]  /*2610*/  FADD.FTZ R3, R4, -R16.reuse ;  /* 0x8000001004037221 */ /* 0x100fe20000010000 */
[--C-:B------:R-:W-:Y:S01]  /*2620*/  FADD.FTZ R17, R7, -R16.reuse ;  /* 0x8000001007117221 */ /* 0x100fe20000010000 */
[----:B------:R-:W-:Y:S01]  /*2630*/  FADD.FTZ R28, R10, -R16 ;  /* 0x800000100a1c7221 */ /* 0x000fe20000010000 */
[----:B------:R-:W4:Y:S01]  /*2640*/  LDL.LU R36, [R1+0xc] ;  /* 0x00000c0001247983 */ /* 0x000f220000300800 */
[----:B------:R-:W-:Y:S01]  /*2650*/  FMUL.FTZ R10, R18, R3 ;  /* 0x00000003120a7220 */ /* 0x000fe20000410000 */
[----:B------:R-:W-:-:S02]  /*2660*/  HADD2.F32 R3, -RZ, R15.H0_H0 ;  /* 0x2000000fff037230 */ /* 0x000fc40000004100 */
[C---:B------:R-:W-:Y:S01]  /*2670*/  FMUL.FTZ R22, R18.reuse, R22 ;  /* 0x0000001612167220 */ /* 0x040fe20000410000 */
[----:B------:R-:W-:Y:S02]  /*2680*/  HADD2.F32 R11, -RZ, R23.H0_H0 ;  /* 0x20000017ff0b7230 */ /* 0x000fe40000004100 */
        /* <DEDUP_REMOVED lines=13> */
[----:B------:R-:W-:-:S06]  /*2760*/  FMUL.FTZ R34, R25, -1.4426950216293334961 ;  /* 0xbfb8aa3b19227820 */ /* 0x000fcc0000410000 */
[----:B------:R-:W0:Y:S01]  /*2770*/  MUFU.EX2 R34, R34 ;  /* 0x0000002200227308 */ /* 0x000e220000000800 */
[----:B------:R-:W-:Y:S02]  /*2780*/  HADD2.F32 R23, -RZ, R23.H1_H1 ;  /* 0x30000017ff177230 */ /* 0x000fe40000004100 */
[----:B0-----:R-:W-:-:S06]  /*2790*/  FADD.FTZ R34, R34, 1 ;  /* 0x3f80000022227421 */ /* 0x001fcc0000010000 */
[----:B------:R-:W0:Y:S02]  /*27a0*/  MUFU.RCP R34, R34 ;  /* 0x0000002200227308 */ /* 0x000e240000001000 */
[----:B0-----:R-:W-:Y:S01]  /*27b0*/  FMUL.FTZ R25, R25, R34 ;  /* 0x0000002219197220 */ /* 0x001fe20000410000 */
[--C-:B--2---:R-:W-:Y:S01]  /*27c0*/  FADD.FTZ R26, R26, -R16.reuse ;  /* 0x800000101a1a7221 */ /* 0x104fe20000010000 */
[--C-:B---3--:R-:W-:Y:S01]  /*27d0*/  FADD.FTZ R31, R31, -R16.reuse ;  /* 0x800000101f1f7221 */ /* 0x108fe20000010000 */
[--C-:B----4-:R-:W-:Y:S01]  /*27e0*/  FADD.FTZ R29, R29, -R16.reuse ;  /* 0x800000101d1d7221 */ /* 0x110fe20000010000 */
[--C-:B------:R-:W-:Y:S01]  /*27f0*/  FADD.FTZ R11, R27, -R16.reuse ;  /* 0x800000101b0b7221 */ /* 0x100fe20000010000 */
[--C-:B------:R-:W-:Y:S01]  /*2800*/  FADD.FTZ R12, R37, -R16.reuse ;  /* 0x80000010250c7221 */ /* 0x100fe20000010000 */
[----:B------:R-:W-:Y:S01]  /*2810*/  FADD.FTZ R33, R36, -R16 ;  /* 0x8000001024217221 */ /* 0x000fe20000010000 */
[----:B------:R-:W-:Y:S02]  /*2820*/  HADD2.F32 R16, -RZ, R15.H1_H1 ;  /* 0x3000000fff107230 */ /* 0x000fe40000004100 */
        /* <DEDUP_REMOVED lines=8> */
[----:B------:R-:W-:Y:S01]  /*28b0*/  FMUL.FTZ R24, R2, -1.4426950216293334961 ;  /* 0xbfb8aa3b02187820 */ /* 0x000fe20000410000 */
[----:B------:R-:W2:Y:S04]  /*28c0*/  LDL.LU R36, [R1+0x4] ;  /* 0x0000040001247983 */ /* 0x000ea80000300800 */
[----:B------:R-:W3:Y:S01]  /*28d0*/  LDL.LU R37, [R1+0x10] ;  /* 0x0000100001257983 */ /* 0x000ee20000300800 */
[----:B------:R-:W0:Y:S01]  /*28e0*/  MUFU.EX2 R24, R24 ;  /* 0x0000001800187308 */ /* 0x000e220000000800 */
        /* <DEDUP_REMOVED lines=8> */
[----:B0-----:R-:W-:-:S06]  /*2970*/  FADD.FTZ R16, R24, 1 ;  /* 0x3f80000018107421 */ /* 0x001fcc0000010000 */
[----:B------:R-:W0:Y:S02]  /*2980*/  MUFU.RCP R16, R16 ;  /* 0x0000001000107308 */ /* 0x000e240000001000 */
[----:B0-----:R-:W-:-:S05]  /*2990*/  FMUL.FTZ R2, R2, R16 ;  /* 0x0000001002027220 */ /* 0x001fca0000410000 */
[----:B------:R-:W-:Y:S04]  /*29a0*/  STL [R1], R2 ;  /* 0x0000000201007387 */ /* 0x000fe80000100800 */
[----:B------:R0:W-:Y:S04]  /*29b0*/  STL [R1+0x38], R25 ;  /* 0x0000381901007387 */ /* 0x0001e80000100800 */
[----:B0-----:R-:W4:Y:S01]  /*29c0*/  LDL.LU R25, [R1+0x14] ;  /* 0x0000140001197983 */ /* 0x001f220000300800 */
[----:B------:R-:W-:-:S06]  /*29d0*/  FMUL.FTZ R23, R3, -1.4426950216293334961 ;  /* 0xbfb8aa3b03177820 */ /* 0x000fcc0000410000 */
[----:B------:R-:W0:Y:S01]  /*29e0*/  MUFU.EX2 R23, R23 ;  /* 0x0000001700177308 */ /* 0x000e220000000800 */
[----:B------:R-:W-:Y:S01]  /*29f0*/  FMUL.FTZ R27, R18, -1.4426950216293334961 ;  /* 0xbfb8aa3b121b7820 */ /* 0x000fe20000410000 */
[----:B------:R-:W-:Y:S01]  /*2a00*/  FMUL.FTZ R24, R19, -1.4426950216293334961 ;  /* 0xbfb8aa3b13187820 */ /* 0x000fe20000410000 */
[----:B------:R-:W-:Y:S01]  /*2a10*/  FMUL.FTZ R16, R21, -1.4426950216293334961 ;  /* 0xbfb8aa3b15107820 */ /* 0x000fe20000410000 */
[----:B------:R-:W-:-:S04]  /*2a20*/  FMUL.FTZ R2, R22, -1.4426950216293334961 ;  /* 0xbfb8aa3b16027820 */ /* 0x000fc80000410000 */
[----:B------:R-:W1:Y:S01]  /*2a30*/  MUFU.EX2 R27, R27 ;  /* 0x0000001b001b7308 */ /* 0x000e620000000800 */
[----:B0-----:R-:W-:-:S07]  /*2a40*/  FADD.FTZ R23, R23, 1 ;  /* 0x3f80000017177421 */ /* 0x001fce0000010000 */
[----:B------:R-:W0:Y:S08]  /*2a50*/  MUFU.EX2 R24, R24 ;  /* 0x0000001800187308 */ /* 0x000e300000000800 */
[----:B------:R-:W0:Y:S08]  /*2a60*/  MUFU.RCP R23, R23 ;  /* 0x0000001700177308 */ /* 0x000e300000001000 */
[----:B------:R-:W0:Y:S08]  /*2a70*/  MUFU.EX2 R16, R16 ;  /* 0x0000001000107308 */ /* 0x000e300000000800 */
[----:B------:R-:W0:Y:S01]  /*2a80*/  MUFU.EX2 R2, R2 ;  /* 0x0000000200027308 */ /* 0x000e220000000800 */
[----:B-1----:R-:W-:Y:S01]  /*2a90*/  FADD.FTZ R27, R27, 1 ;  /* 0x3f8000001b1b7421 */ /* 0x002fe20000010000 */
[----:B0-----:R-:W-:Y:S01]  /*2aa0*/  FADD.FTZ R24, R24, 1 ;  /* 0x3f80000018187421 */ /* 0x001fe20000010000 */
[----:B------:R-:W-:Y:S01]  /*2ab0*/  FMUL.FTZ R3, R3, R23 ;  /* 0x0000001703037220 */ /* 0x000fe20000410000 */
[----:B------:R-:W-:-:S04]  /*2ac0*/  FMUL.FTZ R23, R33, -1.4426950216293334961 ;  /* 0xbfb8aa3b21177820 */ /* 0x000fc80000410000 */
[----:B------:R-:W0:Y:S01]  /*2ad0*/  MUFU.RCP R35, R27 ;  /* 0x0000001b00237308 */ /* 0x000e220000001000 */
[----:B------:R-:W-:-:S07]  /*2ae0*/  FADD.FTZ R16, R16, 1 ;  /* 0x3f80000010107421 */ /* 0x000fce0000010000 */
[----:B------:R1:W0:Y:S01]  /*2af0*/  MUFU.RCP R27, R24 ;  /* 0x00000018001b7308 */ /* 0x0002220000001000 */
[----:B------:R-:W-:Y:S01]  /*2b00*/  FADD.FTZ R2, R2, 1 ;  /* 0x3f80000002027421 */ /* 0x000fe20000010000 */
[----:B-1----:R-:W-:-:S06]  /*2b10*/  FMUL.FTZ R24, R20, -1.4426950216293334961 ;  /* 0xbfb8aa3b14187820 */ /* 0x002fcc0000410000 */
[----:B------:R-:W-:Y:S08]  /*2b20*/  MUFU.RCP R34, R16 ;  /* 0x0000001000227308 */ /* 0x000ff00000001000 */
[----:B------:R0:W1:Y:S08]  /*2b30*/  MUFU.RCP R16, R2 ;  /* 0x0000000200107308 */ /* 0x0000700000001000 */
[----:B------:R-:W1:Y:S08]  /*2b40*/  MUFU.EX2 R23, R23 ;  /* 0x0000001700177308 */ /* 0x000e700000000800 */
[----:B------:R-:W1:Y:S01]  /*2b50*/  MUFU.EX2 R24, R24 ;  /* 0x0000001800187308 */ /* 0x000e620000000800 */
[----:B0-----:R-:W-:Y:S01]  /*2b60*/  FMUL.FTZ R2, R18, R35 ;  /* 0x0000002312027220 */ /* 0x001fe20000410000 */
[----:B------:R-:W-:Y:S01]  /*2b70*/  FMUL.FTZ R18, R19, R27 ;  /* 0x0000001b13127220 */ /* 0x000fe20000410000 */
[----:B------:R-:W-:Y:S01]  /*2b80*/  FMUL.FTZ R27, R32, -1.4426950216293334961 ;  /* 0xbfb8aa3b201b7820 */ /* 0x000fe20000410000 */
[----:B-1----:R-:W-:-:S05]  /*2b90*/  FMUL.FTZ R19, R22, R16 ;  /* 0x0000001016137220 */ /* 0x002fca0000410000 */
[----:B------:R-:W0:Y:S01]  /*2ba0*/  MUFU.EX2 R27, R27 ;  /* 0x0000001b001b7308 */ /* 0x000e220000000800 */
[----:B------:R-:W-:Y:S01]  /*2bb0*/  FADD.FTZ R22, R23, 1 ;  /* 0x3f80000017167421 */ /* 0x000fe20000010000 */
[----:B------:R-:W-:-:S06]  /*2bc0*/  FADD.FTZ R23, R24, 1 ;  /* 0x3f80000018177421 */ /* 0x000fcc0000010000 */
[----:B------:R-:W1:Y:S01]  /*2bd0*/  MUFU.RCP R23, R23 ;  /* 0x0000001700177308 */ /* 0x000e620000001000 */
[----:B0-----:R-:W-:Y:S01]  /*2be0*/  FADD.FTZ R24, R27, 1 ;  /* 0x3f8000001b187421 */ /* 0x001fe20000010000 */
[----:B------:R-:W-:-:S06]  /*2bf0*/  FMUL.FTZ R16, R31, -1.4426950216293334961 ;  /* 0xbfb8aa3b1f107820 */ /* 0x000fcc0000410000 */
[----:B------:R-:W0:Y:S01]  /*2c00*/  MUFU.RCP R24, R24 ;  /* 0x0000001800187308 */ /* 0x000e220000001000 */
[----:B-1----:R-:W-:Y:S01]  /*2c10*/  FMUL.FTZ R20, R20, R23 ;  /* 0x0000001714147220 */ /* 0x002fe20000410000 */
[----:B------:R-:W-:-:S06]  /*2c20*/  FMUL.FTZ R23, R30, -1.4426950216293334961 ;  /* 0xbfb8aa3b1e177820 */ /* 0x000fcc0000410000 */
[----:B------:R-:W1:Y:S08]  /*2c30*/  MUFU.EX2 R16, R16 ;  /* 0x0000001000107308 */ /* 0x000e700000000800 */
[----:B------:R-:W1:Y:S08]  /*2c40*/  MUFU.RCP R22, R22 ;  /* 0x0000001600167308 */ /* 0x000e700000001000 */
[----:B------:R-:W1:Y:S01]  /*2c50*/  MUFU.EX2 R23, R23 ;  /* 0x0000001700177308 */ /* 0x000e620000000800 */
[----:B0-----:R-:W-:Y:S01]  /*2c60*/  FMUL.FTZ R32, R32, R24 ;  /* 0x0000001820207220 */ /* 0x001fe20000410000 */
[----:B------:R-:W-:Y:S01]  /*2c70*/  FMUL.FTZ R24, R4, -1.4426950216293334961 ;  /* 0xbfb8aa3b04187820 */ /* 0x000fe20000410000 */
[----:B------:R-:W-:Y:S01]  /*2c80*/  FMUL.FTZ R34, R21, R34 ;  /* 0x0000002215227220 */ /* 0x000fe20000410000 */
[----:B------:R-:W-:Y:S01]  /*2c90*/  FMUL.FTZ R21, R13, -1.4426950216293334961 ;  /* 0xbfb8aa3b0d157820 */ /* 0x000fe20000410000 */
[----:B-1----:R-:W-:-:S03]  /*2ca0*/  FADD.FTZ R16, R16, 1 ;  /* 0x3f80000010107421 */ /* 0x002fc60000010000 */
[----:B------:R-:W0:Y:S01]  /*2cb0*/  MUFU.EX2 R24, R24 ;  /* 0x0000001800187308 */ /* 0x000e220000000800 */
[----:B------:R-:W-:Y:S01]  /*2cc0*/  FMUL.FTZ R33, R33, R22 ;  /* 0x0000001621217220 */ /* 0x000fe20000410000 */
[----:B------:R-:W-:Y:S01]  /*2cd0*/  FMUL.FTZ R22, R8, -1.4426950216293334961 ;  /* 0xbfb8aa3b08167820 */ /* 0x000fe20000410000 */
[----:B------:R-:W-:-:S05]  /*2ce0*/  FADD.FTZ R23, R23, 1 ;  /* 0x3f80000017177421 */ /* 0x000fca0000010000 */
[----:B------:R-:W1:Y:S08]  /*2cf0*/  MUFU.EX2 R21, R21 ;  /* 0x0000001500157308 */ /* 0x000e700000000800 */
[----:B------:R-:W1:Y:S08]  /*2d00*/  MUFU.RCP R16, R16 ;  /* 0x0000001000107308 */ /* 0x000e700000001000 */
[----:B------:R0:W1:Y:S08]  /*2d10*/  MUFU.RCP R27, R23 ;  /* 0x00000017001b7308 */ /* 0x0000700000001000 */
[----:B------:R-:W2:Y:S01]  /*2d20*/  MUFU.EX2 R22, R22 ;  /* 0x0000001600167308 */ /* 0x000ea20000000800 */
[----:B0-----:R-:W-:Y:S01]  /*2d30*/  FADD.FTZ R23, R24, 1 ;  /* 0x3f80000018177421 */ /* 0x001fe20000010000 */
[----:B------:R-:W-:Y:S01]  /*2d40*/  FMUL.FTZ R24, R6, -1.4426950216293334961 ;  /* 0xbfb8aa3b06187820 */ /* 0x000fe20000410000 */
[----:B-1----:R-:W-:Y:S01]  /*2d50*/  FADD.FTZ R21, R21, 1 ;  /* 0x3f80000015157421 */ /* 0x002fe20000010000 */
[----:B------:R-:W-:Y:S01]  /*2d60*/  FMUL.FTZ R31, R31, R16 ;  /* 0x000000101f1f7220 */ /* 0x000fe20000410000 */
[----:B------:R-:W-:Y:S01]  /*2d70*/  FMUL.FTZ R16, R5, -1.4426950216293334961 ;  /* 0xbfb8aa3b05107820 */ /* 0x000fe20000410000 */
[----:B------:R-:W-:Y:S01]  /*2d80*/  FMUL.FTZ R30, R30, R27 ;  /* 0x0000001b1e1e7220 */ /* 0x000fe20000410000 */
[----:B------:R-:W-:Y:S01]  /*2d90*/  FMUL.FTZ R27, R7, -1.4426950216293334961 ;  /* 0xbfb8aa3b071b7820 */ /* 0x000fe20000410000 */
[----:B------:R-:W0:Y:S01]  /*2da0*/  MUFU.EX2 R24, R24 ;  /* 0x0000001800187308 */ /* 0x000e220000000800 */
[----:B--2---:R-:W-:-:S07]  /*2db0*/  FADD.FTZ R22, R22, 1 ;  /* 0x3f80000016167421 */ /* 0x004fce0000010000 */
[----:B------:R-:W1:Y:S08]  /*2dc0*/  MUFU.RCP R21, R21 ;  /* 0x0000001500157308 */ /* 0x000e700000001000 */
[----:B------:R-:W2:Y:S08]  /*2dd0*/  MUFU.RCP R23, R23 ;  /* 0x0000001700177308 */ /* 0x000eb00000001000 */
[----:B------:R-:W3:Y:S08]  /*2de0*/  MUFU.EX2 R16, R16 ;  /* 0x0000001000107308 */ /* 0x000ef00000000800 */
[----:B------:R-:W3:Y:S08]  /*2df0*/  MUFU.RCP R22, R22 ;  /* 0x0000001600167308 */ /* 0x000ef00000001000 */
[----:B------:R-:W4:Y:S01]  /*2e00*/  MUFU.EX2 R27, R27 ;  /* 0x0000001b001b7308 */ /* 0x000f220000000800 */
[----:B0-----:R-:W-:Y:S01]  /*2e10*/  FADD.FTZ R24, R24, 1 ;  /* 0x3f80000018187421 */ /* 0x001fe20000010000 */
[----:B-1----:R-:W-:Y:S01]  /*2e20*/  FMUL.FTZ R21, R13, R21 ;  /* 0x000000150d157220 */ /* 0x002fe20000410000 */
[----:B--2---:R-:W-:Y:S01]  /*2e30*/  FMUL.FTZ R23, R4, R23 ;  /* 0x0000001704177220 */ /* 0x004fe20000410000 */
[----:B------:R-:W-:Y:S01]  /*2e40*/  FMUL.FTZ R13, R29, -1.4426950216293334961 ;  /* 0xbfb8aa3b1d0d7820 */ /* 0x000fe20000410000 */
[----:B---3--:R-:W-:-:S03]  /*2e50*/  FADD.FTZ R4, R16, 1 ;  /* 0x3f80000010047421 */ /* 0x008fc60000010000 */
[----:B------:R4:W-:Y:S01]  /*2e60*/  MUFU.RCP R35, R24 ;  /* 0x0000001800237308 */ /* 0x0009e20000001000 */
[----:B------:R-:W-:Y:S01]  /*2e70*/  FMUL.FTZ R22, R8, R22 ;  /* 0x0000001608167220 */ /* 0x000fe20000410000 */
[----:B------:R-:W-:Y:S01]  /*2e80*/  FMUL.FTZ R8, R12, -1.4426950216293334961 ;  /* 0xbfb8aa3b0c087820 */ /* 0x000fe20000410000 */
[----:B----4-:R-:W-:-:S05]  /*2e90*/  FADD.FTZ R24, R27, 1 ;  /* 0x3f8000001b187421 */ /* 0x010fca0000010000 */
[----:B------:R-:W0:Y:S08]  /*2ea0*/  MUFU.EX2 R13, R13 ;  /* 0x0000000d000d7308 */ /* 0x000e300000000800 */
[----:B------:R-:W1:Y:S08]  /*2eb0*/  MUFU.RCP R4, R4 ;  /* 0x0000000400047308 */ /* 0x000e700000001000 */
[----:B------:R-:W2:Y:S08]  /*2ec0*/  MUFU.RCP R24, R24 ;  /* 0x0000001800187308 */ /* 0x000eb00000001000 */
[----:B------:R-:W3:Y:S01]  /*2ed0*/  MUFU.EX2 R8, R8 ;  /* 0x0000000800087308 */ /* 0x000ee20000000800 */
[----:B------:R-:W-:Y:S01]  /*2ee0*/  FMUL.FTZ R16, R9, -1.4426950216293334961 ;  /* 0xbfb8aa3b09107820 */ /* 0x000fe20000410000 */
[----:B0-----:R-:W-:Y:S01]  /*2ef0*/  FADD.FTZ R13, R13, 1 ;  /* 0x3f8000000d0d7421 */ /* 0x001fe20000010000 */
[----:B-1----:R-:W-:Y:S01]  /*2f00*/  FMUL.FTZ R4, R5, R4 ;  /* 0x0000000405047220 */ /* 0x002fe20000410000 */
[----:B------:R-:W-:-:S04]  /*2f10*/  FMUL.FTZ R5, R6, R35 ;  /* 0x0000002306057220 */ /* 0x000fc80000410000 */
[----:B------:R-:W0:Y:S01]  /*2f20*/  MUFU.EX2 R16, R16 ;  /* 0x0000001000107308 */ /* 0x000e220000000800 */
[----:B--2---:R-:W-:Y:S01]  /*2f30*/  FMUL.FTZ R6, R7, R24 ;  /* 0x0000001807067220 */ /* 0x004fe20000410000 */
[----:B------:R-:W-:Y:S01]  /*2f40*/  FMUL.FTZ R35, R10, -1.4426950216293334961 ;  /* 0xbfb8aa3b0a237820 */ /* 0x000fe20000410000 */
[----:B---3--:R-:W-:-:S05]  /*2f50*/  FADD.FTZ R7, R8, 1 ;  /* 0x3f80000008077421 */ /* 0x008fca0000010000 */
[----:B------:R-:W1:Y:S08]  /*2f60*/  MUFU.RCP R13, R13 ;  /* 0x0000000d000d7308 */ /* 0x000e700000001000 */
[----:B------:R-:W2:Y:S01]  /*2f70*/  MUFU.RCP R7, R7 ;  /* 0x0000000700077308 */ /* 0x000ea20000001000 */
[----:B0-----:R-:W-:-:S07]  /*2f80*/  FADD.FTZ R16, R16, 1 ;  /* 0x3f80000010107421 */ /* 0x001fce0000010000 */
[----:B------:R-:W0:Y:S01]  /*2f90*/  MUFU.EX2 R35, R35 ;  /* 0x0000002300237308 */ /* 0x000e220000000800 */
[----:B------:R-:W-:Y:S01]  /*2fa0*/  FMUL.FTZ R27, R11, -1.4426950216293334961 ;  /* 0xbfb8aa3b0b1b7820 */ /* 0x000fe20000410000 */
[----:B-1----:R-:W-:Y:S01]  /*2fb0*/  FMUL.FTZ R29, R29, R13 ;  /* 0x0000000d1d1d7220 */ /* 0x002fe20000410000 */
[----:B------:R-:W-:-:S05]  /*2fc0*/  FMUL.FTZ R13, R36, -1.4426950216293334961 ;  /* 0xbfb8aa3b240d7820 */ /* 0x000fca0000410000 */
[----:B------:R0:W1:Y:S01]  /*2fd0*/  MUFU.RCP R24, R16 ;  /* 0x0000001000187308 */ /* 0x0000620000001000 */
[----:B--2---:R-:W-:Y:S01]  /*2fe0*/  FMUL.FTZ R7, R12, R7 ;  /* 0x000000070c077220 */ /* 0x004fe20000410000 */
[----:B------:R-:W-:-:S06]  /*2ff0*/  FMUL.FTZ R12, R37, -1.4426950216293334961 ;  /* 0xbfb8aa3b250c7820 */ /* 0x000fcc0000410000 */
[----:B------:R-:W2:Y:S01]  /*3000*/  MUFU.EX2 R27, R27 ;  /* 0x0000001b001b7308 */ /* 0x000ea20000000800 */
[----:B0-----:R-:W-:-:S07]  /*3010*/  FADD.FTZ R16, R35, 1 ;  /* 0x3f80000023107421 */ /* 0x001fce0000010000 */
[----:B------:R-:W0:Y:S01]  /*3020*/  MUFU.EX2 R13, R13 ;  /* 0x0000000d000d7308 */ /* 0x000e220000000800 */
[----:B-1----:R-:W-:-:S07]  /*3030*/  FMUL.FTZ R9, R9, R24 ;  /* 0x0000001809097220 */ /* 0x002fce0000410000 */
[----:B------:R-:W1:Y:S01]  /*3040*/  MUFU.EX2 R12, R12 ;  /* 0x0000000c000c7308 */ /* 0x000e620000000800 */
[----:B------:R-:W-:-:S07]  /*3050*/  FMUL.FTZ R24, R17, -1.4426950216293334961 ;  /* 0xbfb8aa3b11187820 */ /* 0x000fce0000410000 */
[----:B------:R-:W3:Y:S01]  /*3060*/  MUFU.RCP R16, R16 ;  /* 0x0000001000107308 */ /* 0x000ee20000001000 */
[----:B--2---:R-:W-:Y:S01]  /*3070*/  FADD.FTZ R27, R27, 1 ;  /* 0x3f8000001b1b7421 */ /* 0x004fe20000010000 */
[----:B0-----:R-:W-:Y:S01]  /*3080*/  FADD.FTZ R8, R13, 1 ;  /* 0x3f8000000d087421 */ /* 0x001fe20000010000 */
[----:B------:R-:W-:-:S05]  /*3090*/  FMUL.FTZ R13, R14, -1.4426950216293334961 ;  /* 0xbfb8aa3b0e0d7820 */ /* 0x000fca0000410000 */
[----:B------:R-:W0:Y:S01]  /*30a0*/  MUFU.EX2 R24, R24 ;  /* 0x0000001800187308 */ /* 0x000e220000000800 */
[----:B-1----:R-:W-:-:S07]  /*30b0*/  FADD.FTZ R12, R12, 1 ;  /* 0x3f8000000c0c7421 */ /* 0x002fce0000010000 */
[----:B------:R-:W1:Y:S01]  /*30c0*/  MUFU.RCP R27, R27 ;  /* 0x0000001b001b7308 */ /* 0x000e620000001000 */
[----:B---3--:R-:W-:Y:S01]  /*30d0*/  FMUL.FTZ R10, R10, R16 ;  /* 0x000000100a0a7220 */ /* 0x008fe20000410000 */
[----:B------:R-:W-:-:S06]  /*30e0*/  FMUL.FTZ R16, R15, -1.4426950216293334961 ;  /* 0xbfb8aa3b0f107820 */ /* 0x000fcc0000410000 */
[----:B------:R-:W2:Y:S08]  /*30f0*/  MUFU.EX2 R13, R13 ;  /* 0x0000000d000d7308 */ /* 0x000eb00000000800 */
[----:B------:R-:W3:Y:S01]  /*3100*/  MUFU.RCP R8, R8 ;  /* 0x0000000800087308 */ /* 0x000ee20000001000 */
[----:B0-----:R-:W-:-:S07]  /*3110*/  FADD.FTZ R24, R24, 1 ;  /* 0x3f80000018187421 */ /* 0x001fce0000010000 */
[----:B------:R-:W0:Y:S08]  /*3120*/  MUFU.RCP R12, R12 ;  /* 0x0000000c000c7308 */ /* 0x000e300000001000 */
[----:B------:R-:W4:Y:S01]  /*3130*/  MUFU.EX2 R16, R16 ;  /* 0x0000001000107308 */ /* 0x000f220000000800 */
[----:B-1----:R-:W-:Y:S01]  /*3140*/  FMUL.FTZ R11, R11, R27 ;  /* 0x0000001b0b0b7220 */ /* 0x002fe20000410000 */
[----:B------:R-:W-:Y:S01]  /*3150*/  FMUL.FTZ R27, R0, -1.4426950216293334961 ;  /* 0xbfb8aa3b001b7820 */ /* 0x000fe20000410000 */
[----:B--2---:R-:W-:-:S05]  /*3160*/  FADD.FTZ R13, R13, 1 ;  /* 0x3f8000000d0d7421 */ /* 0x004fca0000010000 */
[----:B------:R1:W-:Y:S01]  /*3170*/  MUFU.RCP R35, R24 ;  /* 0x0000001800237308 */ /* 0x0003e20000001000 */
[----:B---3--:R-:W-:Y:S01]  /*3180*/  FMUL.FTZ R8, R36, R8 ;  /* 0x0000000824087220 */ /* 0x008fe20000410000 */
[----:B0-----:R-:W-:Y:S01]  /*3190*/  FMUL.FTZ R12, R37, R12 ;  /* 0x0000000c250c7220 */ /* 0x001fe20000410000 */
[----:B------:R-:W-:Y:S01]  /*31a0*/  FMUL.FTZ R36, R28, -1.4426950216293334961 ;  /* 0xbfb8aa3b1c247820 */ /* 0x000fe20000410000 */
[----:B-1----:R-:W-:Y:S01]  /*31b0*/  FMUL.FTZ R24, R25, -1.4426950216293334961 ;  /* 0xbfb8aa3b19187820 */ /* 0x002fe20000410000 */
[----:B------:R-:W-:-:S03]  /*31c0*/  FMUL.FTZ R37, R26, -1.4426950216293334961 ;  /* 0xbfb8aa3b1a257820 */ /* 0x000fc60000410000 */
[----:B------:R-:W-:Y:S01]  /*31d0*/  MUFU.EX2 R27, R27 ;  /* 0x0000001b001b7308 */ /* 0x000fe20000000800 */
[----:B----4-:R-:W-:-:S07]  /*31e0*/  FADD.FTZ R16, R16, 1 ;  /* 0x3f80000010107421 */ /* 0x010fce0000010000 */
[----:B------:R-:W0:Y:S08]  /*31f0*/  MUFU.EX2 R24, R24 ;  /* 0x0000001800187308 */ /* 0x000e300000000800 */
[----:B------:R-:W1:Y:S08]  /*3200*/  MUFU.RCP R13, R13 ;  /* 0x0000000d000d7308 */ /* 0x000e700000001000 */
[----:B------:R-:W2:Y:S08]  /*3210*/  MUFU.EX2 R36, R36 ;  /* 0x0000002400247308 */ /* 0x000eb00000000800 */
[----:B------:R-:W3:Y:S08]  /*3220*/  MUFU.EX2 R37, R37 ;  /* 0x0000002500257308 */ /* 0x000ef00000000800 */
[----:B------:R-:W4:Y:S01]  /*3230*/  MUFU.RCP R16, R16 ;  /* 0x0000001000107308 */ /* 0x000f220000001000 */
[----:B0-----:R-:W-:Y:S01]  /*3240*/  FADD.FTZ R24, R24, 1 ;  /* 0x3f80000018187421 */ /* 0x001fe20000010000 */
[----:B------:R-:W-:Y:S01]  /*3250*/  FADD.FTZ R27, R27, 1 ;  /* 0x3f8000001b1b7421 */ /* 0x000fe20000010000 */
[----:B-1----:R-:W-:Y:S01]  /*3260*/  FMUL.FTZ R13, R14, R13 ;  /* 0x0000000d0e0d7220 */ /* 0x002fe20000410000 */
[----:B------:R-:W-:Y:S01]  /*3270*/  FMUL.FTZ R14, R17, R35 ;  /* 0x00000023110e7220 */ /* 0x000fe20000410000 */
[----:B--2---:R-:W-:-:S02]  /*3280*/  FADD.FTZ R17, R36, 1 ;  /* 0x3f80000024117421 */ /* 0x004fc40000010000 */
[----:B------:R-:W2:Y:S01]  /*3290*/  LDL.LU R36, [R1] ;  /* 0x0000000001247983 */ /* 0x000ea20000300800 */
[----:B------:R3:W-:Y:S08]  /*32a0*/  MUFU.RCP R35, R27 ;  /* 0x0000001b00237308 */ /* 0x0007f00000001000 */
[----:B------:R-:W0:Y:S01]  /*32b0*/  MUFU.RCP R24, R24 ;  /* 0x0000001800187308 */ /* 0x000e220000001000 */
[----:B---3--:R-:W-:Y:S01]  /*32c0*/  FADD.FTZ R27, R37, 1 ;  /* 0x3f800000251b7421 */ /* 0x008fe20000010000 */
[----:B----4-:R-:W-:Y:S01]  /*32d0*/  FMUL.FTZ R15, R15, R16 ;  /* 0x000000100f0f7220 */ /* 0x010fe20000410000 */
[----:B------:R-:W3:Y:S04]  /*32e0*/  LDL.LU R37, [R1+0x28] ;  /* 0x0000280001257983 */ /* 0x000ee80000300800 */
[----:B------:R-:W4:Y:S01]  /*32f0*/  LDL.LU R16, [R1+0x24] ;  /* 0x0000240001107983 */ /* 0x000f220000300800 */
[----:B0-----:R-:W-:-:S03]  /*3300*/  FMUL.FTZ R24, R25, R24 ;  /* 0x0000001819187220 */ /* 0x001fc60000410000 */
[----:B------:R-:W2:Y:S01]  /*3310*/  LDL.LU R25, [R1+0x38] ;  /* 0x0000380001197983 */ /* 0x000ea20000300800 */
[----:B------:R-:W0:Y:S08]  /*3320*/  MUFU.RCP R17, R17 ;  /* 0x0000001100117308 */ /* 0x000e300000001000 */
[----:B------:R-:W1:Y:S01]  /*3330*/  MUFU.RCP R27, R27 ;  /* 0x0000001b001b7308 */ /* 0x000e620000001000 */
[----:B------:R-:W-:Y:S01]  /*3340*/  F2FP.F16.F32.PACK_AB R18, R34, R18 ;  /* 0x000000122212723e */ /* 0x000fe200000000ff */
[----:B0-----:R-:W-:Y:S01]  /*3350*/  FMUL.FTZ R28, R28, R17 ;  /* 0x000000111c1c7220 */ /* 0x001fe20000410000 */
[----:B------:R-:W-:Y:S01]  /*3360*/  F2FP.F16.F32.PACK_AB R19, R33, R19 ;  /* 0x000000132113723e */ /* 0x000fe200000000ff */
[----:B------:R-:W-:Y:S01]  /*3370*/  FMUL.FTZ R0, R0, R35 ;  /* 0x0000002300007220 */ /* 0x000fe20000410000 */
[----:B------:R-:W-:Y:S01]  /*3380*/  F2FP.F16.F32.PACK_AB R4, R5, R4 ;  /* 0x000000040504723e */ /* 0x000fe200000000ff */
[----:B-1----:R-:W-:Y:S01]  /*3390*/  FMUL.FTZ R27, R26, R27 ;  /* 0x0000001b1a1b7220 */ /* 0x002fe20000410000 */
        /* <DEDUP_REMOVED lines=10> */
[----:B------:R-:W-:Y:S01]  /*3440*/  ULOP3.LUT UR4, UR4, 0x1, URZ, 0x3c, !UPT ;  /* 0x0000000104047892 */ /* 0x000fe2000f8e3cff */
[----:B----4-:R-:W-:-:S04]  /*3450*/  IADD3 R16, P1, PT, R16, UR6, RZ ;  /* 0x0000000610107c10 */ /* 0x010fc8000ff3e0ff */
[----:B---3--:R-:W-:Y:S01]  /*3460*/  IADD3.X R17, PT, PT, R37, UR7, RZ, P1, !PT ;  /* 0x0000000725117c10 */ /* 0x008fe20008ffe4ff */
[----:B------:R-:W0:Y:S04]  /*3470*/  LDCU.64 UR6, c[0x0][0x3a8] ;  /* 0x00007500ff0677ac */ /* 0x000e280008000a00 */
[----:B------:R2:W-:Y:S04]  /*3480*/  STG.E.64 desc[UR12][R16.64], R18 ;  /* 0x0000001210007986 */ /* 0x0005e8000c101b0c */
[----:B------:R1:W-:Y:S04]  /*3490*/  STG.E.64 desc[UR12][R16.64+0x1e00], R20 ;  /* 0x001e001410007986 */ /* 0x0003e8000c101b0c */
[----:B------:R1:W-:Y:S01]  /*34a0*/  STG.E.64 desc[UR12][R16.64+0x3c00], R22 ;  /* 0x003c001610007986 */ /* 0x0003e2000c101b0c */
[----:B--2---:R-:W-:-:S02]  /*34b0*/  F2FP.F16.F32.PACK_AB R18, R25, R36 ;  /* 0x000000241912723e */ /* 0x004fc400000000ff */
[----:B------:R-:W-:Y:S02]  /*34c0*/  F2FP.F16.F32.PACK_AB R25, R27, R28 ;  /* 0x0000001c1b19723e */ /* 0x000fe400000000ff */
[----:B------:R-:W-:Y:S01]  /*34d0*/  F2FP.F16.F32.PACK_AB R19, R2, R3 ;  /* 0x000000030213723e */ /* 0x000fe200000000ff */
[----:B------:R1:W-:Y:S01]  /*34e0*/  STG.E.64 desc[UR12][R16.64+0x5a00], R4 ;  /* 0x005a000410007986 */ /* 0x0003e2000c101b0c */
[----:B0-----:R-:W-:-:S03]  /*34f0*/  USHF.L.U32 UR9, UR6, 0x1, URZ ;  /* 0x0000000106097899 */ /* 0x001fc600080006ff */
[----:B------:R1:W-:Y:S04]  /*3500*/  STG.E.64 desc[UR12][R16.64+0x7800], R8 ;  /* 0x0078000810007986 */ /* 0x0003e8000c101b0c */
[----:B------:R1:W-:Y:S04]  /*3510*/  STG.E.64 desc[UR12][R16.64+0x9600], R12 ;  /* 0x0096000c10007986 */ /* 0x0003e8000c101b0c */
[----:B------:R1:W-:Y:S04]  /*3520*/  STG.E.64 desc[UR12][R16.64+0xb400], R24 ;  /* 0x00b4001810007986 */ /* 0x0003e8000c101b0c */
[----:B------:R1:W-:Y:S01]  /*3530*/  STG.E.64 desc[UR12][R16.64+0xd200], R18 ;  /* 0x00d2001210007986 */ /* 0x0003e2000c101b0c */
[----:B------:R-:W-:-:S02]  /*3540*/  USHF.L.U64.HI UR7, UR6, 0x1, UR7 ;  /* 0x0000000106077899 */ /* 0x000fc40008010207 */
[----:B------:R-:W-:-:S04]  /*3550*/  UISETP.GE.U32.AND UP0, UPT, UR8, UR9, UPT ;  /* 0x000000090800728c */ /* 0x000fc8000bf06070 */
[----:B------:R-:W-:-:S09]  /*3560*/  UISETP.GE.AND.EX UP0, UPT, UR5, UR7, UPT, UP0 ;  /* 0x000000070500728c */ /* 0x000fd2000bf06300 */
[----:B-1----:R-:W-:Y:S05]  /*3570*/  BRA.U !UP0, `(.L_x_1041) ;  /* 0xffffffcd08407547 */ /* 0x002fea000b83ffff */
[----:B------:R-:W-:Y:S05]  /*3580*/  EXIT ;  /* 0x000000000000794d */ /* 0x000fea0003800000 */
.L_x_1042:
        /* <DEDUP_REMOVED lines=15> */
.L_x_1124:


//--------------------- .text._ZN13group_norm_v214gn_cuda_kernelI6__halfLi480ELi1ELi16ELi120ELi1024ELb1ELi32ELi960ELi960ELi4ELb1ELi4ELb0ELb0ENS_16CompileConditionILi1000EEEEEvPT_PKS4_S7_S7_flPfS8_Pj --------------------------
	.section	.text._ZN13group_norm_v214gn_cuda_kernelI6__halfLi480ELi1ELi16ELi120ELi1024ELb1ELi32ELi960ELi960ELi4ELb1ELi4ELb0ELb0ENS_16CompileConditionILi1000EEEEEvPT_PKS4_S7_S7_flPfS8_Pj,"ax",@progbits
	.align	128
        .global         _ZN13group_norm_v214gn_cuda_kernelI6__halfLi480ELi1ELi16ELi120ELi1024ELb1ELi32ELi960ELi960ELi4ELb1ELi4ELb0ELb0ENS_16CompileConditionILi1000EEEEEvPT_PKS4_S7_S7_flPfS8_Pj
        .type           _ZN13group_norm_v214gn_cuda_kernelI6__halfLi480ELi1ELi16ELi120ELi1024ELb1ELi32ELi960ELi960ELi4ELb1ELi4ELb0ELb0ENS_16CompileConditionILi1000EEEEEvPT_PKS4_S7_S7_flPfS8_Pj,@function
        .size           _ZN13group_norm_v214gn_cuda_kernelI6__halfLi480ELi1ELi16ELi120ELi1024ELb1ELi32ELi960ELi960ELi4ELb1ELi4ELb0ELb0ENS_16CompileConditionILi1000EEEEEvPT_PKS4_S7_S7_flPfS8_Pj,(.L_x_1125 - _ZN13group_norm_v214gn_cuda_kernelI6__halfLi480ELi1ELi16ELi120ELi1024ELb1ELi32ELi960ELi960ELi4ELb1ELi4ELb0ELb0ENS_16CompileConditionILi1000EEEEEvPT_PKS4_S7_S7_flPfS8_Pj)
        .other          _ZN13group_norm_v214gn_cuda_kernelI6__halfLi480ELi1ELi16ELi120ELi1024ELb1ELi32ELi960ELi960ELi4ELb1ELi4ELb0ELb0ENS_16CompileConditionILi1000EEEEEvPT_PKS4_S7_S7_flPfS8_Pj,@"STO_CUDA_ENTRY STV_DEFAULT"
_ZN13group_norm_v214gn_cuda_kernelI6__halfLi480ELi1ELi16ELi120ELi1024ELb1ELi32ELi960ELi960ELi4ELb1ELi4ELb0ELb0ENS_16CompileConditionILi1000EEEEEvPT_PKS4_S7_S7_flPfS8_Pj:
.text._ZN13group_norm_v214gn_cuda_kernelI6__halfLi480ELi1ELi16ELi120ELi1024ELb1ELi32ELi960ELi960ELi4ELb1ELi4ELb0ELb0ENS_16CompileConditionILi1000EEEEEvPT_PKS4_S7_S7_flPfS8_Pj:
        /* <DEDUP_REMOVED lines=13> */
[----:B------:R-:W3:Y:S01]  /*00d0*/  LDC.64 R48, c[0x0][0x398] ;  /* 0x0000e600ff307b82 */ /* 0x000ee20000000a00 */
        /* <DEDUP_REMOVED lines=15> */
[----:B------:R-:W-:Y:S01]  /*01d0*/  USHF.L.U32 UR6, UR16, 0x3, URZ ;  /* 0x0000000310067899 */ /* 0x000fe200080006ff */
[----:B------:R-:W0:Y:S01]  /*01e0*/  S2UR UR11, SR_CTAID.X ;  /* 0x00000000000b79c3 */ /* 0x000e220000002500 */
[----:B------:R-:W-:Y:S01]  /*01f0*/  MOV R7, UR5 ;  /* 0x0000000500077c02 */ /* 0x000fe20008000f00 */
[----:B------:R-:W1:Y:S01]  /*0200*/  S2R R5, SR_CgaCtaId ;  /* 0x0000000000057919 */ /* 0x000e620000008800 */
[----:B------:R-:W-:Y:S01]  /*0210*/  ULOP3.LUT UR8, UR6, 0x8, URZ, 0xc0, !UPT ;  /* 0x0000000806087892 */ /* 0x000fe2000f8ec0ff */
[----:B------:R-:W-:Y:S01]  /*0220*/  MOV R35, 0x400 ;  /* 0x0000040000237802 */ /* 0x000fe20000000f00 */
[----:B----4-:R-:W-:Y:S01]  /*0230*/  UISETP.EQ.U32.AND UP1, UPT, UR12, URZ, UPT ;  /* 0x000000ff0c00728c */ /* 0x010fe2000bf22070 */
[C---:B------:R-:W-:Y:S01]  /*0240*/  SHF.L.U32 R33, R2.reuse, 0x3, RZ ;  /* 0x0000000302217819 */ /* 0x040fe200000006ff */
[----:B------:R-:W-:Y:S01]  /*0250*/  UMOV UR10, 0x7fffffe1 ;  /* 0x7fffffe1000a7882 */ /* 0x000fe20000000000 */
[----:B------:R-:W-:Y:S01]  /*0260*/  IADD3 R34, PT, PT, R35, 0x1680, RZ ;  /* 0x0000168023227810 */ /* 0x000fe20007ffe0ff */
[----:B------:R-:W2:Y:S01]  /*0270*/  LDCU UR17, c[0x0][0x374] ;  /* 0x00006e80ff1177ac */ /* 0x000ea20008000800 */
[----:B------:R-:W-:-:S02]  /*0280*/  LEA.HI R4, R2, UR8, RZ, 0x1f ;  /* 0x0000000802047c11 */ /* 0x000fc4000f8ff8ff */
[----:B------:R-:W-:Y:S01]  /*0290*/  LOP3.LUT R33, R33, 0x8, RZ, 0xc0, !PT ;  /* 0x0000000821217812 */ /* 0x000fe200078ec0ff */
[----:B------:R-:W3:Y:S02]  /*02a0*/  LDCU.64 UR6, c[0x0][0x3c0] ;  /* 0x00007800ff0677ac */ /* 0x000ee40008000a00 */
[----:B------:R-:W-:-:S05]  /*02b0*/  IMAD R4, R4, 0x78, -R7 ;  /* 0x0000007804047824 */ /* 0x000fca00078e0a07 */
[C---:B------:R-:W-:Y:S02]  /*02c0*/  IADD3 R7, PT, PT, R4.reuse, 0x8, RZ ;  /* 0x0000000804077810 */ /* 0x040fe40007ffe0ff */
[C---:B------:R-:W-:Y:S02]  /*02d0*/  IADD3 R15, PT, PT, R4.reuse, 0x18, RZ ;  /* 0x00000018040f7810 */ /* 0x040fe40007ffe0ff */
[C---:B------:R-:W-:Y:S01]  /*02e0*/  IADD3 R31, PT, PT, R4.reuse, 0x38, RZ ;  /* 0x00000038041f7810 */ /* 0x040fe20007ffe0ff */
[----:B0-----:R-:W-:Y:S01]  /*02f0*/  ULOP3.LUT UP0, URZ, UR11, 0x1f, URZ, 0xc0, !UPT ;  /* 0x0000001f0bff7892 */ /* 0x001fe2000f80c0ff */
[----:B------:R-:W-:Y:S01]  /*0300*/  IADD3 R38, PT, PT, R4, 0x3c, RZ ;  /* 0x0000003c04267810 */ /* 0x000fe20007ffe0ff */
[----:B------:R-:W-:Y:S01]  /*0310*/  USHF.L.U32 UR9, UR11, 0x1, URZ ;  /* 0x000000010b097899 */ /* 0x000fe200080006ff */
[----:B------:R-:W-:Y:S01]  /*0320*/  SHF.R.U32.HI R6, RZ, 0x2, R4 ;  /* 0x00000002ff067819 */ /* 0x000fe20000011604 */
[----:B------:R-:W-:Y:S01]  /*0330*/  UISETP.EQ.OR.EX UP0, UPT, UR13, URZ, UP0, UP1 ;  /* 0x000000ff0d00728c */ /* 0x000fe20008702710 */
[----:B------:R-:W-:Y:S01]  /*0340*/  SHF.R.U32.HI R10, RZ, 0x2, R7 ;  /* 0x00000002ff0a7819 */ /* 0x000fe20000011607 */
[----:B------:R-:W-:Y:S01]  /*0350*/  USHF.L.U32 UR5, UR11, 0x5, URZ ;  /* 0x000000050b057899 */ /* 0x000fe200080006ff */
[----:B------:R-:W-:Y:S01]  /*0360*/  SHF.R.U32.HI R18, RZ, 0x2, R15 ;  /* 0x00000002ff127819 */ /* 0x000fe2000001160f */
[----:B------:R-:W-:Y:S01]  /*0370*/  ULOP3.LUT UR9, UR9, 0x3e, URZ, 0xc0, !UPT ;  /* 0x0000003e09097892 */ /* 0x000fe2000f8ec0ff */
[C---:B-1----:R-:W-:Y:S01]  /*0380*/  LEA R35, R5.reuse, R35, 0x18 ;  /* 0x0000002305237211 */ /* 0x042fe200078ec0ff */
[----:B------:R-:W-:Y:S01]  /*0390*/  ULOP3.LUT UR5, UR5, 0x3e0, URZ, 0xc0, !UPT ;  /* 0x000003e005057892 */ /* 0x000fe2000f8ec0ff */
[----:B------:R-:W-:Y:S01]  /*03a0*/  LEA R34, R5, R34, 0x18 ;  /* 0x0000002205227211 */ /* 0x000fe200078ec0ff */
[----:B------:R-:W-:Y:S01]  /*03b0*/  UISETP.NE.AND UP1, UPT, UR11, URZ, UPT ;  /* 0x000000ff0b00728c */ /* 0x000fe2000bf25270 */
[----:B------:R-:W-:Y:S01]  /*03c0*/  SHF.R.U32.HI R36, RZ, 0x2, R31 ;  /* 0x00000002ff247819 */ /* 0x000fe2000001161f */
[----:B---3--:R-:W-:Y:S01]  /*03d0*/  UIMAD.WIDE.U32 UR6, UR16, 0x4, UR6 ;  /* 0x00000004100678a5 */ /* 0x008fe2000f8e0006 */
[----:B------:R-:W-:-:S02]  /*03e0*/  SHF.R.U32.HI R38, RZ, 0x2, R38 ;  /* 0x00000002ff267819 */ /* 0x000fc40000011626 */
[C---:B------:R-:W-:Y:S02]  /*03f0*/  LOP3.LUT R5, R4.reuse, 0x4, RZ, 0xfc, !PT ;  /* 0x0000000404057812 */ /* 0x040fe400078efcff */
[----:B------:R-:W-:Y:S01]  /*0400*/  IADD3 R9, PT, PT, R4, 0xc, RZ ;  /* 0x0000000c04097810 */ /* 0x000fe20007ffe0ff */
[----:B------:R-:W-:Y:S01]  /*0410*/  IMAD R38, R38, 0x18, R35 ;  /* 0x0000001826267824 */ /* 0x000fe200078e0223 */
        /* <DEDUP_REMOVED lines=22> */
[----:B------:R-:W-:Y:S01]  /*0580*/  IADD3 R69, PT, PT, R4, 0x74, RZ ;  /* 0x0000007404457810 */ /* 0x000fe20007ffe0ff */
[----:B------:R-:W-:Y:S01]  /*0590*/  IMAD R4, R6, 0x18, R35 ;  /* 0x0000001806047824 */ /* 0x000fe200078e0223 */
[----:B------:R-:W-:Y:S01]  /*05a0*/  SHF.R.U32.HI R8, RZ, 0x2, R5 ;  /* 0x00000002ff087819 */ /* 0x000fe20000011605 */
        /* <DEDUP_REMOVED lines=52> */
[----:B------:R-:W-:Y:S01]  /*08f0*/  IMAD R38, R36, 0x889, RZ ;  /* 0x0000088924267824 */ /* 0x000fe200078e02ff */
[C---:B------:R-:W-:Y:S01]  /*0900*/  IADD3 R5, PT, PT, R33.reuse, R8, RZ ;  /* 0x0000000821057210 */ /* 0x040fe20007ffe0ff */
[--C-:B------:R-:W-:Y:S01]  /*0910*/  IMAD R68, R68, 0x18, R35.reuse ;  /* 0x0000001844447824 */ /* 0x100fe200078e0223 */
[----:B------:R-:W-:Y:S01]  /*0920*/  PLOP3.LUT P0, PT, PT, PT, UP0, 0x80, 0x8 ;  /* 0x000000000008781c */ /* 0x000fe20003f0f008 */
[--C-:B------:R-:W-:Y:S01]  /*0930*/  IMAD R70, R70, 0x18, R35.reuse ;  /* 0x0000001846467824 */ /* 0x100fe200078e0223 */
[C---:B------:R-:W-:Y:S01]  /*0940*/  IADD3 R7, PT, PT, R33.reuse, R12, RZ ;  /* 0x0000000c21077210 */ /* 0x040fe20007ffe0ff */
[----:B------:R-:W-:Y:S01]  /*0950*/  IMAD R36, R0, 0x18, R35 ;  /* 0x0000001800247824 */ /* 0x000fe200078e0223 */
[----:B------:R-:W-:Y:S01]  /*0960*/  LEA.HI R35, R38, -UR8, RZ, 0xe ;  /* 0x8000000826237c11 */ /* 0x000fe2000f8f70ff */
[----:B------:R-:W-:Y:S01]  /*0970*/  USEL UR8, UR10, 0x1, !UP1 ;  /* 0x000000010a087887 */ /* 0x000fe2000c800000 */
[----:B------:R-:W-:-:S02]  /*0980*/  IADD3 R8, PT, PT, R33, R14, RZ ;  /* 0x0000000e21087210 */ /* 0x000fc40007ffe0ff */
[C---:B------:R-:W-:Y:S01]  /*0990*/  IADD3 R9, PT, PT, R33.reuse, R16, RZ ;  /* 0x0000001021097210 */ /* 0x040fe20007ffe0ff */
[----:B------:R-:W-:Y:S01]  /*09a0*/  UMOV UR10, UR4 ;  /* 0x00000004000a7c82 */ /* 0x000fe20008000000 */
[C---:B------:R-:W-:Y:S01]  /*09b0*/  IADD3 R11, PT, PT, R33.reuse, R20, RZ ;  /* 0x00000014210b7210 */ /* 0x040fe20007ffe0ff */
[----:B------:R-:W-:Y:S01]  /*09c0*/  UMOV UR4, URZ ;  /* 0x000000ff00047c82 */ /* 0x000fe20008000000 */
[C---:B------:R-:W-:Y:S02]  /*09d0*/  IADD3 R12, PT, PT, R33.reuse, R22, RZ ;  /* 0x00000016210c7210 */ /* 0x040fe40007ffe0ff */
[C---:B------:R-:W-:Y:S02]  /*09e0*/  IADD3 R13, PT, PT, R33.reuse, R24, RZ ;  /* 0x00000018210d7210 */ /* 0x040fe40007ffe0ff */
[C---:B------:R-:W-:Y:S02]  /*09f0*/  IADD3 R14, PT, PT, R33.reuse, R26, RZ ;  /* 0x0000001a210e7210 */ /* 0x040fe40007ffe0ff */
        /* <DEDUP_REMOVED lines=20> */
[----:B------:R-:W-:Y:S02]  /*0b40*/  LEA R34, R35, R34, 0x3 ;  /* 0x0000002223227211 */ /* 0x000fe400078e18ff */
[----:B------:R-:W-:Y:S02]  /*0b50*/  IADD3 R33, PT, PT, R33, R70, RZ ;  /* 0x0000004621217210 */ /* 0x000fe40007ffe0ff */
[C---:B------:R-:W-:Y:S02]  /*0b60*/  ISETP.GT.U32.OR P0, PT, R2.reuse, 0x7, P0 ;  /* 0x000000070200780c */ /* 0x040fe40000704470 */
[----:B------:R-:W-:Y:S02]  /*0b70*/  LEA R35, R2, UR9, 0x5 ;  /* 0x0000000902237c11 */ /* 0x000fe4000f8e28ff */
[----:B------:R-:W-:-:S02]  /*0b80*/  LEA R36, R37, R36, 0x3 ;  /* 0x0000002425247211 */ /* 0x000fc400078e18ff */
[----:B------:R-:W-:Y:S01]  /*0b90*/  IADD3 R37, PT, PT, R37, UR5, RZ ;  /* 0x0000000525257c10 */ /* 0x000fe2000fffe0ff */
[----:B--2---:R-:W-:-:S06]  /*0ba0*/  UMOV UR5, URZ ;  /* 0x000000ff00057c82 */ /* 0x004fcc0008000000 */
.L_x_1049:
[----:B-1----:R-:W-:Y:S01]  /*0bb0*/  HFMA2 R39, -RZ, RZ, 0, 0 ;  /* 0x00000000ff277431 */ /* 0x002fe200000001ff */
[----:B------:R-:W-:Y:S01]  /*0bc0*/  MOV R43, UR10 ;  /* 0x0000000a002b7c02 */ /* 0x000fe20008000f00 */
        /* <DEDUP_REMOVED lines=27> */
[C---:B------:R-:W-:Y:S01]  /*0d80*/  ISETP.GT.U32.AND P2, PT, R2.reuse, 0xf, PT ;  /* 0x0000000f0200780c */ /* 0x040fe20003f44070 */
[----:B------:R-:W-:Y:S01]  /*0d90*/  UIADD3 UR9, UP0, UPT, UR10, 0x2, URZ ;  /* 0x000000020a097890 */ /* 0x000fe2000ff1e0ff */
[----:B------:R-:W-:Y:S01]  /*0da0*/  BSSY.RECONVERGENT B0, `(.L_x_1043) ;  /* 0x0000121000007945 */ /* 0x000fe20003800200 */
[----:B------:R-:W-:-:S02]  /*0db0*/  LOP3.LUT P1, RZ, R2, 0x3f1, RZ, 0xc0, !PT ;  /* 0x000003f102ff7812 */ /* 0x000fc4000782c0ff */
[----:B------:R-:W-:Y:S01]  /*0dc0*/  UIADD3.X UR11, UPT, UPT, URZ, UR5, URZ, UP0, !UPT ;  /* 0x00000005ff0b7290 */ /* 0x000fe200087fe4ff */
        /* <DEDUP_REMOVED lines=11> */
[----:B0-----:R-:W-:Y:S02]  /*0e80*/  HADD2.F32 R44, -RZ, R46.H1_H1 ;  /* 0x3000002eff2c7230 */ /* 0x001fe40000004100 */
        /* <DEDUP_REMOVED lines=189> */
[----:B------:R-:W4:Y:S01]  /*1a60*/  LDS.64 R68, [R9] ;  /* 0x0000000009447984 */ /* 0x000f220000000a00 */
        /* <DEDUP_REMOVED lines=13> */
[----:B------:R-:W-:Y:S01]  /*1b40*/  FADD.FTZ R121, R121, R68 ;  /* 0x0000004479797221 */ /* 0x000fe20000010000 */
        /* <DEDUP_REMOVED lines=70> */
.L_x_1044:
[----:B------:R-:W-:Y:S05]  /*1fb0*/  BSYNC.RECONVERGENT B0 ;  /* 0x0000000000007941 */ /* 0x000fea0003800200 */
.L_x_1043:
        /* <DEDUP_REMOVED lines=23> */
.L_x_1046:
        /* <DEDUP_REMOVED lines=8> */
.L_x_1045:
[----:B------:R-:W-:Y:S05]  /*21b0*/  WARPSYNC.ALL ;  /* 0x0000000000007948 */ /* 0x000fea0003800000 */
[----:B------:R-:W-:Y:S01]  /*21c0*/  VOTEU.ALL UP0, P2 ;  /* 0x0000000000ff7886 */ /* 0x000fe20001000000 */
[----:B------:R-:W-:Y:S01]  /*21d0*/  BAR.SYNC.DEFER_BLOCKING 0x0 ;  /* 0x0000000000007b1d */ /* 0x000fe20000010000 */
[----:B0-----:R-:W-:-:S03]  /*21e0*/  @!P2 SHF.L.U32 R56, R2, 0x1, RZ ;  /* 0x000000010238a819 */ /* 0x001fc600000006ff */
[----:B------:R-:W-:Y:S01]  /*21f0*/  @!UP0 UIMAD UR12, UR17, UR4, UR16 ;  /* 0x00000004110c82a4 */ /* 0x000fe2000f8e0210 */
[----:B------:R-:W-:-:S05]  /*2200*/  @!P2 LOP3.LUT R56, R56, 0x1fe, RZ, 0xc0, !PT ;  /* 0x000001fe3838a812 */ /* 0x000fca00078ec0ff */
[----:B------:R-:W-:-:S04]  /*2210*/  MOV R57, UR12 ;  /* 0x0000000c00397c02 */ /* 0x000fc80008000f00 */
[----:B------:R-:W-:-:S05]  /*2220*/  @!P2 LEA R57, R57, R56, 0x9 ;  /* 0x000000383939a211 */ /* 0x000fca00078e48ff */
[----:B---3--:R-:W-:-:S06]  /*2230*/  @!P2 IMAD.WIDE.U32 R56, R57, 0x4, R58 ;  /* 0x000000043938a825 */ /* 0x008fcc00078e003a */
[----:B------:R-:W2:Y:S01]  /*2240*/  @!P2 LDG.E.64 R56, desc[UR14][R56.64] ;  /* 0x0000000e3838a981 */ /* 0x000ea2000c1e1b00 */
[----:B------:R-:W-:Y:S02]  /*2250*/  CS2R R58, SRZ ;  /* 0x00000000003a7805 */ /* 0x000fe4000001ff00 */
[----:B------:R-:W-:Y:S01]  /*2260*/  LOP3.LUT P1, RZ, R2, 0x31f, RZ, 0xc0, !PT ;  /* 0x0000031f02ff7812 */ /* 0x000fe2000782c0ff */
[----:B------:R-:W-:Y:S01]  /*2270*/  BSSY.RECONVERGENT B0, `(.L_x_1047) ;  /* 0x0000036000007945 */ /* 0x000fe20003800200 */
[----:B--2---:R-:W-:Y:S01]  /*2280*/  @!P2 FADD.FTZ R59, RZ, R56 ;  /* 0x00000038ff3ba221 */ /* 0x004fe20000010000 */
[----:B------:R-:W-:-:S04]  /*2290*/  @!P2 FADD.FTZ R58, RZ, R57 ;  /* 0x00000039ff3aa221 */ /* 0x000fc80000010000 */
        /* <DEDUP_REMOVED lines=11> */
[----:B------:R-:W0:Y:S01]  /*2350*/  @!P1 S2R R63, SR_CgaCtaId ;  /* 0x00000000003f9919 */ /* 0x000e220000008800 */
[----:B-1----:R-:W-:Y:S01]  /*2360*/  FADD.FTZ R57, R62, R57 ;  /* 0x000000393e397221 */ /* 0x002fe20000010000 */
[----:B------:R-:W-:Y:S01]  /*2370*/  @!P1 MOV R62, 0x400 ;  /* 0x00000400003e9802 */ /* 0x000fe20000000f00 */
[----:B------:R-:W1:Y:S03]  /*2380*/  SHFL.BFLY PT, R59, R56, 0x2, 0x1f ;  /* 0x0c401f00383b7f89 */ /* 0x000e6600000e0000 */
[----:B------:R-:W-:Y:S01]  /*2390*/  @!P1 IADD3 R62, PT, PT, R62, 0x1680, RZ ;  /* 0x000016803e3e9810 */ /* 0x000fe20007ffe0ff */
[----:B------:R-:W2:Y:S01]  /*23a0*/  SHFL.BFLY PT, R58, R57, 0x2, 0x1f ;  /* 0x0c401f00393a7f89 */ /* 0x000ea200000e0000 */
[----:B-1----:R-:W-:Y:S01]  /*23b0*/  FADD.FTZ R59, R56, R59 ;  /* 0x0000003b383b7221 */ /* 0x002fe20000010000 */
[----:B--2---:R-:W-:-:S04]  /*23c0*/  FADD.FTZ R58, R57, R58 ;  /* 0x0000003a393a7221 */ /* 0x004fc80000010000 */
[----:B------:R-:W1:Y:S01]  /*23d0*/  SHFL.BFLY PT, R60, R59, 0x1, 0x1f ;  /* 0x0c201f003b3c7f89 */ /* 0x000e6200000e0000 */
[----:B0-----:R-:W-:-:S03]  /*23e0*/  @!P1 LEA R63, R63, R62, 0x18 ;  /* 0x0000003e3f3f9211 */ /* 0x001fc600078ec0ff */
[----:B------:R-:W0:Y:S01]  /*23f0*/  SHFL.BFLY PT, R61, R58, 0x1, 0x1f ;  /* 0x0c201f003a3d7f89 */ /* 0x000e2200000e0000 */
[----:B-1----:R-:W-:Y:S01]  /*2400*/  FADD.FTZ R60, R59, R60 ;  /* 0x0000003c3b3c7221 */ /* 0x002fe20000010000 */
[----:B------:R-:W-:-:S03]  /*2410*/  @!P1 LEA.HI R59, R2, R63, RZ, 0x1e ;  /* 0x0000003f023b9211 */ /* 0x000fc600078ff0ff */
[----:B------:R-:W-:Y:S01]  /*2420*/  @!P1 FMUL.FTZ R56, R60, 8.1380212577641941607e-06 ;  /* 0x370888893c389820 */ /* 0x000fe20000410000 */
[----:B0-----:R-:W-:-:S03]  /*2430*/  FADD.FTZ R60, R58, R61 ;  /* 0x0000003d3a3c7221 */ /* 0x001fc60000010000 */
[----:B------:R-:W-:-:S04]  /*2440*/  @!P1 FMUL.FTZ R57, R56, R56 ;  /* 0x0000003838399220 */ /* 0x000fc80000410000 */
[----:B------:R-:W-:-:S05]  /*2450*/  @!P1 FFMA.FTZ R57, R60, 8.1380212577641941607e-06, -R57 ;  /* 0x370888893c399823 */ /* 0x000fca0000010839 */
[----:B------:R-:W-:-:S05]  /*2460*/  @!P1 FMNMX.FTZ R57, RZ, R57, !PT ;  /* 0x00000039ff399209 */ /* 0x000fca0007810000 */
[----:B------:R0:W-:Y:S01]  /*2470*/  @!P1 STS.64 [R59], R56 ;  /* 0x000000383b009388 */ /* 0x0001e20000000a00 */
[----:B------:R-:W-:Y:S06]  /*2480*/  BAR.SYNC.DEFER_BLOCKING 0x0 ;  /* 0x0000000000007b1d */ /* 0x000fec0000010000 */
[----:B------:R-:W-:Y:S05]  /*2490*/  @P0 BRA `(.L_x_1048) ;  /* 0x00000000004c0947 */ /* 0x000fea0003800000 */
[----:B------:R-:W1:Y:S01]  /*24a0*/  S2UR UR13, SR_CgaCtaId ;  /* 0x00000000000d79c3 */ /* 0x000e620000008800 */
[----:B------:R-:W-:Y:S01]  /*24b0*/  UMOV UR12, 0x400 ;  /* 0x00000400000c7882 */ /* 0x000fe20000000000 */
[----:B------:R-:W2:Y:S01]  /*24c0*/  LDCU.64 UR18, c[0x0][0x3b0] ;  /* 0x00007600ff1277ac */ /* 0x000ea20008000a00 */
[----:B0-----:R-:W-:Y:S02]  /*24d0*/  MOV R59, UR10 ;  /* 0x0000000a003b7c02 */ /* 0x001fe40008000f00 */
[----:B------:R-:W-:Y:S01]  /*24e0*/  MOV R60, UR10 ;  /* 0x0000000a003c7c02 */ /* 0x000fe20008000f00 */
[----:B------:R-:W-:Y:S01]  /*24f0*/  UIADD3 UR12, UPT, UPT, UR12, 0x1680, URZ ;  /* 0x000016800c0c7890 */ /* 0x000fe2000fffe0ff */
[----:B------:R-:W-:-:S03]  /*2500*/  MOV R61, UR5 ;  /* 0x00000005003d7c02 */ /* 0x000fc60008000f00 */
[----:B-1----:R-:W-:-:S06]  /*2510*/  ULEA UR12, UR13, UR12, 0x18 ;  /* 0x0000000c0d0c7291 */ /* 0x002fcc000f8ec0ff */
[----:B------:R-:W-:Y:S01]  /*2520*/  LEA R56, R2, UR12, 0x3 ;  /* 0x0000000c02387c11 */ /* 0x000fe2000f8e18ff */
        /* <DEDUP_REMOVED lines=10> */
.L_x_1048:
[----:B------:R-:W-:Y:S05]  /*25d0*/  BSYNC.RECONVERGENT B0 ;  /* 0x0000000000007941 */ /* 0x000fea0003800200 */
.L_x_1047:
[----:B01----:R-:W0:Y:S01]  /*25e0*/  LDS.64 R56, [R34] ;  /* 0x0000000022387984 */ /* 0x003e220000000a00 */
[----:B------:R-:W0:Y:S01]  /*25f0*/  LDCU UR5, c[0x0][0x3a0] ;  /* 0x00007400ff0577ac */ /* 0x000e220008000800 */
[--C-:B-----5:R-:W-:Y:S02]  /*2600*/  HADD2.F32 R122, -RZ, R50.reuse.H0_H0 ;  /* 0x20000032ff7a7230 */ /* 0x120fe40000004100 */
[----:B------:R-:W-:Y:S01]  /*2610*/  HADD2.F32 R121, -RZ, R50.H1_H1 ;  /* 0x30000032ff797230 */ /* 0x000fe20000004100 */
[----:B------:R-:W1:Y:S01]  /*2620*/  LDCU.64 UR12, c[0x0][0x380] ;  /* 0x00007000ff0c77ac */ /* 0x000e620008000a00 */
[----:B------:R-:W-:Y:S01]  /*2630*/  ULOP3.LUT UR4, UR4, 0x1, URZ, 0x3c, !UPT ;  /* 0x0000000104047892 */ /* 0x000fe2000f8e3cff */
[----:B------:R-:W-:Y:S01]  /*2640*/  UMOV UR10, UR9 ;  /* 0x00000009000a7c82 */ /* 0x000fe20008000000 */
        /* <DEDUP_REMOVED lines=67> */
[C---:B0-----:R-:W-:Y:S01]  /*2a80*/  FMUL.FTZ R60, R57.reuse, R98 ;  /* 0x00000062393c7220 */ /* 0x041fe20000410000 */
        /* <DEDUP_REMOVED lines=15> */
[----:B------:R-:W-:Y:S01]  /*2b80*/  FFMA.FTZ R69, R122, R98, R79 ;  /* 0x000000627a457223 */ /* 0x000fe2000001004f */
[----:B------:R-:W-:-:S02]  /*2b90*/  HADD2.F32 R98, -RZ, R48.H1_H1 ;  /* 0x30000030ff627230 */ /* 0x000fc40000004100 */
[C-C-:B------:R-:W-:Y:S01]  /*2ba0*/  FFMA.FTZ R67, R122.reuse, R43, R79.reuse ;  /* 0x0000002b7a437223 */ /* 0x140fe2000001004f */
[C-C-:B------:R-:W-:Y:S01]  /*2bb0*/  FFMA.FTZ R65, R122.reuse, R58, R79.reuse ;  /* 0x0000003a7a417223 */ /* 0x140fe2000001004f */
[--C-:B------:R-:W-:Y:S01]  /*2bc0*/  FFMA.FTZ R47, R122, R68, R79.reuse ;  /* 0x000000447a2f7223 */ /* 0x100fe2000001004f */
[C---:B------:R-:W-:Y:S01]  /*2bd0*/  FMUL.FTZ R71, R57.reuse, R40 ;  /* 0x0000002839477220 */ /* 0x040fe20000410000 */
[C---:B------:R-:W-:Y:S01]  /*2be0*/  FMUL.FTZ R44, R57.reuse, R44 ;  /* 0x0000002c392c7220 */ /* 0x040fe20000410000 */
[C---:B------:R-:W-:Y:S01]  /*2bf0*/  FMUL.FTZ R77, R57.reuse, R93 ;  /* 0x0000005d394d7220 */ /* 0x040fe20000410000 */
        /* <DEDUP_REMOVED lines=42> */
[C---:B------:R-:W-:Y:S01]  /*2ea0*/  FMUL.FTZ R98, R57.reuse, R41 ;  /* 0x0000002939627220 */ /* 0x040fe20000410000 */
[----:B------:R-:W-:Y:S02]  /*2eb0*/  HADD2.F32 R105, -RZ, R49.H0_H0 ;  /* 0x20000031ff697230 */ /* 0x000fe40000004100 */
[C---:B------:R-:W-:Y:S01]  /*2ec0*/  FMUL.FTZ R45, R57.reuse, R45 ;  /* 0x0000002d392d7220 */ /* 0x040fe20000410000 */
[C---:B------:R-:W-:Y:S01]  /*2ed0*/  FMUL.FTZ R80, R57.reuse, R80 ;  /* 0x0000005039507220 */ /* 0x040fe20000410000 */
[C---:B------:R-:W-:Y:S01]  /*2ee0*/  FMUL.FTZ R104, R57.reuse, R104 ;  /* 0x0000006839687220 */ /* 0x040fe20000410000 */
[----:B------:R-:W-:Y:S01]  /*2ef0*/  FMUL.FTZ R74, R57, R74 ;  /* 0x0000004a394a7220 */ /* 0x000fe20000410000 */
[--C-:B------:R-:W-:Y:S01]  /*2f00*/  FFMA.FTZ R101, R98, R102, R105.reuse ;  /* 0x0000006662657223 */ /* 0x100fe20000010069 */
[C-C-:B------:R-:W-:Y:S01]  /*2f10*/  FFMA.FTZ R98, R102.reuse, R45, R105.reuse ;  /* 0x0000002d66627223 */ /* 0x140fe20000010069 */
[----:B------:R-:W-:Y:S01]  /*2f20*/  FMUL.FTZ R45, R43, -1.4426950216293334961 ;  /* 0xbfb8aa3b2b2d7820 */ /* 0x000fe20000410000 */
[C---:B------:R-:W-:Y:S01]  /*2f30*/  FMUL.FTZ R82, R57.reuse, R82 ;  /* 0x0000005239527220 */ /* 0x040fe20000410000 */
[C---:B------:R-:W-:Y:S01]  /*2f40*/  FMUL.FTZ R84, R57.reuse, R84 ;  /* 0x0000005439547220 */ /* 0x040fe20000410000 */
[C---:B------:R-:W-:Y:S01]  /*2f50*/  FMUL.FTZ R110, R57.reuse, R88 ;  /* 0x00000058396e7220 */ /* 0x040fe20000410000 */
[C---:B------:R-:W-:Y:S01]  /*2f60*/  FMUL.FTZ R116, R57.reuse, R100 ;  /* 0x0000006439747220 */ /* 0x040fe20000410000 */
[C---:B------:R-:W-:Y:S01]  /*2f70*/  FMUL.FTZ R106, R57.reuse, R78 ;  /* 0x0000004e396a7220 */ /* 0x040fe20000410000 */
[----:B------:R-:W0:Y:S01]  /*2f80*/  MUFU.EX2 R45, R45 ;  /* 0x0000002d002d7308 */ /* 0x000e220000000800 */
        /* <DEDUP_REMOVED lines=20> */
[----:B------:R-:W-:-:S02]  /*30d0*/  HADD2.F32 R105, -RZ, R51.H1_H1 ;  /* 0x30000033ff697230 */ /* 0x000fc40000004100 */
[C---:B------:R-:W-:Y:S01]  /*30e0*/  FMUL.FTZ R106, R57.reuse, R42 ;  /* 0x0000002a396a7220 */ /* 0x040fe20000410000 */
[----:B------:R-:W-:Y:S02]  /*30f0*/  HADD2.F32 R102, -RZ, R49.H1_H1 ;  /* 0x30000031ff667230 */ /* 0x000fe40000004100 */
[C---:B------:R-:W-:Y:S01]  /*3100*/  FMUL.FTZ R108, R57.reuse, R83 ;  /* 0x00000053396c7220 */ /* 0x040fe20000410000 */
[----:B------:R-:W-:Y:S01]  /*3110*/  FMUL.FTZ R42, R74, -1.4426950216293334961 ;  /* 0xbfb8aa3b4a2a7820 */ /* 0x000fe20000410000 */
[C---:B------:R-:W-:Y:S01]  /*3120*/  FMUL.FTZ R83, R57.reuse, R87 ;  /* 0x0000005739537220 */ /* 0x040fe20000410000 */
[C---:B------:R-:W-:Y:S01]  /*3130*/  FMUL.FTZ R116, R57.reuse, R113 ;  /* 0x0000007139747220 */ /* 0x040fe20000410000 */
[C---:B------:R-:W-:Y:S01]  /*3140*/  FMUL.FTZ R113, R57.reuse, R115 ;  /* 0x0000007339717220 */ /* 0x040fe20000410000 */
[C---:B------:R-:W-:Y:S01]  /*3150*/  FMUL.FTZ R114, R57.reuse, R111 ;  /* 0x0000006f39727220 */ /* 0x040fe20000410000 */
[----:B------:R-:W-:Y:S01]  /*3160*/  FMUL.FTZ R115, R94, -1.4426950216293334961 ;  /* 0xbfb8aa3b5e737820 */ /* 0x000fe20000410000 */
[C---:B------:R-:W-:Y:S01]  /*3170*/  FMUL.FTZ R118, R57.reuse, R91 ;  /* 0x0000005b39767220 */ /* 0x040fe20000410000 */
[--C-:B------:R-:W-:Y:S01]  /*3180*/  FFMA.FTZ R111, R106, R105, R102.reuse ;  /* 0x000000696a6f7223 */ /* 0x100fe20000010066 */
[C---:B------:R-:W-:Y:S01]  /*3190*/  FMUL.FTZ R56, R57.reuse, R56 ;  /* 0x0000003839387220 */ /* 0x040fe20000410000 */
[----:B------:R-:W-:Y:S01]  /*31a0*/  FMUL.FTZ R91, R57, R107 ;  /* 0x0000006b395b7220 */ /* 0x000fe20000410000 */
[--C-:B------:R-:W-:Y:S01]  /*31b0*/  FFMA.FTZ R107, R105, R83, R102.reuse ;  /* 0x00000053696b7223 */ /* 0x100fe20000010066 */
[----:B------:R-:W2:Y:S01]  /*31c0*/  MUFU.EX2 R42, R42 ;  /* 0x0000002a002a7308 */ /* 0x000ea20000000800 */
[----:B0-----:R-:W-:Y:S01]  /*31d0*/  FADD.FTZ R124, R45, 1 ;  /* 0x3f8000002d7c7421 */ /* 0x001fe20000010000 */
[----:B------:R-:W-:Y:S01]  /*31e0*/  FMUL.FTZ R110, R57, R46 ;  /* 0x0000002e396e7220 */ /* 0x000fe20000410000 */
[--C-:B------:R-:W-:Y:S01]  /*31f0*/  FFMA.FTZ R46, R105, R56, R102.reuse ;  /* 0x00000038692e7223 */ /* 0x100fe20000010066 */
[C---:B------:R-:W-:Y:S01]  /*3200*/  FMUL.FTZ R109, R57.reuse, R53 ;  /* 0x00000035396d7220 */ /* 0x040fe20000410000 */
[----:B------:R-:W-:Y:S01]  /*3210*/  FMUL.FTZ R56, R0, -1.4426950216293334961 ;  /* 0xbfb8aa3b00387820 */ /* 0x000fe20000410000 */
[----:B------:R-:W-:Y:S01]  /*3220*/  FMUL.FTZ R72, R52, -1.4426950216293334961 ;  /* 0xbfb8aa3b34487820 */ /* 0x000fe20000410000 */
[----:B------:R-:W-:Y:S01]  /*3230*/  FMUL.FTZ R53, R46, -1.4426950216293334961 ;  /* 0xbfb8aa3b2e357820 */ /* 0x000fe20000410000 */
[----:B------:R0:W-:Y:S01]  /*3240*/  MUFU.EX2 R83, R115 ;  /* 0x0000007300537308 */ /* 0x0001e20000000800 */
[----:B------:R-:W-:Y:S01]  /*3250*/  FMUL.FTZ R112, R57, R117 ;  /* 0x0000007539707220 */ /* 0x000fe20000410000 */
[----:B------:R-:W-:Y:S01]  /*3260*/  FMUL.FTZ R117, R67, -1.4426950216293334961 ;  /* 0xbfb8aa3b43757820 */ /* 0x000fe20000410000 */
[C---:B------:R-:W-:Y:S01]  /*3270*/  FMUL.FTZ R95, R57.reuse, R95 ;  /* 0x0000005f395f7220 */ /* 0x040fe20000410000 */
[C---:B------:R-:W-:Y:S01]  /*3280*/  FMUL.FTZ R87, R57.reuse, R103 ;  /* 0x0000006739577220 */ /* 0x040fe20000410000 */
[C---:B------:R-:W-:Y:S01]  /*3290*/  FMUL.FTZ R99, R57.reuse, R99 ;  /* 0x0000006339637220 */ /* 0x040fe20000410000 */
[----:B------:R-:W-:Y:S01]  /*32a0*/  FMUL.FTZ R119, R57, R119 ;  /* 0x0000007739777220 */ /* 0x000fe20000410000 */
[--C-:B------:R-:W-:Y:S01]  /*32b0*/  FFMA.FTZ R103, R105, R95, R102.reuse ;  /* 0x0000005f69677223 */ /* 0x100fe20000010066 */
[----:B------:R-:W3:Y:S01]  /*32c0*/  MUFU.RCP R124, R124 ;  /* 0x0000007c007c7308 */ /* 0x000ee20000001000 */
[----:B0-----:R-:W-:Y:S01]  /*32d0*/  FMUL.FTZ R115, R111, -1.4426950216293334961 ;  /* 0xbfb8aa3b6f737820 */ /* 0x001fe20000410000 */
[----:B--2---:R-:W-:Y:S01]  /*32e0*/  FADD.FTZ R125, R42, 1 ;  /* 0x3f8000002a7d7421 */ /* 0x004fe20000010000 */
[C-C-:B------:R-:W-:Y:S01]  /*32f0*/  FFMA.FTZ R95, R105.reuse, R87, R102.reuse ;  /* 0x00000057695f7223 */ /* 0x140fe20000010066 */
[C-C-:B------:R-:W-:Y:S01]  /*3300*/  FFMA.FTZ R87, R105.reuse, R114, R102.reuse ;  /* 0x0000007269577223 */ /* 0x140fe20000010066 */
[C-C-:B------:R-:W-:Y:S01]  /*3310*/  FFMA.FTZ R110, R105.reuse, R110, R102.reuse ;  /* 0x0000006e696e7223 */ /* 0x140fe20000010066 */
[C-C-:B------:R-:W-:Y:S01]  /*3320*/  FFMA.FTZ R109, R105.reuse, R109, R102.reuse ;  /* 0x0000006d696d7223 */ /* 0x140fe20000010066 */
[C-C-:B------:R-:W-:Y:S01]  /*3330*/  FFMA.FTZ R108, R105.reuse, R108, R102.reuse ;  /* 0x0000006c696c7223 */ /* 0x140fe20000010066 */
[----:B------:R-:W0:Y:S01]  /*3340*/  MUFU.EX2 R115, R115 ;  /* 0x0000007300737308 */ /* 0x000e220000000800 */
[C-C-:B------:R-:W-:Y:S01]  /*3350*/  FFMA.FTZ R106, R105.reuse, R118, R102.reuse ;  /* 0x00000076696a7223 */ /* 0x140fe20000010066 */
[C-C-:B------:R-:W-:Y:S01]  /*3360*/  FFMA.FTZ R99, R105.reuse, R99, R102.reuse ;  /* 0x0000006369637223 */ /* 0x140fe20000010066 */
[C-C-:B------:R-:W-:Y:S01]  /*3370*/  FFMA.FTZ R91, R105.reuse, R91, R102.reuse ;  /* 0x0000005b695b7223 */ /* 0x140fe20000010066 */
[C-C-:B------:R-:W-:Y:S01]  /*3380*/  FFMA.FTZ R114, R105.reuse, R116, R102.reuse ;  /* 0x0000007469727223 */ /* 0x140fe20000010066 */
[C-C-:B------:R-:W-:Y:S01]  /*3390*/  FFMA.FTZ R113, R105.reuse, R113, R102.reuse ;  /* 0x0000007169717223 */ /* 0x140fe20000010066 */
[C-C-:B------:R-:W-:Y:S01]  /*33a0*/  FFMA.FTZ R112, R105.reuse, R112, R102.reuse ;  /* 0x0000007069707223 */ /* 0x140fe20000010066 */
[----:B------:R-:W-:Y:S01]  /*33b0*/  FFMA.FTZ R122, R105, R119, R102 ;  /* 0x00000077697a7223 */ /* 0x000fe20000010066 */
[----:B------:R-:W2:Y:S01]  /*33c0*/  MUFU.EX2 R53, R53 ;  /* 0x0000003500357308 */ /* 0x000ea20000000800 */
[----:B---3--:R-:W-:Y:S01]  /*33d0*/  FMUL.FTZ R43, R43, R124 ;  /* 0x0000007c2b2b7220 */ /* 0x008fe20000410000 */
[----:B------:R-:W-:Y:S01]  /*33e0*/  FMUL.FTZ R102, R90, -1.4426950216293334961 ;  /* 0xbfb8aa3b5a667820 */ /* 0x000fe20000410000 */
[----:B------:R-:W-:Y:S01]  /*33f0*/  FMUL.FTZ R119, R66, -1.4426950216293334961 ;  /* 0xbfb8aa3b42777820 */ /* 0x000fe20000410000 */
[----:B------:R-:W-:Y:S01]  /*3400*/  FMUL.FTZ R116, R88, -1.4426950216293334961 ;  /* 0xbfb8aa3b58747820 */ /* 0x000fe20000410000 */
[----:B------:R-:W-:Y:S01]  /*3410*/  FMUL.FTZ R118, R109, -1.4426950216293334961 ;  /* 0xbfb8aa3b6d767820 */ /* 0x000fe20000410000 */
[----:B------:R-:W-:Y:S01]  /*3420*/  FMUL.FTZ R121, R98, -1.4426950216293334961 ;  /* 0xbfb8aa3b62797820 */ /* 0x000fe20000410000 */
[----:B------:R-:W-:Y:S01]  /*3430*/  FMUL.FTZ R57, R101, -1.4426950216293334961 ;  /* 0xbfb8aa3b65397820 */ /* 0x000fe20000410000 */
[----:B------:R-:W3:Y:S01]  /*3440*/  MUFU.RCP R125, R125 ;  /* 0x0000007d007d7308 */ /* 0x000ee20000001000 */
[----:B0-----:R-:W-:Y:S01]  /*3450*/  FADD.FTZ R124, R115, 1 ;  /* 0x3f800000737c7421 */ /* 0x001fe20000010000 */
[----:B------:R-:W-:Y:S01]  /*3460*/  FMUL.FTZ R120, R110, -1.4426950216293334961 ;  /* 0xbfb8aa3b6e787820 */ /* 0x000fe20000410000 */
[----:B------:R-:W-:Y:S01]  /*3470*/  FMUL.FTZ R105, R89, -1.4426950216293334961 ;  /* 0xbfb8aa3b59697820 */ /* 0x000fe20000410000 */
[----:B------:R-:W-:Y:S01]  /*3480*/  FMUL.FTZ R42, R65, -1.4426950216293334961 ;  /* 0xbfb8aa3b412a7820 */ /* 0x000fe20000410000 */
[----:B------:R-:W-:-:S03]  /*3490*/  UMOV UR5, UR11 ;  /* 0x0000000b00057c82 */ /* 0x000fc60008000000 */
[----:B------:R-:W0:Y:S01]  /*34a0*/  MUFU.EX2 R56, R56 ;  /* 0x0000003800387308 */ /* 0x000e220000000800 */
[----:B--2---:R-:W-:Y:S01]  /*34b0*/  FADD.FTZ R123, R53, 1 ;  /* 0x3f800000357b7421 */ /* 0x004fe20000010000 */
[----:B------:R-:W-:-:S06]  /*34c0*/  FMUL.FTZ R53, R97, -1.4426950216293334961 ;  /* 0xbfb8aa3b61357820 */ /* 0x000fcc0000410000 */
[----:B------:R-:W2:Y:S01]  /*34d0*/  MUFU.EX2 R72, R72 ;  /* 0x0000004800487308 */ /* 0x000ea20000000800 */
[----:B---3--:R-:W-:-:S07]  /*34e0*/  FMUL.FTZ R74, R74, R125 ;  /* 0x0000007d4a4a7220 */ /* 0x008fce0000410000 */
[----:B------:R-:W3:Y:S01]  /*34f0*/  MUFU.RCP R124, R124 ;  /* 0x0000007c007c7308 */ /* 0x000ee20000001000 */
[----:B0-----:R-:W-:-:S07]  /*3500*/  FADD.FTZ R125, R56, 1 ;  /* 0x3f800000387d7421 */ /* 0x001fce0000010000 */
[----:B------:R-:W0:Y:S01]  /*3510*/  MUFU.EX2 R117, R117 ;  /* 0x0000007500757308 */ /* 0x000e220000000800 */
[----:B--2---:R-:W-:-:S07]  /*3520*/  FADD.FTZ R72, R72, 1 ;  /* 0x3f80000048487421 */ /* 0x004fce0000010000 */
[----:B------:R-:W-:Y:S01]  /*3530*/  MUFU.RCP R123, R123 ;  /* 0x0000007b007b7308 */ /* 0x000fe20000001000 */
[----:B---3--:R-:W-:Y:S01]  /*3540*/  FMUL.FTZ R115, R111, R124 ;  /* 0x0000007c6f737220 */ /* 0x008fe20000410000 */
[----:B------:R-:W-:-:S06]  /*3550*/  FMUL.FTZ R111, R107, -1.4426950216293334961 ;  /* 0xbfb8aa3b6b6f7820 */ /* 0x000fcc0000410000 */
[----:B------:R-:W2:Y:S01]  /*3560*/  MUFU.RCP R125, R125 ;  /* 0x0000007d007d7308 */ /* 0x000ea20000001000 */
[----:B0-----:R-:W-:-:S07]  /*3570*/  FADD.FTZ R124, R117, 1 ;  /* 0x3f800000757c7421 */ /* 0x001fce0000010000 */
[----:B------:R-:W0:Y:S08]  /*3580*/  MUFU.EX2 R102, R102 ;  /* 0x0000006600667308 */ /* 0x000e300000000800 */
[----:B------:R3:W4:Y:S01]  /*3590*/  MUFU.RCP R45, R72 ;  /* 0x00000048002d7308 */ /* 0x0007220000001000 */
[----:B--2---:R-:W-:Y:S01]  /*35a0*/  FMUL.FTZ R56, R0, R125 ;  /* 0x0000007d00387220 */ /* 0x004fe20000410000 */
[----:B------:R-:W-:-:S06]  /*35b0*/  FMUL.FTZ R0, R64, -1.4426950216293334961 ;  /* 0xbfb8aa3b40007820 */ /* 0x000fcc0000410000 */
[----:B------:R-:W-:Y:S01]  /*35c0*/  MUFU.EX2 R119, R119 ;  /* 0x0000007700777308 */ /* 0x000fe20000000800 */
[----:B---3--:R-:W-:Y:S01]  /*35d0*/  FMUL.FTZ R72, R46, R123 ;  /* 0x0000007b2e487220 */ /* 0x008fe20000410000 */
[----:B------:R-:W-:Y:S01]  /*35e0*/  FADD.FTZ R123, R83, 1 ;  /* 0x3f800000537b7421 */ /* 0x000fe20000010000 */
[----:B0-----:R-:W-:Y:S01]  /*35f0*/  FADD.FTZ R125, R102, 1 ;  /* 0x3f800000667d7421 */ /* 0x001fe20000010000 */
[----:B------:R-:W-:-:S04]  /*3600*/  FMUL.FTZ R46, R108, -1.4426950216293334961 ;  /* 0xbfb8aa3b6c2e7820 */ /* 0x000fc80000410000 */
[----:B------:R-:W-:Y:S01]  /*3610*/  MUFU.EX2 R116, R116 ;  /* 0x0000007400747308 */ /* 0x000fe20000000800 */
[----:B----4-:R-:W-:Y:S01]  /*3620*/  FMUL.FTZ R52, R52, R45 ;  /* 0x0000002d34347220 */ /* 0x010fe20000410000 */
[----:B------:R-:W-:-:S04]  /*3630*/  FMUL.FTZ R45, R86, -1.4426950216293334961 ;  /* 0xbfb8aa3b562d7820 */ /* 0x000fc80000410000 */
[----:B------:R-:W-:Y:S02]  /*3640*/  F2FP.F16.F32.PACK_AB R52, R52, R43 ;  /* 0x0000002b3434723e */ /* 0x000fe400000000ff */
[----:B------:R-:W0:Y:S08]  /*3650*/  MUFU.RCP R124, R124 ;  /* 0x0000007c007c7308 */ /* 0x000e300000001000 */
[----:B------:R-:W2:Y:S08]  /*3660*/  MUFU.EX2 R118, R118 ;  /* 0x0000007600767308 */ /* 0x000eb00000000800 */
[----:B------:R-:W3:Y:S01]  /*3670*/  MUFU.RCP R123, R123 ;  /* 0x0000007b007b7308 */ /* 0x000ee20000001000 */
[----:B0-----:R-:W-:Y:S01]  /*3680*/  FMUL.FTZ R102, R67, R124 ;  /* 0x0000007c43667220 */ /* 0x001fe20000410000 */
[----:B------:R-:W-:-:S06]  /*3690*/  FMUL.FTZ R67, R63, -1.4426950216293334961 ;  /* 0xbfb8aa3b3f437820 */ /* 0x000fcc0000410000 */
[----:B------:R-:W0:Y:S01]  /*36a0*/  MUFU.EX2 R121, R121 ;  /* 0x0000007900797308 */ /* 0x000e220000000800 */
[----:B--2---:R-:W-:-:S07]  /*36b0*/  FADD.FTZ R124, R118, 1 ;  /* 0x3f800000767c7421 */ /* 0x004fce0000010000 */
[----:B------:R2:W4:Y:S01]  /*36c0*/  MUFU.RCP R117, R125 ;  /* 0x0000007d00757308 */ /* 0x0005220000001000 */
[----:B---3--:R-:W-:-:S05]  /*36d0*/  FMUL.FTZ R94, R94, R123 ;  /* 0x0000007b5e5e7220 */ /* 0x008fca0000410000 */
[----:B------:R-:W-:Y:S02]  /*36e0*/  F2FP.F16.F32.PACK_AB R56, R94, R56 ;  /* 0x000000385e38723e */ /* 0x000fe400000000ff */
[----:B------:R-:W3:Y:S01]  /*36f0*/  MUFU.EX2 R57, R57 ;  /* 0x0000003900397308 */ /* 0x000ee20000000800 */
[----:B--2---:R-:W-:Y:S01]  /*3700*/  FADD.FTZ R125, R119, 1 ;  /* 0x3f800000777d7421 */ /* 0x004fe20000010000 */
[----:B------:R-:W-:Y:S01]  /*3710*/  FADD.FTZ R119, R116, 1 ;  /* 0x3f80000074777421 */ /* 0x000fe20000010000 */
[----:B0-----:R-:W-:-:S05]  /*3720*/  FADD.FTZ R123, R121, 1 ;  /* 0x3f800000797b7421 */ /* 0x001fca0000010000 */
[----:B------:R-:W0:Y:S01]  /*3730*/  MUFU.RCP R119, R119 ;  /* 0x0000007700777308 */ /* 0x000e220000001000 */
[----:B----4-:R-:W-:Y:S01]  /*3740*/  FMUL.FTZ R117, R90, R117 ;  /* 0x000000755a757220 */ /* 0x010fe20000410000 */
[----:B------:R-:W-:-:S04]  /*3750*/  FMUL.FTZ R90, R79, -1.4426950216293334961 ;  /* 0xbfb8aa3b4f5a7820 */ /* 0x000fc80000410000 */
[----:B------:R-:W-:Y:S02]  /*3760*/  F2FP.F16.F32.PACK_AB R102, R117, R102 ;  /* 0x000000667566723e */ /* 0x000fe400000000ff */
[----:B------:R-:W2:Y:S01]  /*3770*/  MUFU.EX2 R120, R120 ;  /* 0x0000007800787308 */ /* 0x000ea20000000800 */
[----:B---3--:R-:W-:Y:S01]  /*3780*/  FADD.FTZ R83, R57, 1 ;  /* 0x3f80000039537421 */ /* 0x008fe20000010000 */
[----:B------:R-:W-:-:S06]  /*3790*/  FMUL.FTZ R57, R85, -1.4426950216293334961 ;  /* 0xbfb8aa3b55397820 */ /* 0x000fcc0000410000 */
[----:B------:R-:W3:Y:S01]  /*37a0*/  MUFU.RCP R124, R124 ;  /* 0x0000007c007c7308 */ /* 0x000ee20000001000 */
[----:B0-----:R-:W-:Y:S01]  /*37b0*/  FMUL.FTZ R118, R88, R119 ;  /* 0x0000007758767220 */ /* 0x001fe20000410000 */
[----:B------:R-:W-:-:S06]  /*37c0*/  FMUL.FTZ R88, R84, -1.4426950216293334961 ;  /* 0xbfb8aa3b54587820 */ /* 0x000fcc0000410000 */
[----:B------:R-:W0:Y:S01]  /*37d0*/  MUFU.EX2 R53, R53 ;  /* 0x0000003500357308 */ /* 0x000e220000000800 */
[----:B--2---:R-:W-:-:S07]  /*37e0*/  FADD.FTZ R120, R120, 1 ;  /* 0x3f80000078787421 */ /* 0x004fce0000010000 */
[----:B------:R-:W-:Y:S01]  /*37f0*/  MUFU.RCP R123, R123 ;  /* 0x0000007b007b7308 */ /* 0x000fe20000001000 */
[----:B---3--:R-:W-:Y:S01]  /*3800*/  FMUL.FTZ R119, R109, R124 ;  /* 0x0000007c6d777220 */ /* 0x008fe20000410000 */
[----:B------:R-:W-:-:S04]  /*3810*/  FMUL.FTZ R109, R103, -1.4426950216293334961 ;  /* 0xbfb8aa3b676d7820 */ /* 0x000fc80000410000 */
[----:B------:R-:W-:Y:S02]  /*3820*/  F2FP.F16.F32.PACK_AB R117, R119, R118 ;  /* 0x000000767775723e */ /* 0x000fe400000000ff */
[----:B------:R-:W-:Y:S01]  /*3830*/  MUFU.EX2 R105, R105 ;  /* 0x0000006900697308 */ /* 0x000fe20000000800 */
[----:B0-----:R-:W-:-:S07]  /*3840*/  FADD.FTZ R124, R53, 1 ;  /* 0x3f800000357c7421 */ /* 0x001fce0000010000 */
[----:B------:R-:W0:Y:S08]  /*3850*/  MUFU.RCP R83, R83 ;  /* 0x0000005300537308 */ /* 0x000e300000001000 */
[----:B------:R-:W2:Y:S08]  /*3860*/  MUFU.EX2 R111, R111 ;  /* 0x0000006f006f7308 */ /* 0x000eb00000000800 */
[----:B------:R3:W4:Y:S01]  /*3870*/  MUFU.RCP R121, R120 ;  /* 0x0000007800797308 */ /* 0x0007220000001000 */
[----:B0-----:R-:W-:Y:S01]  /*3880*/  FMUL.FTZ R101, R101, R83 ;  /* 0x0000005365657220 */ /* 0x001fe20000410000 */
[----:B------:R-:W-:-:S06]  /*3890*/  FMUL.FTZ R83, R96, -1.4426950216293334961 ;  /* 0xbfb8aa3b60537820 */ /* 0x000fcc0000410000 */
[----:B------:R-:W0:Y:S01]  /*38a0*/  MUFU.RCP R124, R124 ;  /* 0x0000007c007c7308 */ /* 0x000e220000001000 */
[----:B---3--:R-:W-:Y:S01]  /*38b0*/  FMUL.FTZ R120, R98, R123 ;  /* 0x0000007b62787220 */ /* 0x008fe20000410000 */
[----:B------:R-:W-:Y:S01]  /*38c0*/  FADD.FTZ R123, R105, 1 ;  /* 0x3f800000697b7421 */ /* 0x000fe20000010000 */
[----:B--2---:R-:W-:Y:S01]  /*38d0*/  FADD.FTZ R111, R111, 1 ;  /* 0x3f8000006f6f7421 */ /* 0x004fe20000010000 */
[----:B------:R-:W-:-:S04]  /*38e0*/  FMUL.FTZ R98, R92, -1.4426950216293334961 ;  /* 0xbfb8aa3b5c627820 */ /* 0x000fc80000410000 */
[----:B------:R-:W2:Y:S01]  /*38f0*/  MUFU.RCP R123, R123 ;  /* 0x0000007b007b7308 */ /* 0x000ea20000001000 */
[----:B----4-:R-:W-:Y:S01]  /*3900*/  FMUL.FTZ R121, R110, R121 ;  /* 0x000000796e797220 */ /* 0x010fe20000410000 */
[----:B------:R-:W-:-:S06]  /*3910*/  FMUL.FTZ R110, R106, -1.4426950216293334961 ;  /* 0xbfb8aa3b6a6e7820 */ /* 0x000fcc0000410000 */
[----:B------:R-:W3:Y:S01]  /*3920*/  MUFU.EX2 R42, R42 ;  /* 0x0000002a002a7308 */ /* 0x000ee20000000800 */
[----:B0-----:R-:W-:-:S07]  /*3930*/  FMUL.FTZ R97, R97, R124 ;  /* 0x0000007c61617220 */ /* 0x001fce0000410000 */
[----:B------:R-:W-:Y:S01]  /*3940*/  MUFU.EX2 R0, R0 ;  /* 0x0000000000007308 */ /* 0x000fe20000000800 */
[----:B--2---:R-:W-:Y:S01]  /*3950*/  FMUL.FTZ R116, R89, R123 ;  /* 0x0000007b59747220 */ /* 0x004fe20000410000 */
[----:B------:R-:W-:-:S06]  /*3960*/  FMUL.FTZ R89, R77, -1.4426950216293334961 ;  /* 0xbfb8aa3b4d597820 */ /* 0x000fcc0000410000 */
[----:B------:R-:W0:Y:S01]  /*3970*/  MUFU.EX2 R46, R46 ;  /* 0x0000002e002e7308 */ /* 0x000e220000000800 */
[----:B---3--:R-:W-:-:S07]  /*3980*/  FADD.FTZ R123, R42, 1 ;  /* 0x3f8000002a7b7421 */ /* 0x008fce0000010000 */
[----:B------:R-:W2:Y:S08]  /*3990*/  MUFU.EX2 R83, R83 ;  /* 0x0000005300537308 */ /* 0x000eb00000000800 */
[----:B------:R3:W4:Y:S01]  /*39a0*/  MUFU.RCP R124, R111 ;  /* 0x0000006f007c7308 */ /* 0x0007220000001000 */
[----:B0-----:R-:W-:Y:S01]  /*39b0*/  FADD.FTZ R53, R46, 1 ;  /* 0x3f8000002e357421 */ /* 0x001fe20000010000 */
[----:B------:R-:W-:-:S06]  /*39c0*/  FMUL.FTZ R46, R76, -1.4426950216293334961 ;  /* 0xbfb8aa3b4c2e7820 */ /* 0x000fcc0000410000 */
[----:B------:R-:W0:Y:S01]  /*39d0*/  MUFU.EX2 R67, R67 ;  /* 0x0000004300437308 */ /* 0x000e220000000800 */
[----:B--2---:R-:W-:Y:S01]  /*39e0*/  FADD.FTZ R83, R83, 1 ;  /* 0x3f80000053537421 */ /* 0x004fe20000010000 */
[----:B---3--:R-:W-:-:S06]  /*39f0*/  FMUL.FTZ R111, R95, -1.4426950216293334961 ;  /* 0xbfb8aa3b5f6f7820 */ /* 0x008fcc0000410000 */
[----:B------:R2:W3:Y:S01]  /*3a00*/  MUFU.RCP R42, R123 ;  /* 0x0000007b002a7308 */ /* 0x0004e20000001000 */
[----:B----4-:R-:W-:-:S07]  /*3a10*/  FMUL.FTZ R107, R107, R124 ;  /* 0x0000007c6b6b7220 */ /* 0x010fce0000410000 */
[----:B------:R-:W4:Y:S01]  /*3a20*/  MUFU.EX2 R110, R110 ;  /* 0x0000006e006e7308 */ /* 0x000f220000000800 */
[----:B--2---:R-:W-:Y:S01]  /*3a30*/  FADD.FTZ R123, R0, 1 ;  /* 0x3f800000007b7421 */ /* 0x004fe20000010000 */
[----:B0-----:R-:W-:Y:S01]  /*3a40*/  FADD.FTZ R124, R67, 1 ;  /* 0x3f800000437c7421 */ /* 0x001fe20000010000 */
[----:B------:R-:W-:Y:S01]  /*3a50*/  FMUL.FTZ R0, R60, -1.4426950216293334961 ;  /* 0xbfb8aa3b3c007820 */ /* 0x000fe20000410000 */
[----:B------:R-:W-:-:S04]  /*3a60*/  FMUL.FTZ R67, R59, -1.4426950216293334961 ;  /* 0xbfb8aa3b3b437820 */ /* 0x000fc80000410000 */
[----:B------:R-:W0:Y:S01]  /*3a70*/  MUFU.RCP R123, R123 ;  /* 0x0000007b007b7308 */ /* 0x000e220000001000 */
[----:B---3--:R-:W-:Y:S01]  /*3a80*/  FMUL.FTZ R65, R65, R42 ;  /* 0x0000002a41417220 */ /* 0x008fe20000410000 */
[----:B------:R-:W-:-:S06]  /*3a90*/  FMUL.FTZ R42, R61, -1.4426950216293334961 ;  /* 0xbfb8aa3b3d2a7820 */ /* 0x000fcc0000410000 */
[----:B------:R-:W2:Y:S01]  /*3aa0*/  MUFU.RCP R125, R125 ;  /* 0x0000007d007d7308 */ /* 0x000ea20000001000 */
[----:B----4-:R-:W-:-:S07]  /*3ab0*/  FADD.FTZ R110, R110, 1 ;  /* 0x3f8000006e6e7421 */ /* 0x010fce0000010000 */
[----:B------:R-:W3:Y:S01]  /*3ac0*/  MUFU.EX2 R45, R45 ;  /* 0x0000002d002d7308 */ /* 0x000ee20000000800 */
[----:B0-----:R-:W-:Y:S01]  /*3ad0*/  FMUL.FTZ R64, R64, R123 ;  /* 0x0000007b40407220 */ /* 0x001fe20000410000 */
[----:B------:R-:W-:-:S06]  /*3ae0*/  FMUL.FTZ R123, R82, -1.4426950216293334961 ;  /* 0xbfb8aa3b527b7820 */ /* 0x000fcc0000410000 */
[----:B------:R-:W0:Y:S01]  /*3af0*/  MUFU.RCP R53, R53 ;  /* 0x0000003500357308 */ /* 0x000e220000001000 */
[----:B--2---:R-:W-:Y:S01]  /*3b00*/  FMUL.FTZ R105, R66, R125 ;  /* 0x0000007d42697220 */ /* 0x004fe20000410000 */
[----:B------:R-:W-:-:S04]  /*3b10*/  FMUL.FTZ R66, R62, -1.4426950216293334961 ;  /* 0xbfb8aa3b3e427820 */ /* 0x000fc80000410000 */
[----:B------:R-:W-:Y:S02]  /*3b20*/  F2FP.F16.F32.PACK_AB R116, R116, R105 ;  /* 0x000000697474723e */ /* 0x000fe400000000ff */
[----:B------:R-:W2:Y:S01]  /*3b30*/  MUFU.RCP R83, R83 ;  /* 0x0000005300537308 */ /* 0x000ea20000001000 */
[----:B---3--:R-:W-:-:S07]  /*3b40*/  FADD.FTZ R125, R45, 1 ;  /* 0x3f8000002d7d7421 */ /* 0x008fce0000010000 */
[----:B------:R-:W3:Y:S01]  /*3b50*/  MUFU.RCP R124, R124 ;  /* 0x0000007c007c7308 */ /* 0x000ee20000001000 */
[----:B0-----:R-:W-:Y:S01]  /*3b60*/  FMUL.FTZ R108, R108, R53 ;  /* 0x000000356c6c7220 */ /* 0x001fe20000410000 */
[----:B------:R-:W-:-:S06]  /*3b70*/  FMUL.FTZ R53, R99, -1.4426950216293334961 ;  /* 0xbfb8aa3b63357820 */ /* 0x000fcc0000410000 */
[----:B------:R-:W-:Y:S01]  /*3b80*/  MUFU.EX2 R57, R57 ;  /* 0x0000003900397308 */ /* 0x000fe20000000800 */
[----:B--2---:R-:W-:-:S07]  /*3b90*/  FMUL.FTZ R96, R96, R83 ;  /* 0x0000005360607220 */ /* 0x004fce0000410000 */
[----:B------:R-:W0:Y:S01]  /*3ba0*/  MUFU.EX2 R89, R89 ;  /* 0x0000005900597308 */ /* 0x000e220000000800 */
[----:B---3--:R-:W-:-:S07]  /*3bb0*/  FMUL.FTZ R63, R63, R124 ;  /* 0x0000007c3f3f7220 */ /* 0x008fce0000410000 */
[----:B------:R-:W2:Y:S08]  /*3bc0*/  MUFU.EX2 R98, R98 ;  /* 0x0000006200627308 */ /* 0x000eb00000000800 */
[----:B------:R-:W3:Y:S01]  /*3bd0*/  MUFU.EX2 R83, R123 ;  /* 0x0000007b00537308 */ /* 0x000ee20000000800 */
[----:B0-----:R-:W-:Y:S01]  /*3be0*/  FADD.FTZ R124, R89, 1 ;  /* 0x3f800000597c7421 */ /* 0x001fe20000010000 */
[----:B------:R-:W-:-:S06]  /*3bf0*/  FMUL.FTZ R89, R54, -1.4426950216293334961 ;  /* 0xbfb8aa3b36597820 */ /* 0x000fcc0000410000 */
[----:B------:R0:W4:Y:S01]  /*3c00*/  MUFU.RCP R123, R110 ;  /* 0x0000006e007b7308 */ /* 0x0001220000001000 */
[----:B--2---:R-:W-:-:S07]  /*3c10*/  FADD.FTZ R98, R98, 1 ;  /* 0x3f80000062627421 */ /* 0x004fce0000010000 */
[----:B------:R-:W2:Y:S01]  /*3c20*/  MUFU.EX2 R88, R88 ;  /* 0x0000005800587308 */ /* 0x000ea20000000800 */
[----:B0-----:R-:W-:Y:S01]  /*3c30*/  FMUL.FTZ R110, R91, -1.4426950216293334961 ;  /* 0xbfb8aa3b5b6e7820 */ /* 0x001fe20000410000 */
[----:B---3--:R-:W-:-:S06]  /*3c40*/  FADD.FTZ R83, R83, 1 ;  /* 0x3f80000053537421 */ /* 0x008fcc0000010000 */
[----:B------:R0:W3:Y:S01]  /*3c50*/  MUFU.RCP R45, R125 ;  /* 0x0000007d002d7308 */ /* 0x0000e20000001000 */
[----:B----4-:R-:W-:-:S07]  /*3c60*/  FMUL.FTZ R106, R106, R123 ;  /* 0x0000007b6a6a7220 */ /* 0x010fce0000410000 */
[----:B------:R-:W4:Y:S01]  /*3c70*/  MUFU.EX2 R53, R53 ;  /* 0x0000003500357308 */ /* 0x000f220000000800 */
[----:B0-----:R-:W-:Y:S01]  /*3c80*/  FADD.FTZ R125, R57, 1 ;  /* 0x3f800000397d7421 */ /* 0x001fe20000010000 */
[----:B--2---:R-:W-:Y:S01]  /*3c90*/  FADD.FTZ R123, R88, 1 ;  /* 0x3f800000587b7421 */ /* 0x004fe20000010000 */
[----:B------:R-:W-:-:S05]  /*3ca0*/  FMUL.FTZ R88, R58, -1.4426950216293334961 ;  /* 0xbfb8aa3b3a587820 */ /* 0x000fca0000410000 */
[----:B------:R-:W0:Y:S01]  /*3cb0*/  MUFU.RCP R57, R125 ;  /* 0x0000007d00397308 */ /* 0x000e220000001000 */
[----:B---3--:R-:W-:Y:S01]  /*3cc0*/  FMUL.FTZ R86, R86, R45 ;  /* 0x0000002d56567220 */ /* 0x008fe20000410000 */
[----:B------:R-:W-:-:S04]  /*3cd0*/  FMUL.FTZ R45, R75, -1.4426950216293334961 ;  /* 0xbfb8aa3b4b2d7820 */ /* 0x000fc80000410000 */
[----:B------:R-:W-:Y:S02]  /*3ce0*/  F2FP.F16.F32.PACK_AB R86, R86, R65 ;  /* 0x000000415656723e */ /* 0x000fe400000000ff */
[----:B------:R2:W3:Y:S01]  /*3cf0*/  MUFU.RCP R125, R98 ;  /* 0x00000062007d7308 */ /* 0x0004e20000001000 */
[----:B----4-:R-:W-:Y:S01]  /*3d00*/  FADD.FTZ R53, R53, 1 ;  /* 0x3f80000035357421 */ /* 0x010fe20000010000 */
[----:B------:R-:W-:-:S06]  /*3d10*/  F2FP.F16.F32.PACK_AB R65, R107, R96 ;  /* 0x000000606b41723e */ /* 0x000fcc00000000ff */
[----:B------:R-:W4:Y:S01]  /*3d20*/  MUFU.RCP R124, R124 ;  /* 0x0000007c007c7308 */ /* 0x000f220000001000 */
[----:B0-----:R-:W-:Y:S01]  /*3d30*/  FMUL.FTZ R85, R85, R57 ;  /* 0x0000003955557220 */ /* 0x001fe20000410000 */
[----:B------:R-:W-:Y:S01]  /*3d40*/  FMUL.FTZ R57, R73, -1.4426950216293334961 ;  /* 0xbfb8aa3b49397820 */ /* 0x000fe20000410000 */
[----:B--2---:R-:W-:-:S03]  /*3d50*/  FMUL.FTZ R98, R80, -1.4426950216293334961 ;  /* 0xbfb8aa3b50627820 */ /* 0x004fc60000410000 */
[----:B------:R-:W-:Y:S02]  /*3d60*/  F2FP.F16.F32.PACK_AB R64, R85, R64 ;  /* 0x000000405540723e */ /* 0x000fe400000000ff */
[----:B------:R-:W0:Y:S01]  /*3d70*/  MUFU.EX2 R66, R66 ;  /* 0x0000004200427308 */ /* 0x000e220000000800 */
[----:B---3--:R-:W-:-:S07]  /*3d80*/  FMUL.FTZ R92, R92, R125 ;  /* 0x0000007d5c5c7220 */ /* 0x008fce0000410000 */
[----:B------:R-:W2:Y:S01]  /*3d90*/  MUFU.EX2 R90, R90 ;  /* 0x0000005a005a7308 */ /* 0x000ea20000000800 */
[----:B----4-:R-:W-:-:S07]  /*3da0*/  FMUL.FTZ R77, R77, R124 ;  /* 0x0000007c4d4d7220 */ /* 0x010fce0000410000 */
[----:B------:R-:W3:Y:S01]  /*3db0*/  MUFU.EX2 R46, R46 ;  /* 0x0000002e002e7308 */ /* 0x000ee20000000800 */
[----:B0-----:R-:W-:-:S07]  /*3dc0*/  FADD.FTZ R125, R66, 1 ;  /* 0x3f800000427d7421 */ /* 0x001fce0000010000 */
[----:B------:R-:W0:Y:S01]  /*3dd0*/  MUFU.EX2 R109, R109 ;  /* 0x0000006d006d7308 */ /* 0x000e220000000800 */
[----:B--2---:R-:W-:-:S07]  /*3de0*/  FADD.FTZ R90, R90, 1 ;  /* 0x3f8000005a5a7421 */ /* 0x004fce0000010000 */
[----:B------:R-:W2:Y:S01]  /*3df0*/  MUFU.EX2 R111, R111 ;  /* 0x0000006f006f7308 */ /* 0x000ea20000000800 */
[----:B---3--:R-:W-:-:S07]  /*3e00*/  FADD.FTZ R46, R46, 1 ;  /* 0x3f8000002e2e7421 */ /* 0x008fce0000010000 */
[----:B------:R-:W3:Y:S01]  /*3e10*/  MUFU.RCP R123, R123 ;  /* 0x0000007b007b7308 */ /* 0x000ee20000001000 */
[----:B0-----:R-:W-:Y:S01]  /*3e20*/  FADD.FTZ R66, R109, 1 ;  /* 0x3f8000006d427421 */ /* 0x001fe20000010000 */
[----:B------:R-:W-:-:S06]  /*3e30*/  FMUL.FTZ R109, R78, -1.4426950216293334961 ;  /* 0xbfb8aa3b4e6d7820 */ /* 0x000fcc0000410000 */
[----:B------:R0:W4:Y:S01]  /*3e40*/  MUFU.RCP R124, R53 ;  /* 0x00000035007c7308 */ /* 0x0001220000001000 */
[----:B--2---:R-:W-:-:S07]  /*3e50*/  FADD.FTZ R111, R111, 1 ;  /* 0x3f8000006f6f7421 */ /* 0x004fce0000010000 */
[----:B------:R-:W2:Y:S01]  /*3e60*/  MUFU.RCP R125, R125 ;  /* 0x0000007d007d7308 */ /* 0x000ea20000001000 */
[----:B---3--:R-:W-:Y:S01]  /*3e70*/  FMUL.FTZ R84, R84, R123 ;  /* 0x0000007b54547220 */ /* 0x008fe20000410000 */
[----:B0-----:R-:W-:-:S06]  /*3e80*/  FMUL.FTZ R53, R114, -1.4426950216293334961 ;  /* 0xbfb8aa3b72357820 */ /* 0x001fcc0000410000 */
[----:B------:R-:W0:Y:S01]  /*3e90*/  MUFU.EX2 R42, R42 ;  /* 0x0000002a002a7308 */ /* 0x000e220000000800 */
[----:B----4-:R-:W-:-:S07]  /*3ea0*/  FMUL.FTZ R99, R99, R124 ;  /* 0x0000007c63637220 */ /* 0x010fce0000410000 */
[----:B------:R-:W-:Y:S01]  /*3eb0*/  MUFU.EX2 R57, R57 ;  /* 0x0000003900397308 */ /* 0x000fe20000000800 */
[----:B--2---:R-:W-:-:S05]  /*3ec0*/  FMUL.FTZ R62, R62, R125 ;  /* 0x0000007d3e3e7220 */ /* 0x004fca0000410000 */
[----:B------:R-:W-:Y:S02]  /*3ed0*/  F2FP.F16.F32.PACK_AB R62, R77, R62 ;  /* 0x0000003e4d3e723e */ /* 0x000fe400000000ff */
[----:B------:R2:W3:Y:S01]  /*3ee0*/  MUFU.RCP R123, R46 ;  /* 0x0000002e007b7308 */ /* 0x0004e20000001000 */
[----:B0-----:R-:W-:-:S07]  /*3ef0*/  FADD.FTZ R125, R42, 1 ;  /* 0x3f8000002a7d7421 */ /* 0x001fce0000010000 */
[----:B------:R-:W0:Y:S01]  /*3f00*/  MUFU.EX2 R0, R0 ;  /* 0x0000000000007308 */ /* 0x000e220000000800 */
[----:B--2---:R-:W-:-:S07]  /*3f10*/  FMUL.FTZ R46, R70, -1.4426950216293334961 ;  /* 0xbfb8aa3b462e7820 */ /* 0x004fce0000410000 */
[----:B------:R-:W2:Y:S01]  /*3f20*/  MUFU.RCP R90, R90 ;  /* 0x0000005a005a7308 */ /* 0x000ea20000001000 */
[----:B---3--:R-:W-:-:S05]  /*3f30*/  FMUL.FTZ R76, R76, R123 ;  /* 0x0000007b4c4c7220 */ /* 0x008fca0000410000 */
[----:B------:R-:W-:Y:S02]  /*3f40*/  F2FP.F16.F32.PACK_AB R99, R99, R76 ;  /* 0x0000004c6363723e */ /* 0x000fe400000000ff */
[----:B------:R-:W-:Y:S01]  /*3f50*/  MUFU.EX2 R67, R67 ;  /* 0x0000004300437308 */ /* 0x000fe20000000800 */
[----:B0-----:R-:W-:Y:S01]  /*3f60*/  FADD.FTZ R123, R0, 1 ;  /* 0x3f800000007b7421 */ /* 0x001fe20000010000 */
[----:B------:R-:W-:-:S06]  /*3f70*/  FMUL.FTZ R0, R47, -1.4426950216293334961 ;  /* 0xbfb8aa3b2f007820 */ /* 0x000fcc0000410000 */
[----:B------:R-:W-:Y:S01]  /*3f80*/  MUFU.EX2 R98, R98 ;  /* 0x0000006200627308 */ /* 0x000fe20000000800 */
[----:B--2---:R-:W-:Y:S01]  /*3f90*/  FMUL.FTZ R79, R79, R90 ;  /* 0x0000005a4f4f7220 */ /* 0x004fe20000410000 */
[----:B------:R-:W-:-:S06]  /*3fa0*/  FMUL.FTZ R90, R71, -1.4426950216293334961 ;  /* 0xbfb8aa3b475a7820 */ /* 0x000fcc0000410000 */
[----:B------:R0:W2:Y:S08]  /*3fb0*/  MUFU.RCP R124, R111 ;  /* 0x0000006f007c7308 */ /* 0x0000b00000001000 */
[----:B------:R-:W3:Y:S01]  /*3fc0*/  MUFU.EX2 R110, R110 ;  /* 0x0000006e006e7308 */ /* 0x000ee20000000800 */
[----:B0-----:R-:W-:-:S07]  /*3fd0*/  FMUL.FTZ R111, R113, -1.4426950216293334961 ;  /* 0xbfb8aa3b716f7820 */ /* 0x001fce0000410000 */
[----:B------:R-:W0:Y:S01]  /*3fe0*/  MUFU.RCP R66, R66 ;  /* 0x0000004200427308 */ /* 0x000e220000001000 */
[----:B--2---:R-:W-:-:S07]  /*3ff0*/  FMUL.FTZ R95, R95, R124 ;  /* 0x0000007c5f5f7220 */ /* 0x004fce0000410000 */
[----:B------:R-:W2:Y:S01]  /*4000*/  MUFU.EX2 R45, R45 ;  /* 0x0000002d002d7308 */ /* 0x000ea20000000800 */
[----:B---3--:R-:W-:Y:S01]  /*4010*/  FADD.FTZ R124, R110, 1 ;  /* 0x3f8000006e7c7421 */ /* 0x008fe20000010000 */
[----:B------:R-:W-:-:S06]  /*4020*/  FMUL.FTZ R110, R104, -1.4426950216293334961 ;  /* 0xbfb8aa3b686e7820 */ /* 0x000fcc0000410000 */
[----:B------:R3:W4:Y:S01]  /*4030*/  MUFU.RCP R42, R125 ;  /* 0x0000007d002a7308 */ /* 0x0007220000001000 */
[----:B0-----:R-:W-:Y:S01]  /*4040*/  FMUL.FTZ R66, R103, R66 ;  /* 0x0000004267427220 */ /* 0x001fe20000410000 */
[----:B------:R-:W-:-:S06]  /*4050*/  FMUL.FTZ R103, R87, -1.4426950216293334961 ;  /* 0xbfb8aa3b57677820 */ /* 0x000fcc0000410000 */
[----:B------:R-:W0:Y:S01]  /*4060*/  MUFU.RCP R123, R123 ;  /* 0x0000007b007b7308 */ /* 0x000e220000001000 */
[----:B---3--:R-:W-:Y:S01]  /*4070*/  FADD.FTZ R125, R57, 1 ;  /* 0x3f800000397d7421 */ /* 0x008fe20000010000 */
[----:B--2---:R-:W-:-:S06]  /*4080*/  FADD.FTZ R45, R45, 1 ;  /* 0x3f8000002d2d7421 */ /* 0x004fcc0000010000 */
[----:B------:R2:W3:Y:S01]  /*4090*/  MUFU.RCP R57, R125 ;  /* 0x0000007d00397308 */ /* 0x0004e20000001000 */
[----:B----4-:R-:W-:Y:S01]  /*40a0*/  FMUL.FTZ R61, R61, R42 ;  /* 0x0000002a3d3d7220 */ /* 0x010fe20000410000 */
[----:B------:R-:W-:-:S06]  /*40b0*/  FMUL.FTZ R42, R55, -1.4426950216293334961 ;  /* 0xbfb8aa3b372a7820 */ /* 0x000fcc0000410000 */
[----:B------:R-:W4:Y:S01]  /*40c0*/  MUFU.EX2 R90, R90 ;  /* 0x0000005a005a7308 */ /* 0x000f220000000800 */
[----:B--2---:R-:W-:Y:S01]  /*40d0*/  FADD.FTZ R125, R67, 1 ;  /* 0x3f800000437d7421 */ /* 0x004fe20000010000 */
[----:B------:R-:W-:Y:S01]  /*40e0*/  FADD.FTZ R67, R98, 1 ;  /* 0x3f80000062437421 */ /* 0x000fe20000010000 */
[----:B0-----:R-:W-:Y:S01]  /*40f0*/  FMUL.FTZ R60, R60, R123 ;  /* 0x0000007b3c3c7220 */ /* 0x001fe20000410000 */
[----:B------:R-:W-:-:S04]  /*4100*/  FMUL.FTZ R98, R81, -1.4426950216293334961 ;  /* 0xbfb8aa3b51627820 */ /* 0x000fc80000410000 */
[----:B------:R-:W0:Y:S01]  /*4110*/  MUFU.RCP R67, R67 ;  /* 0x0000004300437308 */ /* 0x000e220000001000 */
[----:B---3--:R-:W-:Y:S01]  /*4120*/  FMUL.FTZ R73, R73, R57 ;  /* 0x0000003949497220 */ /* 0x008fe20000410000 */
[----:B------:R-:W-:-:S04]  /*4130*/  FMUL.FTZ R57, R40, -1.4426950216293334961 ;  /* 0xbfb8aa3b28397820 */ /* 0x000fc80000410000 */
[----:B------:R-:W-:Y:S02]  /*4140*/  F2FP.F16.F32.PACK_AB R60, R73, R60 ;  /* 0x0000003c493c723e */ /* 0x000fe400000000ff */
[----:B------:R-:W2:Y:S01]  /*4150*/  MUFU.EX2 R109, R109 ;  /* 0x0000006d006d7308 */ /* 0x000ea20000000800 */
[----:B----4-:R-:W-:Y:S01]  /*4160*/  FADD.FTZ R123, R90, 1 ;  /* 0x3f8000005a7b7421 */ /* 0x010fe20000010000 */
[----:B------:R-:W-:-:S06]  /*4170*/  FMUL.FTZ R90, R68, -1.4426950216293334961 ;  /* 0xbfb8aa3b445a7820 */ /* 0x000fcc0000410000 */
[----:B------:R-:W3:Y:S01]  /*4180*/  MUFU.RCP R124, R124 ;  /* 0x0000007c007c7308 */ /* 0x000ee20000001000 */
[----:B0-----:R-:W-:-:S07]  /*4190*/  FMUL.FTZ R80, R80, R67 ;  /* 0x0000004350507220 */ /* 0x001fce0000410000 */
[----:B------:R-:W0:Y:S01]  /*41a0*/  MUFU.EX2 R103, R103 ;  /* 0x0000006700677308 */ /* 0x000e220000000800 */
[----:B--2---:R-:W-:Y:S01]  /*41b0*/  FADD.FTZ R67, R109, 1 ;  /* 0x3f8000006d437421 */ /* 0x004fe20000010000 */
[----:B------:R-:W-:-:S06]  /*41c0*/  FMUL.FTZ R109, R93, -1.4426950216293334961 ;  /* 0xbfb8aa3b5d6d7820 */ /* 0x000fcc0000410000 */
[----:B------:R-:W2:Y:S01]  /*41d0*/  MUFU.RCP R45, R45 ;  /* 0x0000002d002d7308 */ /* 0x000ea20000001000 */
[----:B---3--:R-:W-:-:S07]  /*41e0*/  FMUL.FTZ R91, R91, R124 ;  /* 0x0000007c5b5b7220 */ /* 0x008fce0000410000 */
[----:B------:R-:W3:Y:S01]  /*41f0*/  MUFU.EX2 R89, R89 ;  /* 0x0000005900597308 */ /* 0x000ee20000000800 */
[----:B0-----:R-:W-:Y:S01]  /*4200*/  FADD.FTZ R124, R103, 1 ;  /* 0x3f800000677c7421 */ /* 0x001fe20000010000 */
[----:B------:R-:W-:-:S06]  /*4210*/  FMUL.FTZ R103, R100, -1.4426950216293334961 ;  /* 0xbfb8aa3b64677820 */ /* 0x000fcc0000410000 */
[----:B------:R-:W0:Y:S01]  /*4220*/  MUFU.RCP R125, R125 ;  /* 0x0000007d007d7308 */ /* 0x000e220000001000 */
[----:B--2---:R-:W-:Y:S01]  /*4230*/  FMUL.FTZ R75, R75, R45 ;  /* 0x0000002d4b4b7220 */ /* 0x004fe20000410000 */
[----:B------:R-:W-:-:S06]  /*4240*/  FMUL.FTZ R45, R44, -1.4426950216293334961 ;  /* 0xbfb8aa3b2c2d7820 */ /* 0x000fcc0000410000 */
[----:B------:R-:W2:Y:S01]  /*4250*/  MUFU.EX2 R88, R88 ;  /* 0x0000005800587308 */ /* 0x000ea20000000800 */
[----:B---3--:R-:W-:-:S07]  /*4260*/  FADD.FTZ R89, R89, 1 ;  /* 0x3f80000059597421 */ /* 0x008fce0000010000 */
[----:B------:R-:W3:Y:S01]  /*4270*/  MUFU.EX2 R42, R42 ;  /* 0x0000002a002a7308 */ /* 0x000ee20000000800 */
[----:B0-----:R-:W-:-:S07]  /*4280*/  FMUL.FTZ R59, R59, R125 ;  /* 0x0000007d3b3b7220 */ /* 0x001fce0000410000 */
[----:B------:R-:W0:Y:S01]  /*4290*/  MUFU.RCP R83, R83 ;  /* 0x0000005300537308 */ /* 0x000e220000001000 */
[----:B--2---:R-:W-:Y:S01]  /*42a0*/  FADD.FTZ R125, R88, 1 ;  /* 0x3f800000587d7421 */ /* 0x004fe20000010000 */
[----:B------:R-:W-:-:S06]  /*42b0*/  FMUL.FTZ R88, R69, -1.4426950216293334961 ;  /* 0xbfb8aa3b45587820 */ /* 0x000fcc0000410000 */
[----:B------:R-:W2:Y:S01]  /*42c0*/  MUFU.RCP R123, R123 ;  /* 0x0000007b007b7308 */ /* 0x000ea20000001000 */
[----:B---3--:R-:W-:-:S07]  /*42d0*/  FADD.FTZ R42, R42, 1 ;  /* 0x3f8000002a2a7421 */ /* 0x008fce0000010000 */
[----:B------:R-:W3:Y:S01]  /*42e0*/  MUFU.RCP R67, R67 ;  /* 0x0000004300437308 */ /* 0x000ee20000001000 */
[----:B0-----:R-:W-:Y:S01]  /*42f0*/  FMUL.FTZ R82, R82, R83 ;  /* 0x0000005352527220 */ /* 0x001fe20000410000 */
[----:B------:R-:W-:-:S06]  /*4300*/  FMUL.FTZ R83, R41, -1.4426950216293334961 ;  /* 0xbfb8aa3b29537820 */ /* 0x000fcc0000410000 */
[----:B------:R-:W0:Y:S01]  /*4310*/  MUFU.RCP R124, R124 ;  /* 0x0000007c007c7308 */ /* 0x000e220000001000 */
[----:B--2---:R-:W-:Y:S01]  /*4320*/  FMUL.FTZ R71, R71, R123 ;  /* 0x0000007b47477220 */ /* 0x004fe20000410000 */
[----:B------:R-:W-:-:S06]  /*4330*/  FMUL.FTZ R123, R112, -1.4426950216293334961 ;  /* 0xbfb8aa3b707b7820 */ /* 0x000fcc0000410000 */
[----:B------:R-:W2:Y:S01]  /*4340*/  MUFU.EX2 R45, R45 ;  /* 0x0000002d002d7308 */ /* 0x000ea20000000800 */
[----:B---3--:R-:W-:-:S07]  /*4350*/  FMUL.FTZ R78, R78, R67 ;  /* 0x000000434e4e7220 */ /* 0x008fce0000410000 */
[----:B------:R-:W3:Y:S01]  /*4360*/  MUFU.EX2 R0, R0 ;  /* 0x0000000000007308 */ /* 0x000ee20000000800 */
[----:B0-----:R-:W-:Y:S01]  /*4370*/  FMUL.FTZ R67, R87, R124 ;  /* 0x0000007c57437220 */ /* 0x001fe20000410000 */
[----:B------:R-:W-:-:S06]  /*4380*/  FMUL.FTZ R87, R122, -1.4426950216293334961 ;  /* 0xbfb8aa3b7a577820 */ /* 0x000fcc0000410000 */
[----:B------:R-:W0:Y:S01]  /*4390*/  MUFU.RCP R89, R89 ;  /* 0x0000005900597308 */ /* 0x000e220000001000 */
[----:B--2---:R-:W-:-:S07]  /*43a0*/  FADD.FTZ R45, R45, 1 ;  /* 0x3f8000002d2d7421 */ /* 0x004fce0000010000 */
[----:B------:R-:W2:Y:S01]  /*43b0*/  MUFU.EX2 R90, R90 ;  /* 0x0000005a005a7308 */ /* 0x000ea20000000800 */
[----:B---3--:R-:W-:-:S07]  /*43c0*/  FADD.FTZ R0, R0, 1 ;  /* 0x3f80000000007421 */ /* 0x008fce0000010000 */
[----:B------:R-:W3:Y:S01]  /*43d0*/  MUFU.EX2 R88, R88 ;  /* 0x0000005800587308 */ /* 0x000ee20000000800 */
[----:B0-----:R-:W-:-:S07]  /*43e0*/  FMUL.FTZ R54, R54, R89 ;  /* 0x0000005936367220 */ /* 0x001fce0000410000 */
[----:B------:R-:W0:Y:S01]  /*43f0*/  MUFU.EX2 R46, R46 ;  /* 0x0000002e002e7308 */ /* 0x000e220000000800 */
[----:B--2---:R-:W-:-:S07]  /*4400*/  FADD.FTZ R90, R90, 1 ;  /* 0x3f8000005a5a7421 */ /* 0x004fce0000010000 */
[----:B------:R-:W2:Y:S01]  /*4410*/  MUFU.EX2 R53, R53 ;  /* 0x0000003500357308 */ /* 0x000ea20000000800 */
[----:B---3--:R-:W-:-:S07]  /*4420*/  FADD.FTZ R88, R88, 1 ;  /* 0x3f80000058587421 */ /* 0x008fce0000010000 */
[----:B------:R-:W-:Y:S01]  /*4430*/  MUFU.EX2 R111, R111 ;  /* 0x0000006f006f7308 */ /* 0x000fe20000000800 */
[----:B0-----:R-:W-:-:S07]  /*4440*/  FADD.FTZ R46, R46, 1 ;  /* 0x3f8000002e2e7421 */ /* 0x001fce0000010000 */
[----:B------:R-:W0:Y:S01]  /*4450*/  MUFU.RCP R42, R42 ;  /* 0x0000002a002a7308 */ /* 0x000e220000001000 */
[----:B--2---:R-:W-:-:S07]  /*4460*/  FADD.FTZ R53, R53, 1 ;  /* 0x3f80000035357421 */ /* 0x004fce0000010000 */
[----:B------:R-:W2:Y:S08]  /*4470*/  MUFU.EX2 R57, R57 ;  /* 0x0000003900397308 */ /* 0x000eb00000000800 */
[----:B------:R-:W3:Y:S01]  /*4480*/  MUFU.EX2 R83, R83 ;  /* 0x0000005300537308 */ /* 0x000ee20000000800 */
[----:B0-----:R-:W-:-:S07]  /*4490*/  FMUL.FTZ R42, R55, R42 ;  /* 0x0000002a372a7220 */ /* 0x001fce0000410000 */
        /* <DEDUP_REMOVED lines=8> */
[----:B------:R2:W4:Y:S08]  /*4520*/  MUFU.EX2 R89, R109 ;  /* 0x0000006d00597308 */ /* 0x0005300000000800 */
[----:B------:R-:W1:Y:S01]  /*4530*/  MUFU.EX2 R87, R87 ;  /* 0x0000005700577308 */ /* 0x000e620000000800 */
[----:B--2---:R-:W-:Y:S01]  /*4540*/  FADD.FTZ R109, R111, 1 ;  /* 0x3f8000006f6d7421 */ /* 0x004fe20000010000 */
[----:B---3--:R-:W-:Y:S01]  /*4550*/  FADD.FTZ R111, R123, 1 ;  /* 0x3f8000007b6f7421 */ /* 0x008fe20000010000 */
[----:B0-----:R-:W-:Y:S01]  /*4560*/  FADD.FTZ R55, R103, 1 ;  /* 0x3f80000067377421 */ /* 0x001fe20000010000 */
[----:B------:R-:W-:-:S04]  /*4570*/  F2FP.F16.F32.PACK_AB R103, R121, R120 ;  /* 0x000000787967723e */ /* 0x000fc800000000ff */
[----:B------:R-:W0:Y:S01]  /*4580*/  MUFU.RCP R45, R45 ;  /* 0x0000002d002d7308 */ /* 0x000e220000001000 */
[----:B----4-:R-:W-:-:S07]  /*4590*/  FADD.FTZ R89, R89, 1 ;  /* 0x3f80000059597421 */ /* 0x010fce0000010000 */
[----:B------:R-:W2:Y:S01]  /*45a0*/  MUFU.RCP R0, R0 ;  /* 0x0000000000007308 */ /* 0x000ea20000001000 */
[----:B-1----:R-:W-:-:S07]  /*45b0*/  FADD.FTZ R87, R87, 1 ;  /* 0x3f80000057577421 */ /* 0x002fce0000010000 */
[----:B------:R-:W1:Y:S01]  /*45c0*/  MUFU.RCP R90, R90 ;  /* 0x0000005a005a7308 */ /* 0x000e620000001000 */
[----:B0-----:R-:W-:-:S05]  /*45d0*/  FMUL.FTZ R45, R44, R45 ;  /* 0x0000002d2c2d7220 */ /* 0x001fca0000410000 */
[----:B------:R-:W-:Y:S02]  /*45e0*/  F2FP.F16.F32.PACK_AB R42, R45, R42 ;  /* 0x0000002a2d2a723e */ /* 0x000fe400000000ff */
[----:B------:R-:W0:Y:S01]  /*45f0*/  MUFU.RCP R88, R88 ;  /* 0x0000005800587308 */ /* 0x000e220000001000 */
[----:B--2---:R-:W-:-:S07]  /*4600*/  FMUL.FTZ R0, R47, R0 ;  /* 0x000000002f007220 */ /* 0x004fce0000410000 */
[----:B------:R-:W2:Y:S01]  /*4610*/  MUFU.RCP R46, R46 ;  /* 0x0000002e002e7308 */ /* 0x000ea20000001000 */
[----:B-1----:R-:W-:Y:S01]  /*4620*/  FMUL.FTZ R90, R68, R90 ;  /* 0x0000005a445a7220 */ /* 0x002fe20000410000 */
[----:B------:R-:W-:Y:S02]  /*4630*/  IADD3 R68, P1, PT, R38, UR12, RZ ;  /* 0x0000000c26447c10 */ /* 0x000fe4000ff3e0ff */
[----:B------:R-:W-:Y:S02]  /*4640*/  F2FP.F16.F32.PACK_AB R38, R79, R63 ;  /* 0x0000003f4f26723e */ /* 0x000fe400000000ff */
[----:B------:R-:W-:Y:S02]  /*4650*/  F2FP.F16.F32.PACK_AB R63, R66, R84 ;  /* 0x00000054423f723e */ /* 0x000fe400000000ff */
[----:B------:R-:W1:Y:S01]  /*4660*/  MUFU.RCP R53, R53 ;  /* 0x0000003500357308 */ /* 0x000e620000001000 */
[----:B0-----:R-:W-:Y:S01]  /*4670*/  FMUL.FTZ R88, R69, R88 ;  /* 0x0000005845587220 */ /* 0x001fe20000410000 */
[----:B------:R-:W-:Y:S01]  /*4680*/  IADD3.X R69, PT, PT, R39, UR13, RZ, P1, !PT ;  /* 0x0000000d27457c10 */ /* 0x000fe20008ffe4ff */
[----:B------:R-:W0:Y:S01]  /*4690*/  LDCU.64 UR12, c[0x0][0x3a8] ;  /* 0x00007500ff0c77ac */ /* 0x000e220008000a00 */
[----:B------:R-:W-:-:S03]  /*46a0*/  F2FP.F16.F32.PACK_AB R39, R106, R92 ;  /* 0x0000005c6a27723e */ /* 0x000fc600000000ff */
[----:B------:R-:W-:Y:S01]  /*46b0*/  STG.E.64 desc[UR14][R68.64+0x1e00], R102 ;  /* 0x001e006644007986 */ /* 0x000fe2000c101b0e */
[----:B------:R-:W3:Y:S01]  /*46c0*/  MUFU.RCP R125, R125 ;  /* 0x0000007d007d7308 */ /* 0x000ee20000001000 */
[----:B--2---:R-:W-:Y:S02]  /*46d0*/  FMUL.FTZ R46, R70, R46 ;  /* 0x0000002e462e7220 */ /* 0x004fe40000410000 */
[----:B------:R2:W-:Y:S04]  /*46e0*/  STG.E.64 desc[UR14][R68.64+0x9600], R38 ;  /* 0x0096002644007986 */ /* 0x0005e8000c101b0e */
[----:B------:R4:W-:Y:S01]  /*46f0*/  STG.E.64 desc[UR14][R68.64+0x3c00], R116 ;  /* 0x003c007444007986 */ /* 0x0009e2000c101b0e */
[----:B------:R-:W4:Y:S01]  /*4700*/  MUFU.RCP R57, R57 ;  /* 0x0000003900397308 */ /* 0x000f220000001000 */
[----:B-1----:R-:W-:-:S02]  /*4710*/  FMUL.FTZ R53, R114, R53 ;  /* 0x0000003572357220 */ /* 0x002fc40000410000 */
[----:B------:R1:W-:Y:S01]  /*4720*/  STG.E.64 desc[UR14][R68.64+0x7800], R64 ;  /* 0x0078004044007986 */ /* 0x0003e2000c101b0e */
[----:B0-----:R-:W-:Y:S02]  /*4730*/  UISETP.GE.U32.AND UP0, UPT, UR9, UR12, UPT ;  /* 0x0000000c0900728c */ /* 0x001fe4000bf06070 */
[----:B------:R-:W-:Y:S01]  /*4740*/  F2FP.F16.F32.PACK_AB R43, R53, R46 ;  /* 0x0000002e352b723e */ /* 0x000fe200000000ff */
[----:B------:R1:W-:Y:S01]  /*4750*/  STG.E.64 desc[UR14][R68.64+0xb400], R62 ;  /* 0x00b4003e44007986 */ /* 0x0003e2000c101b0e */
[----:B------:R-:W0:Y:S01]  /*4760*/  MUFU.RCP R83, R83 ;  /* 0x0000005300537308 */ /* 0x000e220000001000 */
[----:B---3--:R-:W-:Y:S01]  /*4770*/  FMUL.FTZ R58, R58, R125 ;  /* 0x0000007d3a3a7220 */ /* 0x008fe20000410000 */
[----:B--2---:R-:W-:Y:S01]  /*4780*/  F2FP.F16.F32.PACK_AB R39, R91, R80 ;  /* 0x000000505b27723e */ /* 0x004fe200000000ff */
[----:B------:R1:W-:Y:S01]  /*4790*/  STG.E.64 desc[UR14][R68.64+0x14a00], R42 ;  /* 0x014a002a44007986 */ /* 0x0003e2000c101b0e */
[----:B------:R-:W-:Y:S01]  /*47a0*/  F2FP.F16.F32.PACK_AB R38, R71, R59 ;  /* 0x0000003b4726723e */ /* 0x000fe200000000ff */
[----:B------:R-:W-:Y:S01]  /*47b0*/  UISETP.GE.AND.EX UP0, UPT, UR11, UR13, UPT, UP0 ;  /* 0x0000000d0b00728c */ /* 0x000fe2000bf06300 */
[----:B------:R-:W-:-:S02]  /*47c0*/  F2FP.F16.F32.PACK_AB R54, R54, R58 ;  /* 0x0000003a3636723e */ /* 0x000fc400000000ff */
[----:B------:R-:W2:Y:S01]  /*47d0*/  MUFU.RCP R109, R109 ;  /* 0x0000006d006d7308 */ /* 0x000ea20000001000 */
[----:B----4-:R-:W-:Y:S01]  /*47e0*/  FMUL.FTZ R40, R40, R57 ;  /* 0x0000003928287220 */ /* 0x010fe20000410000 */
[----:B------:R-:W-:Y:S01]  /*47f0*/  F2FP.F16.F32.PACK_AB R57, R115, R101 ;  /* 0x000000657339723e */ /* 0x000fe200000000ff */
[----:B------:R1:W-:Y:S01]  /*4800*/  STG.E.64 desc[UR14][R68.64+0x10e00], R38 ;  /* 0x010e002644007986 */ /* 0x0003e2000c101b0e */
[----:B------:R-:W-:Y:S02]  /*4810*/  F2FP.F16.F32.PACK_AB R53, R72, R74 ;  /* 0x0000004a4835723e */ /* 0x000fe400000000ff */
[----:B------:R-:W-:Y:S01]  /*4820*/  F2FP.F16.F32.PACK_AB R40, R40, R0 ;  /* 0x000000002828723e */ /* 0x000fe200000000ff */
[----:B------:R1:W-:Y:S01]  /*4830*/  STG.E.64 desc[UR14][R68.64], R56 ;  /* 0x0000003844007986 */ /* 0x0003e2000c101b0e */
[----:B------:R-:W3:Y:S01]  /*4840*/  MUFU.RCP R98, R98 ;  /* 0x0000006200627308 */ /* 0x000ee20000001000 */
[----:B0-----:R-:W-:Y:S02]  /*4850*/  FMUL.FTZ R83, R41, R83 ;  /* 0x0000005329537220 */ /* 0x001fe40000410000 */
[----:B------:R1:W-:Y:S05]  /*4860*/  STG.E.64 desc[UR14][R68.64+0x1c200], R52 ;  /* 0x01c2003444007986 */ /* 0x0003ea000c101b0e */
[----:B------:R-:W0:Y:S01]  /*4870*/  MUFU.RCP R110, R110 ;  /* 0x0000006e006e7308 */ /* 0x000e220000001000 */
[----:B--2---:R-:W-:-:S05]  /*4880*/  FMUL.FTZ R109, R113, R109 ;  /* 0x0000006d716d7220 */ /* 0x004fca0000410000 */
[----:B------:R-:W-:Y:S02]  /*4890*/  F2FP.F16.F32.PACK_AB R41, R109, R83 ;  /* 0x000000536d29723e */ /* 0x000fe400000000ff */
[----:B------:R-:W2:Y:S01]  /*48a0*/  MUFU.RCP R111, R111 ;  /* 0x0000006f006f7308 */ /* 0x000ea20000001000 */
[----:B---3--:R-:W-:Y:S01]  /*48b0*/  FMUL.FTZ R81, R81, R98 ;  /* 0x0000006251517220 */ /* 0x008fe20000410000 */
[----:B------:R-:W-:Y:S01]  /*48c0*/  F2FP.F16.F32.PACK_AB R98, R75, R61 ;  /* 0x0000003d4b62723e */ /* 0x000fe200000000ff */
[----:B------:R1:W-:Y:S01]  /*48d0*/  STG.E.64 desc[UR14][R68.64+0x16800], R40 ;  /* 0x0168002844007986 */ /* 0x0003e2000c101b0e */
[----:B------:R-:W-:Y:S02]  /*48e0*/  F2FP.F16.F32.PACK_AB R61, R95, R82 ;  /* 0x000000525f3d723e */ /* 0x000fe400000000ff */
[----:B------:R-:W-:Y:S01]  /*48f0*/  F2FP.F16.F32.PACK_AB R90, R81, R90 ;  /* 0x0000005a515a723e */ /* 0x000fe200000000ff */
[----:B------:R1:W-:Y:S01]  /*4900*/  STG.E.64 desc[UR14][R68.64+0xd200], R98 ;  /* 0x00d2006244007986 */ /* 0x0003e2000c101b0e */
[----:B------:R-:W3:Y:S01]  /*4910*/  MUFU.RCP R44, R89 ;  /* 0x00000059002c7308 */ /* 0x000ee20000001000 */
[----:B0-----:R-:W-:-:S02]  /*4920*/  FMUL.FTZ R110, R104, R110 ;  /* 0x0000006e686e7220 */ /* 0x001fc40000410000 */
[----:B------:R1:W-:Y:S05]  /*4930*/  STG.E.64 desc[UR14][R68.64+0xf000], R60 ;  /* 0x00f0003c44007986 */ /* 0x0003ea000c101b0e */
[----:B------:R-:W0:Y:S01]  /*4940*/  MUFU.RCP R55, R55 ;  /* 0x0000003700377308 */ /* 0x000e220000001000 */
[----:B--2---:R-:W-:-:S05]  /*4950*/  FMUL.FTZ R111, R112, R111 ;  /* 0x0000006f706f7220 */ /* 0x004fca0000410000 */
[----:B------:R-:W-:Y:S02]  /*4960*/  F2FP.F16.F32.PACK_AB R91, R111, R110 ;  /* 0x0000006e6f5b723e */ /* 0x000fe400000000ff */
[----:B------:R2:W4:Y:S01]  /*4970*/  MUFU.RCP R47, R87 ;  /* 0x00000057002f7308 */ /* 0x0005220000001000 */
[----:B---3--:R-:W-:Y:S02]  /*4980*/  FMUL.FTZ R44, R93, R44 ;  /* 0x0000002c5d2c7220 */ /* 0x008fe40000410000 */
[----:B------:R1:W-:Y:S03]  /*4990*/  STG.E.64 desc[UR14][R68.64+0x18600], R90 ;  /* 0x0186005a44007986 */ /* 0x0003e6000c101b0e */
[----:B------:R-:W-:Y:S01]  /*49a0*/  F2FP.F16.F32.PACK_AB R44, R44, R88 ;  /* 0x000000582c2c723e */ /* 0x000fe200000000ff */
[----:B0-----:R-:W-:Y:S01]  /*49b0*/  FMUL.FTZ R100, R100, R55 ;  /* 0x0000003764647220 */ /* 0x001fe20000410000 */
[----:B--2---:R-:W-:-:S02]  /*49c0*/  F2FP.F16.F32.PACK_AB R87, R108, R97 ;  /* 0x000000616c57723e */ /* 0x004fc400000000ff */
[----:B------:R-:W-:-:S03]  /*49d0*/  F2FP.F16.F32.PACK_AB R55, R67, R78 ;  /* 0x0000004e4337723e */ /* 0x000fc600000000ff */
[----:B------:R1:W-:Y:S01]  /*49e0*/  STG.E.64 desc[UR14][R68.64+0x5a00], R86 ;  /* 0x005a005644007986 */ /* 0x0003e2000c101b0e */
[----:B----4-:R-:W-:-:S03]  /*49f0*/  FMUL.FTZ R47, R122, R47 ;  /* 0x0000002f7a2f7220 */ /* 0x010fc60000410000 */
[----:B------:R1:W-:Y:S02]  /*4a00*/  STG.E.64 desc[UR14][R68.64+0x12c00], R54 ;  /* 0x012c003644007986 */ /* 0x0003e4000c101b0e */
[----:B------:R-:W-:-:S05]  /*4a10*/  F2FP.F16.F32.PACK_AB R45, R47, R100 ;  /* 0x000000642f2d723e */ /* 0x000fca00000000ff */
[----:B------:R1:W-:Y:S01]  /*4a20*/  STG.E.64 desc[UR14][R68.64+0x1a400], R44 ;  /* 0x01a4002c44007986 */ /* 0x0003e2000c101b0e */
[----:B------:R-:W-:Y:S05]  /*4a30*/  BRA.U !UP0, `(.L_x_1049) ;  /* 0xffffffc1085c7547 */ /* 0x000fea000b83ffff */
[----:B------:R-:W-:Y:S05]  /*4a40*/  EXIT ;  /* 0x000000000000794d */ /* 0x000fea0003800000 */
.L_x_1050:
        /* <DEDUP_REMOVED lines=11> */
.L_x_1125:


//--------------------- .text._ZN13group_norm_v214gn_cuda_kernelI6__halfLi480ELi1ELi16ELi120ELi1024ELb1ELi64ELi960ELi960ELi4ELb1ELi9ELb0ELb0ENS_16CompileConditionILi1000EEEEEvPT_PKS4_S7_S7_flPfS8_Pj --------------------------
	.section	.text._ZN13group_norm_v214gn_cuda_kernelI6__halfLi480ELi1ELi16ELi120ELi1024ELb1ELi64ELi960ELi960ELi4ELb1ELi9ELb0ELb0ENS_16CompileConditionILi1000EEEEEvPT_PKS4_S7_S7_flPfS8_Pj,"ax",@progbits
	.align	128
        .global         _ZN13group_norm_v214gn_cuda_kernelI6__halfLi480ELi1ELi16ELi120ELi1024ELb1ELi64ELi960ELi960ELi4ELb1ELi9ELb0ELb0ENS_16CompileConditionILi1000EEEEEvPT_PKS4_S7_S7_flPfS8_Pj
        .type           _ZN13group_norm_v214gn_cuda_kernelI6__halfLi480ELi1ELi16ELi120ELi1024ELb1ELi64ELi960ELi960ELi4ELb1ELi9ELb0ELb0ENS_16CompileConditionILi1000EEEEEvPT_PKS4_S7_S7_flPfS8_Pj,@function
        .size           _ZN13group_norm_v214gn_cuda_kernelI6__halfLi480ELi1ELi16ELi120ELi1024ELb1ELi64ELi960ELi960ELi4ELb1ELi9ELb0ELb0ENS_16CompileConditionILi1000EEEEEvPT_PKS4_S7_S7_flPfS8_Pj,(.L_x_1126 - _ZN13group_norm_v214gn_cuda_kernelI6__halfLi480ELi1ELi16ELi120ELi1024ELb1ELi64ELi960ELi960ELi4ELb1ELi9ELb0ELb0ENS_16CompileConditionILi1000EEEEEvPT_PKS4_S7_S7_flPfS8_Pj)
        .other          _ZN13group_norm_v214gn_cuda_kernelI6__halfLi480ELi1ELi16ELi120ELi1024ELb1ELi64ELi960ELi960ELi4ELb1ELi9ELb0ELb0ENS_16CompileConditionILi1000EEEEEvPT_PKS4_S7_S7_flPfS8_Pj,@"STO_CUDA_ENTRY STV_DEFAULT"
_ZN13group_norm_v214gn_cuda_kernelI6__halfLi480ELi1ELi16ELi120ELi1024ELb1ELi64ELi960ELi960ELi4ELb1ELi9ELb0ELb0ENS_16CompileConditionILi1000EEEEEvPT_PKS4_S7_S7_flPfS8_Pj:
.text._ZN13group_norm_v214gn_cuda_kernelI6__halfLi480ELi1ELi16ELi120ELi1024ELb1ELi64ELi960ELi960ELi4ELb1ELi9ELb0ELb0ENS_16CompileConditionILi1000EEEEEvPT_PKS4_S7_S7_flPfS8_Pj:
        /* <DEDUP_REMOVED lines=40> */
.L_x_1059:
        /* <DEDUP_REMOVED lines=38> */
[----:B-1----:R-:W5:Y:S04]  /*04e0*/  LDG.E.64.CONSTANT R4, desc[UR12][R60.64+0x1fe00] ;  /* 0x01fe000c3c047981 */ /* 0x002f68000c1e9b00 */
        /* <DEDUP_REMOVED lines=10> */
[----:B------:R-:W-:Y:S01]  /*0590*/  FADD.FTZ R21, R16, R20 ;  /* 0x0000001410157221 */ /* 0x000fe20000010000 */
[----:B------:R-:W-:Y:S01]  /*05a0*/  FFMA.FTZ R17, R20, R20, R17 ;  /* 0x0000001414117223 */ /* 0x000fe20000010011 */
[----:B------:R-:W-:Y:S01]  /*05b0*/  HADD2.F32 R25, -RZ, R25.H1_H1 ;  /* 0x30000019ff197230 */ /* 0x000fe20000004100 */
[----:B------:R0:W-:Y:S01]  /*05c0*/  STL [R1], R20 ;  /* 0x0000001401007387 */ /* 0x0001e20000100800 */
[----:B------:R-:W-:Y:S01]  /*05d0*/  FADD.FTZ R21, R21, R124 ;  /* 0x0000007c15157221 */ /* 0x000fe20000010000 */
[----:B---3--:R-:W-:-:S03]  /*05e0*/  HADD2.F32 R123, -RZ, R42.H0_H0 ;  /* 0x2000002aff7b7230 */ /* 0x008fc60000004100 */
[----:B------:R-:W-:Y:S01]  /*05f0*/  FADD.FTZ R24, R21, R25 ;  /* 0x0000001915187221 */ /* 0x000fe20000010000 */
[----:B0-----:R-:W-:Y:S01]  /*0600*/  FFMA.FTZ R20, R124, R124, R17 ;  /* 0x0000007c7c147223 */ /* 0x001fe20000010011 */
[----:B------:R-:W-:Y:S01]  /*0610*/  HADD2.F32 R122, -RZ, R42.H1_H1 ;  /* 0x3000002aff7a7230 */ /* 0x000fe20000004100 */
[----:B------:R-:W2:Y:S02]  /*0620*/  LDG.E.64.CONSTANT R16, desc[UR12][R60.64+0x25800] ;  /* 0x0258000c3c107981 */ /* 0x000ea4000c1e9b00 */
[----:B------:R-:W-:Y:S01]  /*0630*/  FFMA.FTZ R20, R25, R25, R20 ;  /* 0x0000001919147223 */ /* 0x000fe20000010014 */
[----:B------:R-:W-:Y:S01]  /*0640*/  FADD.FTZ R21, R24, R123 ;  /* 0x0000007b18157221 */ /* 0x000fe20000010000 */
[----:B------:R0:W-:Y:S01]  /*0650*/  STL [R1+0x20], R25 ;  /* 0x0000201901007387 */ /* 0x0001e20000100800 */
[--C-:B------:R-:W-:Y:S02]  /*0660*/  HADD2.F32 R121, -RZ, R43.reuse.H0_H0 ;  /* 0x2000002bff797230 */ /* 0x100fe40000004100 */
[----:B------:R-:W-:-:S02]  /*0670*/  HADD2.F32 R46, -RZ, R43.H1_H1 ;  /* 0x3000002bff2e7230 */ /* 0x000fc40000004100 */
[----:B0-----:R-:W-:Y:S01]  /*0680*/  FFMA.FTZ R25, R123, R123, R20 ;  /* 0x0000007b7b197223 */ /* 0x001fe20000010014 */
[----:B------:R-:W-:-:S03]  /*0690*/  FADD.FTZ R20, R21, R122 ;  /* 0x0000007a15147221 */ /* 0x000fc60000010000 */
[----:B------:R-:W-:Y:S01]  /*06a0*/  FFMA.FTZ R24, R122, R122, R25 ;  /* 0x0000007a7a187223 */ /* 0x000fe20000010019 */
[----:B------:R-:W-:Y:S01]  /*06b0*/  FADD.FTZ R20, R20, R121 ;  /* 0x0000007914147221 */ /* 0x000fe20000010000 */
[--C-:B----4-:R-:W-:Y:S02]  /*06c0*/  HADD2.F32 R120, -RZ, R44.reuse.H0_H0 ;  /* 0x2000002cff787230 */ /* 0x110fe40000004100 */
[----:B------:R-:W-:Y:S01]  /*06d0*/  FFMA.FTZ R24, R121, R121, R24 ;  /* 0x0000007979187223 */ /* 0x000fe20000010018 */
[----:B------:R-:W-:Y:S01]  /*06e0*/  FADD.FTZ R25, R20, R46 ;  /* 0x0000002e14197221 */ /* 0x000fe20000010000 */
[----:B------:R-:W-:Y:S01]  /*06f0*/  HADD2.F32 R119, -RZ, R44.H1_H1 ;  /* 0x3000002cff777230 */ /* 0x000fe20000004100 */
[----:B------:R-:W3:Y:S01]  /*0700*/  LDG.E.64.CONSTANT R20, desc[UR12][R60.64+0x27600] ;  /* 0x0276000c3c147981 */ /* 0x000ee2000c1e9b00 */
[----:B------:R-:W-:Y:S01]  /*0710*/  FFMA.FTZ R43, R46, R46, R24 ;  /* 0x0000002e2e2b7223 */ /* 0x000fe20000010018 */
[----:B------:R-:W-:Y:S01]  /*0720*/  FADD.FTZ R24, R25, R120 ;  /* 0x0000007819187221 */ /* 0x000fe20000010000 */
[----:B------:R-:W-:-:S02]  /*0730*/  HADD2.F32 R118, -RZ, R45.H0_H0 ;  /* 0x2000002dff767230 */ /* 0x000fc40000004100 */
[----:B------:R-:W-:Y:S01]  /*0740*/  FFMA.FTZ R42, R120, R120, R43 ;  /* 0x00000078782a7223 */ /* 0x000fe2000001002b */
[----:B------:R-:W-:Y:S01]  /*0750*/  FADD.FTZ R25, R24, R119 ;  /* 0x0000007718197221 */ /* 0x000fe20000010000 */
[----:B------:R0:W-:Y:S02]  /*0760*/  STL [R1+0x1c], R46 ;  /* 0x00001c2e01007387 */ /* 0x0001e40000100800 */
[----:B------:R-:W-:Y:S01]  /*0770*/  FFMA.FTZ R43, R119, R119, R42 ;  /* 0x00000077772b7223 */ /* 0x000fe2000001002a */
[----:B------:R-:W-:Y:S01]  /*0780*/  FADD.FTZ R25, R25, R118 ;  /* 0x0000007619197221 */ /* 0x000fe20000010000 */
[--C-:B-----5:R-:W-:Y:S02]  /*0790*/  HADD2.F32 R117, -RZ, R28.reuse.H0_H0 ;  /* 0x2000001cff757230 */ /* 0x120fe40000004100 */
[----:B------:R-:W-:Y:S01]  /*07a0*/  FFMA.FTZ R43, R118, R118, R43 ;  /* 0x00000076762b7223 */ /* 0x000fe2000001002b */
[----:B0-----:R-:W-:Y:S02]  /*07b0*/  HADD2.F32 R46, -RZ, R45.H1_H1 ;  /* 0x3000002dff2e7230 */ /* 0x001fe40000004100 */
[----:B------:R-:W-:-:S03]  /*07c0*/  HADD2.F32 R116, -RZ, R28.H1_H1 ;  /* 0x3000001cff747230 */ /* 0x000fc60000004100 */
[----:B------:R-:W-:Y:S01]  /*07d0*/  FADD.FTZ R42, R25, R46 ;  /* 0x0000002e192a7221 */ /* 0x000fe20000010000 */
[----:B------:R-:W-:Y:S01]  /*07e0*/  FFMA.FTZ R44, R46, R46, R43 ;  /* 0x0000002e2e2c7223 */ /* 0x000fe2000001002b */
[----:B------:R-:W4:Y:S02]  /*07f0*/  LDG.E.64.CONSTANT R24, desc[UR12][R60.64+0x29400] ;  /* 0x0294000c3c187981 */ /* 0x000f24000c1e9b00 */
[----:B------:R-:W-:Y:S01]  /*0800*/  FADD.FTZ R43, R42, R117 ;  /* 0x000000752a2b7221 */ /* 0x000fe20000010000 */
[----:B------:R-:W-:Y:S01]  /*0810*/  FFMA.FTZ R45, R117, R117, R44 ;  /* 0x00000075752d7223 */ /* 0x000fe2000001002c */
[----:B------:R-:W-:Y:S02]  /*0820*/  HADD2.F32 R115, -RZ, R29.H0_H0 ;  /* 0x2000001dff737230 */ /* 0x000fe40000004100 */
[----:B------:R-:W-:Y:S01]  /*0830*/  FADD.FTZ R28, R43, R116 ;  /* 0x000000742b1c7221 */ /* 0x000fe20000010000 */
[----:B------:R0:W-:Y:S01]  /*0840*/  STL [R1+0x18], R46 ;  /* 0x0000182e01007387 */ /* 0x0001e20000100800 */
[----:B------:R-:W-:-:S02]  /*0850*/  FFMA.FTZ R42, R116, R116, R45 ;  /* 0x00000074742a7223 */ /* 0x000fc4000001002d */
[----:B------:R-:W-:Y:S01]  /*0860*/  FADD.FTZ R28, R28, R115 ;  /* 0x000000731c1c7221 */ /* 0x000fe20000010000 */
[--C-:B------:R-:W-:Y:S02]  /*0870*/  HADD2.F32 R114, -RZ, R32.reuse.H0_H0 ;  /* 0x20000020ff727230 */ /* 0x100fe40000004100 */
[----:B------:R-:W-:Y:S01]  /*0880*/  FFMA.FTZ R42, R115, R115, R42 ;  /* 0x00000073732a7223 */ /* 0x000fe2000001002a */
[----:B0-----:R-:W-:Y:S02]  /*0890*/  HADD2.F32 R46, -RZ, R29.H1_H1 ;  /* 0x3000001dff2e7230 */ /* 0x001fe40000004100 */
[----:B------:R-:W-:-:S03]  /*08a0*/  HADD2.F32 R113, -RZ, R32.H1_H1 ;  /* 0x30000020ff717230 */ /* 0x000fc60000004100 */
[----:B------:R-:W-:Y:S01]  /*08b0*/  FADD.FTZ R43, R28, R46 ;  /* 0x0000002e1c2b7221 */ /* 0x000fe20000010000 */
[----:B------:R-:W-:Y:S01]  /*08c0*/  FFMA.FTZ R45, R46, R46, R42 ;  /* 0x0000002e2e2d7223 */ /* 0x000fe2000001002a */
[----:B------:R-:W5:Y:S02]  /*08d0*/  LDG.E.64.CONSTANT R28, desc[UR12][R60.64+0x2b200] ;  /* 0x02b2000c3c1c7981 */ /* 0x000f64000c1e9b00 */
        /* <DEDUP_REMOVED lines=8> */
[--C-:B------:R-:W-:Y:S01]  /*0960*/  HADD2.F32 R111, -RZ, R36.reuse.H0_H0 ;  /* 0x20000024ff6f7230 */ /* 0x100fe20000004100 */
[----:B------:R-:W-:Y:S01]  /*0970*/  STL [R1+0x14], R46 ;  /* 0x0000142e01007387 */ /* 0x000fe20000100800 */
[----:B------:R-:W-:Y:S01]  /*0980*/  FADD.FTZ R42, R43, R44 ;  /* 0x0000002c2b2a7221 */ /* 0x000fe20000010000 */
[----:B------:R-:W-:Y:S02]  /*0990*/  HADD2.F32 R110, -RZ, R36.H1_H1 ;  /* 0x30000024ff6e7230 */ /* 0x000fe40000004100 */
[----:B------:R0:W-:Y:S01]  /*09a0*/  STL [R1+0x10], R44 ;  /* 0x0000102c01007387 */ /* 0x0001e20000100800 */
[----:B------:R-:W-:-:S03]  /*09b0*/  FADD.FTZ R43, R42, R111 ;  /* 0x0000006f2a2b7221 */ /* 0x000fc60000010000 */
[----:B------:R-:W5:Y:S01]  /*09c0*/  LDG.E.64.CONSTANT R32, desc[UR12][R60.64+0x2d000] ;  /* 0x02d0000c3c207981 */ /* 0x000f62000c1e9b00 */
[----:B------:R-:W-:Y:S02]  /*09d0*/  HADD2.F32 R109, -RZ, R37.H0_H0 ;  /* 0x20000025ff6d7230 */ /* 0x000fe40000004100 */
[----:B0-----:R-:W-:Y:S01]  /*09e0*/  FFMA.FTZ R44, R44, R44, R45 ;  /* 0x0000002c2c2c7223 */ /* 0x001fe2000001002d */
[----:B------:R-:W-:-:S03]  /*09f0*/  FADD.FTZ R36, R43, R110 ;  /* 0x0000006e2b247221 */ /* 0x000fc60000010000 */
[----:B------:R-:W-:Y:S01]  /*0a00*/  FFMA.FTZ R45, R111, R111, R44 ;  /* 0x0000006f6f2d7223 */ /* 0x000fe2000001002c */
[----:B------:R-:W-:Y:S02]  /*0a10*/  HADD2.F32 R46, -RZ, R37.H1_H1 ;  /* 0x30000025ff2e7230 */ /* 0x000fe40000004100 */
[----:B------:R-:W-:Y:S01]  /*0a20*/  FADD.FTZ R36, R36, R109 ;  /* 0x0000006d24247221 */ /* 0x000fe20000010000 */
[----:B------:R-:W-:Y:S01]  /*0a30*/  FFMA.FTZ R42, R110, R110, R45 ;  /* 0x0000006e6e2a7223 */ /* 0x000fe2000001002d */
[--C-:B------:R-:W-:Y:S02]  /*0a40*/  HADD2.F32 R108, -RZ, R40.reuse.H0_H0 ;  /* 0x20000028ff6c7230 */ /* 0x100fe40000004100 */
[----:B------:R-:W-:Y:S01]  /*0a50*/  FADD.FTZ R43, R36, R46 ;  /* 0x0000002e242b7221 */ /* 0x000fe20000010000 */
[----:B------:R-:W-:Y:S01]  /*0a60*/  FFMA.FTZ R42, R109, R109, R42 ;  /* 0x0000006d6d2a7223 */ /* 0x000fe2000001002a */
[----:B------:R-:W5:Y:S01]  /*0a70*/  LDG.E.64.CONSTANT R36, desc[UR12][R60.64+0x2ee00] ;  /* 0x02ee000c3c247981 */ /* 0x000f62000c1e9b00 */
        /* <DEDUP_REMOVED lines=9> */
[----:B------:R-:W-:Y:S01]  /*0b10*/  HADD2.F32 R105, -RZ, R38.H0_H0 ;  /* 0x20000026ff697230 */ /* 0x000fe20000004100 */
[----:B------:R-:W-:Y:S01]  /*0b20*/  STL [R1+0xc], R46 ;  /* 0x00000c2e01007387 */ /* 0x000fe20000100800 */
[----:B------:R-:W-:Y:S01]  /*0b30*/  FFMA.FTZ R45, R106, R106, R45 ;  /* 0x0000006a6a2d7223 */ /* 0x000fe2000001002d */
[----:B------:R-:W-:-:S02]  /*0b40*/  FADD.FTZ R42, R43, R44 ;  /* 0x0000002c2b2a7221 */ /* 0x000fc40000010000 */
[----:B------:R0:W-:Y:S01]  /*0b50*/  STL [R1+0x8], R44 ;  /* 0x0000082c01007387 */ /* 0x0001e20000100800 */
[----:B------:R-:W-:Y:S02]  /*0b60*/  HADD2.F32 R104, -RZ, R38.H1_H1 ;  /* 0x30000026ff687230 */ /* 0x000fe40000004100 */
[----:B------:R-:W-:Y:S01]  /*0b70*/  FADD.FTZ R43, R42, R105 ;  /* 0x000000692a2b7221 */ /* 0x000fe20000010000 */
        /* <DEDUP_REMOVED lines=10> */
[----:B------:R-:W5:Y:S01]  /*0c20*/  LDG.E.64.CONSTANT R44, desc[UR12][R60.64+0x32a00] ;  /* 0x032a000c3c2c7981 */ /* 0x000f62000c1e9b00 */
[----:B------:R-:W-:Y:S01]  /*0c30*/  FFMA.FTZ R42, R103, R103, R42 ;  /* 0x00000067672a7223 */ /* 0x000fe2000001002a */
[----:B------:R-:W-:-:S02]  /*0c40*/  HADD2.F32 R101, -RZ, R34.H1_H1 ;  /* 0x30000022ff657230 */ /* 0x000fc40000004100 */
[----:B------:R-:W-:Y:S01]  /*0c50*/  FADD.FTZ R34, R39, R102 ;  /* 0x0000006627227221 */ /* 0x000fe20000010000 */
[----:B------:R-:W-:Y:S01]  /*0c60*/  FFMA.FTZ R43, R46, R46, R42 ;  /* 0x0000002e2e2b7223 */ /* 0x000fe2000001002a */
[--C-:B------:R-:W-:Y:S02]  /*0c70*/  HADD2.F32 R100, -RZ, R35.reuse.H0_H0 ;  /* 0x20000023ff647230 */ /* 0x100fe40000004100 */
[----:B------:R-:W-:Y:S01]  /*0c80*/  FADD.FTZ R39, R34, R101 ;  /* 0x0000006522277221 */ /* 0x000fe20000010000 */
[----:B------:R-:W-:Y:S01]  /*0c90*/  FFMA.FTZ R38, R102, R102, R43 ;  /* 0x0000006666267223 */ /* 0x000fe2000001002b */
[----:B------:R0:W-:Y:S02]  /*0ca0*/  STL [R1+0x2c], R46 ;  /* 0x00002c2e01007387 */ /* 0x0001e40000100800 */
[----:B------:R-:W-:Y:S01]  /*0cb0*/  FADD.FTZ R39, R39, R100 ;  /* 0x0000006427277221 */ /* 0x000fe20000010000 */
[----:B------:R-:W-:Y:S01]  /*0cc0*/  FFMA.FTZ R43, R101, R101, R38 ;  /* 0x00000065652b7223 */ /* 0x000fe20000010026 */
[----:B------:R-:W-:Y:S01]  /*0cd0*/  HADD2.F32 R99, -RZ, R30.H0_H0 ;  /* 0x2000001eff637230 */ /* 0x000fe20000004100 */
[----:B------:R-:W5:Y:S02]  /*0ce0*/  LDG.E.64.CONSTANT R60, desc[UR12][R60.64+0x3a200] ;  /* 0x03a2000c3c3c7981 */ /* 0x000f64000c1e9b00 */
[----:B------:R-:W-:Y:S01]  /*0cf0*/  FFMA.FTZ R43, R100, R100, R43 ;  /* 0x00000064642b7223 */ /* 0x000fe2000001002b */
[----:B0-----:R-:W-:-:S02]  /*0d00*/  HADD2.F32 R46, -RZ, R35.H1_H1 ;  /* 0x30000023ff2e7230 */ /* 0x001fc40000004100 */
[----:B------:R-:W-:-:S03]  /*0d10*/  HADD2.F32 R98, -RZ, R30.H1_H1 ;  /* 0x3000001eff627230 */ /* 0x000fc60000004100 */
[----:B------:R-:W-:Y:S01]  /*0d20*/  FADD.FTZ R34, R39, R46 ;  /* 0x0000002e27227221 */ /* 0x000fe20000010000 */
[----:B------:R-:W-:-:S03]  /*0d30*/  FFMA.FTZ R38, R46, R46, R43 ;  /* 0x0000002e2e267223 */ /* 0x000fc6000001002b */
        /* <DEDUP_REMOVED lines=49> */
[----:B------:R-:W-:Y:S01]  /*1050*/  STL [R1+0x34], R46 ;  /* 0x0000342e01007387 */ /* 0x000fe20000100800 */
[----:B------:R-:W-:Y:S01]  /*1060*/  FFMA.FTZ R23, R87, R87, R22 ;  /* 0x0000005757177223 */ /* 0x000fe20000010016 */
[----:B------:R-:W-:Y:S02]  /*1070*/  HADD2.F32 R85, -RZ, R15.H0_H0 ;  /* 0x2000000fff557230 */ /* 0x000fe40000004100 */
[----:B------:R-:W-:Y:S01]  /*1080*/  FADD.FTZ R14, R19, R86 ;  /* 0x00000056130e7221 */ /* 0x000fe20000010000 */
[----:B------:R-:W-:Y:S01]  /*1090*/  STL [R1+0x38], R42 ;  /* 0x0000382a01007387 */ /* 0x000fe20000100800 */
[----:B------:R-:W-:-:S03]  /*10a0*/  FFMA.FTZ R18, R86, R86, R23 ;  /* 0x0000005656127223 */ /* 0x000fc60000010017 */
[----:B------:R-:W-:Y:S01]  /*10b0*/  STL [R1+0x30], R38 ;  /* 0x0000302601007387 */ /* 0x000fe20000100800 */
[----:B------:R-:W-:-:S03]  /*10c0*/  HADD2.F32 R84, -RZ, R15.H1_H1 ;  /* 0x3000000fff547230 */ /* 0x000fc60000004100 */
[----:B------:R-:W-:Y:S01]  /*10d0*/  STL [R1+0x24], R34 ;  /* 0x0000242201007387 */ /* 0x000fe20000100800 */
[----:B------:R-:W-:-:S03]  /*10e0*/  FADD.FTZ R15, R14, R85 ;  /* 0x000000550e0f7221 */ /* 0x000fc60000010000 */
[----:B------:R0:W-:Y:S01]  /*10f0*/  STL [R1+0x4], R30 ;  /* 0x0000041e01007387 */ /* 0x0001e20000100800 */
[----:B------:R-:W-:-:S03]  /*1100*/  FFMA.FTZ R19, R85, R85, R18 ;  /* 0x0000005555137223 */ /* 0x000fc60000010012 */
[----:B------:R-:W5:Y:S01]  /*1110*/  LDL R65, [R1+0xc0] ;  /* 0x0000c00001417983 */ /* 0x000f620000100800 */
[--C-:B------:R-:W-:Y:S02]  /*1120*/  HADD2.F32 R83, -RZ, R10.reuse.H0_H0 ;  /* 0x2000000aff537230 */ /* 0x100fe40000004100 */
        /* <DEDUP_REMOVED lines=71> */
[----:B--2---:R-:W-:-:S02]  /*15a0*/  HADD2.F32 R13, -RZ, R16.H0_H0 ;  /* 0x20000010ff0d7230 */ /* 0x004fc40000004100 */
        /* <DEDUP_REMOVED lines=11> */
[--C-:B---3--:R-:W-:Y:S02]  /*1660*/  HADD2.F32 R17, -RZ, R20.reuse.H0_H0 ;  /* 0x20000014ff117230 */ /* 0x108fe40000004100 */
        /* <DEDUP_REMOVED lines=11> */
[--C-:B----4-:R-:W-:Y:S02]  /*1720*/  HADD2.F32 R21, -RZ, R24.reuse.H0_H0 ;  /* 0x20000018ff157230 */ /* 0x110fe40000004100 */
[----:B------:R-:W-:Y:S01]  /*1730*/  FADD.FTZ R26, R23, R20 ;  /* 0x00000014171a7221 */ /* 0x000fe20000010000 */
[----:B0-----:R-:W-:Y:S01]  /*1740*/  FFMA.FTZ R30, R20, R20, R27 ;  /* 0x00000014141e7223 */ /* 0x001fe2000001001b */
        /* <DEDUP_REMOVED lines=9> */
[----:B-----5:R-:W-:-:S02]  /*17e0*/  HADD2.F32 R25, -RZ, R28.H0_H0 ;  /* 0x2000001cff197230 */ /* 0x020fc40000004100 */
        /* <DEDUP_REMOVED lines=81> */
[----:B------:R-:W0:Y:S01]  /*1d00*/  S2R R64, SR_TID.X ;  /* 0x0000000000407919 */ /* 0x000e220000002100 */
        /* <DEDUP_REMOVED lines=9> */
[--C-:B------:R-:W-:Y:S02]  /*1da0*/  HADD2.F32 R55, -RZ, R57.reuse.H0_H0 ;  /* 0x20000039ff377230 */ /* 0x100fe40000004100 */
[----:B------:R-:W-:Y:S01]  /*1db0*/  FFMA.FTZ R63, R54, R54, R63 ;  /* 0x00000036363f7223 */ /* 0x000fe2000001003f */
[----:B------:R-:W-:Y:S02]  /*1dc0*/  HADD2.F32 R56, -RZ, R57.H1_H1 ;  /* 0x30000039ff387230 */ /* 0x000fe40000004100 */
[----:B------:R-:W-:Y:S01]  /*1dd0*/  FADD.FTZ R62, R62, R55 ;  /* 0x000000373e3e7221 */ /* 0x000fe20000010000 */
[----:B------:R-:W-:Y:S01]  /*1de0*/  FFMA.FTZ R63, R55, R55, R63 ;  /* 0x00000037373f7223 */ /* 0x000fe2000001003f */
[--C-:B------:R-:W-:Y:S02]  /*1df0*/  HADD2.F32 R57, -RZ, R60.reuse.H0_H0 ;  /* 0x2000003cff397230 */ /* 0x100fe40000004100 */
[----:B------:R-:W-:-:S02]  /*1e00*/  HADD2.F32 R68, -RZ, R60.H1_H1 ;  /* 0x3000003cff447230 */ /* 0x000fc40000004100 */
[----:B------:R-:W-:Y:S01]  /*1e10*/  FADD.FTZ R62, R62, R56 ;  /* 0x000000383e3e7221 */ /* 0x000fe20000010000 */
[----:B------:R-:W-:-:S03]  /*1e20*/  FFMA.FTZ R60, R56, R56, R63 ;  /* 0x00000038383c7223 */ /* 0x000fc6000001003f */
[----:B------:R-:W-:Y:S01]  /*1e30*/  FADD.FTZ R62, R62, R57 ;  /* 0x000000393e3e7221 */ /* 0x000fe20000010000 */
[----:B------:R-:W-:Y:S01]  /*1e40*/  FFMA.FTZ R60, R57, R57, R60 ;  /* 0x00000039393c7223 */ /* 0x000fe2000001003c */
[--C-:B------:R-:W-:Y:S02]  /*1e50*/  HADD2.F32 R69, -RZ, R61.reuse.H0_H0 ;  /* 0x2000003dff457230 */ /* 0x100fe40000004100 */
[----:B------:R-:W-:Y:S01]  /*1e60*/  FADD.FTZ R62, R62, R68 ;  /* 0x000000443e3e7221 */ /* 0x000fe20000010000 */
[----:B------:R-:W-:Y:S01]  /*1e70*/  FFMA.FTZ R60, R68, R68, R60 ;  /* 0x00000044443c7223 */ /* 0x000fe2000001003c */
[----:B0-----:R-:W-:Y:S01]  /*1e80*/  ISETP.GT.U32.AND P1, PT, R64, 0xf, PT ;  /* 0x0000000f4000780c */ /* 0x001fe20003f24070 */
[----:B------:R-:W-:Y:S02]  /*1e90*/  HADD2.F32 R70, -RZ, R61.H1_H1 ;  /* 0x3000003dff467230 */ /* 0x000fe40000004100 */
        /* <DEDUP_REMOVED lines=9> */
[----:B------:R0:W-:Y:S01]  /*1f30*/  STS.64 [R65], R60 ;  /* 0x0000003c41007388 */ /* 0x0001e20000000a00 */
        /* <DEDUP_REMOVED lines=222> */
.L_x_1052:
[----:B------:R-:W-:Y:S05]  /*2d20*/  BSYNC.RECONVERGENT B0 ;  /* 0x0000000000007941 */ /* 0x000fea0003800200 */
.L_x_1051:
        /* <DEDUP_REMOVED lines=20> */
.L_x_1054:
[----:B------:R-:W-:Y:S05]  /*2e70*/  BSYNC.RECONVERGENT B0 ;  /* 0x0000000000007941 */ /* 0x000fea0003800200 */
.L_x_1053:
        /* <DEDUP_REMOVED lines=22> */
.L_x_1056:
[----:B------:R-:W2:Y:S04]  /*2fe0*/  LD.E.STRONG.GPU R63, desc[UR12][R60.64] ;  /* 0x0000000c3c3f7980 */ /* 0x000ea8000c10f900 */
[----:B--2---:R-:W-:Y:S01]  /*2ff0*/  CCTL.IVALL ;  /* 0x00000000ff00798f */ /* 0x004fe20002000000 */
[----:B------:R-:W-:Y:S05]  /*3000*/  YIELD ;  /* 0x0000000000007946 */ /* 0x000fea0003800000 */
[----:B-----5:R-:W-:-:S04]  /*3010*/  LOP3.LUT R63, R63, R62, RZ, 0x3c, !PT ;  /* 0x0000003e3f3f7212 */ /* 0x020fc800078e3cff */
[----:B------:R-:W-:-:S13]  /*3020*/  ISETP.GT.AND P2, PT, R63, -0x1, PT ;  /* 0xffffffff3f00780c */ /* 0x000fda0003f44270 */
[----:B------:R-:W-:Y:S05]  /*3030*/  @P2 BRA `(.L_x_1056) ;  /* 0xfffffffc00e82947 */ /* 0x000fea000383ffff */
.L_x_1055:
[----:B------:R-:W-:Y:S05]  /*3040*/  WARPSYNC.ALL ;  /* 0x0000000000007948 */ /* 0x000fea0003800000 */
[----:B------:R-:W-:Y:S08]  /*3050*/  BAR.SYNC.DEFER_BLOCKING 0x0 ;  /* 0x0000000000007b1d */ /* 0x000ff00000010000 */
[----:B0-----:R-:W0:Y:S08]  /*3060*/  LDC.64 R60, c[0x0][0x390] ;  /* 0x0000e400ff3c7b82 */ /* 0x001e300000000a00 */
[----:B------:R-:W1:Y:S01]  /*3070*/  LDC.64 R62, c[0x0][0x398] ;  /* 0x0000e600ff3e7b82 */ /* 0x000e620000000a00 */
[----:B------:R-:W2:Y:S01]  /*3080*/  @!P1 LDG.E.64 R64, desc[UR12][R64.64] ;  /* 0x0000000c40409981 */ /* 0x000ea2000c1e1b00 */
[----:B0-----:R-:W-:-:S06]  /*3090*/  IMAD.WIDE.U32 R60, R58, 0x2, R60 ;  /* 0x000000023a3c7825 */ /* 0x001fcc00078e003c */
[----:B------:R-:W5:Y:S01]  /*30a0*/  LDG.E.64.CONSTANT R60, desc[UR12][R60.64] ;  /* 0x0000000c3c3c7981 */ /* 0x000f62000c1e9b00 */
[----:B-1----:R-:W-:-:S06]  /*30b0*/  IMAD.WIDE.U32 R62, R58, 0x2, R62 ;  /* 0x000000023a3e7825 */ /* 0x002fcc00078e003e */
[----:B------:R-:W5:Y:S01]  /*30c0*/  LDG.E.64.CONSTANT R62, desc[UR12][R62.64] ;  /* 0x0000000c3e3e7981 */ /* 0x000f62000c1e9b00 */
[----:B------:R-:W-:Y:S01]  /*30d0*/  HFMA2 R66, -RZ, RZ, 0, 0 ;  /* 0x00000000ff427431 */ /* 0x000fe200000001ff */
[----:B------:R-:W0:Y:S01]  /*30e0*/  S2R R125, SR_TID.X ;  /* 0x00000000007d7919 */ /* 0x000e220000002100 */
[----:B------:R-:W-:Y:S01]  /*30f0*/  BSSY.RECONVERGENT B0, `(.L_x_1057) ;  /* 0x0000033000007945 */ /* 0x000fe20003800200 */
[----:B--2---:R-:W-:Y:S01]  /*3100*/  @!P1 FADD.FTZ R66, RZ, R64 ;  /* 0x00000040ff429221 */ /* 0x004fe20000010000 */
[----:B------:R-:W-:Y:S01]  /*3110*/  MOV R64, RZ ;  /* 0x000000ff00407202 */ /* 0x000fe20000000f00 */
[----:B------:R-:W-:-:S03]  /*3120*/  @!P1 FADD.FTZ R64, RZ, R65 ;  /* 0x00000041ff409221 */ /* 0x000fc60000010000 */
        /* <DEDUP_REMOVED lines=10> */
[----:B0-----:R-:W-:Y:S01]  /*31d0*/  LOP3.LUT P1, RZ, R125, 0x38f, RZ, 0xc0, !PT ;  /* 0x0000038f7dff7812 */ /* 0x001fe2000782c0ff */
[----:B-1----:R-:W-:Y:S01]  /*31e0*/  FADD.FTZ R67, R66, R67 ;  /* 0x0000004342437221 */ /* 0x002fe20000010000 */
[----:B--2---:R-:W-:-:S04]  /*31f0*/  FADD.FTZ R65, R64, R65 ;  /* 0x0000004140417221 */ /* 0x004fc80000010000 */
[----:B------:R-:W0:Y:S04]  /*3200*/  SHFL.BFLY PT, R66, R67, 0x1, 0x1f ;  /* 0x0c201f0043427f89 */ /* 0x000e2800000e0000 */
[----:B------:R-:W1:Y:S01]  /*3210*/  SHFL.BFLY PT, R125, R65, 0x1, 0x1f ;  /* 0x0c201f00417d7f89 */ /* 0x000e6200000e0000 */
[----:B0-----:R-:W-:Y:S02]  /*3220*/  FADD.FTZ R64, R67, R66 ;  /* 0x0000004243407221 */ /* 0x001fe40000010000 */
[----:B------:R-:W0:Y:S01]  /*3230*/  @!P1 S2R R67, SR_CgaCtaId ;  /* 0x0000000000439919 */ /* 0x000e220000008800 */
[----:B-1----:R-:W-:Y:S02]  /*3240*/  FADD.FTZ R65, R65, R125 ;  /* 0x0000007d41417221 */ /* 0x002fe40000010000 */
[----:B------:R-:W1:Y:S01]  /*3250*/  S2R R125, SR_TID.X ;  /* 0x00000000007d7919 */ /* 0x000e620000002100 */
[----:B------:R-:W-:-:S04]  /*3260*/  @!P1 FMUL.FTZ R64, R64, 8.1380212577641941607e-06 ;  /* 0x3708888940409820 */ /* 0x000fc80000410000 */
[----:B------:R-:W-:-:S04]  /*3270*/  @!P1 FMUL.FTZ R66, R64, R64 ;  /* 0x0000004040429220 */ /* 0x000fc80000410000 */
[----:B------:R-:W-:Y:S01]  /*3280*/  @!P1 FFMA.FTZ R65, R65, 8.1380212577641941607e-06, -R66 ;  /* 0x3708888941419823 */ /* 0x000fe20000010842 */
[----:B------:R-:W-:-:S04]  /*3290*/  @!P1 MOV R66, 0x400 ;  /* 0x0000040000429802 */ /* 0x000fc80000000f00 */
[----:B------:R-:W-:Y:S02]  /*32a0*/  @!P1 IADD3 R66, PT, PT, R66, 0x1680, RZ ;  /* 0x0000168042429810 */ /* 0x000fe40007ffe0ff */
[----:B------:R-:W-:Y:S02]  /*32b0*/  @!P1 FMNMX.FTZ R65, RZ, R65, !PT ;  /* 0x00000041ff419209 */ /* 0x000fe40007810000 */
[----:B0-----:R-:W-:-:S04]  /*32c0*/  @!P1 LEA R66, R67, R66, 0x18 ;  /* 0x0000004243429211 */ /* 0x001fc800078ec0ff */
        /* <DEDUP_REMOVED lines=21> */
.L_x_1058:
[----:B------:R-:W-:Y:S05]  /*3420*/  BSYNC.RECONVERGENT B0 ;  /* 0x0000000000007941 */ /* 0x000fea0003800200 */
.L_x_1057:
[----:B------:R-:W2:Y:S01]  /*3430*/  S2UR UR7, SR_CgaCtaId ;  /* 0x00000000000779c3 */ /* 0x000ea20000008800 */
[----:B------:R-:W-:Y:S01]  /*3440*/  UMOV UR6, 0x400 ;  /* 0x0000040000067882 */ /* 0x000fe20000000000 */
[----:B------:R-:W-:Y:S01]  /*3450*/  IMAD.HI.U32 R58, R58, -0x77777777, RZ ;  /* 0x888888893a3a7827 */ /* 0x000fe200078e00ff */
[----:B------:R-:W-:-:S03]  /*3460*/  UIADD3 UR6, UPT, UPT, UR6, 0x1680, URZ ;  /* 0x0000168006067890 */ /* 0x000fc6000fffe0ff */
[----:B01---5:R-:W-:Y:S01]  /*3470*/  HADD2.F32 R65, -RZ, R60.H0_H0 ;  /* 0x2000003cff417230 */ /* 0x023fe20000004100 */
[----:B------:R-:W-:Y:S01]  /*3480*/  LEA.HI R58, R58, -UR10, RZ, 0x1a ;  /* 0x8000000a3a3a7c11 */ /* 0x000fe2000f8fd0ff */
[----:B------:R-:W-:Y:S01]  /*3490*/  HADD2.F32 R64, -RZ, R62.H0_H0 ;  /* 0x2000003eff407230 */ /* 0x000fe20000004100 */
[----:B--2---:R-:W-:-:S06]  /*34a0*/  ULEA UR6, UR7, UR6, 0x18 ;  /* 0x0000000607067291 */ /* 0x004fcc000f8ec0ff */
[----:B------:R-:W-:-:S05]  /*34b0*/  LEA R58, R58, UR6, 0x3 ;  /* 0x000000063a3a7c11 */ /* 0x000fca000f8e18ff */
[----:B------:R-:W0:Y:S01]  /*34c0*/  LDCU UR6, c[0x0][0x3a0] ;  /* 0x00007400ff0677ac */ /* 0x000e220008000800 */
[----:B------:R-:W0:Y:S02]  /*34d0*/  LDS.64 R58, [R58] ;  /* 0x000000003a3a7984 */ /* 0x000e240000000a00 */
        /* <DEDUP_REMOVED lines=28> */
[--C-:B------:R-:W-:Y:S01]  /*36a0*/  FFMA.FTZ R66, R65, R108, R64.reuse ;  /* 0x0000006c41427223 */ /* 0x100fe20000010040 */
[C---:B------:R-:W-:Y:S01]  /*36b0*/  FMUL.FTZ R102, R59.reuse, R102 ;  /* 0x000000663b667220 */ /* 0x040fe20000410000 */
[----:B------:R-:W-:Y:S01]  /*36c0*/  FMUL.FTZ R99, R59, R99 ;  /* 0x000000633b637220 */ /* 0x000fe20000410000 */
[--C-:B------:R-:W-:Y:S01]  /*36d0*/  FFMA.FTZ R67, R65, R105, R64.reuse ;  /* 0x0000006941437223 */ /* 0x100fe20000010040 */
[----:B------:R-:W-:Y:S01]  /*36e0*/  FMUL.FTZ R96, R59, R96 ;  /* 0x000000603b607220 */ /* 0x000fe20000410000 */
[--C-:B------:R-:W-:Y:S01]  /*36f0*/  FFMA.FTZ R102, R65, R102, R64.reuse ;  /* 0x0000006641667223 */ /* 0x100fe20000010040 */
[----:B------:R0:W-:Y:S01]  /*3700*/  STL [R1+0x3c], R66 ;  /* 0x00003c4201007387 */ /* 0x0001e20000100800 */
[C---:B------:R-:W-:Y:S01]  /*3710*/  FMUL.FTZ R93, R59.reuse, R93 ;  /* 0x0000005d3b5d7220 */ /* 0x040fe20000410000 */
[C---:B------:R-:W-:Y:S01]  /*3720*/  FMUL.FTZ R90, R59.reuse, R90 ;  /* 0x0000005a3b5a7220 */ /* 0x040fe20000410000 */
[----:B------:R-:W-:Y:S01]  /*3730*/  FMUL.FTZ R87, R59, R87 ;  /* 0x000000573b577220 */ /* 0x000fe20000410000 */
[----:B------:R1:W-:Y:S01]  /*3740*/  STL [R1+0x40], R67 ;  /* 0x0000404301007387 */ /* 0x0003e20000100800 */
[--C-:B------:R-:W-:Y:S01]  /*3750*/  FFMA.FTZ R93, R65, R93, R64.reuse ;  /* 0x0000005d415d7223 */ /* 0x100fe20000010040 */
[C---:B------:R-:W-:Y:S01]  /*3760*/  FMUL.FTZ R83, R59.reuse, R83 ;  /* 0x000000533b537220 */ /* 0x040fe20000410000 */
[C---:B------:R-:W-:Y:S01]  /*3770*/  FMUL.FTZ R79, R59.reuse, R79 ;  /* 0x0000004f3b4f7220 */ /* 0x040fe20000410000 */
[----:B------:R-:W-:Y:S01]  /*3780*/  STL [R1+0x44], R102 ;  /* 0x0000446601007387 */ /* 0x000fe20000100800 */
[----:B------:R-:W-:Y:S01]  /*3790*/  FMUL.FTZ R75, R59, R75 ;  /* 0x0000004b3b4b7220 */ /* 0x000fe20000410000 */
[C-C-:B0-----:R-:W-:Y:S01]  /*37a0*/  FFMA.FTZ R66, R65.reuse, R99, R64.reuse ;  /* 0x0000006341427223 */ /* 0x141fe20000010040 */
[--C-:B------:R-:W-:Y:S01]  /*37b0*/  FFMA.FTZ R83, R65, R83, R64.reuse ;  /* 0x0000005341537223 */ /* 0x100fe20000010040 */
[C---:B------:R-:W-:Y:S01]  /*37c0*/  FMUL.FTZ R71, R59.reuse, R71 ;  /* 0x000000473b477220 */ /* 0x040fe20000410000 */
[----:B------:R-:W-:Y:S01]  /*37d0*/  FMUL.FTZ R5, R59, R5 ;  /* 0x000000053b057220 */ /* 0x000fe20000410000 */
[--C-:B-1----:R-:W-:Y:S01]  /*37e0*/  FFMA.FTZ R67, R65, R96, R64.reuse ;  /* 0x0000006041437223 */ /* 0x102fe20000010040 */
[----:B------:R0:W-:Y:S01]  /*37f0*/  STL [R1+0x4c], R66 ;  /* 0x00004c4201007387 */ /* 0x0001e20000100800 */
[C---:B------:R-:W-:Y:S01]  /*3800*/  FMUL.FTZ R9, R59.reuse, R9 ;  /* 0x000000093b097220 */ /* 0x040fe20000410000 */
[----:B------:R-:W-:Y:S01]  /*3810*/  FMUL.FTZ R13, R59, R13 ;  /* 0x0000000d3b0d7220 */ /* 0x000fe20000410000 */
[----:B------:R-:W-:Y:S01]  /*3820*/  FFMA.FTZ R71, R65, R71, R64 ;  /* 0x0000004741477223 */ /* 0x000fe20000010040 */
[----:B------:R1:W-:Y:S01]  /*3830*/  STL [R1+0x50], R67 ;  /* 0x0000504301007387 */ /* 0x0003e20000100800 */
[C---:B------:R-:W-:Y:S01]  /*3840*/  FMUL.FTZ R17, R59.reuse, R17 ;  /* 0x000000113b117220 */ /* 0x040fe20000410000 */
[C---:B------:R-:W-:Y:S01]  /*3850*/  FMUL.FTZ R25, R59.reuse, R25 ;  /* 0x000000193b197220 */ /* 0x040fe20000410000 */
[----:B------:R-:W-:Y:S01]  /*3860*/  FMUL.FTZ R29, R59, R29 ;  /* 0x0000001d3b1d7220 */ /* 0x000fe20000410000 */
[----:B------:R-:W-:Y:S01]  /*3870*/  STL [R1+0x54], R93 ;  /* 0x0000545d01007387 */ /* 0x000fe20000100800 */
[----:B------:R-:W-:Y:S01]  /*3880*/  FADD.FTZ R37, R37, -R58 ;  /* 0x8000003a25257221 */ /* 0x000fe20000010000 */
[C-C-:B0-----:R-:W-:Y:S01]  /*3890*/  FFMA.FTZ R66, R65.reuse, R90, R64.reuse ;  /* 0x0000005a41427223 */ /* 0x141fe20000010040 */
[----:B------:R-:W-:Y:S01]  /*38a0*/  FFMA.FTZ R9, R65, R9, R64 ;  /* 0x0000000941097223 */ /* 0x000fe20000010040 */
[----:B------:R-:W-:Y:S01]  /*38b0*/  FADD.FTZ R41, R41, -R58 ;  /* 0x8000003a29297221 */ /* 0x000fe20000010000 */
[----:B------:R-:W-:Y:S01]  /*38c0*/  FMUL.FTZ R33, R59, R33 ;  /* 0x000000213b217220 */ /* 0x000fe20000410000 */
[----:B-1----:R-:W-:Y:S01]  /*38d0*/  FFMA.FTZ R67, R65, R87, R64 ;  /* 0x0000005741437223 */ /* 0x002fe20000010040 */
[----:B------:R0:W-:Y:S01]  /*38e0*/  STL [R1+0x58], R66 ;  /* 0x0000584201007387 */ /* 0x0001e20000100800 */
[----:B------:R-:W-:Y:S01]  /*38f0*/  FMUL.FTZ R37, R59, R37 ;  /* 0x000000253b257220 */ /* 0x000fe20000410000 */
[--C-:B------:R-:W-:Y:S01]  /*3900*/  FADD.FTZ R45, R45, -R58.reuse ;  /* 0x8000003a2d2d7221 */ /* 0x100fe20000010000 */
[----:B------:R-:W-:Y:S01]  /*3910*/  FMUL.FTZ R41, R59, R41 ;  /* 0x000000293b297220 */ /* 0x000fe20000410000 */
[----:B------:R1:W-:Y:S01]  /*3920*/  STL [R1+0x5c], R67 ;  /* 0x00005c4301007387 */ /* 0x0003e20000100800 */
[--C-:B------:R-:W-:Y:S01]  /*3930*/  FADD.FTZ R49, R49, -R58.reuse ;  /* 0x8000003a31317221 */ /* 0x100fe20000010000 */
[----:B------:R-:W-:Y:S01]  /*3940*/  FADD.FTZ R53, R53, -R58 ;  /* 0x8000003a35357221 */ /* 0x000fe20000010000 */
[C---:B------:R-:W-:Y:S01]  /*3950*/  FMUL.FTZ R45, R59.reuse, R45 ;  /* 0x0000002d3b2d7220 */ /* 0x040fe20000410000 */
[----:B------:R-:W-:Y:S01]  /*3960*/  STL [R1+0x60], R83 ;  /* 0x0000605301007387 */ /* 0x000fe20000100800 */
[----:B------:R-:W-:Y:S01]  /*3970*/  FMUL.FTZ R49, R59, R49 ;  /* 0x000000313b317220 */ /* 0x000fe20000410000 */
[----:B0-----:R-:W-:Y:S01]  /*3980*/  FFMA.FTZ R66, R65, R79, R64 ;  /* 0x0000004f41427223 */ /* 0x001fe20000010040 */
[----:B------:R-:W-:Y:S01]  /*3990*/  FMUL.FTZ R53, R59, R53 ;  /* 0x000000353b357220 */ /* 0x000fe20000410000 */
[--C-:B------:R-:W-:Y:S01]  /*39a0*/  FADD.FTZ R123, R123, -R58.reuse ;  /* 0x8000003a7b7b7221 */ /* 0x100fe20000010000 */
[----:B------:R-:W-:Y:S01]  /*39b0*/  FADD.FTZ R120, R120, -R58 ;  /* 0x8000003a78787221 */ /* 0x000fe20000010000 */
[----:B-1----:R-:W-:Y:S01]  /*39c0*/  FFMA.FTZ R67, R65, R75, R64 ;  /* 0x0000004b41437223 */ /* 0x002fe20000010040 */
[----:B------:R0:W-:Y:S01]  /*39d0*/  STL [R1+0x64], R66 ;  /* 0x0000644201007387 */ /* 0x0001e20000100800 */
        /* <DEDUP_REMOVED lines=9> */
[----:B0-----:R-:W2:Y:S01]  /*3a70*/  LDL.LU R66, [R1] ;  /* 0x0000000001427983 */ /* 0x001ea20000300800 */
[C---:B------:R-:W-:Y:S01]  /*3a80*/  FMUL.FTZ R111, R59.reuse, R111 ;  /* 0x0000006f3b6f7220 */ /* 0x040fe20000410000 */
[----:B------:R-:W-:Y:S01]  /*3a90*/  FMUL.FTZ R57, R59, R57 ;  /* 0x000000393b397220 */ /* 0x000fe20000410000 */
[--C-:B------:R-:W-:Y:S01]  /*3aa0*/  FADD.FTZ R18, R18, -R58.reuse ;  /* 0x8000003a12127221 */ /* 0x100fe20000010000 */
[----:B------:R0:W-:Y:S01]  /*3ab0*/  STL [R1+0x68], R67 ;  /* 0x0000684301007387 */ /* 0x0001e20000100800 */
[--C-:B------:R-:W-:Y:S01]  /*3ac0*/  FADD.FTZ R92, R92, -R58.reuse ;  /* 0x8000003a5c5c7221 */ /* 0x100fe20000010000 */
[----:B------:R-:W-:Y:S01]  /*3ad0*/  FADD.FTZ R42, R42, -R58 ;  /* 0x8000003a2a2a7221 */ /* 0x000fe20000010000 */
[----:B------:R-:W-:Y:S01]  /*3ae0*/  HADD2.F32 R60, -RZ, R60.H1_H1 ;  /* 0x3000003cff3c7230 */ /* 0x000fe20000004100 */
[----:B------:R-:W-:Y:S01]  /*3af0*/  STL [R1+0x6c], R71 ;  /* 0x00006c4701007387 */ /* 0x000fe20000100800 */
[----:B------:R-:W-:-:S02]  /*3b00*/  HADD2.F32 R62, -RZ, R62.H1_H1 ;  /* 0x3000003eff3e7230 */ /* 0x000fc40000004100 */
[--C-:B------:R-:W-:Y:S01]  /*3b10*/  FADD.FTZ R10, R10, -R58.reuse ;  /* 0x8000003a0a0a7221 */ /* 0x100fe20000010000 */
[--C-:B------:R-:W-:Y:S01]  /*3b20*/  FADD.FTZ R30, R30, -R58.reuse ;  /* 0x8000003a1e1e7221 */ /* 0x100fe20000010000 */
[--C-:B------:R-:W-:Y:S01]  /*3b30*/  FADD.FTZ R34, R34, -R58.reuse ;  /* 0x8000003a22227221 */ /* 0x100fe20000010000 */
[----:B------:R-:W-:Y:S01]  /*3b40*/  FADD.FTZ R86, R86, -R58 ;  /* 0x8000003a56567221 */ /* 0x000fe20000010000 */
[C-C-:B0-----:R-:W-:Y:S01]  /*3b50*/  FFMA.FTZ R67, R65.reuse, R5, R64.reuse ;  /* 0x0000000541437223 */ /* 0x141fe20000010040 */
[C-C-:B------:R-:W-:Y:S01]  /*3b60*/  FFMA.FTZ R5, R65.reuse, R13, R64.reuse ;  /* 0x0000000d41057223 */ /* 0x140fe20000010040 */
[C---:B------:R-:W-:Y:S01]  /*3b70*/  FFMA.FTZ R13, R65.reuse, R17, R64 ;  /* 0x00000011410d7223 */ /* 0x040fe20000010040 */
[----:B------:R-:W-:Y:S01]  /*3b80*/  FADD.FTZ R46, R46, -R58 ;  /* 0x8000003a2e2e7221 */ /* 0x000fe20000010000 */
[C-C-:B------:R-:W-:Y:S01]  /*3b90*/  FFMA.FTZ R123, R65.reuse, R123, R64.reuse ;  /* 0x0000007b417b7223 */ /* 0x140fe20000010040 */
[----:B------:R-:W-:Y:S01]  /*3ba0*/  STL [R1+0x70], R67 ;  /* 0x0000704301007387 */ /* 0x000fe20000100800 */
[C-C-:B------:R-:W-:Y:S01]  /*3bb0*/  FFMA.FTZ R120, R65.reuse, R120, R64.reuse ;  /* 0x0000007841787223 */ /* 0x140fe20000010040 */
[C-C-:B------:R-:W-:Y:S01]  /*3bc0*/  FFMA.FTZ R117, R65.reuse, R117, R64.reuse ;  /* 0x0000007541757223 */ /* 0x140fe20000010040 */
[C-C-:B------:R-:W-:Y:S01]  /*3bd0*/  FFMA.FTZ R114, R65.reuse, R114, R64.reuse ;  /* 0x0000007241727223 */ /* 0x140fe20000010040 */
[----:B------:R0:W-:Y:S01]  /*3be0*/  STL [R1+0x74], R9 ;  /* 0x0000740901007387 */ /* 0x0001e20000100800 */
[----:B------:R-:W-:Y:S01]  /*3bf0*/  FFMA.FTZ R125, R65, R111, R64 ;  /* 0x0000006f417d7223 */ /* 0x000fe20000010040 */
[--C-:B------:R-:W-:Y:S01]  /*3c00*/  FADD.FTZ R26, R26, -R58.reuse ;  /* 0x8000003a1a1a7221 */ /* 0x100fe20000010000 */
[--C-:B------:R-:W-:Y:S01]  /*3c10*/  FADD.FTZ R50, R50, -R58.reuse ;  /* 0x8000003a32327221 */ /* 0x100fe20000010000 */
[----:B------:R1:W-:Y:S01]  /*3c20*/  STL [R1+0x78], R5 ;  /* 0x0000780501007387 */ /* 0x0003e20000100800 */
[--C-:B------:R-:W-:Y:S01]  /*3c30*/  FADD.FTZ R14, R14, -R58.reuse ;  /* 0x8000003a0e0e7221 */ /* 0x100fe20000010000 */
[--C-:B------:R-:W-:Y:S01]  /*3c40*/  FADD.FTZ R54, R54, -R58.reuse ;  /* 0x8000003a36367221 */ /* 0x100fe20000010000 */
[--C-:B------:R-:W-:Y:S01]  /*3c50*/  FADD.FTZ R107, R107, -R58.reuse ;  /* 0x8000003a6b6b7221 */ /* 0x100fe20000010000 */
[--C-:B------:R-:W-:Y:S01]  /*3c60*/  FADD.FTZ R122, R122, -R58.reuse ;  /* 0x8000003a7a7a7221 */ /* 0x100fe20000010000 */
[----:B------:R-:W-:Y:S01]  /*3c70*/  FADD.FTZ R98, R98, -R58 ;  /* 0x8000003a62627221 */ /* 0x000fe20000010000 */
[C-C-:B0-----:R-:W-:Y:S01]  /*3c80*/  FFMA.FTZ R9, R65.reuse, R0, R64.reuse ;  /* 0x0000000041097223 */ /* 0x141fe20000010040 */
[----:B------:R-:W-:Y:S01]  /*3c90*/  FFMA.FTZ R0, R65, R29, R64 ;  /* 0x0000001d41007223 */ /* 0x000fe20000010040 */
[--C-:B------:R-:W-:Y:S01]  /*3ca0*/  FADD.FTZ R22, R22, -R58.reuse ;  /* 0x8000003a16167221 */ /* 0x100fe20000010000 */
[----:B------:R-:W-:Y:S01]  /*3cb0*/  FADD.FTZ R119, R119, -R58 ;  /* 0x8000003a77777221 */ /* 0x000fe20000010000 */
[----:B-1----:R-:W-:Y:S01]  /*3cc0*/  FFMA.FTZ R5, R65, R25, R64 ;  /* 0x0000001941057223 */ /* 0x002fe20000010040 */
[----:B------:R-:W-:Y:S01]  /*3cd0*/  STL [R1+0x80], R13 ;  /* 0x0000800d01007387 */ /* 0x000fe20000100800 */
[--C-:B------:R-:W-:Y:S01]  /*3ce0*/  FADD.FTZ R116, R116, -R58.reuse ;  /* 0x8000003a74747221 */ /* 0x100fe20000010000 */
[--C-:B------:R-:W-:Y:S01]  /*3cf0*/  FADD.FTZ R104, R104, -R58.reuse ;  /* 0x8000003a68687221 */ /* 0x100fe20000010000 */
[--C-:B------:R-:W-:Y:S01]  /*3d00*/  FADD.FTZ R89, R89, -R58.reuse ;  /* 0x8000003a59597221 */ /* 0x100fe20000010000 */
[----:B------:R0:W-:Y:S01]  /*3d10*/  STL [R1+0x84], R9 ;  /* 0x0000840901007387 */ /* 0x0001e20000100800 */
        /* <DEDUP_REMOVED lines=8> */
[----:B------:R-:W-:Y:S01]  /*3da0*/  FADD.FTZ R74, R74, -R58 ;  /* 0x8000003a4a4a7221 */ /* 0x000fe20000010000 */
[C---:B0-----:R-:W-:Y:S01]  /*3db0*/  FFMA.FTZ R9, R65.reuse, R33, R64 ;  /* 0x0000002141097223 */ /* 0x041fe20000010040 */
[--C-:B------:R-:W-:Y:S01]  /*3dc0*/  FADD.FTZ R6, R6, -R58.reuse ;  /* 0x8000003a06067221 */ /* 0x100fe20000010000 */
[--C-:B------:R-:W-:Y:S01]  /*3dd0*/  FADD.FTZ R38, R38, -R58.reuse ;  /* 0x8000003a26267221 */ /* 0x100fe20000010000 */
[----:B------:R-:W-:Y:S01]  /*3de0*/  FADD.FTZ R68, R68, -R58 ;  /* 0x8000003a44447221 */ /* 0x000fe20000010000 */
[----:B-1----:R-:W-:Y:S01]  /*3df0*/  FFMA.FTZ R5, R65, R37, R64 ;  /* 0x0000002541057223 */ /* 0x002fe20000010040 */
[----:B------:R0:W-:Y:S01]  /*3e00*/  STL [R1+0x98], R9 ;  /* 0x0000980901007387 */ /* 0x0001e20000100800 */
[--C-:B------:R-:W-:Y:S01]  /*3e10*/  FADD.FTZ R19, R19, -R58.reuse ;  /* 0x8000003a13137221 */ /* 0x100fe20000010000 */
[----:B------:R-:W-:Y:S01]  /*3e20*/  FADD.FTZ R118, R118, -R58 ;  /* 0x8000003a76767221 */ /* 0x000fe20000010000 */
[----:B---3--:R-:W-:Y:S01]  /*3e30*/  FFMA.FTZ R0, R65, R41, R64 ;  /* 0x0000002941007223 */ /* 0x008fe20000010040 */
        /* <DEDUP_REMOVED lines=10> */
[C---:B-1----:R-:W-:Y:S01]  /*3ee0*/  FFMA.FTZ R5, R65.reuse, R49, R64 ;  /* 0x0000003141057223 */ /* 0x042fe20000010040 */
[----:B------:R-:W-:Y:S01]  /*3ef0*/  STL [R1+0xa4], R9 ;  /* 0x0000a40901007387 */ /* 0x000fe20000100800 */
[--C-:B------:R-:W-:Y:S01]  /*3f00*/  FADD.FTZ R32, R32, -R58.reuse ;  /* 0x8000003a20207221 */ /* 0x100fe20000010000 */
[----:B------:R-:W-:Y:S01]  /*3f10*/  FADD.FTZ R36, R36, -R58 ;  /* 0x8000003a24247221 */ /* 0x000fe20000010000 */
[--C-:B---3--:R-:W-:Y:S01]  /*3f20*/  FFMA.FTZ R0, R65, R53, R64.reuse ;  /* 0x0000003541007223 */ /* 0x108fe20000010040 */
[----:B------:R-:W-:Y:S01]  /*3f30*/  STL [R1+0xa8], R5 ;  /* 0x0000a80501007387 */ /* 0x000fe20000100800 */
[----:B------:R-:W-:Y:S01]  /*3f40*/  FMUL.FTZ R25, R59, R82 ;  /* 0x000000523b197220 */ /* 0x000fe20000410000 */
[----:B------:R-:W0:Y:S02]  /*3f50*/  LDCU.64 UR6, c[0x0][0x380] ;  /* 0x00007000ff0677ac */ /* 0x000e240008000a00 */
[----:B------:R-:W-:Y:S01]  /*3f60*/  STL [R1+0xac], R0 ;  /* 0x0000ac0001007387 */ /* 0x000fe20000100800 */
[----:B------:R-:W-:Y:S01]  /*3f70*/  FFMA.FTZ R41, R65, R57, R64 ;  /* 0x0000003941297223 */ /* 0x000fe20000010040 */
        /* <DEDUP_REMOVED lines=8> */
[C-C-:B------:R-:W-:Y:S01]  /*4000*/  FFMA.FTZ R25, R60.reuse, R18, R62.reuse ;  /* 0x000000123c197223 */ /* 0x140fe2000001003e */
[C---:B------:R-:W-:Y:S01]  /*4010*/  FMUL.FTZ R50, R59.reuse, R50 ;  /* 0x000000323b327220 */ /* 0x040fe20000410000 */
[C-C-:B------:R-:W-:Y:S01]  /*4020*/  FFMA.FTZ R82, R60.reuse, R37, R62.reuse ;  /* 0x000000253c527223 */ /* 0x140fe2000001003e */
        /* <DEDUP_REMOVED lines=8> */
[----:B------:R1:W-:Y:S01]  /*40b0*/  STL [R1+0x48], R18 ;  /* 0x0000481201007387 */ /* 0x0003e20000100800 */
[C---:B------:R-:W-:Y:S01]  /*40c0*/  FMUL.FTZ R49, R59.reuse, R122 ;  /* 0x0000007a3b317220 */ /* 0x040fe20000410000 */
[C---:B------:R-:W-:Y:S01]  /*40d0*/  FMUL.FTZ R98, R59.reuse, R98 ;  /* 0x000000623b627220 */ /* 0x040fe20000410000 */
[C---:B------:R-:W-:Y:S01]  /*40e0*/  FMUL.FTZ R29, R59.reuse, R22 ;  /* 0x000000163b1d7220 */ /* 0x040fe20000410000 */
[C-C-:B------:R-:W-:Y:S01]  /*40f0*/  FFMA.FTZ R22, R60.reuse, R107, R62.reuse ;  /* 0x0000006b3c167223 */ /* 0x140fe2000001003e */
[C---:B------:R-:W-:Y:S01]  /*4100*/  FMUL.FTZ R45, R59.reuse, R119 ;  /* 0x000000773b2d7220 */ /* 0x040fe20000410000 */
[C-C-:B-1----:R-:W-:Y:S01]  /*4110*/  FFMA.FTZ R18, R60.reuse, R54, R62.reuse ;  /* 0x000000363c127223 */ /* 0x142fe2000001003e */
[C---:B------:R-:W-:Y:S01]  /*4120*/  FMUL.FTZ R105, R59.reuse, R116 ;  /* 0x000000743b697220 */ /* 0x040fe20000410000 */
[C---:B------:R-:W-:Y:S01]  /*4130*/  FMUL.FTZ R104, R59.reuse, R104 ;  /* 0x000000683b687220 */ /* 0x040fe20000410000 */
[C---:B------:R-:W-:Y:S01]  /*4140*/  FMUL.FTZ R79, R59.reuse, R89 ;  /* 0x000000593b4f7220 */ /* 0x040fe20000410000 */
[C-C-:B------:R-:W-:Y:S01]  /*4150*/  FFMA.FTZ R89, R60.reuse, R98, R62.reuse ;  /* 0x000000623c597223 */ /* 0x140fe2000001003e */
[C---:B------:R-:W-:Y:S01]  /*4160*/  FMUL.FTZ R78, R59.reuse, R78 ;  /* 0x0000004e3b4e7220 */ /* 0x040fe20000410000 */
[C---:B------:R-:W-:Y:S01]  /*4170*/  FMUL.FTZ R53, R59.reuse, R95 ;  /* 0x0000005f3b357220 */ /* 0x040fe20000410000 */
[C-C-:B------:R-:W-:Y:S01]  /*4180*/  FFMA.FTZ R95, R60.reuse, R104, R62.reuse ;  /* 0x000000683c5f7223 */ /* 0x140fe2000001003e */
[----:B------:R-:W-:Y:S01]  /*4190*/  FMUL.FTZ R5, R59, R2 ;  /* 0x000000023b057220 */ /* 0x000fe20000410000 */
[----:B------:R-:W-:Y:S01]  /*41a0*/  FFMA.FTZ R2, R60, R78, R62 ;  /* 0x0000004e3c027223 */ /* 0x000fe2000001003e */
[--C-:B------:R-:W-:Y:S01]  /*41b0*/  FADD.FTZ R54, R124, -R58.reuse ;  /* 0x8000003a7c367221 */ /* 0x100fe20000010000 */
[----:B--2---:R-:W-:-:S04]  /*41c0*/  FADD.FTZ R0, R66, -R58 ;  /* 0x8000003a42007221 */ /* 0x004fc80000010000 */
[C---:B------:R-:W-:Y:S01]  /*41d0*/  FMUL.FTZ R64, R59.reuse, R0 ;  /* 0x000000003b407220 */ /* 0x040fe20000410000 */
[C---:B------:R-:W-:Y:S01]  /*41e0*/  FMUL.FTZ R0, R59.reuse, R34 ;  /* 0x000000223b007220 */ /* 0x040fe20000410000 */
[----:B------:R-:W-:-:S04]  /*41f0*/  FMUL.FTZ R34, R59, R46 ;  /* 0x0000002e3b227220 */ /* 0x000fc80000410000 */
[----:B------:R-:W-:-:S05]  /*4200*/  FFMA.FTZ R30, R60, R34, R62 ;  /* 0x000000223c1e7223 */ /* 0x000fca000001003e */
[----:B------:R-:W-:Y:S04]  /*4210*/  STL [R1+0x7c], R30 ;  /* 0x00007c1e01007387 */ /* 0x000fe80000100800 */
[----:B------:R-:W2:Y:S04]  /*4220*/  LDL.LU R122, [R1+0x1c] ;  /* 0x00001c00017a7983 */ /* 0x000ea80000300800 */
[----:B------:R1:W-:Y:S04]  /*4230*/  STL [R1+0x8c], R26 ;  /* 0x00008c1a01007387 */ /* 0x0003e80000100800 */
[----:B------:R-:W3:Y:S04]  /*4240*/  LDL.LU R107, [R1+0x18] ;  /* 0x00001800016b7983 */ /* 0x000ee80000300800 */
[----:B------:R4:W-:Y:S04]  /*4250*/  STL [R1+0x94], R18 ;  /* 0x0000941201007387 */ /* 0x0009e80000100800 */
[----:B------:R-:W3:Y:S04]  /*4260*/  LDL.LU R119, [R1+0x14] ;  /* 0x0000140001777983 */ /* 0x000ee80000300800 */
        /* <DEDUP_REMOVED lines=9> */
[----:B------:R-:W3:Y:S01]  /*4300*/  LDL.LU R124, [R1+0x20] ;  /* 0x00002000017c7983 */ /* 0x000ee20000300800 */
        /* <DEDUP_REMOVED lines=8> */
[--C-:B-1----:R-:W-:Y:S01]  /*4390*/  FADD.FTZ R26, R3, -R58.reuse ;  /* 0x8000003a031a7221 */ /* 0x102fe20000010000 */
[----:B------:R-:W-:Y:S01]  /*43a0*/  FADD.FTZ R34, R11, -R58 ;  /* 0x8000003a0b227221 */ /* 0x000fe20000010000 */
        /* <DEDUP_REMOVED lines=18> */
[--C-:B------:R-:W-:Y:S01]  /*44d0*/  FADD.FTZ R60, R31, -R58.reuse ;  /* 0x8000003a1f3c7221 */ /* 0x100fe20000010000 */
[--C-:B------:R-:W-:Y:S01]  /*44e0*/  FADD.FTZ R30, R7, -R58.reuse ;  /* 0x8000003a071e7221 */ /* 0x100fe20000010000 */
[--C-:B------:R-:W-:Y:S01]  /*44f0*/  FADD.FTZ R38, R15, -R58.reuse ;  /* 0x8000003a0f267221 */ /* 0x100fe20000010000 */
[--C-:B------:R-:W-:Y:S01]  /*4500*/  FADD.FTZ R31, R55, -R58.reuse ;  /* 0x8000003a371f7221 */ /* 0x100fe20000010000 */
[--C-:B----4-:R-:W-:Y:S01]  /*4510*/  FADD.FTZ R18, R106, -R58.reuse ;  /* 0x8000003a6a127221 */ /* 0x110fe20000010000 */
[C---:B------:R-:W-:Y:S01]  /*4520*/  FMUL.FTZ R7, R59.reuse, R26 ;  /* 0x0000001a3b077220 */ /* 0x040fe20000410000 */
[C---:B------:R-:W-:Y:S01]  /*4530*/  FMUL.FTZ R15, R59.reuse, R34 ;  /* 0x000000223b0f7220 */ /* 0x040fe20000410000 */
        /* <DEDUP_REMOVED lines=20> */
[--C-:B------:R-:W-:Y:S01]  /*4680*/  FADD.FTZ R35, R69, -R58.reuse ;  /* 0x8000003a45237221 */ /* 0x100fe20000010000 */
[----:B------:R-:W-:Y:S02]  /*4690*/  HADD2.F32 R19, -RZ, R63.H0_H0 ;  /* 0x2000003fff137230 */ /* 0x000fe40000004100 */
        /* <DEDUP_REMOVED lines=60> */
[----:B------:R1:W-:Y:S01]  /*4a60*/  STL [R1+0x28], R31 ;  /* 0x0000281f01007387 */ /* 0x0003e20000100800 */
        /* <DEDUP_REMOVED lines=9> */
[----:B-1----:R-:W-:Y:S01]  /*4b00*/  FADD.FTZ R31, R12, -R58 ;  /* 0x8000003a0c1f7221 */ /* 0x002fe20000010000 */
        /* <DEDUP_REMOVED lines=34> */
[----:B------:R-:W-:Y:S01]  /*4d30*/  FMUL.FTZ R32, R50, -1.4426950216293334961 ;  /* 0xbfb8aa3b32207820 */ /* 0x000fe20000410000 */
[----:B------:R-:W-:-:S05]  /*4d40*/  FMUL.FTZ R28, R57, -1.4426950216293334961 ;  /* 0xbfb8aa3b391c7820 */ /* 0x000fca0000410000 */
[----:B------:R-:W1:Y:S08]  /*4d50*/  MUFU.EX2 R32, R32 ;  /* 0x0000002000207308 */ /* 0x000e700000000800 */
[----:B------:R-:W4:Y:S01]  /*4d60*/  MUFU.EX2 R28, R28 ;  /* 0x0000001c001c7308 */ /* 0x000f220000000800 */
[----:B-1----:R-:W-:-:S07]  /*4d70*/  FADD.FTZ R32, R32, 1 ;  /* 0x3f80000020207421 */ /* 0x002fce0000010000 */
[----:B------:R-:W-:Y:S01]  /*4d80*/  MUFU.RCP R32, R32 ;  /* 0x0000002000207308 */ /* 0x000fe20000001000 */
[----:B----4-:R-:W-:Y:S01]  /*4d90*/  FADD.FTZ R28, R28, 1 ;  /* 0x3f8000001c1c7421 */ /* 0x010fe20000010000 */
[--C-:B--2---:R-:W-:Y:S01]  /*4da0*/  FADD.FTZ R85, R122, -R58.reuse ;  /* 0x8000003a7a557221 */ /* 0x104fe20000010000 */
[----:B---3--:R-:W-:-:S04]  /*4db0*/  FADD.FTZ R107, R107, -R58 ;  /* 0x8000003a6b6b7221 */ /* 0x008fc80000010000 */
        /* <DEDUP_REMOVED lines=47> */
[----:B------:R-:W1:Y:S02]  /*50b0*/  MUFU.EX2 R24, R24 ;  /* 0x0000001800187308 */ /* 0x000e640000000800 */
[----:B-1----:R-:W-:-:S06]  /*50c0*/  FADD.FTZ R24, R24, 1 ;  /* 0x3f80000018187421 */ /* 0x002fcc0000010000 */
[----:B------:R-:W1:Y:S08]  /*50d0*/  MUFU.RCP R24, R24 ;  /* 0x0000001800187308 */ /* 0x000e700000001000 */
[----:B------:R-:W2:Y:S01]  /*50e0*/  MUFU.RCP R28, R28 ;  /* 0x0000001c001c7308 */ /* 0x000ea20000001000 */
[----:B-1----:R-:W-:-:S05]  /*50f0*/  FMUL.FTZ R41, R41, R24 ;  /* 0x0000001829297220 */ /* 0x002fca0000410000 */
[----:B------:R1:W-:Y:S02]  /*5100*/  STL [R1+0x14], R41 ;  /* 0x0000142901007387 */ /* 0x0003e40000100800 */
[----:B-1----:R-:W-:-:S05]  /*5110*/  FMUL.FTZ R41, R50, R32 ;  /* 0x0000002032297220 */ /* 0x002fca0000410000 */
[----:B------:R2:W-:Y:S02]  /*5120*/  STL [R1+0x10], R41 ;  /* 0x0000102901007387 */ /* 0x0005e40000100800 */
[----:B--2---:R-:W-:-:S05]  /*5130*/  FMUL.FTZ R41, R57, R28 ;  /* 0x0000001c39297220 */ /* 0x004fca0000410000 */
[----:B------:R1:W-:Y:S04]  /*5140*/  STL [R1+0xc], R41 ;  /* 0x00000c2901007387 */ /* 0x0003e80000100800 */
[----:B------:R-:W2:Y:S01]  /*5150*/  LDL.LU R119, [R1+0x3c] ;  /* 0x00003c0001777983 */ /* 0x000ea20000300800 */
[----:B------:R-:W-:Y:S01]  /*5160*/  FMUL.FTZ R58, R61, -1.4426950216293334961 ;  /* 0xbfb8aa3b3d3a7820 */ /* 0x000fe20000410000 */
[----:B------:R-:W-:Y:S02]  /*5170*/  FMUL.FTZ R32, R54, -1.4426950216293334961 ;  /* 0xbfb8aa3b36207820 */ /* 0x000fe40000410000 */
[----:B------:R-:W3:Y:S03]  /*5180*/  LDL.LU R122, [R1+0x40] ;  /* 0x00004000017a7983 */ /* 0x000ee60000300800 */
[----:B------:R-:W1:Y:S08]  /*5190*/  MUFU.EX2 R58, R58 ;  /* 0x0000003a003a7308 */ /* 0x000e700000000800 */
[----:B------:R-:W4:Y:S01]  /*51a0*/  MUFU.EX2 R32, R32 ;  /* 0x0000002000207308 */ /* 0x000f220000000800 */
[----:B-1----:R-:W-:-:S07]  /*51b0*/  FADD.FTZ R41, R58, 1 ;  /* 0x3f8000003a297421 */ /* 0x002fce0000010000 */
[----:B------:R-:W1:Y:S01]  /*51c0*/  MUFU.RCP R41, R41 ;  /* 0x0000002900297308 */ /* 0x000e620000001000 */
[----:B----4-:R-:W-:-:S07]  /*51d0*/  FADD.FTZ R32, R32, 1 ;  /* 0x3f80000020207421 */ /* 0x010fce0000010000 */
[----:B------:R1:W-:Y:S02]  /*51e0*/  MUFU.RCP R63, R32 ;  /* 0x00000020003f7308 */ /* 0x0003e40000001000 */
[----:B-1----:R-:W-:-:S05]  /*51f0*/  FMUL.FTZ R32, R61, R41 ;  /* 0x000000293d207220 */ /* 0x002fca0000410000 */
[----:B------:R1:W-:Y:S04]  /*5200*/  STL [R1+0x8], R32 ;  /* 0x0000082001007387 */ /* 0x0003e80000100800 */
[----:B------:R-:W4:Y:S01]  /*5210*/  LDL.LU R116, [R1+0x44] ;  /* 0x0000440001747983 */ /* 0x000f220000300800 */
[----:B------:R-:W-:Y:S01]  /*5220*/  FMUL.FTZ R36, R21, -1.4426950216293334961 ;  /* 0xbfb8aa3b15247820 */ /* 0x000fe20000410000 */
[----:B------:R-:W-:-:S05]  /*5230*/  FMUL.FTZ R24, R110, -1.4426950216293334961 ;  /* 0xbfb8aa3b6e187820 */ /* 0x000fca0000410000 */
[----:B------:R-:W0:Y:S01]  /*5240*/  MUFU.EX2 R36, R36 ;  /* 0x0000002400247308 */ /* 0x000e220000000800 */
[----:B------:R-:W-:-:S07]  /*5250*/  FMUL.FTZ R28, R71, -1.4426950216293334961 ;  /* 0xbfb8aa3b471c7820 */ /* 0x000fce0000410000 */
[----:B------:R-:W1:Y:S08]  /*5260*/  MUFU.EX2 R24, R24 ;  /* 0x0000001800187308 */ /* 0x000e700000000800 */
[----:B------:R-:W1:Y:S01]  /*5270*/  MUFU.EX2 R28, R28 ;  /* 0x0000001c001c7308 */ /* 0x000e620000000800 */
[----:B0-----:R-:W-:Y:S01]  /*5280*/  FADD.FTZ R36, R36, 1 ;  /* 0x3f80000024247421 */ /* 0x001fe20000010000 */
[----:B-1----:R-:W-:-:S06]  /*5290*/  FMUL.FTZ R32, R123, -1.4426950216293334961 ;  /* 0xbfb8aa3b7b207820 */ /* 0x002fcc0000410000 */
[----:B------:R0:W1:Y:S01]  /*52a0*/  MUFU.RCP R62, R36 ;  /* 0x00000024003e7308 */ /* 0x0000620000001000 */
[----:B------:R-:W-:Y:S01]  /*52b0*/  FADD.FTZ R24, R24, 1 ;  /* 0x3f80000018187421 */ /* 0x000fe20000010000 */
[----:B0-----:R-:W-:-:S06]  /*52c0*/  FMUL.FTZ R36, R53, -1.4426950216293334961 ;  /* 0xbfb8aa3b35247820 */ /* 0x001fcc0000410000 */
[----:B------:R-:W0:Y:S01]  /*52d0*/  MUFU.RCP R24, R24 ;  /* 0x0000001800187308 */ /* 0x000e220000001000 */
[----:B------:R-:W-:-:S07]  /*52e0*/  FADD.FTZ R28, R28, 1 ;  /* 0x3f8000001c1c7421 */ /* 0x000fce0000010000 */
[----:B------:R-:W0:Y:S08]  /*52f0*/  MUFU.EX2 R36, R36 ;  /* 0x0000002400247308 */ /* 0x000e300000000800 */
[----:B------:R-:W0:Y:S01]  /*5300*/  MUFU.EX2 R32, R32 ;  /* 0x0000002000207308 */ /* 0x000e220000000800 */
[----:B-1----:R-:W-:Y:S01]  /*5310*/  FMUL.FTZ R62, R21, R62 ;  /* 0x0000003e153e7220 */ /* 0x002fe20000410000 */
[----:B0-----:R-:W-:-:S06]  /*5320*/  FMUL.FTZ R110, R110, R24 ;  /* 0x000000186e6e7220 */ /* 0x001fcc0000410000 */
[----:B------:R-:W0:Y:S01]  /*5330*/  MUFU.RCP R28, R28 ;  /* 0x0000001c001c7308 */ /* 0x000e220000001000 */
[----:B------:R-:W-:Y:S01]  /*5340*/  FMUL.FTZ R21, R49, -1.4426950216293334961 ;  /* 0xbfb8aa3b31157820 */ /* 0x000fe20000410000 */
[----:B------:R-:W-:Y:S01]  /*5350*/  FMUL.FTZ R24, R59, -1.4426950216293334961 ;  /* 0xbfb8aa3b3b187820 */ /* 0x000fe20000410000 */
[----:B------:R-:W-:-:S05]  /*5360*/  FADD.FTZ R36, R36, 1 ;  /* 0x3f80000024247421 */ /* 0x000fca0000010000 */
[----:B------:R1:W-:Y:S01]  /*5370*/  MUFU.RCP R61, R36 ;  /* 0x00000024003d7308 */ /* 0x0003e20000001000 */
[----:B------:R-:W-:-:S07]  /*5380*/  FADD.FTZ R32, R32, 1 ;  /* 0x3f80000020207421 */ /* 0x000fce0000010000 */
[----:B------:R-:W0:Y:S01]  /*5390*/  MUFU.EX2 R21, R21 ;  /* 0x0000001500157308 */ /* 0x000e220000000800 */
[----:B-1----:R-:W-:Y:S01]  /*53a0*/  FMUL.FTZ R36, R106, -1.4426950216293334961 ;  /* 0xbfb8aa3b6a247820 */ /* 0x002fe20000410000 */
[----:B0-----:R-:W-:Y:S01]  /*53b0*/  FMUL.FTZ R71, R71, R28 ;  /* 0x0000001c47477220 */ /* 0x001fe20000410000 */
[----:B------:R-:W-:-:S05]  /*53c0*/  FMUL.FTZ R28, R120, -1.4426950216293334961 ;  /* 0xbfb8aa3b781c7820 */ /* 0x000fca0000410000 */
[----:B------:R-:W0:Y:S08]  /*53d0*/  MUFU.EX2 R24, R24 ;  /* 0x0000001800187308 */ /* 0x000e300000000800 */
[----:B------:R1:W-:Y:S08]  /*53e0*/  MUFU.RCP R60, R32 ;  /* 0x00000020003c7308 */ /* 0x0003f00000001000 */
[----:B------:R-:W-:Y:S01]  /*53f0*/  MUFU.EX2 R36, R36 ;  /* 0x0000002400247308 */ /* 0x000fe20000000800 */
[----:B-1----:R-:W-:-:S07]  /*5400*/  FMUL.FTZ R32, R45, -1.4426950216293334961 ;  /* 0xbfb8aa3b2d207820 */ /* 0x002fce0000410000 */
[----:B------:R-:W1:Y:S01]  /*5410*/  MUFU.EX2 R32, R32 ;  /* 0x0000002000207308 */ /* 0x000e620000000800 */
[----:B------:R-:W-:Y:S01]  /*5420*/  FADD.FTZ R21, R21, 1 ;  /* 0x3f80000015157421 */ /* 0x000fe20000010000 */
[----:B0-----:R-:W-:-:S06]  /*5430*/  FADD.FTZ R24, R24, 1 ;  /* 0x3f80000018187421 */ /* 0x001fcc0000010000 */
[----:B------:R-:W0:Y:S08]  /*5440*/  MUFU.EX2 R28, R28 ;  /* 0x0000001c001c7308 */ /* 0x000e300000000800 */
[----:B------:R0:W-:Y:S01]  /*5450*/  MUFU.RCP R58, R21 ;  /* 0x00000015003a7308 */ /* 0x0001e20000001000 */
[----:B-1----:R-:W-:-:S07]  /*5460*/  FADD.FTZ R32, R32, 1 ;  /* 0x3f80000020207421 */ /* 0x002fce0000010000 */
[----:B------:R1:W-:Y:S01]  /*5470*/  MUFU.RCP R41, R24 ;  /* 0x0000001800297308 */ /* 0x0003e20000001000 */
[----:B0-----:R-:W-:Y:S01]  /*5480*/  FMUL.FTZ R21, R107, -1.4426950216293334961 ;  /* 0xbfb8aa3b6b157820 */ /* 0x001fe20000410000 */
[----:B------:R-:W-:Y:S01]  /*5490*/  FADD.FTZ R28, R28, 1 ;  /* 0x3f8000001c1c7421 */ /* 0x000fe20000010000 */
[----:B-1----:R-:W-:Y:S01]  /*54a0*/  FADD.FTZ R24, R36, 1 ;  /* 0x3f80000024187421 */ /* 0x002fe20000010000 */
[----:B------:R-:W-:-:S04]  /*54b0*/  FMUL.FTZ R36, R102, -1.4426950216293334961 ;  /* 0xbfb8aa3b66247820 */ /* 0x000fc80000410000 */
[----:B------:R-:W-:Y:S08]  /*54c0*/  MUFU.EX2 R21, R21 ;  /* 0x0000001500157308 */ /* 0x000ff00000000800 */
[----:B------:R-:W0:Y:S08]  /*54d0*/  MUFU.RCP R24, R24 ;  /* 0x0000001800187308 */ /* 0x000e300000001000 */
[----:B------:R1:W0:Y:S08]  /*54e0*/  MUFU.RCP R109, R32 ;  /* 0x00000020006d7308 */ /* 0x0002300000001000 */
[----:B------:R0:W-:Y:S01]  /*54f0*/  MUFU.RCP R108, R28 ;  /* 0x0000001c006c7308 */ /* 0x0001e20000001000 */
[----:B-1----:R-:W-:-:S07]  /*5500*/  FMUL.FTZ R32, R105, -1.4426950216293334961 ;  /* 0xbfb8aa3b69207820 */ /* 0x002fce0000410000 */
[----:B------:R-:W-:Y:S01]  /*5510*/  MUFU.EX2 R36, R36 ;  /* 0x0000002400247308 */ /* 0x000fe20000000800 */
[----:B0-----:R-:W-:Y:S01]  /*5520*/  FMUL.FTZ R28, R117, -1.4426950216293334961 ;  /* 0xbfb8aa3b751c7820 */ /* 0x001fe20000410000 */
[----:B------:R-:W-:-:S06]  /*5530*/  FMUL.FTZ R106, R106, R24 ;  /* 0x000000186a6a7220 */ /* 0x000fcc0000410000 */
[----:B------:R-:W0:Y:S01]  /*5540*/  MUFU.EX2 R28, R28 ;  /* 0x0000001c001c7308 */ /* 0x000e220000000800 */
[----:B------:R-:W-:Y:S01]  /*5550*/  FADD.FTZ R21, R21, 1 ;  /* 0x3f80000015157421 */ /* 0x000fe20000010000 */
[----:B------:R-:W-:Y:S01]  /*5560*/  FMUL.FTZ R24, R103, -1.4426950216293334961 ;  /* 0xbfb8aa3b67187820 */ /* 0x000fe20000410000 */
[----:B------:R-:W-:-:S05]  /*5570*/  FMUL.FTZ R109, R45, R109 ;  /* 0x0000006d2d6d7220 */ /* 0x000fca0000410000 */
[----:B------:R-:W1:Y:S08]  /*5580*/  MUFU.EX2 R32, R32 ;  /* 0x0000002000207308 */ /* 0x000e700000000800 */
[----:B------:R1:W-:Y:S01]  /*5590*/  MUFU.RCP R45, R21 ;  /* 0x00000015002d7308 */ /* 0x0003e20000001000 */
[----:B0-----:R-:W-:Y:S01]  /*55a0*/  FADD.FTZ R28, R28, 1 ;  /* 0x3f8000001c1c7421 */ /* 0x001fe20000010000 */
[----:B-1----:R-:W-:Y:S01]  /*55b0*/  FADD.FTZ R21, R36, 1 ;  /* 0x3f80000024157421 */ /* 0x002fe20000010000 */
[----:B------:R-:W-:-:S05]  /*55c0*/  FMUL.FTZ R36, R65, -1.4426950216293334961 ;  /* 0xbfb8aa3b41247820 */ /* 0x000fca0000410000 */
[----:B------:R-:W0:Y:S01]  /*55d0*/  MUFU.EX2 R24, R24 ;  /* 0x0000001800187308 */ /* 0x000e220000000800 */
[----:B------:R-:W-:-:S07]  /*55e0*/  FADD.FTZ R32, R32, 1 ;  /* 0x3f80000020207421 */ /* 0x000fce0000010000 */
[----:B------:R-:W1:Y:S01]  /*55f0*/  MUFU.EX2 R36, R36 ;  /* 0x0000002400247308 */ /* 0x000e620000000800 */
[----:B------:R-:W-:-:S07]  /*5600*/  FMUL.FTZ R59, R59, R41 ;  /* 0x000000293b3b7220 */ /* 0x000fce0000410000 */
[----:B------:R2:W-:Y:S01]  /*5610*/  MUFU.RCP R104, R28 ;  /* 0x0000001c00687308 */ /* 0x0005e20000001000 */
[----:B0-----:R-:W-:Y:S01]  /*5620*/  FADD.FTZ R24, R24, 1 ;  /* 0x3f80000018187421 */ /* 0x001fe20000010000 */
[----:B--2---:R-:W-:-:S06]  /*5630*/  FMUL.FTZ R28, R114, -1.4426950216293334961 ;  /* 0xbfb8aa3b721c7820 */ /* 0x004fcc0000410000 */
[----:B------:R0:W-:Y:S01]  /*5640*/  MUFU.RCP R41, R32 ;  /* 0x0000002000297308 */ /* 0x0001e20000001000 */
[----:B------:R-:W-:-:S07]  /*5650*/  FMUL.FTZ R107, R107, R45 ;  /* 0x0000002d6b6b7220 */ /* 0x000fce0000410000 */
[----:B------:R-:W2:Y:S01]  /*5660*/  MUFU.EX2 R28, R28 ;  /* 0x0000001c001c7308 */ /* 0x000ea20000000800 */
[----:B0-----:R-:W-:-:S07]  /*5670*/  FMUL.FTZ R32, R101, -1.4426950216293334961 ;  /* 0xbfb8aa3b65207820 */ /* 0x001fce0000410000 */
[----:B------:R-:W0:Y:S08]  /*5680*/  MUFU.EX2 R32, R32 ;  /* 0x0000002000207308 */ /* 0x000e300000000800 */
[----:B------:R1:W-:Y:S02]  /*5690*/  MUFU.RCP R45, R24 ;  /* 0x00000018002d7308 */ /* 0x0003e40000001000 */
[----:B-1----:R-:W-:-:S06]  /*56a0*/  FADD.FTZ R24, R36, 1 ;  /* 0x3f80000024187421 */ /* 0x002fcc0000010000 */
[----:B------:R-:W-:Y:S01]  /*56b0*/  MUFU.RCP R21, R21 ;  /* 0x0000001500157308 */ /* 0x000fe20000001000 */
[----:B--2---:R-:W-:-:S07]  /*56c0*/  FADD.FTZ R28, R28, 1 ;  /* 0x3f8000001c1c7421 */ /* 0x004fce0000010000 */
[----:B------:R-:W1:Y:S01]  /*56d0*/  MUFU.RCP R24, R24 ;  /* 0x0000001800187308 */ /* 0x000e620000001000 */
[----:B0-----:R-:W-:Y:S01]  /*56e0*/  FADD.FTZ R32, R32, 1 ;  /* 0x3f80000020207421 */ /* 0x001fe20000010000 */
[----:B------:R-:W-:-:S06]  /*56f0*/  FMUL.FTZ R105, R105, R41 ;  /* 0x0000002969697220 */ /* 0x000fcc0000410000 */
[----:B------:R0:W-:Y:S02]  /*5700*/  MUFU.RCP R64, R28 ;  /* 0x0000001c00407308 */ /* 0x0001e40000001000 */
[----:B0-----:R-:W-:-:S06]  /*5710*/  FMUL.FTZ R28, R125, -1.4426950216293334961 ;  /* 0xbfb8aa3b7d1c7820 */ /* 0x001fcc0000410000 */
[----:B------:R0:W-:Y:S01]  /*5720*/  MUFU.RCP R41, R32 ;  /* 0x0000002000297308 */ /* 0x0001e20000001000 */
[----:B-1----:R-:W-:Y:S01]  /*5730*/  FMUL.FTZ R65, R65, R24 ;  /* 0x0000001841417220 */ /* 0x002fe20000410000 */
[----:B------:R-:W-:Y:S01]  /*5740*/  FMUL.FTZ R102, R102, R21 ;  /* 0x0000001566667220 */ /* 0x000fe20000410000 */
[----:B------:R-:W-:Y:S01]  /*5750*/  FMUL.FTZ R24, R98, -1.4426950216293334961 ;  /* 0xbfb8aa3b62187820 */ /* 0x000fe20000410000 */
[----:B------:R-:W-:-:S04]  /*5760*/  FMUL.FTZ R21, R100, -1.4426950216293334961 ;  /* 0xbfb8aa3b64157820 */ /* 0x000fc80000410000 */
[----:B------:R-:W1:Y:S01]  /*5770*/  MUFU.EX2 R28, R28 ;  /* 0x0000001c001c7308 */ /* 0x000e620000000800 */
[----:B0-----:R-:W-:Y:S01]  /*5780*/  FMUL.FTZ R32, R99, -1.4426950216293334961 ;  /* 0xbfb8aa3b63207820 */ /* 0x001fe20000410000 */
[----:B------:R-:W-:-:S06]  /*5790*/  FMUL.FTZ R36, R67, -1.4426950216293334961 ;  /* 0xbfb8aa3b43247820 */ /* 0x000fcc0000410000 */
[----:B------:R-:W0:Y:S08]  /*57a0*/  MUFU.EX2 R32, R32 ;  /* 0x0000002000207308 */ /* 0x000e300000000800 */
[----:B------:R-:W2:Y:S01]  /*57b0*/  MUFU.EX2 R24, R24 ;  /* 0x0000001800187308 */ /* 0x000ea20000000800 */
[----:B-1----:R-:W-:-:S07]  /*57c0*/  FADD.FTZ R28, R28, 1 ;  /* 0x3f8000001c1c7421 */ /* 0x002fce0000010000 */
[----:B------:R-:W1:Y:S08]  /*57d0*/  MUFU.EX2 R21, R21 ;  /* 0x0000001500157308 */ /* 0x000e700000000800 */
[----:B------:R-:W3:Y:S01]  /*57e0*/  MUFU.EX2 R36, R36 ;  /* 0x0000002400247308 */ /* 0x000ee20000000800 */
[----:B0-----:R-:W-:Y:S01]  /*57f0*/  FADD.FTZ R32, R32, 1 ;  /* 0x3f80000020207421 */ /* 0x001fe20000010000 */
[----:B------:R-:W-:Y:S01]  /*5800*/  FMUL.FTZ R101, R101, R41 ;  /* 0x0000002965657220 */ /* 0x000fe20000410000 */
[----:B--2---:R-:W-:-:S05]  /*5810*/  FADD.FTZ R24, R24, 1 ;  /* 0x3f80000018187421 */ /* 0x004fca0000010000 */
[----:B------:R0:W-:Y:S01]  /*5820*/  MUFU.RCP R66, R28 ;  /* 0x0000001c00427308 */ /* 0x0001e20000001000 */
[----:B-1----:R-:W-:Y:S01]  /*5830*/  FADD.FTZ R21, R21, 1 ;  /* 0x3f80000015157421 */ /* 0x002fe20000010000 */
[----:B0-----:R-:W-:-:S06]  /*5840*/  FMUL.FTZ R28, R119, -1.4426950216293334961 ;  /* 0xbfb8aa3b771c7820 */ /* 0x001fcc0000410000 */
[----:B------:R0:W-:Y:S01]  /*5850*/  MUFU.RCP R41, R32 ;  /* 0x0000002000297308 */ /* 0x0001e20000001000 */
[----:B------:R-:W-:-:S07]  /*5860*/  FMUL.FTZ R103, R103, R45 ;  /* 0x0000002d67677220 */ /* 0x000fce0000410000 */
[----:B------:R-:W1:Y:S01]  /*5870*/  MUFU.EX2 R28, R28 ;  /* 0x0000001c001c7308 */ /* 0x000e620000000800 */
[----:B0-----:R-:W-:-:S07]  /*5880*/  FMUL.FTZ R32, R22, -1.4426950216293334961 ;  /* 0xbfb8aa3b16207820 */ /* 0x001fce0000410000 */
[----:B------:R3:W-:Y:S08]  /*5890*/  MUFU.RCP R45, R21 ;  /* 0x00000015002d7308 */ /* 0x0007f00000001000 */
[----:B------:R-:W0:Y:S01]  /*58a0*/  MUFU.RCP R24, R24 ;  /* 0x0000001800187308 */ /* 0x000e220000001000 */
[----:B---3--:R-:W-:Y:S01]  /*58b0*/  FADD.FTZ R21, R36, 1 ;  /* 0x3f80000024157421 */ /* 0x008fe20000010000 */
[----:B------:R-:W-:-:S06]  /*58c0*/  FMUL.FTZ R36, R69, -1.4426950216293334961 ;  /* 0xbfb8aa3b45247820 */ /* 0x000fcc0000410000 */
[----:B------:R-:W2:Y:S01]  /*58d0*/  MUFU.EX2 R32, R32 ;  /* 0x0000002000207308 */ /* 0x000ea20000000800 */
[----:B-1----:R-:W-:-:S07]  /*58e0*/  FADD.FTZ R28, R28, 1 ;  /* 0x3f8000001c1c7421 */ /* 0x002fce0000010000 */
[----:B------:R-:W-:Y:S01]  /*58f0*/  MUFU.EX2 R36, R36 ;  /* 0x0000002400247308 */ /* 0x000fe20000000800 */
[----:B0-----:R-:W-:Y:S01]  /*5900*/  FMUL.FTZ R98, R98, R24 ;  /* 0x0000001862627220 */ /* 0x001fe20000410000 */
[----:B------:R-:W-:-:S06]  /*5910*/  FMUL.FTZ R24, R122, -1.4426950216293334961 ;  /* 0xbfb8aa3b7a187820 */ /* 0x000fcc0000410000 */
[----:B------:R-:W0:Y:S01]  /*5920*/  MUFU.RCP R21, R21 ;  /* 0x0000001500157308 */ /* 0x000e220000001000 */
[----:B--2---:R-:W-:-:S07]  /*5930*/  FADD.FTZ R32, R32, 1 ;  /* 0x3f80000020207421 */ /* 0x004fce0000010000 */
[----:B------:R1:W2:Y:S01]  /*5940*/  MUFU.RCP R68, R28 ;  /* 0x0000001c00447308 */ /* 0x0002a20000001000 */
[----:B------:R-:W-:Y:S01]  /*5950*/  FMUL.FTZ R63, R54, R63 ;  /* 0x0000003f363f7220 */ /* 0x000fe20000410000 */
[----:B-1----:R-:W-:-:S06]  /*5960*/  FMUL.FTZ R28, R95, -1.4426950216293334961 ;  /* 0xbfb8aa3b5f1c7820 */ /* 0x002fcc0000410000 */
[----:B------:R1:W-:Y:S01]  /*5970*/  MUFU.RCP R97, R32 ;  /* 0x0000002000617308 */ /* 0x0003e20000001000 */
[----:B0-----:R-:W-:-:S07]  /*5980*/  FMUL.FTZ R67, R67, R21 ;  /* 0x0000001543437220 */ /* 0x001fce0000410000 */
[----:B------:R-:W0:Y:S01]  /*5990*/  MUFU.EX2 R24, R24 ;  /* 0x0000001800187308 */ /* 0x000e220000000800 */
[----:B-1----:R-:W-:Y:S01]  /*59a0*/  FADD.FTZ R32, R36, 1 ;  /* 0x3f80000024207421 */ /* 0x002fe20000010000 */
[----:B------:R-:W-:Y:S06]  /*59b0*/  STL [R1+0xc8], R62 ;  /* 0x0000c83e01007387 */ /* 0x000fec0000100800 */
[----:B------:R-:W1:Y:S01]  /*59c0*/  MUFU.EX2 R28, R28 ;  /* 0x0000001c001c7308 */ /* 0x000e620000000800 */
[----:B------:R-:W-:Y:S01]  /*59d0*/  STL [R1+0xcc], R110 ;  /* 0x0000cc6e01007387 */ /* 0x000fe20000100800 */
[----:B------:R-:W-:Y:S01]  /*59e0*/  FMUL.FTZ R21, R96, -1.4426950216293334961 ;  /* 0xbfb8aa3b60157820 */ /* 0x000fe20000410000 */
[----:B--2---:R-:W-:-:S02]  /*59f0*/  FMUL.FTZ R68, R119, R68 ;  /* 0x0000004477447220 */ /* 0x004fc40000410000 */
[----:B------:R-:W-:Y:S03]  /*5a00*/  STL [R1+0xd0], R63 ;  /* 0x0000d03f01007387 */ /* 0x000fe60000100800 */
[----:B------:R-:W2:Y:S01]  /*5a10*/  MUFU.RCP R32, R32 ;  /* 0x0000002000207308 */ /* 0x000ea20000001000 */
[----:B------:R-:W-:Y:S01]  /*5a20*/  STL [R1+0xc4], R67 ;  /* 0x0000c44301007387 */ /* 0x000fe20000100800 */
[----:B------:R-:W-:-:S03]  /*5a30*/  FMUL.FTZ R36, R93, -1.4426950216293334961 ;  /* 0xbfb8aa3b5d247820 */ /* 0x000fc60000410000 */
[----:B------:R-:W3:Y:S01]  /*5a40*/  LDL.LU R119, [R1+0x4c] ;  /* 0x00004c0001777983 */ /* 0x000ee20000300800 */
[----:B0-----:R-:W-:Y:S02]  /*5a50*/  FADD.FTZ R24, R24, 1 ;  /* 0x3f80000018187421 */ /* 0x001fe40000010000 */
[----:B------:R-:W0:Y:S01]  /*5a60*/  MUFU.EX2 R21, R21 ;  /* 0x0000001500157308 */ /* 0x000e220000000800 */
[----:B------:R-:W-:Y:S01]  /*5a70*/  FMUL.FTZ R99, R99, R41 ;  /* 0x0000002963637220 */ /* 0x000fe20000410000 */
[----:B-1----:R-:W-:-:S06]  /*5a80*/  FADD.FTZ R28, R28, 1 ;  /* 0x3f8000001c1c7421 */ /* 0x002fcc0000010000 */
[----:B------:R-:W-:Y:S01]  /*5a90*/  MUFU.EX2 R36, R36 ;  /* 0x0000002400247308 */ /* 0x000fe20000000800 */
[----:B--2---:R-:W-:-:S07]  /*5aa0*/  FMUL.FTZ R69, R69, R32 ;  /* 0x0000002045457220 */ /* 0x004fce0000410000 */
[----:B------:R4:W-:Y:S02]  /*5ab0*/  MUFU.RCP R41, R24 ;  /* 0x0000001800297308 */ /* 0x0009e40000001000 */
[----:B----4-:R-:W-:-:S06]  /*5ac0*/  FMUL.FTZ R24, R116, -1.4426950216293334961 ;  /* 0xbfb8aa3b74187820 */ /* 0x010fcc0000410000 */
[----:B------:R-:W1:Y:S01]  /*5ad0*/  MUFU.RCP R32, R28 ;  /* 0x0000001c00207308 */ /* 0x000e620000001000 */
[----:B0-----:R-:W-:-:S07]  /*5ae0*/  FADD.FTZ R21, R21, 1 ;  /* 0x3f80000015157421 */ /* 0x001fce0000010000 */
[----:B------:R-:W0:Y:S01]  /*5af0*/  MUFU.EX2 R24, R24 ;  /* 0x0000001800187308 */ /* 0x000e220000000800 */
[----:B------:R-:W-:Y:S01]  /*5b00*/  FMUL.FTZ R100, R100, R45 ;  /* 0x0000002d64647220 */ /* 0x000fe20000410000 */
[----:B------:R-:W-:Y:S01]  /*5b10*/  FMUL.FTZ R97, R22, R97 ;  /* 0x0000006116617220 */ /* 0x000fe20000410000 */
[----:B------:R-:W-:-:S05]  /*5b20*/  FMUL.FTZ R22, R94, -1.4426950216293334961 ;  /* 0xbfb8aa3b5e167820 */ /* 0x000fca0000410000 */
[----:B------:R2:W-:Y:S01]  /*5b30*/  MUFU.RCP R45, R21 ;  /* 0x00000015002d7308 */ /* 0x0005e20000001000 */
[----:B-1----:R-:W-:Y:S01]  /*5b40*/  FMUL.FTZ R95, R95, R32 ;  /* 0x000000205f5f7220 */ /* 0x002fe20000410000 */
[----:B------:R-:W-:Y:S01]  /*5b50*/  FMUL.FTZ R32, R90, -1.4426950216293334961 ;  /* 0xbfb8aa3b5a207820 */ /* 0x000fe20000410000 */
[----:B--2---:R-:W-:Y:S01]  /*5b60*/  FADD.FTZ R21, R36, 1 ;  /* 0x3f80000024157421 */ /* 0x004fe20000010000 */
[----:B------:R-:W-:Y:S02]  /*5b70*/  FMUL.FTZ R36, R122, R41 ;  /* 0x000000297a247220 */ /* 0x000fe40000410000 */
[----:B------:R-:W2:Y:S02]  /*5b80*/  LDL.LU R122, [R1+0x50] ;  /* 0x00005000017a7983 */ /* 0x000ea40000300800 */
[----:B------:R-:W1:Y:S01]  /*5b90*/  MUFU.EX2 R22, R22 ;  /* 0x0000001600167308 */ /* 0x000e620000000800 */
[----:B0-----:R-:W-:-:S07]  /*5ba0*/  FADD.FTZ R24, R24, 1 ;  /* 0x3f80000018187421 */ /* 0x001fce0000010000 */
[----:B------:R-:W0:Y:S08]  /*5bb0*/  MUFU.EX2 R32, R32 ;  /* 0x0000002000207308 */ /* 0x000e300000000800 */
[----:B------:R-:W4:Y:S01]  /*5bc0*/  MUFU.RCP R41, R24 ;  /* 0x0000001800297308 */ /* 0x000f220000001000 */
[----:B-1----:R-:W-:Y:S01]  /*5bd0*/  FADD.FTZ R22, R22, 1 ;  /* 0x3f80000016167421 */ /* 0x002fe20000010000 */
[----:B------:R-:W-:Y:S01]  /*5be0*/  FMUL.FTZ R96, R96, R45 ;  /* 0x0000002d60607220 */ /* 0x000fe20000410000 */
[----:B------:R-:W-:Y:S05]  /*5bf0*/  STL [R1+0x4], R36 ;  /* 0x0000042401007387 */ /* 0x000fea0000100800 */
[----:B------:R0:W-:Y:S02]  /*5c00*/  MUFU.RCP R45, R22 ;  /* 0x00000016002d7308 */ /* 0x0001e40000001000 */
[----:B0-----:R-:W-:Y:S01]  /*5c10*/  FADD.FTZ R22, R32, 1 ;  /* 0x3f80000020167421 */ /* 0x001fe20000010000 */
[----:B----4-:R-:W-:-:S02]  /*5c20*/  FMUL.FTZ R32, R116, R41 ;  /* 0x0000002974207220 */ /* 0x010fc40000410000 */
[----:B------:R-:W4:Y:S04]  /*5c30*/  LDL.LU R116, [R1+0x54] ;  /* 0x0000540001747983 */ /* 0x000f280000300800 */
[----:B------:R0:W-:Y:S04]  /*5c40*/  STL [R1], R32 ;  /* 0x0000002001007387 */ /* 0x0001e80000100800 */
[----:B------:R-:W4:Y:S01]  /*5c50*/  LDL.LU R124, [R1+0x58] ;  /* 0x00005800017c7983 */ /* 0x000f220000300800 */
[----:B------:R-:W-:Y:S01]  /*5c60*/  FMUL.FTZ R66, R125, R66 ;  /* 0x000000427d427220 */ /* 0x000fe20000410000 */
[----:B---3--:R-:W-:-:S06]  /*5c70*/  FMUL.FTZ R24, R119, -1.4426950216293334961 ;  /* 0xbfb8aa3b77187820 */ /* 0x008fcc0000410000 */
[----:B------:R-:W1:Y:S02]  /*5c80*/  MUFU.EX2 R24, R24 ;  /* 0x0000001800187308 */ /* 0x000e640000000800 */
[----:B-1----:R-:W-:-:S06]  /*5c90*/  FADD.FTZ R24, R24, 1 ;  /* 0x3f80000018187421 */ /* 0x002fcc0000010000 */
[----:B------:R2:W-:Y:S02]  /*5ca0*/  MUFU.RCP R125, R24 ;  /* 0x00000018007d7308 */ /* 0x0005e40000001000 */
[----:B--2---:R-:W-:-:S06]  /*5cb0*/  FMUL.FTZ R24, R122, -1.4426950216293334961 ;  /* 0xbfb8aa3b7a187820 */ /* 0x004fcc0000410000 */
[----:B------:R-:W1:Y:S02]  /*5cc0*/  MUFU.EX2 R24, R24 ;  /* 0x0000001800187308 */ /* 0x000e640000000800 */
[----:B-1----:R-:W-:-:S06]  /*5cd0*/  FADD.FTZ R24, R24, 1 ;  /* 0x3f80000018187421 */ /* 0x002fcc0000010000 */
[----:B------:R4:W1:Y:S02]  /*5ce0*/  MUFU.RCP R85, R24 ;  /* 0x0000001800557308 */ /* 0x0008640000001000 */
[----:B----4-:R-:W-:-:S06]  /*5cf0*/  FMUL.FTZ R24, R116, -1.4426950216293334961 ;  /* 0xbfb8aa3b74187820 */ /* 0x010fcc0000410000 */
[----:B------:R-:W2:Y:S01]  /*5d00*/  MUFU.EX2 R24, R24 ;  /* 0x0000001800187308 */ /* 0x000ea20000000800 */
[----:B------:R-:W-:Y:S01]  /*5d10*/  FMUL.FTZ R125, R119, R125 ;  /* 0x0000007d777d7220 */ /* 0x000fe20000410000 */
[----:B-1----:R-:W-:Y:S01]  /*5d20*/  FMUL.FTZ R85, R122, R85 ;  /* 0x000000557a557220 */ /* 0x002fe20000410000 */
[----:B------:R-:W3:Y:S01]  /*5d30*/  LDL.LU R119, [R1+0x5c] ;  /* 0x00005c0001777983 */ /* 0x000ee20000300800 */
[----:B--2---:R-:W-:-:S04]  /*5d40*/  FADD.FTZ R24, R24, 1 ;  /* 0x3f80000018187421 */ /* 0x004fc80000010000 */
[----:B------:R-:W1:Y:S02]  /*5d50*/  MUFU.RCP R122, R24 ;  /* 0x00000018007a7308 */ /* 0x000e640000001000 */
[----:B-1----:R-:W-:Y:S02]  /*5d60*/  FMUL.FTZ R122, R116, R122 ;  /* 0x0000007a747a7220 */ /* 0x002fe40000410000 */
[----:B------:R-:W2:Y:S04]  /*5d70*/  LDL.LU R116, [R1+0x60] ;  /* 0x0000600001747983 */ /* 0x000ea80000300800 */
[----:B------:R-:W4:Y:S01]  /*5d80*/  LDL.LU R115, [R1+0x64] ;  /* 0x0000640001737983 */ /* 0x000f220000300800 */
[----:B------:R-:W-:-:S03]  /*5d90*/  FMUL.FTZ R24, R124, -1.4426950216293334961 ;  /* 0xbfb8aa3b7c187820 */ /* 0x000fc60000410000 */
[----:B------:R-:W4:Y:S03]  /*5da0*/  LDL.LU R70, [R1+0x68] ;  /* 0x0000680001467983 */ /* 0x000f260000300800 */
[----:B------:R-:W1:Y:S02]  /*5db0*/  MUFU.EX2 R24, R24 ;  /* 0x0000001800187308 */ /* 0x000e640000000800 */
[----:B-1----:R-:W-:-:S06]  /*5dc0*/  FADD.FTZ R24, R24, 1 ;  /* 0x3f80000018187421 */ /* 0x002fcc0000010000 */
[----:B------:R-:W1:Y:S02]  /*5dd0*/  MUFU.RCP R121, R24 ;  /* 0x0000001800797308 */ /* 0x000e640000001000 */
[----:B-1----:R-:W-:Y:S02]  /*5de0*/  FMUL.FTZ R121, R124, R121 ;  /* 0x000000797c797220 */ /* 0x002fe40000410000 */
[----:B------:R-:W4:Y:S01]  /*5df0*/  LDL.LU R124, [R1+0x6c] ;  /* 0x00006c00017c7983 */ /* 0x000f220000300800 */
[----:B------:R-:W-:-:S03]  /*5e00*/  FMUL.FTZ R28, R92, -1.4426950216293334961 ;  /* 0xbfb8aa3b5c1c7820 */ /* 0x000fc60000410000 */
[----:B------:R-:W1:Y:S01]  /*5e10*/  MUFU.RCP R21, R21 ;  /* 0x0000001500157308 */ /* 0x000e620000001000 */
[----:B0-----:R-:W-:-:S07]  /*5e20*/  FMUL.FTZ R32, R87, -1.4426950216293334961 ;  /* 0xbfb8aa3b57207820 */ /* 0x001fce0000410000 */
[----:B------:R-:W-:Y:S01]  /*5e30*/  MUFU.RCP R22, R22 ;  /* 0x0000001600167308 */ /* 0x000fe20000001000 */
[----:B------:R-:W-:Y:S01]  /*5e40*/  FMUL.FTZ R24, R14, -1.4426950216293334961 ;  /* 0xbfb8aa3b0e187820 */ /* 0x000fe20000410000 */
[----:B------:R-:W-:Y:S01]  /*5e50*/  FMUL.FTZ R108, R120, R108 ;  /* 0x0000006c786c7220 */ /* 0x000fe20000410000 */
[----:B------:R-:W4:Y:S05]  /*5e60*/  LDL.LU R118, [R1+0x70] ;  /* 0x0000700001767983 */ /* 0x000f2a0000300800 */
[----:B------:R-:W0:Y:S01]  /*5e70*/  MUFU.EX2 R28, R28 ;  /* 0x0000001c001c7308 */ /* 0x000e220000000800 */
[----:B-1----:R-:W-:Y:S01]  /*5e80*/  FMUL.FTZ R93, R93, R21 ;  /* 0x000000155d5d7220 */ /* 0x002fe20000410000 */
[----:B------:R-:W-:-:S06]  /*5e90*/  FMUL.FTZ R21, R91, -1.4426950216293334961 ;  /* 0xbfb8aa3b5b157820 */ /* 0x000fcc0000410000 */
[----:B------:R-:W1:Y:S01]  /*5ea0*/  MUFU.EX2 R21, R21 ;  /* 0x0000001500157308 */ /* 0x000e620000000800 */
[----:B0-----:R-:W-:-:S07]  /*5eb0*/  FADD.FTZ R28, R28, 1 ;  /* 0x3f8000001c1c7421 */ /* 0x001fce0000010000 */
[----:B------:R0:W1:Y:S02]  /*5ec0*/  MUFU.RCP R36, R28 ;  /* 0x0000001c00247308 */ /* 0x0000640000001000 */
[----:B0-----:R-:W-:-:S06]  /*5ed0*/  FMUL.FTZ R28, R89, -1.4426950216293334961 ;  /* 0xbfb8aa3b591c7820 */ /* 0x001fcc0000410000 */
[----:B------:R-:W-:Y:S08]  /*5ee0*/  MUFU.EX2 R32, R32 ;  /* 0x0000002000207308 */ /* 0x000ff00000000800 */
[----:B------:R-:W0:Y:S01]  /*5ef0*/  MUFU.EX2 R28, R28 ;  /* 0x0000001c001c7308 */ /* 0x000e220000000800 */
[----:B------:R-:W-:Y:S01]  /*5f00*/  FMUL.FTZ R90, R90, R22 ;  /* 0x000000165a5a7220 */ /* 0x000fe20000410000 */
[----:B-1----:R-:W-:Y:S01]  /*5f10*/  FADD.FTZ R21, R21, 1 ;  /* 0x3f80000015157421 */ /* 0x002fe20000010000 */
[----:B------:R-:W-:Y:S01]  /*5f20*/  FMUL.FTZ R22, R88, -1.4426950216293334961 ;  /* 0xbfb8aa3b58167820 */ /* 0x000fe20000410000 */
[----:B------:R-:W-:-:S04]  /*5f30*/  FMUL.FTZ R92, R92, R36 ;  /* 0x000000245c5c7220 */ /* 0x000fc80000410000 */
[----:B------:R1:W-:Y:S01]  /*5f40*/  MUFU.RCP R41, R21 ;  /* 0x0000001500297308 */ /* 0x0003e20000001000 */
[----:B0-----:R-:W-:Y:S01]  /*5f50*/  FADD.FTZ R28, R28, 1 ;  /* 0x3f8000001c1c7421 */ /* 0x001fe20000010000 */
[----:B-1----:R-:W-:Y:S01]  /*5f60*/  FADD.FTZ R21, R32, 1 ;  /* 0x3f80000020157421 */ /* 0x002fe20000010000 */
[----:B------:R-:W-:-:S05]  /*5f70*/  FMUL.FTZ R32, R83, -1.4426950216293334961 ;  /* 0xbfb8aa3b53207820 */ /* 0x000fca0000410000 */
[----:B------:R-:W0:Y:S08]  /*5f80*/  MUFU.EX2 R22, R22 ;  /* 0x0000001600167308 */ /* 0x000e300000000800 */
[----:B------:R1:W-:Y:S02]  /*5f90*/  MUFU.RCP R36, R28 ;  /* 0x0000001c00247308 */ /* 0x0003e40000001000 */
[----:B-1----:R-:W-:-:S06]  /*5fa0*/  FMUL.FTZ R28, R86, -1.4426950216293334961 ;  /* 0xbfb8aa3b561c7820 */ /* 0x002fcc0000410000 */
[----:B------:R-:W-:Y:S08]  /*5fb0*/  MUFU.EX2 R32, R32 ;  /* 0x0000002000207308 */ /* 0x000ff00000000800 */
[----:B------:R-:W1:Y:S08]  /*5fc0*/  MUFU.RCP R21, R21 ;  /* 0x0000001500157308 */ /* 0x000e700000001000 */
[----:B------:R-:W1:Y:S01]  /*5fd0*/  MUFU.EX2 R28, R28 ;  /* 0x0000001c001c7308 */ /* 0x000e620000000800 */
[----:B0-----:R-:W-:Y:S01]  /*5fe0*/  FADD.FTZ R22, R22, 1 ;  /* 0x3f80000016167421 */ /* 0x001fe20000010000 */
[----:B------:R-:W-:-:S06]  /*5ff0*/  FMUL.FTZ R91, R91, R41 ;  /* 0x000000295b5b7220 */ /* 0x000fcc0000410000 */
[----:B------:R0:W-:Y:S01]  /*6000*/  MUFU.RCP R41, R22 ;  /* 0x0000001600297308 */ /* 0x0001e20000001000 */
[----:B-1----:R-:W-:Y:S01]  /*6010*/  FMUL.FTZ R87, R87, R21 ;  /* 0x0000001557577220 */ /* 0x002fe20000410000 */
[----:B------:R-:W-:Y:S01]  /*6020*/  FMUL.FTZ R21, R84, -1.4426950216293334961 ;  /* 0xbfb8aa3b54157820 */ /* 0x000fe20000410000 */
[----:B------:R-:W-:Y:S01]  /*6030*/  FMUL.FTZ R89, R89, R36 ;  /* 0x0000002459597220 */ /* 0x000fe20000410000 */
[----:B0-----:R-:W-:Y:S01]  /*6040*/  FADD.FTZ R22, R32, 1 ;  /* 0x3f80000020167421 */ /* 0x001fe20000010000 */
[----:B------:R-:W-:Y:S01]  /*6050*/  FMUL.FTZ R32, R23, -1.4426950216293334961 ;  /* 0xbfb8aa3b17207820 */ /* 0x000fe20000410000 */
[----:B------:R-:W-:Y:S02]  /*6060*/  FADD.FTZ R28, R28, 1 ;  /* 0x3f8000001c1c7421 */ /* 0x000fe40000010000 */
[----:B------:R-:W-:Y:S08]  /*6070*/  MUFU.EX2 R21, R21 ;  /* 0x0000001500157308 */ /* 0x000ff00000000800 */
[----:B------:R0:W-:Y:S08]  /*6080*/  MUFU.RCP R36, R28 ;  /* 0x0000001c00247308 */ /* 0x0001f00000001000 */
[----:B------:R-:W1:Y:S01]  /*6090*/  MUFU.RCP R22, R22 ;  /* 0x0000001600167308 */ /* 0x000e620000001000 */
[----:B0-----:R-:W-:-:S07]  /*60a0*/  FMUL.FTZ R28, R82, -1.4426950216293334961 ;  /* 0xbfb8aa3b521c7820 */ /* 0x001fce0000410000 */
[----:B------:R-:W0:Y:S08]  /*60b0*/  MUFU.EX2 R32, R32 ;  /* 0x0000002000207308 */ /* 0x000e300000000800 */
[----:B------:R-:W3:Y:S01]  /*60c0*/  MUFU.EX2 R28, R28 ;  /* 0x0000001c001c7308 */ /* 0x000ee20000000800 */
[----:B-1----:R-:W-:Y:S01]  /*60d0*/  FMUL.FTZ R83, R83, R22 ;  /* 0x0000001653537220 */ /* 0x002fe20000410000 */
[----:B------:R-:W-:Y:S01]  /*60e0*/  FMUL.FTZ R22, R81, -1.4426950216293334961 ;  /* 0xbfb8aa3b51167820 */ /* 0x000fe20000410000 */
[----:B------:R-:W-:Y:S01]  /*60f0*/  FADD.FTZ R21, R21, 1 ;  /* 0x3f80000015157421 */ /* 0x000fe20000010000 */
[----:B------:R-:W-:Y:S01]  /*6100*/  FMUL.FTZ R86, R86, R36 ;  /* 0x0000002456567220 */ /* 0x000fe20000410000 */
[----:B0-----:R-:W-:-:S03]  /*6110*/  FADD.FTZ R32, R32, 1 ;  /* 0x3f80000020207421 */ /* 0x001fc60000010000 */
[----:B------:R3:W-:Y:S08]  /*6120*/  MUFU.RCP R36, R21 ;  /* 0x0000001500247308 */ /* 0x0007f00000001000 */
[----:B------:R0:W-:Y:S01]  /*6130*/  MUFU.RCP R80, R32 ;  /* 0x0000002000507308 */ /* 0x0001e20000001000 */
[----:B---3--:R-:W-:Y:S01]  /*6140*/  FADD.FTZ R21, R28, 1 ;  /* 0x3f8000001c157421 */ /* 0x008fe20000010000 */
[----:B------:R-:W-:-:S06]  /*6150*/  FMUL.FTZ R28, R79, -1.4426950216293334961 ;  /* 0xbfb8aa3b4f1c7820 */ /* 0x000fcc0000410000 */
[----:B------:R-:W1:Y:S01]  /*6160*/  MUFU.EX2 R22, R22 ;  /* 0x0000001600167308 */ /* 0x000e620000000800 */
[----:B0-----:R-:W-:-:S07]  /*6170*/  FMUL.FTZ R32, R77, -1.4426950216293334961 ;  /* 0xbfb8aa3b4d207820 */ /* 0x001fce0000410000 */
[----:B------:R-:W-:Y:S08]  /*6180*/  MUFU.EX2 R32, R32 ;  /* 0x0000002000207308 */ /* 0x000ff00000000800 */
[----:B------:R-:W0:Y:S01]  /*6190*/  MUFU.RCP R21, R21 ;  /* 0x0000001500157308 */ /* 0x000e220000001000 */
[----:B-1----:R-:W-:-:S07]  /*61a0*/  FADD.FTZ R22, R22, 1 ;  /* 0x3f80000016167421 */ /* 0x002fce0000010000 */
[----:B------:R-:W1:Y:S01]  /*61b0*/  MUFU.EX2 R28, R28 ;  /* 0x0000001c001c7308 */ /* 0x000e620000000800 */
[----:B------:R-:W-:-:S07]  /*61c0*/  FMUL.FTZ R80, R23, R80 ;  /* 0x0000005017507220 */ /* 0x000fce0000410000 */
[----:B------:R3:W-:Y:S01]  /*61d0*/  MUFU.RCP R23, R22 ;  /* 0x0000001600177308 */ /* 0x0007e20000001000 */
[----:B0-----:R-:W-:Y:S01]  /*61e0*/  FMUL.FTZ R82, R82, R21 ;  /* 0x0000001552527220 */ /* 0x001fe20000410000 */
[----:B------:R-:W-:Y:S01]  /*61f0*/  FMUL.FTZ R21, R78, -1.4426950216293334961 ;  /* 0xbfb8aa3b4e157820 */ /* 0x000fe20000410000 */
[----:B---3--:R-:W-:Y:S01]  /*6200*/  FADD.FTZ R22, R32, 1 ;  /* 0x3f80000020167421 */ /* 0x008fe20000010000 */
[----:B-1----:R-:W-:-:S04]  /*6210*/  FADD.FTZ R28, R28, 1 ;  /* 0x3f8000001c1c7421 */ /* 0x002fc80000010000 */
[----:B------:R-:W-:Y:S08]  /*6220*/  MUFU.EX2 R21, R21 ;  /* 0x0000001500157308 */ /* 0x000ff00000000800 */
[----:B------:R-:W0:Y:S08]  /*6230*/  MUFU.RCP R22, R22 ;  /* 0x0000001600167308 */ /* 0x000e300000001000 */
[----:B------:R-:W1:Y:S08]  /*6240*/  MUFU.RCP R28, R28 ;  /* 0x0000001c001c7308 */ /* 0x000e700000001000 */
[----:B------:R-:W3:Y:S01]  /*6250*/  MUFU.EX2 R24, R24 ;  /* 0x0000001800187308 */ /* 0x000ee20000000800 */
[----:B0-----:R-:W-:Y:S01]  /*6260*/  FMUL.FTZ R77, R77, R22 ;  /* 0x000000164d4d7220 */ /* 0x001fe20000410000 */
[----:B------:R-:W-:Y:S01]  /*6270*/  FMUL.FTZ R22, R75, -1.4426950216293334961 ;  /* 0xbfb8aa3b4b167820 */ /* 0x000fe20000410000 */
[----:B------:R-:W-:Y:S01]  /*6280*/  FADD.FTZ R21, R21, 1 ;  /* 0x3f80000015157421 */ /* 0x000fe20000010000 */
[----:B------:R-:W-:Y:S01]  /*6290*/  FMUL.FTZ R81, R81, R23 ;  /* 0x0000001751517220 */ /* 0x000fe20000410000 */
[----:B------:R-:W-:-:S03]  /*62a0*/  FMUL.FTZ R23, R119, -1.4426950216293334961 ;  /* 0xbfb8aa3b77177820 */ /* 0x000fc60000410000 */
[----:B------:R-:W0:Y:S01]  /*62b0*/  MUFU.EX2 R22, R22 ;  /* 0x0000001600167308 */ /* 0x000e220000000800 */
[----:B-1----:R-:W-:Y:S01]  /*62c0*/  FMUL.FTZ R79, R79, R28 ;  /* 0x0000001c4f4f7220 */ /* 0x002fe20000410000 */
[----:B------:R-:W-:-:S06]  /*62d0*/  FMUL.FTZ R28, R74, -1.4426950216293334961 ;  /* 0xbfb8aa3b4a1c7820 */ /* 0x000fcc0000410000 */
[----:B------:R-:W1:Y:S01]  /*62e0*/  MUFU.RCP R21, R21 ;  /* 0x0000001500157308 */ /* 0x000e620000001000 */
[----:B---3--:R-:W-:-:S07]  /*62f0*/  FADD.FTZ R24, R24, 1 ;  /* 0x3f80000018187421 */ /* 0x008fce0000010000 */
[----:B------:R-:W3:Y:S08]  /*6300*/  MUFU.RCP R76, R24 ;  /* 0x00000018004c7308 */ /* 0x000ef00000001000 */
[----:B------:R-:W4:Y:S08]  /*6310*/  MUFU.EX2 R28, R28 ;  /* 0x0000001c001c7308 */ /* 0x000f300000000800 */
[----:B------:R-:W4:Y:S01]  /*6320*/  MUFU.EX2 R23, R23 ;  /* 0x0000001700177308 */ /* 0x000f220000000800 */
[----:B0-----:R-:W-:Y:S01]  /*6330*/  FADD.FTZ R22, R22, 1 ;  /* 0x3f80000016167421 */ /* 0x001fe20000010000 */
[----:B-1----:R-:W-:Y:S01]  /*6340*/  FMUL.FTZ R78, R78, R21 ;  /* 0x000000154e4e7220 */ /* 0x002fe20000410000 */
[----:B--2---:R-:W-:Y:S01]  /*6350*/  FMUL.FTZ R21, R116, -1.4426950216293334961 ;  /* 0xbfb8aa3b74157820 */ /* 0x004fe20000410000 */
[----:B---3--:R-:W-:Y:S01]  /*6360*/  FMUL.FTZ R76, R14, R76 ;  /* 0x0000004c0e4c7220 */ /* 0x008fe20000410000 */
[----:B------:R-:W-:-:S03]  /*6370*/  FMUL.FTZ R14, R20, -1.4426950216293334961 ;  /* 0xbfb8aa3b140e7820 */ /* 0x000fc60000410000 */
[----:B------:R-:W0:Y:S01]  /*6380*/  MUFU.RCP R22, R22 ;  /* 0x0000001600167308 */ /* 0x000e220000001000 */
[----:B----4-:R-:W-:Y:S01]  /*6390*/  FADD.FTZ R24, R28, 1 ;  /* 0x3f8000001c187421 */ /* 0x010fe20000010000 */
[----:B------:R-:W-:-:S06]  /*63a0*/  FMUL.FTZ R28, R3, -1.4426950216293334961 ;  /* 0xbfb8aa3b031c7820 */ /* 0x000fcc0000410000 */
[----:B------:R-:W1:Y:S01]  /*63b0*/  MUFU.EX2 R21, R21 ;  /* 0x0000001500157308 */ /* 0x000e620000000800 */
[----:B------:R-:W-:-:S07]  /*63c0*/  FADD.FTZ R23, R23, 1 ;  /* 0x3f80000017177421 */ /* 0x000fce0000010000 */
[----:B------:R-:W2:Y:S08]  /*63d0*/  MUFU.RCP R120, R23 ;  /* 0x0000001700787308 */ /* 0x000eb00000001000 */
[----:B------:R-:W3:Y:S08]  /*63e0*/  MUFU.EX2 R14, R14 ;  /* 0x0000000e000e7308 */ /* 0x000ef00000000800 */
[----:B------:R-:W4:Y:S01]  /*63f0*/  MUFU.EX2 R28, R28 ;  /* 0x0000001c001c7308 */ /* 0x000f220000000800 */
[----:B0-----:R-:W-:Y:S01]  /*6400*/  FMUL.FTZ R75, R75, R22 ;  /* 0x000000164b4b7220 */ /* 0x001fe20000410000 */
[----:B------:R-:W-:Y:S01]  /*6410*/  FMUL.FTZ R22, R115, -1.4426950216293334961 ;  /* 0xbfb8aa3b73167820 */ /* 0x000fe20000410000 */
[----:B-1----:R-:W-:Y:S01]  /*6420*/  FADD.FTZ R21, R21, 1 ;  /* 0x3f80000015157421 */ /* 0x002fe20000010000 */
[----:B--2---:R-:W-:-:S04]  /*6430*/  FMUL.FTZ R120, R119, R120 ;  /* 0x0000007877787220 */ /* 0x004fc80000410000 */
[----:B------:R4:W-:Y:S01]  /*6440*/  MUFU.RCP R119, R21 ;  /* 0x0000001500777308 */ /* 0x0009e20000001000 */
[----:B---3--:R-:W-:-:S07]  /*6450*/  FADD.FTZ R14, R14, 1 ;  /* 0x3f8000000e0e7421 */ /* 0x008fce0000010000 */
[----:B------:R-:W0:Y:S01]  /*6460*/  MUFU.EX2 R22, R22 ;  /* 0x0000001600167308 */ /* 0x000e220000000800 */
[----:B----4-:R-:W-:-:S07]  /*6470*/  FADD.FTZ R21, R28, 1 ;  /* 0x3f8000001c157421 */ /* 0x010fce0000010000 */
[----:B------:R-:W1:Y:S08]  /*6480*/  MUFU.RCP R14, R14 ;  /* 0x0000000e000e7308 */ /* 0x000e700000001000 */
[----:B------:R-:W2:Y:S01]  /*6490*/  MUFU.RCP R21, R21 ;  /* 0x0000001500157308 */ /* 0x000ea20000001000 */
[----:B0-----:R-:W-:Y:S01]  /*64a0*/  FADD.FTZ R22, R22, 1 ;  /* 0x3f80000016167421 */ /* 0x001fe20000010000 */
[----:B------:R-:W-:-:S06]  /*64b0*/  FMUL.FTZ R119, R116, R119 ;  /* 0x0000007774777220 */ /* 0x000fcc0000410000 */
[----:B------:R1:W-:Y:S02]  /*64c0*/  MUFU.RCP R116, R22 ;  /* 0x0000001600747308 */ /* 0x0003e40000001000 */
[----:B-1----:R-:W-:Y:S01]  /*64d0*/  FMUL.FTZ R22, R20, R14 ;  /* 0x0000000e14167220 */ /* 0x002fe20000410000 */
[----:B--2---:R-:W-:Y:S01]  /*64e0*/  FMUL.FTZ R21, R3, R21 ;  /* 0x0000001503157220 */ /* 0x004fe20000410000 */
[----:B------:R-:W-:Y:S01]  /*64f0*/  FMUL.FTZ R14, R70, -1.4426950216293334961 ;  /* 0xbfb8aa3b460e7820 */ /* 0x000fe20000410000 */
[----:B------:R-:W-:Y:S01]  /*6500*/  FMUL.FTZ R3, R111, -1.4426950216293334961 ;  /* 0xbfb8aa3b6f037820 */ /* 0x000fe20000410000 */
[----:B------:R-:W-:-:S04]  /*6510*/  FMUL.FTZ R20, R6, -1.4426950216293334961 ;  /* 0xbfb8aa3b06147820 */ /* 0x000fc80000410000 */
[----:B------:R-:W0:Y:S08]  /*6520*/  MUFU.EX2 R14, R14 ;  /* 0x0000000e000e7308 */ /* 0x000e300000000800 */
[----:B------:R-:W1:Y:S08]  /*6530*/  MUFU.EX2 R3, R3 ;  /* 0x0000000300037308 */ /* 0x000e700000000800 */
[----:B------:R-:W2:Y:S08]  /*6540*/  MUFU.RCP R24, R24 ;  /* 0x0000001800187308 */ /* 0x000eb00000001000 */
[----:B------:R-:W3:Y:S01]  /*6550*/  MUFU.EX2 R20, R20 ;  /* 0x0000001400147308 */ /* 0x000ee20000000800 */
[----:B0-----:R-:W-:Y:S01]  /*6560*/  FADD.FTZ R14, R14, 1 ;  /* 0x3f8000000e0e7421 */ /* 0x001fe20000010000 */
[----:B-1----:R-:W-:Y:S01]  /*6570*/  FADD.FTZ R3, R3, 1 ;  /* 0x3f80000003037421 */ /* 0x002fe20000010000 */
[----:B------:R-:W-:-:S05]  /*6580*/  FMUL.FTZ R116, R115, R116 ;  /* 0x0000007473747220 */ /* 0x000fca0000410000 */
[----:B------:R-:W0:Y:S01]  /*6590*/  MUFU.RCP R115, R14 ;  /* 0x0000000e00737308 */ /* 0x000e220000001000 */
[----:B--2---:R-:W-:-:S07]  /*65a0*/  FMUL.FTZ R74, R74, R24 ;  /* 0x000000184a4a7220 */ /* 0x004fce0000410000 */
[----:B------:R3:W-:Y:S02]  /*65b0*/  MUFU.RCP R24, R3 ;  /* 0x0000000300187308 */ /* 0x0007e40000001000 */
[----:B---3--:R-:W-:Y:S01]  /*65c0*/  FADD.FTZ R3, R20, 1 ;  /* 0x3f80000014037421 */ /* 0x008fe20000010000 */
[----:B------:R-:W-:-:S06]  /*65d0*/  FMUL.FTZ R20, R124, -1.4426950216293334961 ;  /* 0xbfb8aa3b7c147820 */ /* 0x000fcc0000410000 */
[----:B------:R-:W1:Y:S01]  /*65e0*/  MUFU.EX2 R20, R20 ;  /* 0x0000001400147308 */ /* 0x000e620000000800 */
[----:B0-----:R-:W-:Y:S02]  /*65f0*/  FMUL.FTZ R115, R70, R115 ;  /* 0x0000007346737220 */ /* 0x001fe40000410000 */
[----:B------:R-:W2:Y:S01]  /*6600*/  LDL.LU R70, [R1+0x74] ;  /* 0x0000740001467983 */ /* 0x000ea20000300800 */
[----:B------:R-:W-:Y:S01]  /*6610*/  FMUL.FTZ R64, R114, R64 ;  /* 0x0000004072407220 */ /* 0x000fe20000410000 */
[----:B-1----:R-:W-:-:S04]  /*6620*/  FADD.FTZ R20, R20, 1 ;  /* 0x3f80000014147421 */ /* 0x002fc80000010000 */
[----:B------:R-:W0:Y:S02]  /*6630*/  MUFU.RCP R114, R20 ;  /* 0x0000001400727308 */ /* 0x000e240000001000 */
[----:B0-----:R-:W-:Y:S02]  /*6640*/  FMUL.FTZ R114, R124, R114 ;  /* 0x000000727c727220 */ /* 0x001fe40000410000 */
[----:B------:R-:W3:Y:S01]  /*6650*/  LDL.LU R124, [R1+0x78] ;  /* 0x00007800017c7983 */ /* 0x000ee20000300800 */
[----:B------:R-:W-:-:S06]  /*6660*/  FMUL.FTZ R23, R10, -1.4426950216293334961 ;  /* 0xbfb8aa3b0a177820 */ /* 0x000fcc0000410000 */
[----:B------:R-:W0:Y:S02]  /*6670*/  MUFU.EX2 R23, R23 ;  /* 0x0000001700177308 */ /* 0x000e240000000800 */
[----:B0-----:R-:W-:-:S06]  /*6680*/  FADD.FTZ R23, R23, 1 ;  /* 0x3f80000017177421 */ /* 0x001fcc0000010000 */
[----:B------:R0:W1:Y:S02]  /*6690*/  MUFU.RCP R73, R23 ;  /* 0x0000001700497308 */ /* 0x0000640000001000 */
[----:B0-----:R-:W-:Y:S01]  /*66a0*/  FMUL.FTZ R23, R2, -1.4426950216293334961 ;  /* 0xbfb8aa3b02177820 */ /* 0x001fe20000410000 */
[----:B-1----:R-:W-:Y:S01]  /*66b0*/  FMUL.FTZ R73, R10, R73 ;  /* 0x000000490a497220 */ /* 0x002fe20000410000 */
[----:B------:R-:W-:-:S04]  /*66c0*/  FMUL.FTZ R10, R113, -1.4426950216293334961 ;  /* 0xbfb8aa3b710a7820 */ /* 0x000fc80000410000 */
[----:B------:R-:W0:Y:S08]  /*66d0*/  MUFU.EX2 R23, R23 ;  /* 0x0000001700177308 */ /* 0x000e300000000800 */
[----:B------:R-:W1:Y:S01]  /*66e0*/  MUFU.EX2 R10, R10 ;  /* 0x0000000a000a7308 */ /* 0x000e620000000800 */
[----:B0-----:R-:W-:Y:S01]  /*66f0*/  FADD.FTZ R23, R23, 1 ;  /* 0x3f80000017177421 */ /* 0x001fe20000010000 */
[----:B-1----:R-:W-:-:S06]  /*6700*/  FADD.FTZ R10, R10, 1 ;  /* 0x3f8000000a0a7421 */ /* 0x002fcc0000010000 */
[----:B------:R-:W0:Y:S08]  /*6710*/  MUFU.RCP R23, R23 ;  /* 0x0000001700177308 */ /* 0x000e300000001000 */
[----:B------:R-:W1:Y:S01]  /*6720*/  MUFU.RCP R10, R10 ;  /* 0x0000000a000a7308 */ /* 0x000e620000001000 */
[----:B0-----:R-:W-:Y:S01]  /*6730*/  FMUL.FTZ R2, R2, R23 ;  /* 0x0000001702027220 */ /* 0x001fe20000410000 */
[----:B------:R-:W-:-:S06]  /*6740*/  FMUL.FTZ R23, R112, -1.4426950216293334961 ;  /* 0xbfb8aa3b70177820 */ /* 0x000fcc0000410000 */
[----:B------:R-:W0:Y:S01]  /*6750*/  MUFU.RCP R3, R3 ;  /* 0x0000000300037308 */ /* 0x000e220000001000 */
[----:B-1----:R-:W-:Y:S01]  /*6760*/  FMUL.FTZ R113, R113, R10 ;  /* 0x0000000a71717220 */ /* 0x002fe20000410000 */
[----:B------:R-:W-:-:S06]  /*6770*/  FMUL.FTZ R10, R4, -1.4426950216293334961 ;  /* 0xbfb8aa3b040a7820 */ /* 0x000fcc0000410000 */
[----:B------:R-:W1:Y:S08]  /*6780*/  MUFU.EX2 R23, R23 ;  /* 0x0000001700177308 */ /* 0x000e700000000800 */
[----:B------:R-:W4:Y:S01]  /*6790*/  MUFU.EX2 R10, R10 ;  /* 0x0000000a000a7308 */ /* 0x000f220000000800 */
[----:B0-----:R-:W-:Y:S01]  /*67a0*/  FMUL.FTZ R3, R6, R3 ;  /* 0x0000000306037220 */ /* 0x001fe20000410000 */
[----:B------:R-:W-:Y:S01]  /*67b0*/  FMUL.FTZ R6, R7, -1.4426950216293334961 ;  /* 0xbfb8aa3b07067820 */ /* 0x000fe20000410000 */
[----:B-1----:R-:W-:-:S05]  /*67c0*/  FADD.FTZ R14, R23, 1 ;  /* 0x3f800000170e7421 */ /* 0x002fca0000010000 */
[----:B------:R-:W0:Y:S01]  /*67d0*/  MUFU.EX2 R6, R6 ;  /* 0x0000000600067308 */ /* 0x000e220000000800 */
[----:B----4-:R-:W-:-:S07]  /*67e0*/  FADD.FTZ R10, R10, 1 ;  /* 0x3f8000000a0a7421 */ /* 0x010fce0000010000 */
[----:B------:R-:W1:Y:S08]  /*67f0*/  MUFU.RCP R14, R14 ;  /* 0x0000000e000e7308 */ /* 0x000e700000001000 */
[----:B------:R-:W4:Y:S01]  /*6800*/  MUFU.RCP R10, R10 ;  /* 0x0000000a000a7308 */ /* 0x000f220000001000 */
[----:B0-----:R-:W-:Y:S01]  /*6810*/  FADD.FTZ R6, R6, 1 ;  /* 0x3f80000006067421 */ /* 0x001fe20000010000 */
[----:B------:R-:W-:Y:S01]  /*6820*/  FMUL.FTZ R23, R5, -1.4426950216293334961 ;  /* 0xbfb8aa3b05177820 */ /* 0x000fe20000410000 */
[----:B-1----:R-:W-:Y:S01]  /*6830*/  FMUL.FTZ R112, R112, R14 ;  /* 0x0000000e70707220 */ /* 0x002fe20000410000 */
[----:B------:R-:W-:-:S04]  /*6840*/  FMUL.FTZ R14, R8, -1.4426950216293334961 ;  /* 0xbfb8aa3b080e7820 */ /* 0x000fc80000410000 */
[----:B------:R-:W0:Y:S01]  /*6850*/  MUFU.RCP R6, R6 ;  /* 0x0000000600067308 */ /* 0x000e220000001000 */
[----:B----4-:R-:W-:Y:S01]  /*6860*/  FMUL.FTZ R4, R4, R10 ;  /* 0x0000000a04047220 */ /* 0x010fe20000410000 */
[----:B------:R-:W-:-:S06]  /*6870*/  FMUL.FTZ R10, R118, -1.4426950216293334961 ;  /* 0xbfb8aa3b760a7820 */ /* 0x000fcc0000410000 */
[----:B------:R-:W1:Y:S08]  /*6880*/  MUFU.EX2 R14, R14 ;  /* 0x0000000e000e7308 */ /* 0x000e700000000800 */
[----:B------:R-:W4:Y:S08]  /*6890*/  MUFU.EX2 R10, R10 ;  /* 0x0000000a000a7308 */ /* 0x000f300000000800 */
[----:B------:R-:W4:Y:S01]  /*68a0*/  MUFU.EX2 R23, R23 ;  /* 0x0000001700177308 */ /* 0x000f220000000800 */
[----:B0-----:R-:W-:Y:S01]  /*68b0*/  FMUL.FTZ R6, R7, R6 ;  /* 0x0000000607067220 */ /* 0x001fe20000410000 */
[----:B-1----:R-:W-:Y:S01]  /*68c0*/  FADD.FTZ R7, R14, 1 ;  /* 0x3f8000000e077421 */ /* 0x002fe20000010000 */
[----:B------:R-:W-:Y:S01]  /*68d0*/  FMUL.FTZ R111, R111, R24 ;  /* 0x000000186f6f7220 */ /* 0x000fe20000410000 */
[----:B------:R-:W-:Y:S01]  /*68e0*/  FMUL.FTZ R24, R11, -1.4426950216293334961 ;  /* 0xbfb8aa3b0b187820 */ /* 0x000fe20000410000 */
[----:B----4-:R-:W-:-:S03]  /*68f0*/  FADD.FTZ R10, R10, 1 ;  /* 0x3f8000000a0a7421 */ /* 0x010fc60000010000 */
[----:B------:R-:W0:Y:S01]  /*6900*/  MUFU.RCP R7, R7 ;  /* 0x0000000700077308 */ /* 0x000e220000001000 */
[----:B------:R-:W-:Y:S01]  /*6910*/  FADD.FTZ R20, R23, 1 ;  /* 0x3f80000017147421 */ /* 0x000fe20000010000 */
[----:B------:R-:W-:-:S06]  /*6920*/  FMUL.FTZ R23, R9, -1.4426950216293334961 ;  /* 0xbfb8aa3b09177820 */ /* 0x000fcc0000410000 */
[----:B------:R-:W1:Y:S08]  /*6930*/  MUFU.RCP R28, R10 ;  /* 0x0000000a001c7308 */ /* 0x000e700000001000 */
[----:B------:R-:W4:Y:S08]  /*6940*/  MUFU.RCP R20, R20 ;  /* 0x0000001400147308 */ /* 0x000f300000001000 */
[----:B------:R-:W4:Y:S08]  /*6950*/  MUFU.EX2 R24, R24 ;  /* 0x0000001800187308 */ /* 0x000f300000000800 */
[----:B------:R-:W2:Y:S01]  /*6960*/  MUFU.EX2 R23, R23 ;  /* 0x0000001700177308 */ /* 0x000ea20000000800 */
[----:B0-----:R-:W-:Y:S01]  /*6970*/  FMUL.FTZ R7, R8, R7 ;  /* 0x0000000708077220 */ /* 0x001fe20000410000 */
[----:B-1----:R-:W-:-:S02]  /*6980*/  FMUL.FTZ R8, R118, R28 ;  /* 0x0000001c76087220 */ /* 0x002fc40000410000 */
[----:B------:R-:W3:Y:S01]  /*6990*/  LDL.LU R118, [R1+0x80] ;  /* 0x0000800001767983 */ /* 0x000ee20000300800 */
[----:B----4-:R-:W-:Y:S01]  /*69a0*/  FMUL.FTZ R5, R5, R20 ;  /* 0x0000001405057220 */ /* 0x010fe20000410000 */
[----:B------:R-:W-:Y:S01]  /*69b0*/  FMUL.FTZ R20, R12, -1.4426950216293334961 ;  /* 0xbfb8aa3b0c147820 */ /* 0x000fe20000410000 */
[----:B------:R-:W-:Y:S01]  /*69c0*/  FMUL.FTZ R28, R15, -1.4426950216293334961 ;  /* 0xbfb8aa3b0f1c7820 */ /* 0x000fe20000410000 */
[----:B------:R-:W-:Y:S01]  /*69d0*/  FADD.FTZ R10, R24, 1 ;  /* 0x3f800000180a7421 */ /* 0x000fe20000010000 */
[----:B------:R-:W-:Y:S01]  /*69e0*/  FMUL.FTZ R24, R13, -1.4426950216293334961 ;  /* 0xbfb8aa3b0d187820 */ /* 0x000fe20000410000 */
[----:B--2---:R-:W-:-:S04]  /*69f0*/  FADD.FTZ R23, R23, 1 ;  /* 0x3f80000017177421 */ /* 0x004fc80000010000 */
[----:B------:R-:W0:Y:S08]  /*6a00*/  MUFU.RCP R10, R10 ;  /* 0x0000000a000a7308 */ /* 0x000e300000001000 */
[----:B------:R-:W-:Y:S08]  /*6a10*/  MUFU.EX2 R20, R20 ;  /* 0x0000001400147308 */ /* 0x000ff00000000800 */
[----:B------:R-:W1:Y:S01]  /*6a20*/  MUFU.RCP R23, R23 ;  /* 0x0000001700177308 */ /* 0x000e620000001000 */
[----:B------:R-:W-:-:S07]  /*6a30*/  FMUL.FTZ R14, R70, -1.4426950216293334961 ;  /* 0xbfb8aa3b460e7820 */ /* 0x000fce0000410000 */
[----:B------:R-:W-:Y:S08]  /*6a40*/  MUFU.EX2 R28, R28 ;  /* 0x0000001c001c7308 */ /* 0x000ff00000000800 */
[----:B------:R-:W2:Y:S08]  /*6a50*/  MUFU.EX2 R14, R14 ;  /* 0x0000000e000e7308 */ /* 0x000eb00000000800 */
[----:B------:R-:W4:Y:S01]  /*6a60*/  MUFU.EX2 R24, R24 ;  /* 0x0000001800187308 */ /* 0x000f220000000800 */
[----:B0-----:R-:W-:Y:S01]  /*6a70*/  FMUL.FTZ R10, R11, R10 ;  /* 0x0000000a0b0a7220 */ /* 0x001fe20000410000 */
[----:B-1----:R-:W-:Y:S01]  /*6a80*/  FMUL.FTZ R9, R9, R23 ;  /* 0x0000001709097220 */ /* 0x002fe20000410000 */
[----:B------:R-:W-:Y:S01]  /*6a90*/  FADD.FTZ R11, R20, 1 ;  /* 0x3f800000140b7421 */ /* 0x000fe20000010000 */
[----:B--2---:R-:W-:Y:S01]  /*6aa0*/  FADD.FTZ R14, R14, 1 ;  /* 0x3f8000000e0e7421 */ /* 0x004fe20000010000 */
[----:B------:R-:W-:-:S03]  /*6ab0*/  FMUL.FTZ R23, R16, -1.4426950216293334961 ;  /* 0xbfb8aa3b10177820 */ /* 0x000fc60000410000 */
[----:B------:R0:W-:Y:S01]  /*6ac0*/  MUFU.RCP R32, R14 ;  /* 0x0000000e00207308 */ /* 0x0001e20000001000 */
[----:B----4-:R-:W-:Y:S01]  /*6ad0*/  FADD.FTZ R20, R24, 1 ;  /* 0x3f80000018147421 */ /* 0x010fe20000010000 */
[----:B---3--:R-:W-:Y:S01]  /*6ae0*/  FMUL.FTZ R24, R124, -1.4426950216293334961 ;  /* 0xbfb8aa3b7c187820 */ /* 0x008fe20000410000 */
[----:B0-----:R-:W-:-:S05]  /*6af0*/  FADD.FTZ R14, R28, 1 ;  /* 0x3f8000001c0e7421 */ /* 0x001fca0000010000 */
[----:B------:R-:W-:Y:S08]  /*6b00*/  MUFU.EX2 R23, R23 ;  /* 0x0000001700177308 */ /* 0x000ff00000000800 */
[----:B------:R-:W0:Y:S08]  /*6b10*/  MUFU.RCP R14, R14 ;  /* 0x0000000e000e7308 */ /* 0x000e300000001000 */
[----:B------:R-:W1:Y:S01]  /*6b20*/  MUFU.EX2 R24, R24 ;  /* 0x0000001800187308 */ /* 0x000e620000000800 */
[----:B0-----:R-:W-:Y:S01]  /*6b30*/  FMUL.FTZ R14, R15, R14 ;  /* 0x0000000e0f0e7220 */ /* 0x001fe20000410000 */
[----:B------:R-:W-:-:S06]  /*6b40*/  FADD.FTZ R15, R23, 1 ;  /* 0x3f800000170f7421 */ /* 0x000fcc0000010000 */
[----:B------:R-:W0:Y:S01]  /*6b50*/  MUFU.RCP R11, R11 ;  /* 0x0000000b000b7308 */ /* 0x000e220000001000 */
[----:B-1----:R-:W-:-:S07]  /*6b60*/  FADD.FTZ R24, R24, 1 ;  /* 0x3f80000018187421 */ /* 0x002fce0000010000 */
[----:B------:R-:W1:Y:S08]  /*6b70*/  MUFU.RCP R15, R15 ;  /* 0x0000000f000f7308 */ /* 0x000e700000001000 */
[----:B------:R-:W2:Y:S01]  /*6b80*/  MUFU.RCP R24, R24 ;  /* 0x0000001800187308 */ /* 0x000ea20000001000 */
[----:B0-----:R-:W-:Y:S01]  /*6b90*/  FMUL.FTZ R11, R12, R11 ;  /* 0x0000000b0c0b7220 */ /* 0x001fe20000410000 */
[----:B------:R-:W-:-:S02]  /*6ba0*/  FMUL.FTZ R12, R70, R32 ;  /* 0x00000020460c7220 */ /* 0x000fc40000410000 */
[----:B------:R-:W3:Y:S01]  /*6bb0*/  LDL.LU R70, [R1+0x84] ;  /* 0x0000840001467983 */ /* 0x000ee20000300800 */
[----:B-1----:R-:W-:Y:S01]  /*6bc0*/  FMUL.FTZ R15, R16, R15 ;  /* 0x0000000f100f7220 */ /* 0x002fe20000410000 */
[----:B--2---:R-:W-:Y:S02]  /*6bd0*/  FMUL.FTZ R16, R124, R24 ;  /* 0x000000187c107220 */ /* 0x004fe40000410000 */
[----:B------:R-:W2:Y:S01]  /*6be0*/  LDL.LU R124, [R1+0x88] ;  /* 0x00008800017c7983 */ /* 0x000ea20000300800 */
[----:B------:R-:W0:Y:S01]  /*6bf0*/  MUFU.RCP R20, R20 ;  /* 0x0000001400147308 */ /* 0x000e220000001000 */
[----:B------:R-:W-:Y:S01]  /*6c00*/  FMUL.FTZ R28, R17, -1.4426950216293334961 ;  /* 0xbfb8aa3b111c7820 */ /* 0x000fe20000410000 */
[----:B------:R-:W-:-:S06]  /*6c10*/  FMUL.FTZ R32, R18, -1.4426950216293334961 ;  /* 0xbfb8aa3b12207820 */ /* 0x000fcc0000410000 */
[----:B------:R-:W1:Y:S08]  /*6c20*/  MUFU.EX2 R28, R28 ;  /* 0x0000001c001c7308 */ /* 0x000e700000000800 */
[----:B------:R-:W4:Y:S01]  /*6c30*/  MUFU.EX2 R32, R32 ;  /* 0x0000002000207308 */ /* 0x000f220000000800 */
[----:B0-----:R-:W-:Y:S01]  /*6c40*/  FMUL.FTZ R13, R13, R20 ;  /* 0x000000140d0d7220 */ /* 0x001fe20000410000 */
[----:B------:R-:W-:Y:S01]  /*6c50*/  FMUL.FTZ R20, R19, -1.4426950216293334961 ;  /* 0xbfb8aa3b13147820 */ /* 0x000fe20000410000 */
[----:B------:R-:W-:Y:S01]  /*6c60*/  FMUL.FTZ R24, R25, -1.4426950216293334961 ;  /* 0xbfb8aa3b19187820 */ /* 0x000fe20000410000 */
[----:B------:R-:W-:-:S04]  /*6c70*/  FMUL.FTZ R84, R84, R36 ;  /* 0x0000002454547220 */ /* 0x000fc80000410000 */
[----:B------:R-:W0:Y:S01]  /*6c80*/  MUFU.EX2 R20, R20 ;  /* 0x0000001400147308 */ /* 0x000e220000000800 */
[----:B-1----:R-:W-:-:S07]  /*6c90*/  FADD.FTZ R28, R28, 1 ;  /* 0x3f8000001c1c7421 */ /* 0x002fce0000010000 */
[----:B------:R4:W1:Y:S08]  /*6ca0*/  MUFU.RCP R36, R28 ;  /* 0x0000001c00247308 */ /* 0x0008700000001000 */
[----:B------:R-:W-:Y:S01]  /*6cb0*/  MUFU.EX2 R24, R24 ;  /* 0x0000001800187308 */ /* 0x000fe20000000800 */
[----:B----4-:R-:W-:Y:S01]  /*6cc0*/  FADD.FTZ R28, R32, 1 ;  /* 0x3f800000201c7421 */ /* 0x010fe20000010000 */
[----:B0-----:R-:W-:-:S06]  /*6cd0*/  FADD.FTZ R20, R20, 1 ;  /* 0x3f80000014147421 */ /* 0x001fcc0000010000 */
[----:B------:R-:W0:Y:S01]  /*6ce0*/  MUFU.RCP R28, R28 ;  /* 0x0000001c001c7308 */ /* 0x000e220000001000 */
[----:B-1----:R-:W-:-:S07]  /*6cf0*/  FMUL.FTZ R17, R17, R36 ;  /* 0x0000002411117220 */ /* 0x002fce0000410000 */
[----:B------:R-:W-:Y:S01]  /*6d00*/  MUFU.RCP R36, R20 ;  /* 0x0000001400247308 */ /* 0x000fe20000001000 */
[----:B0-----:R-:W-:Y:S01]  /*6d10*/  FMUL.FTZ R18, R18, R28 ;  /* 0x0000001c12127220 */ /* 0x001fe20000410000 */
[----:B------:R-:W-:-:S06]  /*6d20*/  FMUL.FTZ R28, R27, -1.4426950216293334961 ;  /* 0xbfb8aa3b1b1c7820 */ /* 0x000fcc0000410000 */
[----:B------:R-:W0:Y:S01]  /*6d30*/  MUFU.EX2 R28, R28 ;  /* 0x0000001c001c7308 */ /* 0x000e220000000800 */
[----:B------:R-:W-:Y:S01]  /*6d40*/  FMUL.FTZ R94, R94, R45 ;  /* 0x0000002d5e5e7220 */ /* 0x000fe20000410000 */
[----:B0-----:R-:W-:Y:S01]  /*6d50*/  FADD.FTZ R28, R28, 1 ;  /* 0x3f8000001c1c7421 */ /* 0x001fe20000010000 */
[----:B------:R-:W-:-:S06]  /*6d60*/  FMUL.FTZ R23, R118, -1.4426950216293334961 ;  /* 0xbfb8aa3b76177820 */ /* 0x000fcc0000410000 */
[----:B------:R-:W0:Y:S02]  /*6d70*/  MUFU.EX2 R23, R23 ;  /* 0x0000001700177308 */ /* 0x000e240000000800 */
[----:B0-----:R-:W-:Y:S01]  /*6d80*/  FADD.FTZ R20, R23, 1 ;  /* 0x3f80000017147421 */ /* 0x001fe20000010000 */
[----:B------:R-:W-:-:S06]  /*6d90*/  FADD.FTZ R23, R24, 1 ;  /* 0x3f80000018177421 */ /* 0x000fcc0000010000 */
[----:B------:R-:W0:Y:S02]  /*6da0*/  MUFU.RCP R23, R23 ;  /* 0x0000001700177308 */ /* 0x000e240000001000 */
[----:B0-----:R-:W-:Y:S01]  /*6db0*/  FMUL.FTZ R23, R25, R23 ;  /* 0x0000001719177220 */ /* 0x001fe20000410000 */
[----:B------:R-:W-:-:S05]  /*6dc0*/  FMUL.FTZ R25, R30, -1.4426950216293334961 ;  /* 0xbfb8aa3b1e197820 */ /* 0x000fca0000410000 */
[----:B------:R-:W-:Y:S08]  /*6dd0*/  MUFU.RCP R45, R28 ;  /* 0x0000001c002d7308 */ /* 0x000ff00000001000 */
[----:B------:R-:W0:Y:S08]  /*6de0*/  MUFU.EX2 R25, R25 ;  /* 0x0000001900197308 */ /* 0x000e300000000800 */
[----:B------:R-:W1:Y:S01]  /*6df0*/  MUFU.RCP R20, R20 ;  /* 0x0000001400147308 */ /* 0x000e620000001000 */
[----:B0-----:R-:W-:-:S07]  /*6e00*/  FADD.FTZ R25, R25, 1 ;  /* 0x3f80000019197421 */ /* 0x001fce0000010000 */
[----:B------:R0:W4:Y:S01]  /*6e10*/  MUFU.RCP R28, R25 ;  /* 0x00000019001c7308 */ /* 0x0001220000001000 */
[----:B-1----:R-:W-:Y:S02]  /*6e20*/  FMUL.FTZ R20, R118, R20 ;  /* 0x0000001476147220 */ /* 0x002fe40000410000 */
[----:B------:R-:W3:Y:S01]  /*6e30*/  LDL.LU R118, [R1+0x90] ;  /* 0x0000900001767983 */ /* 0x000ee20000300800 */
[----:B0-----:R-:W-:-:S03]  /*6e40*/  FMUL.FTZ R25, R27, R45 ;  /* 0x0000002d1b197220 */ /* 0x001fc60000410000 */
[----:B------:R-:W3:Y:S01]  /*6e50*/  LDL.LU R57, [R1+0x98] ;  /* 0x0000980001397983 */ /* 0x000ee20000300800 */
[----:B----4-:R-:W-:Y:S01]  /*6e60*/  FMUL.FTZ R28, R30, R28 ;  /* 0x0000001c1e1c7220 */ /* 0x010fe20000410000 */
[----:B--2---:R-:W-:-:S06]  /*6e70*/  FMUL.FTZ R45, R124, -1.4426950216293334961 ;  /* 0xbfb8aa3b7c2d7820 */ /* 0x004fcc0000410000 */
[----:B------:R-:W0:Y:S02]  /*6e80*/  MUFU.EX2 R45, R45 ;  /* 0x0000002d002d7308 */ /* 0x000e240000000800 */
[----:B0-----:R-:W-:-:S06]  /*6e90*/  FADD.FTZ R30, R45, 1 ;  /* 0x3f8000002d1e7421 */ /* 0x001fcc0000010000 */
[----:B------:R-:W0:Y:S02]  /*6ea0*/  MUFU.RCP R30, R30 ;  /* 0x0000001e001e7308 */ /* 0x000e240000001000 */
[----:B0-----:R-:W-:Y:S02]  /*6eb0*/  FMUL.FTZ R30, R124, R30 ;  /* 0x0000001e7c1e7220 */ /* 0x001fe40000410000 */
[----:B------:R-:W2:Y:S01]  /*6ec0*/  LDL.LU R124, [R1+0x9c] ;  /* 0x00009c00017c7983 */ /* 0x000ea20000300800 */
[----:B------:R-:W-:-:S06]  /*6ed0*/  FMUL.FTZ R32, R26, -1.4426950216293334961 ;  /* 0xbfb8aa3b1a207820 */ /* 0x000fcc0000410000 */
[----:B------:R-:W0:Y:S01]  /*6ee0*/  MUFU.EX2 R32, R32 ;  /* 0x0000002000207308 */ /* 0x000e220000000800 */
[----:B------:R-:W-:Y:S01]  /*6ef0*/  FMUL.FTZ R88, R88, R41 ;  /* 0x0000002958587220 */ /* 0x000fe20000410000 */
[----:B------:R-:W-:-:S06]  /*6f00*/  FMUL.FTZ R41, R29, -1.4426950216293334961 ;  /* 0xbfb8aa3b1d297820 */ /* 0x000fcc0000410000 */
[----:B------:R-:W1:Y:S01]  /*6f10*/  MUFU.EX2 R41, R41 ;  /* 0x0000002900297308 */ /* 0x000e620000000800 */
[----:B0-----:R-:W-:Y:S01]  /*6f20*/  FADD.FTZ R24, R32, 1 ;  /* 0x3f80000020187421 */ /* 0x001fe20000010000 */
[----:B---3--:R-:W-:-:S06]  /*6f30*/  FMUL.FTZ R32, R70, -1.4426950216293334961 ;  /* 0xbfb8aa3b46207820 */ /* 0x008fcc0000410000 */
[----:B------:R-:W0:Y:S08]  /*6f40*/  MUFU.RCP R24, R24 ;  /* 0x0000001800187308 */ /* 0x000e300000001000 */
[----:B------:R-:W3:Y:S01]  /*6f50*/  MUFU.EX2 R32, R32 ;  /* 0x0000002000207308 */ /* 0x000ee20000000800 */
[----:B-1----:R-:W-:Y:S01]  /*6f60*/  FADD.FTZ R41, R41, 1 ;  /* 0x3f80000029297421 */ /* 0x002fe20000010000 */
[----:B------:R-:W-:Y:S01]  /*6f70*/  FMUL.FTZ R19, R19, R36 ;  /* 0x0000002413137220 */ /* 0x000fe20000410000 */
[----:B------:R-:W-:-:S05]  /*6f80*/  FMUL.FTZ R36, R31, -1.4426950216293334961 ;  /* 0xbfb8aa3b1f247820 */ /* 0x000fca0000410000 */
[----:B------:R-:W1:Y:S01]  /*6f90*/  MUFU.RCP R41, R41 ;  /* 0x0000002900297308 */ /* 0x000e620000001000 */
[----:B0-----:R-:W-:Y:S01]  /*6fa0*/  FMUL.FTZ R24, R26, R24 ;  /* 0x000000181a187220 */ /* 0x001fe20000410000 */
[----:B---3--:R-:W-:Y:S01]  /*6fb0*/  FADD.FTZ R26, R32, 1 ;  /* 0x3f800000201a7421 */ /* 0x008fe20000010000 */
[----:B------:R-:W-:-:S05]  /*6fc0*/  FMUL.FTZ R32, R33, -1.4426950216293334961 ;  /* 0xbfb8aa3b21207820 */ /* 0x000fca0000410000 */
[----:B------:R-:W0:Y:S08]  /*6fd0*/  MUFU.EX2 R36, R36 ;  /* 0x0000002400247308 */ /* 0x000e300000000800 */
[----:B------:R-:W3:Y:S01]  /*6fe0*/  MUFU.EX2 R32, R32 ;  /* 0x0000002000207308 */ /* 0x000ee20000000800 */
[----:B-1----:R-:W-:Y:S01]  /*6ff0*/  FMUL.FTZ R27, R29, R41 ;  /* 0x000000291d1b7220 */ /* 0x002fe20000410000 */
[----:B------:R-:W-:-:S06]  /*7000*/  FMUL.FTZ R29, R34, -1.4426950216293334961 ;  /* 0xbfb8aa3b221d7820 */ /* 0x000fcc0000410000 */
[----:B------:R-:W1:Y:S01]  /*7010*/  MUFU.EX2 R29, R29 ;  /* 0x0000001d001d7308 */ /* 0x000e620000000800 */
[----:B0-----:R-:W-:Y:S01]  /*7020*/  FADD.FTZ R36, R36, 1 ;  /* 0x3f80000024247421 */ /* 0x001fe20000010000 */
[----:B------:R-:W-:Y:S01]  /*7030*/  FMUL.FTZ R58, R49, R58 ;  /* 0x0000003a313a7220 */ /* 0x000fe20000410000 */
[----:B------:R-:W-:Y:S01]  /*7040*/  FMUL.FTZ R41, R35, -1.4426950216293334961 ;  /* 0xbfb8aa3b23297820 */ /* 0x000fe20000410000 */
[----:B---3--:R-:W-:-:S04]  /*7050*/  FADD.FTZ R32, R32, 1 ;  /* 0x3f80000020207421 */ /* 0x008fc80000010000 */
[----:B------:R-:W0:Y:S08]  /*7060*/  MUFU.RCP R36, R36 ;  /* 0x0000002400247308 */ /* 0x000e300000001000 */
[----:B------:R-:W3:Y:S01]  /*7070*/  MUFU.RCP R49, R32 ;  /* 0x0000002000317308 */ /* 0x000ee20000001000 */
[----:B-1----:R-:W-:-:S07]  /*7080*/  FADD.FTZ R29, R29, 1 ;  /* 0x3f8000001d1d7421 */ /* 0x002fce0000010000 */
[----:B------:R-:W1:Y:S08]  /*7090*/  MUFU.EX2 R41, R41 ;  /* 0x0000002900297308 */ /* 0x000e700000000800 */
[----:B------:R0:W-:Y:S02]  /*70a0*/  MUFU.RCP R32, R29 ;  /* 0x0000001d00207308 */ /* 0x0001e40000001000 */
[----:B0-----:R-:W-:Y:S01]  /*70b0*/  FMUL.FTZ R29, R31, R36 ;  /* 0x000000241f1d7220 */ /* 0x001fe20000410000 */
[----:B------:R-:W-:Y:S01]  /*70c0*/  FMUL.FTZ R36, R37, -1.4426950216293334961 ;  /* 0xbfb8aa3b25247820 */ /* 0x000fe20000410000 */
[----:B---3--:R-:W-:Y:S01]  /*70d0*/  FMUL.FTZ R31, R33, R49 ;  /* 0x00000031211f7220 */ /* 0x008fe20000410000 */
[----:B------:R-:W-:Y:S01]  /*70e0*/  FMUL.FTZ R33, R38, -1.4426950216293334961 ;  /* 0xbfb8aa3b26217820 */ /* 0x000fe20000410000 */
[----:B-1----:R-:W-:-:S03]  /*70f0*/  FADD.FTZ R41, R41, 1 ;  /* 0x3f80000029297421 */ /* 0x002fc60000010000 */
[----:B------:R-:W0:Y:S08]  /*7100*/  MUFU.EX2 R36, R36 ;  /* 0x0000002400247308 */ /* 0x000e300000000800 */
[----:B------:R-:W1:Y:S08]  /*7110*/  MUFU.EX2 R33, R33 ;  /* 0x0000002100217308 */ /* 0x000e700000000800 */
[----:B------:R-:W3:Y:S01]  /*7120*/  MUFU.RCP R50, R41 ;  /* 0x0000002900327308 */ /* 0x000ee20000001000 */
[----:B0-----:R-:W-:-:S07]  /*7130*/  FADD.FTZ R36, R36, 1 ;  /* 0x3f80000024247421 */ /* 0x001fce0000010000 */
[----:B------:R-:W0:Y:S01]  /*7140*/  MUFU.RCP R26, R26 ;  /* 0x0000001a001a7308 */ /* 0x000e220000001000 */
[----:B-1----:R-:W-:Y:S01]  /*7150*/  FADD.FTZ R33, R33, 1 ;  /* 0x3f80000021217421 */ /* 0x002fe20000010000 */
[----:B------:R-:W-:Y:S01]  /*7160*/  FMUL.FTZ R32, R34, R32 ;  /* 0x0000002022207220 */ /* 0x000fe20000410000 */
[----:B------:R-:W-:-:S05]  /*7170*/  FMUL.FTZ R49, R42, -1.4426950216293334961 ;  /* 0xbfb8aa3b2a317820 */ /* 0x000fca0000410000 */
[----:B------:R-:W-:Y:S08]  /*7180*/  MUFU.RCP R41, R36 ;  /* 0x0000002400297308 */ /* 0x000ff00000001000 */
[----:B------:R3:W-:Y:S01]  /*7190*/  MUFU.RCP R36, R33 ;  /* 0x0000002100247308 */ /* 0x0007e20000001000 */
[----:B------:R-:W-:-:S07]  /*71a0*/  FMUL.FTZ R45, R118, -1.4426950216293334961 ;  /* 0xbfb8aa3b762d7820 */ /* 0x000fce0000410000 */
[----:B------:R-:W1:Y:S01]  /*71b0*/  MUFU.EX2 R45, R45 ;  /* 0x0000002d002d7308 */ /* 0x000e620000000800 */
[----:B---3--:R-:W-:Y:S01]  /*71c0*/  FMUL.FTZ R33, R35, R50 ;  /* 0x0000003223217220 */ /* 0x008fe20000410000 */
[----:B------:R-:W-:Y:S01]  /*71d0*/  FMUL.FTZ R50, R57, -1.4426950216293334961 ;  /* 0xbfb8aa3b39327820 */ /* 0x000fe20000410000 */
[----:B0-----:R-:W-:Y:S02]  /*71e0*/  FMUL.FTZ R26, R70, R26 ;  /* 0x0000001a461a7220 */ /* 0x001fe40000410000 */
[----:B------:R-:W3:Y:S03]  /*71f0*/  LDL.LU R70, [R1+0xa0] ;  /* 0x0000a00001467983 */ /* 0x000ee60000300800 */
[----:B------:R-:W0:Y:S01]  /*7200*/  MUFU.EX2 R50, R50 ;  /* 0x0000003200327308 */ /* 0x000e220000000800 */
[----:B-1----:R-:W-:-:S07]  /*7210*/  FADD.FTZ R34, R45, 1 ;  /* 0x3f8000002d227421 */ /* 0x002fce0000010000 */
[----:B------:R-:W1:Y:S01]  /*7220*/  MUFU.EX2 R49, R49 ;  /* 0x0000003100317308 */ /* 0x000e620000000800 */
[----:B------:R-:W-:-:S07]  /*7230*/  FMUL.FTZ R45, R0, -1.4426950216293334961 ;  /* 0xbfb8aa3b002d7820 */ /* 0x000fce0000410000 */
[----:B------:R-:W4:Y:S01]  /*7240*/  MUFU.RCP R34, R34 ;  /* 0x0000002200227308 */ /* 0x000f220000001000 */
[----:B------:R-:W-:Y:S01]  /*7250*/  FMUL.FTZ R35, R37, R41 ;  /* 0x0000002925237220 */ /* 0x000fe20000410000 */
[----:B------:R-:W-:Y:S01]  /*7260*/  FMUL.FTZ R37, R39, -1.4426950216293334961 ;  /* 0xbfb8aa3b27257820 */ /* 0x000fe20000410000 */
[----:B------:R-:W-:Y:S01]  /*7270*/  FMUL.FTZ R41, R40, -1.4426950216293334961 ;  /* 0xbfb8aa3b28297820 */ /* 0x000fe20000410000 */
[----:B------:R-:W-:Y:S01]  /*7280*/  FMUL.FTZ R36, R38, R36 ;  /* 0x0000002426247220 */ /* 0x000fe20000410000 */
[----:B0-----:R-:W-:-:S03]  /*7290*/  FADD.FTZ R38, R50, 1 ;  /* 0x3f80000032267421 */ /* 0x001fc60000010000 */
[----:B------:R-:W0:Y:S01]  /*72a0*/  MUFU.EX2 R45, R45 ;  /* 0x0000002d002d7308 */ /* 0x000e220000000800 */
[----:B-1----:R-:W-:Y:S01]  /*72b0*/  FADD.FTZ R49, R49, 1 ;  /* 0x3f80000031317421 */ /* 0x002fe20000010000 */
[----:B------:R-:W-:-:S06]  /*72c0*/  FMUL.FTZ R61, R53, R61 ;  /* 0x0000003d353d7220 */ /* 0x000fcc0000410000 */
[----:B------:R-:W1:Y:S01]  /*72d0*/  MUFU.EX2 R37, R37 ;  /* 0x0000002500257308 */ /* 0x000e620000000800 */
[----:B----4-:R-:W-:Y:S02]  /*72e0*/  FMUL.FTZ R34, R118, R34 ;  /* 0x0000002276227220 */ /* 0x010fe40000410000 */
[----:B------:R-:W4:Y:S05]  /*72f0*/  LDL.LU R118, [R1+0x48] ;  /* 0x0000480001767983 */ /* 0x000f2a0000300800 */
[----:B------:R-:W1:Y:S08]  /*7300*/  MUFU.EX2 R41, R41 ;  /* 0x0000002900297308 */ /* 0x000e700000000800 */
[----:B------:R-:W2:Y:S01]  /*7310*/  MUFU.RCP R53, R49 ;  /* 0x0000003100357308 */ /* 0x000ea20000001000 */
[----:B0-----:R-:W-:Y:S01]  /*7320*/  FADD.FTZ R45, R45, 1 ;  /* 0x3f8000002d2d7421 */ /* 0x001fe20000010000 */
[----:B-1----:R-:W-:Y:S01]  /*7330*/  FADD.FTZ R37, R37, 1 ;  /* 0x3f80000025257421 */ /* 0x002fe20000010000 */
[----:B------:R-:W-:-:S02]  /*7340*/  FMUL.FTZ R104, R117, R104 ;  /* 0x0000006875687220 */ /* 0x000fc40000410000 */
[----:B------:R-:W4:Y:S03]  /*7350*/  LDL.LU R117, [R1+0xa4] ;  /* 0x0000a40001757983 */ /* 0x000f260000300800 */
[----:B------:R-:W-:Y:S01]  /*7360*/  MUFU.RCP R49, R45 ;  /* 0x0000002d00317308 */ /* 0x000fe20000001000 */
[----:B------:R-:W-:Y:S01]  /*7370*/  FADD.FTZ R41, R41, 1 ;  /* 0x3f80000029297421 */ /* 0x000fe20000010000 */
[----:B------:R-:W-:Y:S02]  /*7380*/  FMUL.FTZ R60, R123, R60 ;  /* 0x0000003c7b3c7220 */ /* 0x000fe40000410000 */
[----:B------:R-:W4:Y:S04]  /*7390*/  LDL.LU R123, [R1+0x7c] ;  /* 0x00007c00017b7983 */ /* 0x000f280000300800 */
[----:B------:R2:W-:Y:S01]  /*73a0*/  MUFU.RCP R45, R37 ;  /* 0x00000025002d7308 */ /* 0x0005e20000001000 */
[----:B------:R-:W4:Y:S01]  /*73b0*/  LDL.LU R63, [R1+0xa8] ;  /* 0x0000a800013f7983 */ /* 0x000f220000300800 */
[----:B--2---:R-:W-:-:S06]  /*73c0*/  FMUL.FTZ R37, R42, R53 ;  /* 0x000000352a257220 */ /* 0x004fcc0000410000 */
[----:B------:R-:W-:Y:S01]  /*73d0*/  MUFU.RCP R53, R41 ;  /* 0x0000002900357308 */ /* 0x000fe20000001000 */
[----:B------:R-:W-:-:S07]  /*73e0*/  FMUL.FTZ R50, R124, -1.4426950216293334961 ;  /* 0xbfb8aa3b7c327820 */ /* 0x000fce0000410000 */
[----:B------:R-:W0:Y:S02]  /*73f0*/  MUFU.EX2 R50, R50 ;  /* 0x0000003200327308 */ /* 0x000e240000000800 */
[----:B0-----:R-:W-:-:S06]  /*7400*/  FADD.FTZ R41, R50, 1 ;  /* 0x3f80000032297421 */ /* 0x001fcc0000010000 */
[----:B------:R-:W0:Y:S02]  /*7410*/  MUFU.RCP R41, R41 ;  /* 0x0000002900297308 */ /* 0x000e240000001000 */
[----:B0-----:R-:W-:Y:S02]  /*7420*/  FMUL.FTZ R41, R124, R41 ;  /* 0x000000297c297220 */ /* 0x001fe40000410000 */
[----:B------:R-:W2:Y:S04]  /*7430*/  LDL.LU R124, [R1+0x8c] ;  /* 0x00008c00017c7983 */ /* 0x000ea80000300800 */
[----:B------:R-:W2:Y:S04]  /*7440*/  LDL.LU R110, [R1+0xac] ;  /* 0x0000ac00016e7983 */ /* 0x000ea80000300800 */
[----:B------:R-:W2:Y:S04]  /*7450*/  LDL.LU R62, [R1+0x94] ;  /* 0x00009400013e7983 */ /* 0x000ea80000300800 */
[----:B------:R-:W2:Y:S01]  /*7460*/  LDL.LU R67, [R1+0x28] ;  /* 0x0000280001437983 */ /* 0x000ea20000300800 */
[----:B------:R-:W-:Y:S01]  /*7470*/  FMUL.FTZ R0, R0, R49 ;  /* 0x0000003100007220 */ /* 0x000fe20000410000 */
        /* <DEDUP_REMOVED lines=8> */
[----:B------:R-:W0:Y:S08]  /*7500*/  MUFU.RCP R49, R49 ;  /* 0x0000003100317308 */ /* 0x000e300000001000 */
[----:B------:R-:W0:Y:S01]  /*7510*/  MUFU.RCP R38, R38 ;  /* 0x0000002600267308 */ /* 0x000e220000001000 */
[----:B------:R-:W-:Y:S01]  /*7520*/  FMUL.FTZ R40, R40, R53 ;  /* 0x0000003528287220 */ /* 0x000fe20000410000 */
[----:B------:R-:W-:Y:S01]  /*7530*/  FMUL.FTZ R53, R47, -1.4426950216293334961 ;  /* 0xbfb8aa3b2f357820 */ /* 0x000fe20000410000 */
[----:B-1----:R-:W-:Y:S01]  /*7540*/  FADD.FTZ R45, R45, 1 ;  /* 0x3f8000002d2d7421 */ /* 0x002fe20000010000 */
[----:B0-----:R-:W-:Y:S01]  /*7550*/  FADD.FTZ R42, R42, 1 ;  /* 0x3f8000002a2a7421 */ /* 0x001fe20000010000 */
[----:B------:R-:W-:Y:S01]  /*7560*/  FMUL.FTZ R43, R43, R49 ;  /* 0x000000312b2b7220 */ /* 0x000fe20000410000 */
[----:B------:R-:W-:-:S02]  /*7570*/  FMUL.FTZ R49, R48, -1.4426950216293334961 ;  /* 0xbfb8aa3b30317820 */ /* 0x000fc40000410000 */
[----:B------:R-:W0:Y:S01]  /*7580*/  MUFU.EX2 R53, R53 ;  /* 0x0000003500357308 */ /* 0x000e220000000800 */
[----:B------:R-:W-:-:S07]  /*7590*/  FMUL.FTZ R38, R57, R38 ;  /* 0x0000002639267220 */ /* 0x000fce0000410000 */
[----:B------:R-:W1:Y:S08]  /*75a0*/  MUFU.RCP R57, R45 ;  /* 0x0000002d00397308 */ /* 0x000e700000001000 */
[----:B------:R-:W1:Y:S08]  /*75b0*/  MUFU.RCP R42, R42 ;  /* 0x0000002a002a7308 */ /* 0x000e700000001000 */
[----:B------:R-:W1:Y:S01]  /*75c0*/  MUFU.EX2 R49, R49 ;  /* 0x0000003100317308 */ /* 0x000e620000000800 */
[----:B0-----:R-:W-:Y:S01]  /*75d0*/  FADD.FTZ R53, R53, 1 ;  /* 0x3f80000035357421 */ /* 0x001fe20000010000 */
[----:B-1----:R-:W-:Y:S01]  /*75e0*/  FMUL.FTZ R44, R44, R57 ;  /* 0x000000392c2c7220 */ /* 0x002fe20000410000 */
[----:B------:R-:W-:-:S05]  /*75f0*/  FMUL.FTZ R42, R46, R42 ;  /* 0x0000002a2e2a7220 */ /* 0x000fca0000410000 */
[----:B------:R-:W-:Y:S01]  /*7600*/  MUFU.RCP R53, R53 ;  /* 0x0000003500357308 */ /* 0x000fe20000001000 */
[----:B------:R-:W-:Y:S01]  /*7610*/  FADD.FTZ R49, R49, 1 ;  /* 0x3f80000031317421 */ /* 0x000fe20000010000 */
[----:B---3--:R-:W-:-:S06]  /*7620*/  FMUL.FTZ R54, R70, -1.4426950216293334961 ;  /* 0xbfb8aa3b46367820 */ /* 0x008fcc0000410000 */
[----:B------:R-:W0:Y:S02]  /*7630*/  MUFU.EX2 R54, R54 ;  /* 0x0000003600367308 */ /* 0x000e240000000800 */
[----:B0-----:R-:W-:-:S06]  /*7640*/  FADD.FTZ R45, R54, 1 ;  /* 0x3f800000362d7421 */ /* 0x001fcc0000010000 */
[----:B------:R-:W0:Y:S01]  /*7650*/  MUFU.RCP R45, R45 ;  /* 0x0000002d002d7308 */ /* 0x000e220000001000 */
[----:B----4-:R-:W-:-:S07]  /*7660*/  FMUL.FTZ R50, R118, -1.4426950216293334961 ;  /* 0xbfb8aa3b76327820 */ /* 0x010fce0000410000 */
[----:B------:R-:W1:Y:S01]  /*7670*/  MUFU.EX2 R50, R50 ;  /* 0x0000003200327308 */ /* 0x000e620000000800 */
[----:B------:R-:W-:Y:S01]  /*7680*/  FMUL.FTZ R54, R51, -1.4426950216293334961 ;  /* 0xbfb8aa3b33367820 */ /* 0x000fe20000410000 */
[----:B0-----:R-:W-:-:S06]  /*7690*/  FMUL.FTZ R45, R70, R45 ;  /* 0x0000002d462d7220 */ /* 0x001fcc0000410000 */
[----:B------:R-:W0:Y:S01]  /*76a0*/  MUFU.EX2 R54, R54 ;  /* 0x0000003600367308 */ /* 0x000e220000000800 */
[----:B------:R-:W-:Y:S01]  /*76b0*/  FMUL.FTZ R57, R117, -1.4426950216293334961 ;  /* 0xbfb8aa3b75397820 */ /* 0x000fe20000410000 */
[----:B-1----:R-:W-:Y:S01]  /*76c0*/  FADD.FTZ R46, R50, 1 ;  /* 0x3f800000322e7421 */ /* 0x002fe20000010000 */
[----:B------:R-:W-:-:S05]  /*76d0*/  FMUL.FTZ R50, R123, -1.4426950216293334961 ;  /* 0xbfb8aa3b7b327820 */ /* 0x000fca0000410000 */
[----:B------:R-:W1:Y:S08]  /*76e0*/  MUFU.EX2 R57, R57 ;  /* 0x0000003900397308 */ /* 0x000e700000000800 */
[----:B------:R1:W3:Y:S08]  /*76f0*/  MUFU.RCP R70, R49 ;  /* 0x0000003100467308 */ /* 0x0002f00000001000 */
[----:B------:R-:W4:Y:S08]  /*7700*/  MUFU.RCP R46, R46 ;  /* 0x0000002e002e7308 */ /* 0x000f300000001000 */
[----:B------:R-:W4:Y:S01]  /*7710*/  MUFU.EX2 R50, R50 ;  /* 0x0000003200327308 */ /* 0x000f220000000800 */
[----:B0-----:R-:W-:Y:S01]  /*7720*/  FADD.FTZ R54, R54, 1 ;  /* 0x3f80000036367421 */ /* 0x001fe20000010000 */
[----:B------:R-:W-:Y:S01]  /*7730*/  FMUL.FTZ R47, R47, R53 ;  /* 0x000000352f2f7220 */ /* 0x000fe20000410000 */
[----:B------:R-:W-:Y:S01]  /*7740*/  FMUL.FTZ R53, R52, -1.4426950216293334961 ;  /* 0xbfb8aa3b34357820 */ /* 0x000fe20000410000 */
[----:B-1----:R-:W-:Y:S01]  /*7750*/  FADD.FTZ R49, R57, 1 ;  /* 0x3f80000039317421 */ /* 0x002fe20000010000 */
[----:B---3--:R-:W-:Y:S01]  /*7760*/  FMUL.FTZ R48, R48, R70 ;  /* 0x0000004630307220 */ /* 0x008fe20000410000 */
[----:B------:R-:W-:-:S02]  /*7770*/  FMUL.FTZ R70, R55, -1.4426950216293334961 ;  /* 0xbfb8aa3b37467820 */ /* 0x000fc40000410000 */
[----:B------:R2:W0:Y:S01]  /*7780*/  MUFU.RCP R57, R54 ;  /* 0x0000003600397308 */ /* 0x0004220000001000 */
[----:B----4-:R-:W-:Y:S01]  /*7790*/  FMUL.FTZ R46, R118, R46 ;  /* 0x0000002e762e7220 */ /* 0x010fe20000410000 */
[----:B------:R-:W-:-:S06]  /*77a0*/  FMUL.FTZ R118, R63, -1.4426950216293334961 ;  /* 0xbfb8aa3b3f767820 */ /* 0x000fcc0000410000 */
[----:B------:R-:W1:Y:S01]  /*77b0*/  MUFU.EX2 R53, R53 ;  /* 0x0000003500357308 */ /* 0x000e620000000800 */
[----:B------:R-:W-:-:S07]  /*77c0*/  FADD.FTZ R50, R50, 1 ;  /* 0x3f80000032327421 */ /* 0x000fce0000010000 */
[----:B------:R-:W3:Y:S08]  /*77d0*/  MUFU.EX2 R70, R70 ;  /* 0x0000004600467308 */ /* 0x000ef00000000800 */
[----:B------:R-:W4:Y:S08]  /*77e0*/  MUFU.RCP R49, R49 ;  /* 0x0000003100317308 */ /* 0x000f300000001000 */
[----:B------:R-:W4:Y:S08]  /*77f0*/  MUFU.RCP R50, R50 ;  /* 0x0000003200327308 */ /* 0x000f300000001000 */
[----:B------:R-:W-:Y:S01]  /*7800*/  MUFU.EX2 R118, R118 ;  /* 0x0000007600767308 */ /* 0x000fe20000000800 */
[----:B--2---:R-:W-:-:S07]  /*7810*/  FMUL.FTZ R54, R124, -1.4426950216293334961 ;  /* 0xbfb8aa3b7c367820 */ /* 0x004fce0000410000 */
[----:B------:R-:W2:Y:S01]  /*7820*/  MUFU.EX2 R54, R54 ;  /* 0x0000003600367308 */ /* 0x000ea20000000800 */
[----:B0-----:R-:W-:Y:S01]  /*7830*/  FMUL.FTZ R51, R51, R57 ;  /* 0x0000003933337220 */ /* 0x001fe20000410000 */
[----:B-1----:R-:W-:Y:S01]  /*7840*/  FADD.FTZ R53, R53, 1 ;  /* 0x3f80000035357421 */ /* 0x002fe20000010000 */
[----:B------:R-:W-:Y:S01]  /*7850*/  FMUL.FTZ R57, R56, -1.4426950216293334961 ;  /* 0xbfb8aa3b38397820 */ /* 0x000fe20000410000 */
[----:B---3--:R-:W-:Y:S01]  /*7860*/  FADD.FTZ R70, R70, 1 ;  /* 0x3f80000046467421 */ /* 0x008fe20000010000 */
[----:B----4-:R-:W-:Y:S01]  /*7870*/  FMUL.FTZ R49, R117, R49 ;  /* 0x0000003175317220 */ /* 0x010fe20000410000 */
[----:B------:R-:W-:Y:S02]  /*7880*/  FMUL.FTZ R50, R123, R50 ;  /* 0x000000327b327220 */ /* 0x000fe40000410000 */
[----:B------:R0:W1:Y:S01]  /*7890*/  MUFU.RCP R117, R53 ;  /* 0x0000003500757308 */ /* 0x0000620000001000 */
[----:B--2---:R-:W-:Y:S01]  /*78a0*/  FADD.FTZ R54, R54, 1 ;  /* 0x3f80000036367421 */ /* 0x004fe20000010000 */
[----:B0-----:R-:W-:-:S06]  /*78b0*/  FADD.FTZ R53, R118, 1 ;  /* 0x3f80000076357421 */ /* 0x001fcc0000010000 */
[----:B------:R0:W-:Y:S01]  /*78c0*/  MUFU.RCP R123, R70 ;  /* 0x00000046007b7308 */ /* 0x0001e20000001000 */
[----:B------:R-:W-:-:S07]  /*78d0*/  FMUL.FTZ R118, R110, -1.4426950216293334961 ;  /* 0xbfb8aa3b6e767820 */ /* 0x000fce0000410000 */
[----:B------:R-:W2:Y:S01]  /*78e0*/  MUFU.EX2 R57, R57 ;  /* 0x0000003900397308 */ /* 0x000ea20000000800 */
[----:B0-----:R-:W-:-:S07]  /*78f0*/  FMUL.FTZ R70, R62, -1.4426950216293334961 ;  /* 0xbfb8aa3b3e467820 */ /* 0x001fce0000410000 */
[----:B------:R-:W0:Y:S08]  /*7900*/  MUFU.RCP R54, R54 ;  /* 0x0000003600367308 */ /* 0x000e300000001000 */
[----:B------:R-:W-:Y:S08]  /*7910*/  MUFU.EX2 R118, R118 ;  /* 0x0000007600767308 */ /* 0x000ff00000000800 */
[----:B------:R-:W3:Y:S01]  /*7920*/  MUFU.EX2 R70, R70 ;  /* 0x0000004600467308 */ /* 0x000ee20000000800 */
[----:B-1----:R-:W-:Y:S01]  /*7930*/  FMUL.FTZ R52, R52, R117 ;  /* 0x0000007534347220 */ /* 0x002fe20000410000 */
[----:B------:R-:W-:Y:S01]  /*7940*/  FMUL.FTZ R117, R67, -1.4426950216293334961 ;  /* 0xbfb8aa3b43757820 */ /* 0x000fe20000410000 */
[----:B--2---:R-:W-:Y:S01]  /*7950*/  FADD.FTZ R57, R57, 1 ;  /* 0x3f80000039397421 */ /* 0x004fe20000010000 */
[----:B0-----:R-:W-:Y:S01]  /*7960*/  FMUL.FTZ R54, R124, R54 ;  /* 0x000000367c367220 */ /* 0x001fe20000410000 */
[----:B------:R-:W-:Y:S01]  /*7970*/  FMUL.FTZ R55, R55, R123 ;  /* 0x0000007b37377220 */ /* 0x000fe20000410000 */
[----:B------:R-:W-:-:S02]  /*7980*/  FMUL.FTZ R124, R72, -1.4426950216293334961 ;  /* 0xbfb8aa3b487c7820 */ /* 0x000fc40000410000 */
[----:B------:R-:W0:Y:S08]  /*7990*/  MUFU.EX2 R117, R117 ;  /* 0x0000007500757308 */ /* 0x000e300000000800 */
[----:B------:R1:W-:Y:S01]  /*79a0*/  MUFU.RCP R123, R57 ;  /* 0x00000039007b7308 */ /* 0x0003e20000001000 */
[----:B---3--:R-:W-:Y:S01]  /*79b0*/  FADD.FTZ R70, R70, 1 ;  /* 0x3f80000046467421 */ /* 0x008fe20000010000 */
[----:B-1----:R-:W-:-:S06]  /*79c0*/  FADD.FTZ R57, R118, 1 ;  /* 0x3f80000076397421 */ /* 0x002fcc0000010000 */
[----:B------:R-:W1:Y:S08]  /*79d0*/  MUFU.RCP R53, R53 ;  /* 0x0000003500357308 */ /* 0x000e700000001000 */
[----:B------:R-:W-:Y:S08]  /*79e0*/  MUFU.EX2 R124, R124 ;  /* 0x0000007c007c7308 */ /* 0x000ff00000000800 */
[----:B------:R-:W2:Y:S08]  /*79f0*/  MUFU.RCP R57, R57 ;  /* 0x0000003900397308 */ /* 0x000eb00000001000 */
[----:B------:R-:W3:Y:S01]  /*7a00*/  MUFU.RCP R70, R70 ;  /* 0x0000004600467308 */ /* 0x000ee20000001000 */
[----:B0-----:R-:W-:Y:S01]  /*7a10*/  FADD.FTZ R117, R117, 1 ;  /* 0x3f80000075757421 */ /* 0x001fe20000010000 */
[----:B-1----:R-:W-:Y:S01]  /*7a20*/  FMUL.FTZ R53, R63, R53 ;  /* 0x000000353f357220 */ /* 0x002fe20000410000 */
[----:B------:R-:W-:Y:S01]  /*7a30*/  FMUL.FTZ R56, R56, R123 ;  /* 0x0000007b38387220 */ /* 0x000fe20000410000 */
[----:B------:R-:W4:Y:S04]  /*7a40*/  LDL.LU R63, [R1+0xd0] ;  /* 0x0000d000013f7983 */ /* 0x000f280000300800 */
[----:B------:R0:W1:Y:S01]  /*7a50*/  MUFU.RCP R118, R117 ;  /* 0x0000007500767308 */ /* 0x0000620000001000 */
[----:B--2---:R-:W-:Y:S01]  /*7a60*/  FMUL.FTZ R57, R110, R57 ;  /* 0x000000396e397220 */ /* 0x004fe20000410000 */
[----:B0-----:R-:W-:-:S02]  /*7a70*/  FADD.FTZ R117, R124, 1 ;  /* 0x3f8000007c757421 */ /* 0x001fc40000010000 */
[----:B------:R-:W2:Y:S01]  /*7a80*/  LDL.LU R124, [R1] ;  /* 0x00000000017c7983 */ /* 0x000ea20000300800 */
[----:B---3--:R-:W-:-:S03]  /*7a90*/  FMUL.FTZ R70, R62, R70 ;  /* 0x000000463e467220 */ /* 0x008fc60000410000 */
[----:B------:R-:W3:Y:S04]  /*7aa0*/  LDL.LU R123, [R1+0x4] ;  /* 0x00000400017b7983 */ /* 0x000ee80000300800 */
[----:B------:R-:W2:Y:S04]  /*7ab0*/  LDL.LU R110, [R1+0xcc] ;  /* 0x0000cc00016e7983 */ /* 0x000ea80000300800 */
[----:B------:R-:W2:Y:S01]  /*7ac0*/  LDL.LU R62, [R1+0xc8] ;  /* 0x0000c800013e7983 */ /* 0x000ea20000300800 */
[----:B----4-:R-:W-:Y:S02]  /*7ad0*/  F2FP.F16.F32.PACK_AB R63, R71, R63 ;  /* 0x0000003f473f723e */ /* 0x010fe400000000ff */
[----:B--2---:R-:W-:-:S02]  /*7ae0*/  F2FP.F16.F32.PACK_AB R62, R110, R62 ;  /* 0x0000003e6e3e723e */ /* 0x004fc400000000ff */
[----:B------:R-:W2:Y:S04]  /*7af0*/  LDL.LU R110, [R1+0xb4] ;  /* 0x0000b400016e7983 */ /* 0x000ea80000300800 */
[----:B------:R-:W4:Y:S01]  /*7b00*/  LDL.LU R71, [R1+0xb0] ;  /* 0x0000b00001477983 */ /* 0x000f220000300800 */
[----:B------:R-:W-:Y:S02]  /*7b10*/  F2FP.F16.F32.PACK_AB R60, R58, R60 ;  /* 0x0000003c3a3c723e */ /* 0x000fe400000000ff */
[----:B------:R-:W-:Y:S02]  /*7b20*/  F2FP.F16.F32.PACK_AB R61, R59, R61 ;  /* 0x0000003d3b3d723e */ /* 0x000fe400000000ff */
[----:B----4-:R-:W-:Y:S01]  /*7b30*/  IADD3 R58, P1, PT, R71, UR6, RZ ;  /* 0x00000006473a7c10 */ /* 0x010fe2000ff3e0ff */
[----:B-1----:R-:W-:-:S02]  /*7b40*/  FMUL.FTZ R71, R67, R118 ;  /* 0x0000007643477220 */ /* 0x002fc40000410000 */
[----:B------:R-:W4:Y:S01]  /*7b50*/  LDL.LU R67, [R1+0xc4] ;  /* 0x0000c40001437983 */ /* 0x000f220000300800 */
[----:B--2---:R-:W-:Y:S01]  /*7b60*/  IADD3.X R59, PT, PT, R110, UR7, RZ, P1, !PT ;  /* 0x000000076e3b7c10 */ /* 0x004fe20008ffe4ff */
[----:B------:R-:W0:Y:S01]  /*7b70*/  MUFU.RCP R117, R117 ;  /* 0x0000007500757308 */ /* 0x000e220000001000 */
[----:B------:R-:W-:Y:S01]  /*7b80*/  F2FP.F16.F32.PACK_AB R66, R99, R66 ;  /* 0x000000426342723e */ /* 0x000fe200000000ff */
[----:B------:R-:W2:Y:S01]  /*7b90*/  LDL.LU R118, [R1+0x10] ;  /* 0x0000100001767983 */ /* 0x000ea20000300800 */
[----:B------:R-:W-:Y:S01]  /*7ba0*/  F2FP.F16.F32.PACK_AB R64, R101, R64 ;  /* 0x000000406540723e */ /* 0x000fe200000000ff */
[----:B------:R-:W1:Y:S02]  /*7bb0*/  LDCU.64 UR6, c[0x0][0x3a8] ;  /* 0x00007500ff0677ac */ /* 0x000e640008000a00 */
[----:B------:R3:W-:Y:S04]  /*7bc0*/  STG.E.64 desc[UR12][R58.64+0x1e00], R60 ;  /* 0x001e003c3a007986 */ /* 0x0007e8000c101b0c */
[----:B------:R0:W-:Y:S04]  /*7bd0*/  STG.E.64 desc[UR12][R58.64], R62 ;  /* 0x0000003e3a007986 */ /* 0x0001e8000c101b0c */
[----:B------:R-:W2:Y:S01]  /*7be0*/  LDL.LU R110, [R1+0x14] ;  /* 0x00001400016e7983 */ /* 0x000ea20000300800 */
[----:B---3--:R-:W-:-:S02]  /*7bf0*/  F2FP.F16.F32.PACK_AB R60, R109, R108 ;  /* 0x0000006c6d3c723e */ /* 0x008fc400000000ff */
[----:B------:R-:W-:Y:S02]  /*7c00*/  F2FP.F16.F32.PACK_AB R61, R107, R106 ;  /* 0x0000006a6b3d723e */ /* 0x000fe400000000ff */
[----:B0-----:R-:W-:Y:S02]  /*7c10*/  F2FP.F16.F32.PACK_AB R62, R105, R104 ;  /* 0x00000068693e723e */ /* 0x001fe400000000ff */
[----:B------:R-:W-:Y:S01]  /*7c20*/  F2FP.F16.F32.PACK_AB R63, R103, R102 ;  /* 0x00000066673f723e */ /* 0x000fe200000000ff */
[----:B------:R0:W-:Y:S04]  /*7c30*/  STG.E.64 desc[UR12][R58.64+0x3c00], R60 ;  /* 0x003c003c3a007986 */ /* 0x0001e8000c101b0c */
[----:B------:R3:W-:Y:S01]  /*7c40*/  STG.E.64 desc[UR12][R58.64+0x5a00], R62 ;  /* 0x005a003e3a007986 */ /* 0x0007e2000c101b0c */
[----:B0-----:R-:W-:-:S03]  /*7c50*/  F2FP.F16.F32.PACK_AB R60, R95, R123 ;  /* 0x0000007b5f3c723e */ /* 0x001fc600000000ff */
[----:B------:R-:W2:Y:S01]  /*7c60*/  LDL.LU R123, [R1+0x8] ;  /* 0x00000800017b7983 */ /* 0x000ea20000300800 */
[----:B---3--:R-:W-:-:S03]  /*7c70*/  F2FP.F16.F32.PACK_AB R62, R92, R124 ;  /* 0x0000007c5c3e723e */ /* 0x008fc600000000ff */
[----:B------:R-:W3:Y:S01]  /*7c80*/  LDL.LU R124, [R1+0xc] ;  /* 0x00000c00017c7983 */ /* 0x000ee20000300800 */
[----:B------:R-:W-:Y:S01]  /*7c90*/  F2FP.F16.F32.PACK_AB R65, R100, R65 ;  /* 0x000000416441723e */ /* 0x000fe200000000ff */
[----:B------:R-:W-:Y:S01]  /*7ca0*/  FMUL.FTZ R72, R72, R117 ;  /* 0x0000007548487220 */ /* 0x000fe20000410000 */
[----:B------:R-:W-:-:S03]  /*7cb0*/  F2FP.F16.F32.PACK_AB R68, R97, R68 ;  /* 0x000000446144723e */ /* 0x000fc600000000ff */
[----:B------:R0:W-:Y:S01]  /*7cc0*/  STG.E.64 desc[UR12][R58.64+0x7800], R64 ;  /* 0x007800403a007986 */ /* 0x0001e2000c101b0c */
[----:B------:R-:W-:Y:S02]  /*7cd0*/  F2FP.F16.F32.PACK_AB R69, R96, R69 ;  /* 0x000000456045723e */ /* 0x000fe400000000ff */
[----:B------:R-:W-:Y:S02]  /*7ce0*/  F2FP.F16.F32.PACK_AB R61, R94, R93 ;  /* 0x0000005d5e3d723e */ /* 0x000fe400000000ff */
[----:B------:R-:W-:Y:S01]  /*7cf0*/  F2FP.F16.F32.PACK_AB R63, R91, R90 ;  /* 0x0000005a5b3f723e */ /* 0x000fe200000000ff */
[----:B------:R1:W-:Y:S01]  /*7d00*/  STG.E.64 desc[UR12][R58.64+0xb400], R68 ;  /* 0x00b400443a007986 */ /* 0x0003e2000c101b0c */
[----:B------:R-:W-:Y:S02]  /*7d10*/  F2FP.F16.F32.PACK_AB R8, R9, R8 ;  /* 0x000000080908723e */ /* 0x000fe400000000ff */
[----:B0-----:R-:W-:Y:S02]  /*7d20*/  F2FP.F16.F32.PACK_AB R64, R89, R125 ;  /* 0x0000007d5940723e */ /* 0x001fe400000000ff */
        /* <DEDUP_REMOVED lines=9> */
[----:B-1----:R-:W-:Y:S02]  /*7dc0*/  F2FP.F16.F32.PACK_AB R68, R82, R122 ;  /* 0x0000007a5244723e */ /* 0x002fe400000000ff */
[----:B------:R-:W-:-:S02]  /*7dd0*/  F2FP.F16.F32.PACK_AB R69, R81, R80 ;  /* 0x000000505145723e */ /* 0x000fc400000000ff */
[----:B0-----:R-:W-:Y:S02]  /*7de0*/  F2FP.F16.F32.PACK_AB R60, R79, R121 ;  /* 0x000000794f3c723e */ /* 0x001fe400000000ff */
        /* <DEDUP_REMOVED lines=48> */
[----:B----4-:R-:W-:-:S05]  /*80f0*/  F2FP.F16.F32.PACK_AB R67, R98, R67 ;  /* 0x000000436243723e */ /* 0x010fca00000000ff */
[----:B------:R0:W-:Y:S02]  /*8100*/  STG.E.64 desc[UR12][R58.64+0x9600], R66 ;  /* 0x009600423a007986 */ /* 0x0001e4000c101b0c */
[----:B0-----:R-:W-:Y:S02]  /*8110*/  F2FP.F16.F32.PACK_AB R66, R86, R85 ;  /* 0x000000555642723e */ /* 0x001fe400000000ff */
[----:B------:R-:W-:-:S05]  /*8120*/  F2FP.F16.F32.PACK_AB R67, R84, R83 ;  /* 0x000000535443723e */ /* 0x000fca00000000ff */
[----:B------:R0:W-:Y:S02]  /*8130*/  STG.E.64 desc[UR12][R58.64+0x12c00], R66 ;  /* 0x012c00423a007986 */ /* 0x0001e4000c101b0c */
[----:B0-----:R-:W-:Y:S02]  /*8140*/  F2FP.F16.F32.PACK_AB R66, R2, R116 ;  /* 0x000000740242723e */ /* 0x001fe400000000ff */
[----:B------:R-:W-:Y:S02]  /*8150*/  F2FP.F16.F32.PACK_AB R2, R3, R115 ;  /* 0x000000730302723e */ /* 0x000fe400000000ff */
[----:B------:R-:W-:Y:S02]  /*8160*/  F2FP.F16.F32.PACK_AB R3, R4, R112 ;  /* 0x000000700403723e */ /* 0x000fe400000000ff */
[----:B------:R-:W-:Y:S02]  /*8170*/  F2FP.F16.F32.PACK_AB R67, R111, R113 ;  /* 0x000000716f43723e */ /* 0x000fe400000000ff */
[----:B------:R-:W-:Y:S01]  /*8180*/  F2FP.F16.F32.PACK_AB R115, R7, R6 ;  /* 0x000000060773723e */ /* 0x000fe200000000ff */
[----:B------:R2:W-:Y:S04]  /*8190*/  STG.E.64 desc[UR12][R58.64+0x1e000], R2 ;  /* 0x01e000023a007986 */ /* 0x0005e8000c101b0c */
[----:B------:R1:W-:Y:S04]  /*81a0*/  STG.E.64 desc[UR12][R58.64+0x1c200], R66 ;  /* 0x01c200423a007986 */ /* 0x0003e8000c101b0c */
[----:B------:R1:W-:Y:S01]  /*81b0*/  STG.E.64 desc[UR12][R58.64+0x1fe00], R114 ;  /* 0x01fe00723a007986 */ /* 0x0003e2000c101b0c */
[----:B--2---:R-:W-:-:S02]  /*81c0*/  F2FP.F16.F32.PACK_AB R2, R118, R110 ;  /* 0x0000006e7602723e */ /* 0x004fc400000000ff */
[----:B---3--:R-:W-:-:S05]  /*81d0*/  F2FP.F16.F32.PACK_AB R3, R123, R124 ;  /* 0x0000007c7b03723e */ /* 0x008fca00000000ff */
[----:B------:R1:W-:Y:S01]  /*81e0*/  STG.E.64 desc[UR12][R58.64+0x3a200], R2 ;  /* 0x03a200023a007986 */ /* 0x0003e2000c101b0c */
[----:B------:R-:W-:Y:S05]  /*81f0*/  BRA.U !UP0, `(.L_x_1059) ;  /* 0xffffff8108207547 */ /* 0x000fea000b83ffff */
[----:B------:R-:W-:Y:S05]  /*8200*/  EXIT ;  /* 0x000000000000794d */ /* 0x000fea0003800000 */
.L_x_1060:
        /* <DEDUP_REMOVED lines=15> */
.L_x_1126:


//--------------------- .text._ZN13group_norm_v214gn_cuda_kernelI6__halfLi480ELi2ELi16ELi120ELi1024ELb1ELi32ELi960ELi960ELi4ELb1ELi7ELb0ELb0ENS_16CompileConditionILi1000EEEEEvPT_PKS4_S7_S7_flPfS8_Pj --------------------------
	.section	.text._ZN13group_norm_v214gn_cuda_kernelI6__halfLi480ELi2ELi16ELi120ELi1024ELb1ELi32ELi960ELi960ELi4ELb1ELi7ELb0ELb0ENS_16CompileConditionILi1000EEEEEvPT_PKS4_S7_S7_flPfS8_Pj,"ax",@progbits
	.align	128
        .global         _ZN13group_norm_v214gn_cuda_kernelI6__halfLi480ELi2ELi16ELi120ELi1024ELb1ELi32ELi960ELi960ELi4ELb1ELi7ELb0ELb0ENS_16CompileConditionILi1000EEEEEvPT_PKS4_S7_S7_flPfS8_Pj
        .type           _ZN13group_norm_v214gn_cuda_kernelI6__halfLi480ELi2ELi16ELi120ELi1024ELb1ELi32ELi960ELi960ELi4ELb1ELi7ELb0ELb0ENS_16CompileConditionILi1000EEEEEvPT_PKS4_S7_S7_flPfS8_Pj,@function
        .size           _ZN13group_norm_v214gn_cuda_kernelI6__halfLi480ELi2ELi16ELi120ELi1024ELb1ELi32ELi960ELi960ELi4ELb1ELi7ELb0ELb0ENS_16CompileConditionILi1000EEEEEvPT_PKS4_S7_S7_flPfS8_Pj,(.L_x_1127 - _ZN13group_norm_v214gn_cuda_kernelI6__halfLi480ELi2ELi16ELi120ELi1024ELb1ELi32ELi960ELi960ELi4ELb1ELi7ELb0ELb0ENS_16CompileConditionILi1000EEEEEvPT_PKS4_S7_S7_flPfS8_Pj)
        .other          _ZN13group_norm_v214gn_cuda_kernelI6__halfLi480ELi2ELi16ELi120ELi1024ELb1ELi32ELi960ELi960ELi4ELb1ELi7ELb0ELb0ENS_16CompileConditionILi1000EEEEEvPT_PKS4_S7_S7_flPfS8_Pj,@"STO_CUDA_ENTRY STV_DEFAULT"
_ZN13group_norm_v214gn_cuda_kernelI6__halfLi480ELi2ELi16ELi120ELi1024ELb1ELi32ELi960ELi960ELi4ELb1ELi7ELb0ELb0ENS_16CompileConditionILi1000EEEEEvPT_PKS4_S7_S7_flPfS8_Pj:
.text._ZN13group_norm_v214gn_cuda_kernelI6__halfLi480ELi2ELi16ELi120ELi1024ELb1ELi32ELi960ELi960ELi4ELb1ELi7ELb0ELb0ENS_16CompileConditionILi1000EEEEEvPT_PKS4_S7_S7_flPfS8_Pj:
        /* <DEDUP_REMOVED lines=40> */
.L_x_1069:
        /* <DEDUP_REMOVED lines=45> */
[----:B------:R1:W-:Y:S01]  /*0550*/  STL [R1+0x4], R38 ;  /* 0x0000042601007387 */ /* 0x0003e20000100800 */
[----:B---3--:R-:W-:-:S02]  /*0560*/  HADD2.F32 R57, -RZ, R32.H0_H0 ;  /* 0x20000020ff397230 */ /* 0x008fc40000004100 */
[----:B------:R-:W-:Y:S01]  /*0570*/  FADD.FTZ R37, R37, R38 ;  /* 0x0000002625257221 */ /* 0x000fe20000010000 */
[----:B------:R-:W-:Y:S01]  /*0580*/  FFMA.FTZ R39, R38, R38, R39 ;  /* 0x0000002626277223 */ /* 0x000fe20000010027 */
[----:B------:R2:W-:Y:S01]  /*0590*/  STL [R1+0x20], R36 ;  /* 0x0000202401007387 */ /* 0x0005e20000100800 */
[----:B------:R-:W-:Y:S02]  /*05a0*/  HADD2.F32 R56, -RZ, R32.H1_H1 ;  /* 0x30000020ff387230 */ /* 0x000fe40000004100 */
[----:B0-----:R-:W-:Y:S01]  /*05b0*/  FADD.FTZ R34, R37, R36 ;  /* 0x0000002425227221 */ /* 0x001fe20000010000 */
[--C-:B------:R-:W-:Y:S02]  /*05c0*/  HADD2.F32 R40, -RZ, R33.reuse.H0_H0 ;  /* 0x20000021ff287230 */ /* 0x100fe40000004100 */
[--C-:B----4-:R-:W-:Y:S02]  /*05d0*/  HADD2.F32 R55, -RZ, R30.reuse.H0_H0 ;  /* 0x2000001eff377230 */ /* 0x110fe40000004100 */
[----:B------:R-:W-:Y:S01]  /*05e0*/  FADD.FTZ R35, R34, R57 ;  /* 0x0000003922237221 */ /* 0x000fe20000010000 */
[----:B-1----:R-:W-:Y:S01]  /*05f0*/  HADD2.F32 R38, -RZ, R33.H1_H1 ;  /* 0x30000021ff267230 */ /* 0x002fe20000004100 */
[----:B------:R0:W-:Y:S01]  /*0600*/  STL [R1], R40 ;  /* 0x0000002801007387 */ /* 0x0001e20000100800 */
[----:B------:R-:W-:-:S02]  /*0610*/  HADD2.F32 R54, -RZ, R30.H1_H1 ;  /* 0x3000001eff367230 */ /* 0x000fc40000004100 */
[----:B--2---:R-:W-:Y:S01]  /*0620*/  FFMA.FTZ R36, R36, R36, R39 ;  /* 0x0000002424247223 */ /* 0x004fe20000010027 */
[----:B------:R-:W-:Y:S01]  /*0630*/  FADD.FTZ R35, R35, R56 ;  /* 0x0000003823237221 */ /* 0x000fe20000010000 */
[--C-:B------:R-:W-:Y:S01]  /*0640*/  HADD2.F32 R60, -RZ, R31.reuse.H0_H0 ;  /* 0x2000001fff3c7230 */ /* 0x100fe20000004100 */
[----:B------:R1:W-:Y:S01]  /*0650*/  STL [R1+0x28], R38 ;  /* 0x0000282601007387 */ /* 0x0003e20000100800 */
[----:B------:R-:W-:Y:S01]  /*0660*/  FFMA.FTZ R37, R57, R57, R36 ;  /* 0x0000003939257223 */ /* 0x000fe20000010024 */
[----:B------:R-:W-:Y:S01]  /*0670*/  FADD.FTZ R35, R35, R40 ;  /* 0x0000002823237221 */ /* 0x000fe20000010000 */
[----:B------:R-:W-:Y:S02]  /*0680*/  HADD2.F32 R36, -RZ, R31.H1_H1 ;  /* 0x3000001fff247230 */ /* 0x000fe40000004100 */
[----:B------:R-:W-:Y:S01]  /*0690*/  FFMA.FTZ R37, R56, R56, R37 ;  /* 0x0000003838257223 */ /* 0x000fe20000010025 */
[----:B------:R-:W-:Y:S01]  /*06a0*/  FADD.FTZ R32, R35, R38 ;  /* 0x0000002623207221 */ /* 0x000fe20000010000 */
[--C-:B-----5:R-:W-:Y:S01]  /*06b0*/  HADD2.F32 R53, -RZ, R24.reuse.H0_H0 ;  /* 0x20000018ff357230 */ /* 0x120fe20000004100 */
[----:B------:R-:W-:Y:S01]  /*06c0*/  STL [R1+0x38], R36 ;  /* 0x0000382401007387 */ /* 0x000fe20000100800 */
        /* <DEDUP_REMOVED lines=11> */
[--C-:B------:R-:W-:Y:S01]  /*0780*/  HADD2.F32 R51, -RZ, R20.reuse.H0_H0 ;  /* 0x20000014ff337230 */ /* 0x100fe20000004100 */
        /* <DEDUP_REMOVED lines=26> */
[----:B------:R2:W-:Y:S01]  /*0930*/  STL [R1+0x30], R30 ;  /* 0x0000301e01007387 */ /* 0x0005e20000100800 */
        /* <DEDUP_REMOVED lines=18> */
[--C-:B0-----:R-:W-:Y:S02]  /*0a60*/  HADD2.F32 R40, -RZ, R7.reuse.H0_H0 ;  /* 0x20000007ff287230 */ /* 0x101fe40000004100 */
        /* <DEDUP_REMOVED lines=9> */
[----:B-1----:R-:W-:-:S02]  /*0b00*/  HADD2.F32 R38, -RZ, R2.H1_H1 ;  /* 0x30000002ff267230 */ /* 0x002fc40000004100 */
        /* <DEDUP_REMOVED lines=8> */
[----:B------:R-:W-:Y:S01]  /*0b90*/  HADD2.F32 R3, -RZ, R4.H1_H1 ;  /* 0x30000004ff037230 */ /* 0x000fe20000004100 */
[----:B------:R-:W-:Y:S01]  /*0ba0*/  STL [R1+0x18], R16 ;  /* 0x0000181001007387 */ /* 0x000fe20000100800 */
[----:B------:R-:W-:Y:S01]  /*0bb0*/  FFMA.FTZ R17, R40, R40, R17 ;  /* 0x0000002828117223 */ /* 0x000fe20000010011 */
[----:B------:R-:W-:Y:S01]  /*0bc0*/  FADD.FTZ R7, R6, R39 ;  /* 0x0000002706077221 */ /* 0x000fe20000010000 */
[----:B------:R-:W-:-:S02]  /*0bd0*/  HADD2.F32 R6, -RZ, R5.H1_H1 ;  /* 0x30000005ff067230 */ /* 0x000fc40000004100 */
[----:B------:R-:W-:Y:S01]  /*0be0*/  FFMA.FTZ R12, R20, R20, R17 ;  /* 0x00000014140c7223 */ /* 0x000fe20000010011 */
[----:B--2---:R-:W-:Y:S01]  /*0bf0*/  FADD.FTZ R30, R7, R38 ;  /* 0x00000026071e7221 */ /* 0x004fe20000010000 */
[--C-:B------:R-:W-:Y:S01]  /*0c00*/  HADD2.F32 R7, -RZ, R9.reuse.H0_H0 ;  /* 0x20000009ff077230 */ /* 0x100fe20000004100 */
[----:B------:R0:W-:Y:S01]  /*0c10*/  STL [R1+0x14], R6 ;  /* 0x0000140601007387 */ /* 0x0001e20000100800 */
[----:B------:R-:W-:Y:S01]  /*0c20*/  FFMA.FTZ R13, R39, R39, R12 ;  /* 0x00000027270d7223 */ /* 0x000fe2000001000c */
[----:B------:R-:W-:Y:S01]  /*0c30*/  FADD.FTZ R30, R30, R37 ;  /* 0x000000251e1e7221 */ /* 0x000fe20000010000 */
[----:B------:R-:W-:Y:S02]  /*0c40*/  HADD2.F32 R12, -RZ, R9.H1_H1 ;  /* 0x30000009ff0c7230 */ /* 0x000fe40000004100 */
[----:B------:R-:W-:Y:S01]  /*0c50*/  FFMA.FTZ R2, R38, R38, R13 ;  /* 0x0000002626027223 */ /* 0x000fe2000001000d */
[----:B------:R-:W-:Y:S01]  /*0c60*/  FADD.FTZ R30, R30, R16 ;  /* 0x000000101e1e7221 */ /* 0x000fe20000010000 */
[----:B------:R-:W-:Y:S01]  /*0c70*/  HADD2.F32 R9, -RZ, R10.H1_H1 ;  /* 0x3000000aff097230 */ /* 0x000fe20000004100 */
[----:B------:R1:W-:Y:S01]  /*0c80*/  STL [R1+0xc], R12 ;  /* 0x00000c0c01007387 */ /* 0x0003e20000100800 */
[----:B------:R-:W-:Y:S01]  /*0c90*/  FFMA.FTZ R25, R37, R37, R2 ;  /* 0x0000002525197223 */ /* 0x000fe20000010002 */
[----:B------:R-:W-:-:S02]  /*0ca0*/  HADD2.F32 R2, -RZ, R4.H0_H0 ;  /* 0x20000004ff027230 */ /* 0x000fc40000004100 */
[----:B------:R-:W-:Y:S02]  /*0cb0*/  HADD2.F32 R4, -RZ, R5.H0_H0 ;  /* 0x20000005ff047230 */ /* 0x000fe40000004100 */
[----:B------:R-:W-:Y:S01]  /*0cc0*/  FFMA.FTZ R25, R16, R16, R25 ;  /* 0x0000001010197223 */ /* 0x000fe20000010019 */
[----:B------:R-:W-:Y:S02]  /*0cd0*/  HADD2.F32 R5, -RZ, R8.H0_H0 ;  /* 0x20000008ff057230 */ /* 0x000fe40000004100 */
        /* <DEDUP_REMOVED lines=8> */
[----:B0-----:R-:W-:Y:S02]  /*0d60*/  HADD2.F32 R6, -RZ, R8.H1_H1 ;  /* 0x30000008ff067230 */ /* 0x001fe40000004100 */
[----:B------:R-:W-:Y:S01]  /*0d70*/  FADD.FTZ R30, R30, R5 ;  /* 0x000000051e1e7221 */ /* 0x000fe20000010000 */
        /* <DEDUP_REMOVED lines=8> */
[----:B------:R-:W-:Y:S01]  /*0e00*/  FFMA.FTZ R25, R12, R12, R25 ;  /* 0x0000000c0c197223 */ /* 0x000fe20000010019 */
[----:B-1----:R-:W-:Y:S02]  /*0e10*/  HADD2.F32 R12, -RZ, R11.H1_H1 ;  /* 0x3000000bff0c7230 */ /* 0x002fe40000004100 */
[----:B------:R-:W-:Y:S01]  /*0e20*/  FADD.FTZ R30, R30, R8 ;  /* 0x000000081e1e7221 */ /* 0x000fe20000010000 */
[----:B------:R-:W-:Y:S02]  /*0e30*/  HADD2.F32 R11, -RZ, R14.H0_H0 ;  /* 0x2000000eff0b7230 */ /* 0x000fe40000004100 */
[----:B------:R-:W-:Y:S01]  /*0e40*/  FFMA.FTZ R25, R8, R8, R25 ;  /* 0x0000000808197223 */ /* 0x000fe20000010019 */
[----:B------:R0:W-:Y:S01]  /*0e50*/  STL [R1+0x8], R12 ;  /* 0x0000080c01007387 */ /* 0x0001e20000100800 */
[----:B------:R-:W-:Y:S02]  /*0e60*/  FADD.FTZ R30, R30, R9 ;  /* 0x000000091e1e7221 */ /* 0x000fe40000010000 */
[----:B------:R-:W-:Y:S01]  /*0e70*/  FFMA.FTZ R25, R9, R9, R25 ;  /* 0x0000000909197223 */ /* 0x000fe20000010019 */
[----:B------:R-:W2:Y:S01]  /*0e80*/  LDL R31, [R1+0x7c] ;  /* 0x00007c00011f7983 */ /* 0x000ea20000100800 */
[----:B------:R-:W-:-:S02]  /*0e90*/  FADD.FTZ R30, R30, R10 ;  /* 0x0000000a1e1e7221 */ /* 0x000fc40000010000 */
[----:B------:R-:W-:Y:S02]  /*0ea0*/  FFMA.FTZ R25, R10, R10, R25 ;  /* 0x0000000a0a197223 */ /* 0x000fe40000010019 */
[----:B------:R-:W-:Y:S02]  /*0eb0*/  FADD.FTZ R30, R30, R12 ;  /* 0x0000000c1e1e7221 */ /* 0x000fe40000010000 */
        /* <DEDUP_REMOVED lines=19> */
[----:B------:R-:W0:Y:S01]  /*0ff0*/  S2R R32, SR_TID.X ;  /* 0x0000000000207919 */ /* 0x000e220000002100 */
        /* <DEDUP_REMOVED lines=24> */
[----:B0-----:R-:W-:Y:S01]  /*1180*/  ISETP.GT.U32.AND P1, PT, R32, 0xf, PT ;  /* 0x0000000f2000780c */ /* 0x001fe20003f24070 */
[----:B------:R-:W-:-:S02]  /*1190*/  HADD2.F32 R36, -RZ, R29.H1_H1 ;  /* 0x3000001dff247230 */ /* 0x000fc40000004100 */
        /* <DEDUP_REMOVED lines=232> */
.L_x_1062:
[----:B------:R-:W-:Y:S05]  /*2020*/  BSYNC.RECONVERGENT B0 ;  /* 0x0000000000007941 */ /* 0x000fea0003800200 */
.L_x_1061:
        /* <DEDUP_REMOVED lines=20> */
.L_x_1064:
[----:B------:R-:W-:Y:S05]  /*2170*/  BSYNC.RECONVERGENT B0 ;  /* 0x0000000000007941 */ /* 0x000fea0003800200 */
.L_x_1063:
        /* <DEDUP_REMOVED lines=22> */
.L_x_1066:
[----:B------:R-:W2:Y:S04]  /*22e0*/  LD.E.STRONG.GPU R31, desc[UR12][R28.64] ;  /* 0x0000000c1c1f7980 */ /* 0x000ea8000c10f900 */
[----:B--2---:R-:W-:Y:S01]  /*22f0*/  CCTL.IVALL ;  /* 0x00000000ff00798f */ /* 0x004fe20002000000 */
[----:B------:R-:W-:Y:S05]  /*2300*/  YIELD ;  /* 0x0000000000007946 */ /* 0x000fea0003800000 */
[----:B-----5:R-:W-:-:S04]  /*2310*/  LOP3.LUT R31, R31, R30, RZ, 0x3c, !PT ;  /* 0x0000001e1f1f7212 */ /* 0x020fc800078e3cff */
[----:B------:R-:W-:-:S13]  /*2320*/  ISETP.GT.AND P2, PT, R31, -0x1, PT ;  /* 0xffffffff1f00780c */ /* 0x000fda0003f44270 */
[----:B------:R-:W-:Y:S05]  /*2330*/  @P2 BRA `(.L_x_1066) ;  /* 0xfffffffc00e82947 */ /* 0x000fea000383ffff */
.L_x_1065:
        /* <DEDUP_REMOVED lines=66> */
.L_x_1068:
[----:B------:R-:W-:Y:S05]  /*2760*/  BSYNC.RECONVERGENT B0 ;  /* 0x0000000000007941 */ /* 0x000fea0003800200 */
.L_x_1067:
        /* <DEDUP_REMOVED lines=32> */
[C---:B01----:R-:W-:Y:S01]  /*2970*/  FMUL.FTZ R33, R27.reuse, R0 ;  /* 0x000000001b217220 */ /* 0x043fe20000410000 */
[C---:B------:R-:W-:Y:S01]  /*2980*/  FMUL.FTZ R32, R27.reuse, R53 ;  /* 0x000000351b207220 */ /* 0x040fe20000410000 */
[----:B------:R-:W-:Y:S01]  /*2990*/  FMUL.FTZ R0, R27, R48 ;  /* 0x000000301b007220 */ /* 0x000fe20000410000 */
[----:B-----5:R-:W-:-:S02]  /*29a0*/  HADD2.F32 R53, -RZ, R28.H0_H0 ;  /* 0x2000001cff357230 */ /* 0x020fc40000004100 */
        /* <DEDUP_REMOVED lines=8> */
[----:B------:R-:W-:Y:S01]  /*2a30*/  FMUL.FTZ R5, R27, R5 ;  /* 0x000000051b057220 */ /* 0x000fe20000410000 */
[C-C-:B------:R-:W-:Y:S01]  /*2a40*/  FFMA.FTZ R55, R53.reuse, R45, R48.reuse ;  /* 0x0000002d35377223 */ /* 0x140fe20000010030 */
[C-C-:B------:R-:W-:Y:S01]  /*2a50*/  FFMA.FTZ R45, R53.reuse, R42, R48.reuse ;  /* 0x0000002a352d7223 */ /* 0x140fe20000010030 */
[--C-:B------:R-:W-:Y:S01]  /*2a60*/  FFMA.FTZ R42, R53, R39, R48.reuse ;  /* 0x00000027352a7223 */ /* 0x100fe20000010030 */
[----:B------:R-:W-:Y:S01]  /*2a70*/  FMUL.FTZ R34, R27, R51 ;  /* 0x000000331b227220 */ /* 0x000fe20000410000 */
[--C-:B------:R-:W-:Y:S01]  /*2a80*/  FFMA.FTZ R39, R53, R2, R48.reuse ;  /* 0x0000000235277223 */ /* 0x100fe20000010030 */
[----:B------:R-:W-:Y:S01]  /*2a90*/  FMUL.FTZ R51, R27, R11 ;  /* 0x0000000b1b337220 */ /* 0x000fe20000410000 */
[--C-:B------:R-:W-:Y:S01]  /*2aa0*/  FFMA.FTZ R5, R53, R5, R48.reuse ;  /* 0x0000000535057223 */ /* 0x100fe20000010030 */
[----:B------:R-:W-:Y:S01]  /*2ab0*/  STL [R1+0x10], R55 ;  /* 0x0000103701007387 */ /* 0x000fe20000100800 */
[----:B------:R-:W-:Y:S01]  /*2ac0*/  FMUL.FTZ R15, R27, R15 ;  /* 0x0000000f1b0f7220 */ /* 0x000fe20000410000 */
[C-C-:B------:R-:W-:Y:S01]  /*2ad0*/  FFMA.FTZ R2, R53.reuse, R35, R48.reuse ;  /* 0x0000002335027223 */ /* 0x140fe20000010030 */
[----:B------:R-:W-:Y:S01]  /*2ae0*/  FFMA.FTZ R35, R53, R51, R48 ;  /* 0x0000003335237223 */ /* 0x000fe20000010030 */
[----:B------:R-:W-:Y:S01]  /*2af0*/  STL [R1+0x1c], R45 ;  /* 0x00001c2d01007387 */ /* 0x000fe20000100800 */
[----:B------:R-:W-:Y:S01]  /*2b00*/  FMUL.FTZ R19, R27, R19 ;  /* 0x000000131b137220 */ /* 0x000fe20000410000 */
[----:B------:R-:W-:-:S02]  /*2b10*/  HADD2.F32 R28, -RZ, R28.H1_H1 ;  /* 0x3000001cff1c7230 */ /* 0x000fc40000004100 */
[C---:B------:R-:W-:Y:S01]  /*2b20*/  FMUL.FTZ R3, R27.reuse, R3 ;  /* 0x000000031b037220 */ /* 0x040fe20000410000 */
[----:B------:R-:W-:Y:S01]  /*2b30*/  STL [R1+0x40], R42 ;  /* 0x0000402a01007387 */ /* 0x000fe20000100800 */
[C---:B------:R-:W-:Y:S01]  /*2b40*/  FMUL.FTZ R12, R27.reuse, R12 ;  /* 0x0000000c1b0c7220 */ /* 0x040fe20000410000 */
[C---:B------:R-:W-:Y:S01]  /*2b50*/  FMUL.FTZ R6, R27.reuse, R6 ;  /* 0x000000061b067220 */ /* 0x040fe20000410000 */
[C---:B------:R-:W-:Y:S01]  /*2b60*/  FMUL.FTZ R16, R27.reuse, R16 ;  /* 0x000000101b107220 */ /* 0x040fe20000410000 */
[----:B------:R-:W-:Y:S01]  /*2b70*/  STL [R1+0x48], R39 ;  /* 0x0000482701007387 */ /* 0x000fe20000100800 */
[----:B------:R-:W-:Y:S01]  /*2b80*/  FMUL.FTZ R20, R27, R20 ;  /* 0x000000141b147220 */ /* 0x000fe20000410000 */
[--C-:B------:R-:W-:Y:S01]  /*2b90*/  FADD.FTZ R23, R23, -R26.reuse ;  /* 0x8000001a17177221 */ /* 0x100fe20000010000 */
[--C-:B------:R-:W-:Y:S01]  /*2ba0*/  FADD.FTZ R56, R56, -R26.reuse ;  /* 0x8000001a38387221 */ /* 0x100fe20000010000 */
[----:B------:R0:W-:Y:S01]  /*2bb0*/  STL [R1+0x50], R5 ;  /* 0x0000500501007387 */ /* 0x0001e20000100800 */
[--C-:B------:R-:W-:Y:S01]  /*2bc0*/  FADD.FTZ R50, R50, -R26.reuse ;  /* 0x8000001a32327221 */ /* 0x100fe20000010000 */
[C---:B------:R-:W-:Y:S01]  /*2bd0*/  FMUL.FTZ R57, R27.reuse, R57 ;  /* 0x000000391b397220 */ /* 0x040fe20000410000 */
[----:B------:R-:W-:Y:S01]  /*2be0*/  FMUL.FTZ R23, R27, R23 ;  /* 0x000000171b177220 */ /* 0x000fe20000410000 */
[----:B------:R1:W-:Y:S01]  /*2bf0*/  STL [R1+0x58], R2 ;  /* 0x0000580201007387 */ /* 0x0003e20000100800 */
[--C-:B------:R-:W-:Y:S01]  /*2c00*/  FADD.FTZ R44, R44, -R26.reuse ;  /* 0x8000001a2c2c7221 */ /* 0x100fe20000010000 */
[--C-:B------:R-:W-:Y:S01]  /*2c10*/  FADD.FTZ R54, R54, -R26.reuse ;  /* 0x8000001a36367221 */ /* 0x100fe20000010000 */
[--C-:B------:R-:W-:Y:S01]  /*2c20*/  FADD.FTZ R41, R41, -R26.reuse ;  /* 0x8000001a29297221 */ /* 0x100fe20000010000 */
[----:B------:R-:W-:Y:S01]  /*2c30*/  STL [R1+0x60], R35 ;  /* 0x0000602301007387 */ /* 0x000fe20000100800 */
[----:B------:R-:W-:Y:S01]  /*2c40*/  FADD.FTZ R38, R38, -R26 ;  /* 0x8000001a26267221 */ /* 0x000fe20000010000 */
[--C-:B0-----:R-:W-:Y:S01]  /*2c50*/  FFMA.FTZ R5, R53, R15, R48.reuse ;  /* 0x0000000f35057223 */ /* 0x101fe20000010030 */
[C---:B------:R-:W-:Y:S01]  /*2c60*/  FMUL.FTZ R56, R27.reuse, R56 ;  /* 0x000000381b387220 */ /* 0x040fe20000410000 */
[----:B------:R-:W2:Y:S01]  /*2c70*/  LDL.LU R55, [R1+0x4] ;  /* 0x0000040001377983 */ /* 0x000ea20000300800 */
[----:B------:R-:W-:Y:S01]  /*2c80*/  FMUL.FTZ R50, R27, R50 ;  /* 0x000000321b327220 */ /* 0x000fe20000410000 */
[----:B-1----:R-:W-:Y:S01]  /*2c90*/  FFMA.FTZ R2, R53, R19, R48 ;  /* 0x0000001335027223 */ /* 0x002fe20000010030 */
[--C-:B------:R-:W-:Y:S01]  /*2ca0*/  FADD.FTZ R58, R58, -R26.reuse ;  /* 0x8000001a3a3a7221 */ /* 0x100fe20000010000 */
[----:B------:R0:W-:Y:S01]  /*2cb0*/  STL [R1+0x64], R5 ;  /* 0x0000640501007387 */ /* 0x0001e20000100800 */
[--C-:B------:R-:W-:Y:S01]  /*2cc0*/  FADD.FTZ R52, R52, -R26.reuse ;  /* 0x8000001a34347221 */ /* 0x100fe20000010000 */
[----:B------:R-:W-:Y:S01]  /*2cd0*/  FADD.FTZ R47, R47, -R26 ;  /* 0x8000001a2f2f7221 */ /* 0x000fe20000010000 */
[----:B------:R-:W-:Y:S01]  /*2ce0*/  FFMA.FTZ R33, R33, R53, R48 ;  /* 0x0000003521217223 */ /* 0x000fe20000010030 */
[----:B------:R-:W3:Y:S01]  /*2cf0*/  LDL.LU R39, [R1] ;  /* 0x0000000001277983 */ /* 0x000ee20000300800 */
[----:B------:R-:W-:-:S02]  /*2d00*/  HADD2.F32 R19, -RZ, R30.H1_H1 ;  /* 0x3000001eff137230 */ /* 0x000fc40000004100 */
[----:B------:R-:W-:Y:S01]  /*2d10*/  FMUL.FTZ R15, R27, R9 ;  /* 0x000000091b0f7220 */ /* 0x000fe20000410000 */
[C-C-:B------:R-:W-:Y:S01]  /*2d20*/  FFMA.FTZ R11, R53.reuse, R57, R48.reuse ;  /* 0x00000039350b7223 */ /* 0x140fe20000010030 */
[C-C-:B------:R-:W-:Y:S01]  /*2d30*/  FFMA.FTZ R32, R53.reuse, R32, R48.reuse ;  /* 0x0000002035207223 */ /* 0x140fe20000010030 */
[C-C-:B------:R-:W-:Y:S01]  /*2d40*/  FFMA.FTZ R34, R53.reuse, R34, R48.reuse ;  /* 0x0000002235227223 */ /* 0x140fe20000010030 */
[C-C-:B0-----:R-:W-:Y:S01]  /*2d50*/  FFMA.FTZ R5, R28.reuse, R3, R19.reuse ;  /* 0x000000031c057223 */ /* 0x141fe20000010013 */
[C-C-:B------:R-:W-:Y:S01]  /*2d60*/  FFMA.FTZ R12, R28.reuse, R12, R19.reuse ;  /* 0x0000000c1c0c7223 */ /* 0x140fe20000010013 */
[C-C-:B------:R-:W-:Y:S01]  /*2d70*/  FFMA.FTZ R9, R28.reuse, R6, R19.reuse ;  /* 0x000000061c097223 */ /* 0x140fe20000010013 */
[C-C-:B------:R-:W-:Y:S01]  /*2d80*/  FFMA.FTZ R3, R28.reuse, R16, R19.reuse ;  /* 0x000000101c037223 */ /* 0x140fe20000010013 */
[--C-:B------:R-:W-:Y:S01]  /*2d90*/  FFMA.FTZ R6, R28, R20, R19.reuse ;  /* 0x000000141c067223 */ /* 0x100fe20000010013 */
[----:B------:R0:W-:Y:S01]  /*2da0*/  STL [R1+0x68], R2 ;  /* 0x0000680201007387 */ /* 0x0001e20000100800 */
[C-C-:B------:R-:W-:Y:S01]  /*2db0*/  FFMA.FTZ R0, R53.reuse, R0, R48.reuse ;  /* 0x0000000035007223 */ /* 0x140fe20000010030 */
[----:B------:R-:W-:Y:S01]  /*2dc0*/  FFMA.FTZ R35, R53, R23, R48 ;  /* 0x0000001735237223 */ /* 0x000fe20000010030 */
[--C-:B------:R-:W-:Y:S01]  /*2dd0*/  FADD.FTZ R24, R24, -R26.reuse ;  /* 0x8000001a18187221 */ /* 0x100fe20000010000 */
[----:B------:R-:W-:Y:S01]  /*2de0*/  STL [R1+0x4c], R12 ;  /* 0x00004c0c01007387 */ /* 0x000fe20000100800 */
[C---:B------:R-:W-:Y:S01]  /*2df0*/  FMUL.FTZ R44, R27.reuse, R44 ;  /* 0x0000002c1b2c7220 */ /* 0x040fe20000410000 */
[C---:B------:R-:W-:Y:S01]  /*2e00*/  FMUL.FTZ R53, R27.reuse, R54 ;  /* 0x000000361b357220 */ /* 0x040fe20000410000 */
[--C-:B------:R-:W-:Y:S01]  /*2e10*/  FADD.FTZ R60, R60, -R26.reuse ;  /* 0x8000001a3c3c7221 */ /* 0x100fe20000010000 */
[----:B------:R-:W-:Y:S01]  /*2e20*/  STL [R1+0x54], R3 ;  /* 0x0000540301007387 */ /* 0x000fe20000100800 */
[C---:B------:R-:W-:Y:S01]  /*2e30*/  FMUL.FTZ R41, R27.reuse, R41 ;  /* 0x000000291b297220 */ /* 0x040fe20000410000 */
[----:B0-----:R-:W-:Y:S01]  /*2e40*/  FMUL.FTZ R2, R27, R38 ;  /* 0x000000261b027220 */ /* 0x001fe20000410000 */
[--C-:B------:R-:W-:Y:S01]  /*2e50*/  FADD.FTZ R59, R59, -R26.reuse ;  /* 0x8000001a3b3b7221 */ /* 0x100fe20000010000 */
[----:B------:R0:W-:Y:S01]  /*2e60*/  STL [R1+0x5c], R6 ;  /* 0x00005c0601007387 */ /* 0x0001e20000100800 */
[--C-:B------:R-:W-:Y:S01]  /*2e70*/  FFMA.FTZ R54, R28, R56, R19.reuse ;  /* 0x000000381c367223 */ /* 0x100fe20000010013 */
[C---:B------:R-:W-:Y:S01]  /*2e80*/  FMUL.FTZ R30, R27.reuse, R58 ;  /* 0x0000003a1b1e7220 */ /* 0x040fe20000410000 */
[--C-:B------:R-:W-:Y:S01]  /*2e90*/  FADD.FTZ R4, R4, -R26.reuse ;  /* 0x8000001a04047221 */ /* 0x100fe20000010000 */
[----:B------:R-:W4:Y:S01]  /*2ea0*/  LDL.LU R57, [R1+0x20] ;  /* 0x0000200001397983 */ /* 0x000f220000300800 */
[C---:B------:R-:W-:Y:S01]  /*2eb0*/  FMUL.FTZ R51, R27.reuse, R52 ;  /* 0x000000341b337220 */ /* 0x040fe20000410000 */
[C---:B------:R-:W-:Y:S01]  /*2ec0*/  FMUL.FTZ R47, R27.reuse, R47 ;  /* 0x0000002f1b2f7220 */ /* 0x040fe20000410000 */
[C-C-:B------:R-:W-:Y:S01]  /*2ed0*/  FFMA.FTZ R38, R28.reuse, R50, R19.reuse ;  /* 0x000000321c267223 */ /* 0x140fe20000010013 */
[----:B------:R-:W4:Y:S01]  /*2ee0*/  LDL.LU R61, [R1+0x28] ;  /* 0x00002800013d7983 */ /* 0x000f220000300800 */
[----:B------:R-:W-:Y:S01]  /*2ef0*/  FMUL.FTZ R24, R27, R24 ;  /* 0x000000181b187220 */ /* 0x000fe20000410000 */
[--C-:B------:R-:W-:Y:S01]  /*2f00*/  FFMA.FTZ R45, R28, R44, R19.reuse ;  /* 0x0000002c1c2d7223 */ /* 0x100fe20000010013 */
[--C-:B------:R-:W-:Y:S01]  /*2f10*/  FADD.FTZ R46, R46, -R26.reuse ;  /* 0x8000001a2e2e7221 */ /* 0x100fe20000010000 */
[----:B------:R-:W4:Y:S01]  /*2f20*/  LDL.LU R56, [R1+0x38] ;  /* 0x0000380001387983 */ /* 0x000f220000300800 */
[--C-:B------:R-:W-:Y:S01]  /*2f30*/  FFMA.FTZ R42, R28, R41, R19.reuse ;  /* 0x000000291c2a7223 */ /* 0x100fe20000010013 */
[--C-:B------:R-:W-:Y:S01]  /*2f40*/  FADD.FTZ R43, R43, -R26.reuse ;  /* 0x8000001a2b2b7221 */ /* 0x100fe20000010000 */
[----:B------:R-:W-:Y:S01]  /*2f50*/  FADD.FTZ R40, R40, -R26 ;  /* 0x8000001a28287221 */ /* 0x000fe20000010000 */
[----:B------:R-:W4:Y:S01]  /*2f60*/  LDL.LU R50, [R1+0x3c] ;  /* 0x00003c0001327983 */ /* 0x000f220000300800 */
[--C-:B------:R-:W-:Y:S01]  /*2f70*/  FFMA.FTZ R30, R30, R28, R19.reuse ;  /* 0x0000001c1e1e7223 */ /* 0x100fe20000010013 */
[C-C-:B------:R-:W-:Y:S01]  /*2f80*/  FFMA.FTZ R53, R28.reuse, R53, R19.reuse ;  /* 0x000000351c357223 */ /* 0x140fe20000010013 */
[----:B------:R-:W1:Y:S01]  /*2f90*/  LDCU.64 UR6, c[0x0][0x380] ;  /* 0x00007000ff0677ac */ /* 0x000e620008000a00 */
[----:B------:R-:W4:Y:S01]  /*2fa0*/  LDL.LU R48, [R1+0x34] ;  /* 0x0000340001307983 */ /* 0x000f220000300800 */
[C-C-:B------:R-:W-:Y:S01]  /*2fb0*/  FFMA.FTZ R51, R28.reuse, R51, R19.reuse ;  /* 0x000000331c337223 */ /* 0x140fe20000010013 */
[C-C-:B------:R-:W-:Y:S01]  /*2fc0*/  FFMA.FTZ R47, R28.reuse, R47, R19.reuse ;  /* 0x0000002f1c2f7223 */ /* 0x140fe20000010013 */
[C-C-:B------:R-:W-:Y:S01]  /*2fd0*/  FFMA.FTZ R2, R28.reuse, R2, R19.reuse ;  /* 0x000000021c027223 */ /* 0x140fe20000010013 */
[----:B------:R-:W4:Y:S01]  /*2fe0*/  LDL.LU R44, [R1+0x2c] ;  /* 0x00002c00012c7983 */ /* 0x000f220000300800 */
[C-C-:B------:R-:W-:Y:S01]  /*2ff0*/  FFMA.FTZ R15, R28.reuse, R15, R19.reuse ;  /* 0x0000000f1c0f7223 */ /* 0x140fe20000010013 */
[----:B------:R-:W-:-:S02]  /*3000*/  FFMA.FTZ R28, R28, R24, R19 ;  /* 0x000000181c1c7223 */ /* 0x000fc40000010013 */
[----:B------:R-:W4:Y:S01]  /*3010*/  LDL.LU R41, [R1+0x24] ;  /* 0x0000240001297983 */ /* 0x000f220000300800 */
[--C-:B0-----:R-:W-:Y:S01]  /*3020*/  FADD.FTZ R6, R49, -R26.reuse ;  /* 0x8000001a31067221 */ /* 0x101fe20000010000 */
[--C-:B------:R-:W-:Y:S01]  /*3030*/  FADD.FTZ R19, R7, -R26.reuse ;  /* 0x8000001a07137221 */ /* 0x100fe20000010000 */
[--C-:B------:R-:W-:Y:S01]  /*3040*/  FADD.FTZ R23, R17, -R26.reuse ;  /* 0x8000001a11177221 */ /* 0x100fe20000010000 */
[----:B------:R-:W4:Y:S01]  /*3050*/  LDL.LU R58, [R1+0xc] ;  /* 0x00000c00013a7983 */ /* 0x000f220000300800 */
[--C-:B------:R-:W-:Y:S01]  /*3060*/  FADD.FTZ R7, R21, -R26.reuse ;  /* 0x8000001a15077221 */ /* 0x100fe20000010000 */
[C---:B------:R-:W-:Y:S01]  /*3070*/  FMUL.FTZ R49, R27.reuse, R60 ;  /* 0x0000003c1b317220 */ /* 0x040fe20000410000 */
[----:B------:R-:W-:Y:S01]  /*3080*/  FMUL.FTZ R21, R27, R59 ;  /* 0x0000003b1b157220 */ /* 0x000fe20000410000 */
[--C-:B---3--:R-:W-:Y:S02]  /*3090*/  FADD.FTZ R52, R39, -R26.reuse ;  /* 0x8000001a27347221 */ /* 0x108fe40000010000 */
[----:B------:R-:W3:Y:S04]  /*30a0*/  LDL.LU R39, [R1+0x8] ;  /* 0x0000080001277983 */ /* 0x000ee80000300800 */
[----:B------:R-:W3:Y:S04]  /*30b0*/  LDL.LU R17, [R1+0x14] ;  /* 0x0000140001117983 */ /* 0x000ee80000300800 */
[----:B------:R-:W3:Y:S04]  /*30c0*/  LDL.LU R60, [R1+0x18] ;  /* 0x00001800013c7983 */ /* 0x000ee80000300800 */
[----:B------:R-:W3:Y:S01]  /*30d0*/  LDL.LU R59, [R1+0x30] ;  /* 0x00003000013b7983 */ /* 0x000ee20000300800 */
[--C-:B------:R-:W-:Y:S01]  /*30e0*/  FADD.FTZ R24, R13, -R26.reuse ;  /* 0x8000001a0d187221 */ /* 0x100fe20000010000 */
[----:B------:R-:W-:Y:S01]  /*30f0*/  FMUL.FTZ R13, R27, R6 ;  /* 0x000000061b0d7220 */ /* 0x000fe20000410000 */
[----:B--2---:R-:W-:Y:S01]  /*3100*/  FADD.FTZ R3, R55, -R26 ;  /* 0x8000001a37037221 */ /* 0x004fe20000010000 */
[----:B------:R-:W-:Y:S01]  /*3110*/  FMUL.FTZ R6, R27, R4 ;  /* 0x000000041b067220 */ /* 0x000fe20000410000 */
[----:B------:R-:W-:-:S02]  /*3120*/  HADD2.F32 R55, -RZ, R29.H0_H0 ;  /* 0x2000001dff377230 */ /* 0x000fc40000004100 */
[----:B------:R-:W-:Y:S01]  /*3130*/  FMUL.FTZ R7, R27, R7 ;  /* 0x000000071b077220 */ /* 0x000fe20000410000 */
[----:B------:R-:W-:Y:S02]  /*3140*/  HADD2.F32 R4, -RZ, R31.H0_H0 ;  /* 0x2000001fff047230 */ /* 0x000fe40000004100 */
[--C-:B------:R-:W-:Y:S01]  /*3150*/  FADD.FTZ R16, R37, -R26.reuse ;  /* 0x8000001a25107221 */ /* 0x100fe20000010000 */
[--C-:B------:R-:W-:Y:S01]  /*3160*/  FADD.FTZ R20, R10, -R26.reuse ;  /* 0x8000001a0a147221 */ /* 0x100fe20000010000 */
[----:B------:R-:W-:Y:S01]  /*3170*/  FADD.FTZ R12, R25, -R26 ;  /* 0x8000001a190c7221 */ /* 0x000fe20000010000 */
[----:B------:R-:W-:Y:S01]  /*3180*/  FMUL.FTZ R25, R27, R3 ;  /* 0x000000031b197220 */ /* 0x000fe20000410000 */
[--C-:B------:R-:W-:Y:S01]  /*3190*/  FFMA.FTZ R7, R55, R7, R4.reuse ;  /* 0x0000000737077223 */ /* 0x100fe20000010004 */
        /* <DEDUP_REMOVED lines=10> */
[----:B------:R3:W-:Y:S01]  /*3240*/  STL [R1+0x44], R7 ;  /* 0x0000440701007387 */ /* 0x0007e20000100800 */
        /* <DEDUP_REMOVED lines=15> */
[--C-:B----4-:R-:W-:Y:S01]  /*3340*/  FADD.FTZ R57, R57, -R26.reuse ;  /* 0x8000001a39397221 */ /* 0x110fe20000010000 */
        /* <DEDUP_REMOVED lines=20> */
[----:B------:R-:W-:-:S05]  /*3490*/  HADD2.F32 R31, -RZ, R31.H1_H1 ;  /* 0x3000001fff1f7230 */ /* 0x000fca0000004100 */
        /* <DEDUP_REMOVED lines=10> */
[--C-:B---3--:R-:W-:Y:S01]  /*3540*/  FADD.FTZ R7, R17, -R26.reuse ;  /* 0x8000001a11077221 */ /* 0x108fe20000010000 */
[--C-:B------:R-:W-:Y:S01]  /*3550*/  FADD.FTZ R17, R39, -R26.reuse ;  /* 0x8000001a27117221 */ /* 0x100fe20000010000 */
[--C-:B------:R-:W-:Y:S01]  /*3560*/  FADD.FTZ R39, R22, -R26.reuse ;  /* 0x8000001a16277221 */ /* 0x100fe20000010000 */
[--C-:B------:R-:W-:Y:S01]  /*3570*/  FADD.FTZ R4, R60, -R26.reuse ;  /* 0x8000001a3c047221 */ /* 0x100fe20000010000 */
[--C-:B------:R-:W-:Y:S01]  /*3580*/  FADD.FTZ R46, R59, -R26.reuse ;  /* 0x8000001a3b2e7221 */ /* 0x100fe20000010000 */
[----:B------:R-:W-:-:S02]  /*3590*/  FADD.FTZ R26, R36, -R26 ;  /* 0x8000001a241a7221 */ /* 0x000fc40000010000 */
[C---:B------:R-:W-:Y:S01]  /*35a0*/  FMUL.FTZ R4, R27.reuse, R4 ;  /* 0x000000041b047220 */ /* 0x040fe20000410000 */
[C---:B------:R-:W-:Y:S01]  /*35b0*/  FMUL.FTZ R7, R27.reuse, R7 ;  /* 0x000000071b077220 */ /* 0x040fe20000410000 */
[C---:B------:R-:W-:Y:S01]  /*35c0*/  FMUL.FTZ R46, R27.reuse, R46 ;  /* 0x0000002e1b2e7220 */ /* 0x040fe20000410000 */
[C---:B------:R-:W-:Y:S01]  /*35d0*/  FMUL.FTZ R17, R27.reuse, R17 ;  /* 0x000000111b117220 */ /* 0x040fe20000410000 */
[C---:B------:R-:W-:Y:S01]  /*35e0*/  FMUL.FTZ R39, R27.reuse, R39 ;  /* 0x000000271b277220 */ /* 0x040fe20000410000 */
[----:B------:R-:W-:Y:S01]  /*35f0*/  FMUL.FTZ R27, R27, R26 ;  /* 0x0000001a1b1b7220 */ /* 0x000fe20000410000 */
[----:B------:R-:W-:Y:S01]  /*3600*/  FMUL.FTZ R26, R35, -1.4426950216293334961 ;  /* 0xbfb8aa3b231a7820 */ /* 0x000fe20000410000 */
[----:B------:R-:W-:Y:S01]  /*3610*/  FMUL.FTZ R22, R28, -1.4426950216293334961 ;  /* 0xbfb8aa3b1c167820 */ /* 0x000fe20000410000 */
[C-C-:B------:R-:W-:Y:S01]  /*3620*/  FFMA.FTZ R46, R29.reuse, R46, R31.reuse ;  /* 0x0000002e1d2e7223 */ /* 0x140fe2000001001f */
[C-C-:B------:R-:W-:Y:S01]  /*3630*/  FFMA.FTZ R4, R29.reuse, R4, R31.reuse ;  /* 0x000000041d047223 */ /* 0x140fe2000001001f */
[C-C-:B------:R-:W-:Y:S01]  /*3640*/  FFMA.FTZ R7, R29.reuse, R7, R31.reuse ;  /* 0x000000071d077223 */ /* 0x140fe2000001001f */
[C-C-:B------:R-:W-:Y:S01]  /*3650*/  FFMA.FTZ R17, R29.reuse, R17, R31.reuse ;  /* 0x000000111d117223 */ /* 0x140fe2000001001f */
[C-C-:B------:R-:W-:Y:S01]  /*3660*/  FFMA.FTZ R39, R29.reuse, R39, R31.reuse ;  /* 0x000000271d277223 */ /* 0x140fe2000001001f */
[----:B------:R-:W-:Y:S01]  /*3670*/  FFMA.FTZ R31, R29, R27, R31 ;  /* 0x0000001b1d1f7223 */ /* 0x000fe2000001001f */
[----:B------:R-:W0:Y:S01]  /*3680*/  MUFU.EX2 R26, R26 ;  /* 0x0000001a001a7308 */ /* 0x000e220000000800 */
[----:B------:R-:W-:-:S07]  /*3690*/  FMUL.FTZ R27, R55, -1.4426950216293334961 ;  /* 0xbfb8aa3b371b7820 */ /* 0x000fce0000410000 */
[----:B------:R-:W2:Y:S08]  /*36a0*/  MUFU.EX2 R22, R22 ;  /* 0x0000001600167308 */ /* 0x000eb00000000800 */
[----:B------:R-:W3:Y:S01]  /*36b0*/  MUFU.EX2 R27, R27 ;  /* 0x0000001b001b7308 */ /* 0x000ee20000000800 */
[----:B0-----:R-:W-:Y:S01]  /*36c0*/  FADD.FTZ R26, R26, 1 ;  /* 0x3f8000001a1a7421 */ /* 0x001fe20000010000 */
[----:B------:R-:W-:Y:S01]  /*36d0*/  FMUL.FTZ R36, R31, -1.4426950216293334961 ;  /* 0xbfb8aa3b1f247820 */ /* 0x000fe20000410000 */
[----:B--2---:R-:W-:-:S05]  /*36e0*/  FADD.FTZ R22, R22, 1 ;  /* 0x3f80000016167421 */ /* 0x004fca0000010000 */
[----:B------:R-:W0:Y:S01]  /*36f0*/  MUFU.RCP R26, R26 ;  /* 0x0000001a001a7308 */ /* 0x000e220000001000 */
[----:B------:R-:W-:Y:S01]  /*3700*/  FMUL.FTZ R29, R33, -1.4426950216293334961 ;  /* 0xbfb8aa3b211d7820 */ /* 0x000fe20000410000 */
[----:B---3--:R-:W-:-:S06]  /*3710*/  FADD.FTZ R27, R27, 1 ;  /* 0x3f8000001b1b7421 */ /* 0x008fcc0000010000 */
[----:B------:R-:W2:Y:S08]  /*3720*/  MUFU.RCP R22, R22 ;  /* 0x0000001600167308 */ /* 0x000eb00000001000 */
[----:B------:R-:W-:Y:S08]  /*3730*/  MUFU.RCP R27, R27 ;  /* 0x0000001b001b7308 */ /* 0x000ff00000001000 */
[----:B------:R-:W3:Y:S01]  /*3740*/  MUFU.EX2 R36, R36 ;  /* 0x0000002400247308 */ /* 0x000ee20000000800 */
[----:B0-----:R-:W-:Y:S01]  /*3750*/  FMUL.FTZ R35, R35, R26 ;  /* 0x0000001a23237220 */ /* 0x001fe20000410000 */
[----:B--2---:R-:W-:-:S06]  /*3760*/  FMUL.FTZ R28, R28, R22 ;  /* 0x000000161c1c7220 */ /* 0x004fcc0000410000 */
[----:B------:R-:W0:Y:S01]  /*3770*/  MUFU.EX2 R29, R29 ;  /* 0x0000001d001d7308 */ /* 0x000e220000000800 */
[----:B------:R-:W-:Y:S01]  /*3780*/  FMUL.FTZ R22, R25, -1.4426950216293334961 ;  /* 0xbfb8aa3b19167820 */ /* 0x000fe20000410000 */
[----:B------:R-:W-:Y:S04]  /*3790*/  STL [R1+0x8c], R39 ;  /* 0x00008c2701007387 */ /* 0x000fe80000100800 */
[----:B------:R3:W-:Y:S04]  /*37a0*/  STL [R1+0x18], R35 ;  /* 0x0000182301007387 */ /* 0x0007e80000100800 */
[----:B------:R2:W-:Y:S01]  /*37b0*/  STL [R1+0x14], R28 ;  /* 0x0000141c01007387 */ /* 0x0005e20000100800 */
[----:B------:R-:W4:Y:S01]  /*37c0*/  MUFU.EX2 R22, R22 ;  /* 0x0000001600167308 */ /* 0x000f220000000800 */
[----:B---3--:R-:W-:Y:S01]  /*37d0*/  FADD.FTZ R35, R36, 1 ;  /* 0x3f80000024237421 */ /* 0x008fe20000010000 */
[----:B--2---:R-:W-:-:S06]  /*37e0*/  FMUL.FTZ R28, R55, R27 ;  /* 0x0000001b371c7220 */ /* 0x004fcc0000410000 */
[----:B------:R-:W2:Y:S01]  /*37f0*/  MUFU.RCP R35, R35 ;  /* 0x0000002300237308 */ /* 0x000ea20000001000 */
[----:B------:R0:W-:Y:S02]  /*3800*/  STL [R1+0xc], R28 ;  /* 0x00000c1c01007387 */ /* 0x0001e40000100800 */
[----:B0-----:R-:W-:-:S06]  /*3810*/  FADD.FTZ R28, R29, 1 ;  /* 0x3f8000001d1c7421 */ /* 0x001fcc0000010000 */
[----:B------:R-:W0:Y:S01]  /*3820*/  MUFU.RCP R28, R28 ;  /* 0x0000001c001c7308 */ /* 0x000e220000001000 */
[----:B----4-:R-:W-:Y:S01]  /*3830*/  FADD.FTZ R22, R22, 1 ;  /* 0x3f80000016167421 */ /* 0x010fe20000010000 */
[----:B------:R-:W-:-:S06]  /*3840*/  FMUL.FTZ R26, R30, -1.4426950216293334961 ;  /* 0xbfb8aa3b1e1a7820 */ /* 0x000fcc0000410000 */
[----:B------:R2:W-:Y:S02]  /*3850*/  MUFU.RCP R29, R22 ;  /* 0x00000016001d7308 */ /* 0x0005e40000001000 */
[----:B--2---:R-:W-:Y:S01]  /*3860*/  FMUL.FTZ R22, R31, R35 ;  /* 0x000000231f167220 */ /* 0x004fe20000410000 */
[----:B------:R-:W-:Y:S01]  /*3870*/  FMUL.FTZ R31, R11, -1.4426950216293334961 ;  /* 0xbfb8aa3b0b1f7820 */ /* 0x000fe20000410000 */
[----:B0-----:R-:W-:Y:S01]  /*3880*/  FMUL.FTZ R28, R33, R28 ;  /* 0x0000001c211c7220 */ /* 0x001fe20000410000 */
[----:B------:R-:W-:-:S03]  /*3890*/  FMUL.FTZ R33, R54, -1.4426950216293334961 ;  /* 0xbfb8aa3b36217820 */ /* 0x000fc60000410000 */
[----:B------:R-:W0:Y:S08]  /*38a0*/  MUFU.EX2 R26, R26 ;  /* 0x0000001a001a7308 */ /* 0x000e300000000800 */
[----:B------:R-:W2:Y:S08]  /*38b0*/  MUFU.EX2 R31, R31 ;  /* 0x0000001f001f7308 */ /* 0x000eb00000000800 */
[----:B------:R-:W3:Y:S01]  /*38c0*/  MUFU.EX2 R33, R33 ;  /* 0x0000002100217308 */ /* 0x000ee20000000800 */
[----:B0-----:R-:W-:Y:S01]  /*38d0*/  FADD.FTZ R26, R26, 1 ;  /* 0x3f8000001a1a7421 */ /* 0x001fe20000010000 */
[----:B--2---:R-:W-:-:S06]  /*38e0*/  FADD.FTZ R31, R31, 1 ;  /* 0x3f8000001f1f7421 */ /* 0x004fcc0000010000 */
[----:B------:R3:W0:Y:S02]  /*38f0*/  MUFU.RCP R35, R31 ;  /* 0x0000001f00237308 */ /* 0x0006240000001000 */
[----:B---3--:R-:W-:-:S06]  /*3900*/  FADD.FTZ R31, R33, 1 ;  /* 0x3f800000211f7421 */ /* 0x008fcc0000010000 */
[----:B------:R-:W2:Y:S08]  /*3910*/  MUFU.RCP R26, R26 ;  /* 0x0000001a001a7308 */ /* 0x000eb00000001000 */
[----:B------:R-:W3:Y:S01]  /*3920*/  MUFU.RCP R31, R31 ;  /* 0x0000001f001f7308 */ /* 0x000ee20000001000 */
[----:B0-----:R-:W-:Y:S01]  /*3930*/  FMUL.FTZ R11, R11, R35 ;  /* 0x000000230b0b7220 */ /* 0x001fe20000410000 */
[----:B------:R-:W-:Y:S01]  /*3940*/  STL [R1+0x8], R22 ;  /* 0x0000081601007387 */ /* 0x000fe20000100800 */
[----:B--2---:R-:W-:-:S03]  /*3950*/  FMUL.FTZ R26, R30, R26 ;  /* 0x0000001a1e1a7220 */ /* 0x004fc60000410000 */
[----:B------:R-:W-:Y:S01]  /*3960*/  STL [R1+0x84], R28 ;  /* 0x0000841c01007387 */ /* 0x000fe20000100800 */
[----:B------:R-:W-:-:S03]  /*3970*/  FMUL.FTZ R27, R18, -1.4426950216293334961 ;  /* 0xbfb8aa3b121b7820 */ /* 0x000fc60000410000 */
[----:B------:R-:W-:Y:S01]  /*3980*/  STL [R1+0x88], R26 ;  /* 0x0000881a01007387 */ /* 0x000fe20000100800 */
[----:B---3--:R-:W-:-:S03]  /*3990*/  FMUL.FTZ R54, R54, R31 ;  /* 0x0000001f36367220 */ /* 0x008fc60000410000 */
[----:B------:R0:W-:Y:S01]  /*39a0*/  STL [R1+0x4], R11 ;  /* 0x0000040b01007387 */ /* 0x0001e20000100800 */
[----:B------:R-:W-:-:S03]  /*39b0*/  FMUL.FTZ R30, R52, -1.4426950216293334961 ;  /* 0xbfb8aa3b341e7820 */ /* 0x000fc60000410000 */
[----:B------:R-:W-:Y:S04]  /*39c0*/  STL [R1+0x80], R54 ;  /* 0x0000803601007387 */ /* 0x000fe80000100800 */
[----:B------:R-:W2:Y:S01]  /*39d0*/  LDL.LU R58, [R1+0x10] ;  /* 0x00001000013a7983 */ /* 0x000ea20000300800 */
[----:B------:R-:W3:Y:S01]  /*39e0*/  MUFU.EX2 R27, R27 ;  /* 0x0000001b001b7308 */ /* 0x000ee20000000800 */
[----:B------:R-:W-:Y:S02]  /*39f0*/  FMUL.FTZ R29, R25, R29 ;  /* 0x0000001d191d7220 */ /* 0x000fe40000410000 */
[----:B------:R-:W4:Y:S05]  /*3a00*/  LDL.LU R57, [R1+0x1c] ;  /* 0x00001c0001397983 */ /* 0x000f2a0000300800 */
[----:B------:R-:W1:Y:S01]  /*3a10*/  MUFU.EX2 R30, R30 ;  /* 0x0000001e001e7308 */ /* 0x000e620000000800 */
[----:B---3--:R-:W-:Y:S01]  /*3a20*/  FADD.FTZ R25, R27, 1 ;  /* 0x3f8000001b197421 */ /* 0x008fe20000010000 */
[----:B-1----:R-:W-:-:S06]  /*3a30*/  FADD.FTZ R27, R30, 1 ;  /* 0x3f8000001e1b7421 */ /* 0x002fcc0000010000 */
[----:B------:R-:W0:Y:S02]  /*3a40*/  MUFU.RCP R27, R27 ;  /* 0x0000001b001b7308 */ /* 0x000e240000001000 */
[----:B0-----:R-:W-:-:S05]  /*3a50*/  FMUL.FTZ R11, R52, R27 ;  /* 0x0000001b340b7220 */ /* 0x001fca0000410000 */
[----:B------:R0:W-:Y:S04]  /*3a60*/  STL [R1], R11 ;  /* 0x0000000b01007387 */ /* 0x0001e80000100800 */
[----:B------:R-:W3:Y:S01]  /*3a70*/  LDL.LU R60, [R1+0x40] ;  /* 0x00004000013c7983 */ /* 0x000ee20000300800 */
[----:B------:R-:W1:Y:S01]  /*3a80*/  MUFU.RCP R25, R25 ;  /* 0x0000001900197308 */ /* 0x000e620000001000 */
[----:B------:R-:W-:Y:S01]  /*3a90*/  FMUL.FTZ R22, R61, -1.4426950216293334961 ;  /* 0xbfb8aa3b3d167820 */ /* 0x000fe20000410000 */
[----:B------:R-:W-:Y:S01]  /*3aa0*/  FMUL.FTZ R30, R53, -1.4426950216293334961 ;  /* 0xbfb8aa3b351e7820 */ /* 0x000fe20000410000 */
[----:B------:R-:W3:Y:S05]  /*3ab0*/  LDL.LU R56, [R1+0x48] ;  /* 0x0000480001387983 */ /* 0x000eea0000300800 */
[----:B------:R-:W0:Y:S01]  /*3ac0*/  MUFU.EX2 R22, R22 ;  /* 0x0000001600167308 */ /* 0x000e220000000800 */
[----:B-1----:R-:W-:Y:S01]  /*3ad0*/  FMUL.FTZ R25, R18, R25 ;  /* 0x0000001912197220 */ /* 0x002fe20000410000 */
[----:B------:R-:W-:-:S06]  /*3ae0*/  FMUL.FTZ R18, R8, -1.4426950216293334961 ;  /* 0xbfb8aa3b08127820 */ /* 0x000fcc0000410000 */
[----:B------:R-:W1:Y:S08]  /*3af0*/  MUFU.EX2 R30, R30 ;  /* 0x0000001e001e7308 */ /* 0x000e700000000800 */
[----:B------:R-:W1:Y:S01]  /*3b00*/  MUFU.EX2 R18, R18 ;  /* 0x0000001200127308 */ /* 0x000e620000000800 */
[----:B0-----:R-:W-:Y:S01]  /*3b10*/  FADD.FTZ R22, R22, 1 ;  /* 0x3f80000016167421 */ /* 0x001fe20000010000 */
[----:B------:R-:W-:-:S06]  /*3b20*/  FMUL.FTZ R11, R14, -1.4426950216293334961 ;  /* 0xbfb8aa3b0e0b7820 */ /* 0x000fcc0000410000 */
[----:B------:R-:W-:Y:S01]  /*3b30*/  MUFU.RCP R33, R22 ;  /* 0x0000001600217308 */ /* 0x000fe20000001000 */
[----:B-1----:R-:W-:Y:S01]  /*3b40*/  FADD.FTZ R27, R30, 1 ;  /* 0x3f8000001e1b7421 */ /* 0x002fe20000010000 */
[----:B------:R-:W-:-:S06]  /*3b50*/  FADD.FTZ R18, R18, 1 ;  /* 0x3f80000012127421 */ /* 0x000fcc0000010000 */
[----:B------:R-:W0:Y:S08]  /*3b60*/  MUFU.RCP R22, R18 ;  /* 0x0000001200167308 */ /* 0x000e300000001000 */
[----:B------:R-:W1:Y:S08]  /*3b70*/  MUFU.RCP R27, R27 ;  /* 0x0000001b001b7308 */ /* 0x000e700000001000 */
[----:B------:R-:W1:Y:S01]  /*3b80*/  MUFU.EX2 R11, R11 ;  /* 0x0000000b000b7308 */ /* 0x000e620000000800 */
[----:B0-----:R-:W-:Y:S01]  /*3b90*/  FMUL.FTZ R30, R8, R22 ;  /* 0x00000016081e7220 */ /* 0x001fe20000410000 */
[----:B------:R-:W-:-:S06]  /*3ba0*/  FMUL.FTZ R22, R51, -1.4426950216293334961 ;  /* 0xbfb8aa3b33167820 */ /* 0x000fcc0000410000 */
[----:B------:R-:W0:Y:S01]  /*3bb0*/  MUFU.EX2 R22, R22 ;  /* 0x0000001600167308 */ /* 0x000e220000000800 */
[----:B-1----:R-:W-:Y:S01]  /*3bc0*/  FMUL.FTZ R53, R53, R27 ;  /* 0x0000001b35357220 */ /* 0x002fe20000410000 */
[----:B------:R-:W-:Y:S01]  /*3bd0*/  FMUL.FTZ R27, R21, -1.4426950216293334961 ;  /* 0xbfb8aa3b151b7820 */ /* 0x000fe20000410000 */
[----:B------:R-:W-:-:S05]  /*3be0*/  FADD.FTZ R11, R11, 1 ;  /* 0x3f8000000b0b7421 */ /* 0x000fca0000010000 */
[----:B------:R-:W1:Y:S08]  /*3bf0*/  MUFU.EX2 R27, R27 ;  /* 0x0000001b001b7308 */ /* 0x000e700000000800 */
[----:B------:R0:W1:Y:S01]  /*3c00*/  MUFU.RCP R52, R11 ;  /* 0x0000000b00347308 */ /* 0x0000620000001000 */
[----:B------:R-:W-:Y:S01]  /*3c10*/  FMUL.FTZ R8, R50, -1.4426950216293334961 ;  /* 0xbfb8aa3b32087820 */ /* 0x000fe20000410000 */
[----:B0-----:R-:W-:Y:S01]  /*3c20*/  FADD.FTZ R11, R22, 1 ;  /* 0x3f800000160b7421 */ /* 0x001fe20000010000 */
[----:B-1----:R-:W-:-:S05]  /*3c30*/  FADD.FTZ R27, R27, 1 ;  /* 0x3f8000001b1b7421 */ /* 0x002fca0000010000 */
[----:B------:R-:W-:Y:S01]  /*3c40*/  MUFU.EX2 R8, R8 ;  /* 0x0000000800087308 */ /* 0x000fe20000000800 */
[----:B------:R-:W-:Y:S01]  /*3c50*/  FMUL.FTZ R61, R61, R33 ;  /* 0x000000213d3d7220 */ /* 0x000fe20000410000 */
[----:B------:R-:W-:Y:S01]  /*3c60*/  FMUL.FTZ R52, R14, R52 ;  /* 0x000000340e347220 */ /* 0x000fe20000410000 */
[----:B------:R-:W-:-:S05]  /*3c70*/  FMUL.FTZ R14, R34, -1.4426950216293334961 ;  /* 0xbfb8aa3b220e7820 */ /* 0x000fca0000410000 */
[----:B------:R-:W0:Y:S08]  /*3c80*/  MUFU.RCP R11, R11 ;  /* 0x0000000b000b7308 */ /* 0x000e300000001000 */
[----:B------:R-:W1:Y:S08]  /*3c90*/  MUFU.RCP R33, R27 ;  /* 0x0000001b00217308 */ /* 0x000e700000001000 */
[----:B------:R-:W1:Y:S01]  /*3ca0*/  MUFU.EX2 R14, R14 ;  /* 0x0000000e000e7308 */ /* 0x000e620000000800 */
[----:B0-----:R-:W-:Y:S01]  /*3cb0*/  FMUL.FTZ R51, R51, R11 ;  /* 0x0000000b33337220 */ /* 0x001fe20000410000 */
[----:B------:R-:W-:Y:S01]  /*3cc0*/  FMUL.FTZ R11, R48, -1.4426950216293334961 ;  /* 0xbfb8aa3b300b7820 */ /* 0x000fe20000410000 */
[----:B------:R-:W-:Y:S01]  /*3cd0*/  FADD.FTZ R8, R8, 1 ;  /* 0x3f80000008087421 */ /* 0x000fe20000010000 */
[----:B-1----:R-:W-:-:S04]  /*3ce0*/  FMUL.FTZ R33, R21, R33 ;  /* 0x0000002115217220 */ /* 0x002fc80000410000 */
[----:B------:R-:W0:Y:S08]  /*3cf0*/  MUFU.EX2 R11, R11 ;  /* 0x0000000b000b7308 */ /* 0x000e300000000800 */
[----:B------:R1:W-:Y:S02]  /*3d00*/  MUFU.RCP R21, R8 ;  /* 0x0000000800157308 */ /* 0x0003e40000001000 */
[----:B-1----:R-:W-:Y:S01]  /*3d10*/  FADD.FTZ R8, R14, 1 ;  /* 0x3f8000000e087421 */ /* 0x002fe20000010000 */
[----:B------:R-:W-:-:S06]  /*3d20*/  FMUL.FTZ R14, R0, -1.4426950216293334961 ;  /* 0xbfb8aa3b000e7820 */ /* 0x000fcc0000410000 */
[----:B------:R-:W1:Y:S01]  /*3d30*/  MUFU.EX2 R14, R14 ;  /* 0x0000000e000e7308 */ /* 0x000e620000000800 */
[----:B0-----:R-:W-:-:S07]  /*3d40*/  FADD.FTZ R11, R11, 1 ;  /* 0x3f8000000b0b7421 */ /* 0x001fce0000010000 */
[----:B------:R-:W0:Y:S01]  /*3d50*/  MUFU.RCP R11, R11 ;  /* 0x0000000b000b7308 */ /* 0x000e220000001000 */
[----:B-1----:R-:W-:-:S07]  /*3d60*/  FADD.FTZ R14, R14, 1 ;  /* 0x3f8000000e0e7421 */ /* 0x002fce0000010000 */
[----:B------:R-:W1:Y:S01]  /*3d70*/  MUFU.RCP R36, R14 ;  /* 0x0000000e00247308 */ /* 0x000e620000001000 */
[----:B0-----:R-:W-:Y:S01]  /*3d80*/  FMUL.FTZ R48, R48, R11 ;  /* 0x0000000b30307220 */ /* 0x001fe20000410000 */
[----:B-1----:R-:W-:Y:S01]  /*3d90*/  FMUL.FTZ R36, R0, R36 ;  /* 0x0000002400247220 */ /* 0x002fe20000410000 */
[----:B------:R-:W-:-:S06]  /*3da0*/  FMUL.FTZ R0, R44, -1.4426950216293334961 ;  /* 0xbfb8aa3b2c007820 */ /* 0x000fcc0000410000 */
[----:B------:R-:W0:Y:S01]  /*3db0*/  MUFU.EX2 R0, R0 ;  /* 0x0000000000007308 */ /* 0x000e220000000800 */
[----:B--2---:R-:W-:-:S07]  /*3dc0*/  FMUL.FTZ R11, R58, -1.4426950216293334961 ;  /* 0xbfb8aa3b3a0b7820 */ /* 0x004fce0000410000 */
[----:B------:R-:W1:Y:S01]  /*3dd0*/  MUFU.EX2 R11, R11 ;  /* 0x0000000b000b7308 */ /* 0x000e620000000800 */
[----:B0-----:R-:W-:Y:S01]  /*3de0*/  FADD.FTZ R0, R0, 1 ;  /* 0x3f80000000007421 */ /* 0x001fe20000010000 */
[----:B-1----:R-:W-:-:S06]  /*3df0*/  FADD.FTZ R11, R11, 1 ;  /* 0x3f8000000b0b7421 */ /* 0x002fcc0000010000 */
[----:B------:R4:W0:Y:S02]  /*3e00*/  MUFU.RCP R59, R11 ;  /* 0x0000000b003b7308 */ /* 0x0008240000001000 */
[----:B----4-:R-:W-:-:S06]  /*3e10*/  FMUL.FTZ R11, R57, -1.4426950216293334961 ;  /* 0xbfb8aa3b390b7820 */ /* 0x010fcc0000410000 */
[----:B------:R-:W1:Y:S08]  /*3e20*/  MUFU.RCP R0, R0 ;  /* 0x0000000000007308 */ /* 0x000e700000001000 */
[----:B------:R-:W2:Y:S01]  /*3e30*/  MUFU.EX2 R11, R11 ;  /* 0x0000000b000b7308 */ /* 0x000ea20000000800 */
[----:B0-----:R-:W-:Y:S01]  /*3e40*/  FMUL.FTZ R59, R58, R59 ;  /* 0x0000003b3a3b7220 */ /* 0x001fe20000410000 */
[----:B-1----:R-:W-:Y:S01]  /*3e50*/  FMUL.FTZ R44, R44, R0 ;  /* 0x000000002c2c7220 */ /* 0x002fe20000410000 */
[----:B---3--:R-:W-:Y:S01]  /*3e60*/  FMUL.FTZ R0, R60, -1.4426950216293334961 ;  /* 0xbfb8aa3b3c007820 */ /* 0x008fe20000410000 */
[----:B--2---:R-:W-:-:S04]  /*3e70*/  FADD.FTZ R11, R11, 1 ;  /* 0x3f8000000b0b7421 */ /* 0x004fc80000010000 */
[----:B------:R-:W0:Y:S08]  /*3e80*/  MUFU.RCP R58, R11 ;  /* 0x0000000b003a7308 */ /* 0x000e300000001000 */
[----:B------:R-:W1:Y:S01]  /*3e90*/  MUFU.EX2 R0, R0 ;  /* 0x0000000000007308 */ /* 0x000e620000000800 */
[----:B0-----:R-:W-:Y:S02]  /*3ea0*/  FMUL.FTZ R58, R57, R58 ;  /* 0x0000003a393a7220 */ /* 0x001fe40000410000 */
[----:B------:R-:W2:Y:S01]  /*3eb0*/  LDL.LU R57, [R1+0x50] ;  /* 0x0000500001397983 */ /* 0x000ea20000300800 */
[----:B-1----:R-:W-:-:S04]  /*3ec0*/  FADD.FTZ R0, R0, 1 ;  /* 0x3f80000000007421 */ /* 0x002fc80000010000 */
[----:B------:R-:W0:Y:S02]  /*3ed0*/  MUFU.RCP R55, R0 ;  /* 0x0000000000377308 */ /* 0x000e240000001000 */
[----:B0-----:R-:W-:Y:S02]  /*3ee0*/  FMUL.FTZ R55, R60, R55 ;  /* 0x000000373c377220 */ /* 0x001fe40000410000 */
[----:B------:R-:W3:Y:S01]  /*3ef0*/  LDL.LU R60, [R1+0x58] ;  /* 0x00005800013c7983 */ /* 0x000ee20000300800 */
[----:B------:R-:W-:Y:S01]  /*3f00*/  FMUL.FTZ R18, R32, -1.4426950216293334961 ;  /* 0xbfb8aa3b20127820 */ /* 0x000fe20000410000 */
[----:B------:R-:W-:Y:S01]  /*3f10*/  FMUL.FTZ R31, R49, -1.4426950216293334961 ;  /* 0xbfb8aa3b311f7820 */ /* 0x000fe20000410000 */
[----:B------:R-:W-:Y:S01]  /*3f20*/  FMUL.FTZ R22, R13, -1.4426950216293334961 ;  /* 0xbfb8aa3b0d167820 */ /* 0x000fe20000410000 */
[----:B------:R-:W-:Y:S01]  /*3f30*/  FMUL.FTZ R50, R50, R21 ;  /* 0x0000001532327220 */ /* 0x000fe20000410000 */
[----:B------:R-:W-:Y:S01]  /*3f40*/  MUFU.RCP R8, R8 ;  /* 0x0000000800087308 */ /* 0x000fe20000001000 */
[----:B------:R-:W-:Y:S01]  /*3f50*/  FMUL.FTZ R11, R2, -1.4426950216293334961 ;  /* 0xbfb8aa3b020b7820 */ /* 0x000fe20000410000 */
[----:B------:R-:W4:Y:S06]  /*3f60*/  LDL.LU R39, [R1+0x60] ;  /* 0x0000600001277983 */ /* 0x000f2c0000300800 */
[----:B------:R-:W0:Y:S08]  /*3f70*/  MUFU.EX2 R18, R18 ;  /* 0x0000001200127308 */ /* 0x000e300000000800 */
[----:B------:R-:W1:Y:S08]  /*3f80*/  MUFU.EX2 R31, R31 ;  /* 0x0000001f001f7308 */ /* 0x000e700000000800 */
[----:B------:R-:W1:Y:S01]  /*3f90*/  MUFU.EX2 R22, R22 ;  /* 0x0000001600167308 */ /* 0x000e620000000800 */
[----:B0-----:R-:W-:Y:S01]  /*3fa0*/  FADD.FTZ R18, R18, 1 ;  /* 0x3f80000012127421 */ /* 0x001fe20000010000 */
[----:B------:R-:W-:Y:S01]  /*3fb0*/  FMUL.FTZ R21, R37, -1.4426950216293334961 ;  /* 0xbfb8aa3b25157820 */ /* 0x000fe20000410000 */
[----:B------:R-:W-:Y:S01]  /*3fc0*/  FMUL.FTZ R34, R34, R8 ;  /* 0x0000000822227220 */ /* 0x000fe20000410000 */
[----:B------:R-:W4:Y:S04]  /*3fd0*/  LDL.LU R27, [R1+0x4c] ;  /* 0x00004c00011b7983 */ /* 0x000f280000300800 */
[----:B------:R-:W0:Y:S01]  /*3fe0*/  MUFU.RCP R18, R18 ;  /* 0x0000001200127308 */ /* 0x000e220000001000 */
[----:B-1----:R-:W-:Y:S01]  /*3ff0*/  FADD.FTZ R31, R31, 1 ;  /* 0x3f8000001f1f7421 */ /* 0x002fe20000010000 */
[----:B------:R-:W-:-:S06]  /*4000*/  FADD.FTZ R22, R22, 1 ;  /* 0x3f80000016167421 */ /* 0x000fcc0000010000 */
[----:B------:R-:W-:Y:S01]  /*4010*/  MUFU.EX2 R21, R21 ;  /* 0x0000001500157308 */ /* 0x000fe20000000800 */
[----:B------:R-:W-:Y:S01]  /*4020*/  FMUL.FTZ R8, R46, -1.4426950216293334961 ;  /* 0xbfb8aa3b2e087820 */ /* 0x000fe20000410000 */
[----:B------:R-:W4:Y:S04]  /*4030*/  LDL.LU R26, [R1+0x64] ;  /* 0x00006400011a7983 */ /* 0x000f280000300800 */
[----:B------:R-:W4:Y:S01]  /*4040*/  LDL.LU R28, [R1+0x54] ;  /* 0x00005400011c7983 */ /* 0x000f220000300800 */
[----:B0-----:R-:W-:Y:S01]  /*4050*/  FMUL.FTZ R32, R32, R18 ;  /* 0x0000001220207220 */ /* 0x001fe20000410000 */
[----:B------:R-:W-:Y:S01]  /*4060*/  FMUL.FTZ R18, R38, -1.4426950216293334961 ;  /* 0xbfb8aa3b26127820 */ /* 0x000fe20000410000 */
[----:B------:R-:W0:Y:S08]  /*4070*/  MUFU.RCP R31, R31 ;  /* 0x0000001f001f7308 */ /* 0x000e300000001000 */
[----:B------:R-:W1:Y:S01]  /*4080*/  MUFU.EX2 R18, R18 ;  /* 0x0000001200127308 */ /* 0x000e620000000800 */
[----:B0-----:R-:W-:Y:S01]  /*4090*/  FMUL.FTZ R31, R49, R31 ;  /* 0x0000001f311f7220 */ /* 0x001fe20000410000 */
[----:B-1----:R-:W-:-:S06]  /*40a0*/  FADD.FTZ R18, R18, 1 ;  /* 0x3f80000012127421 */ /* 0x002fcc0000010000 */
[----:B------:R0:W-:Y:S02]  /*40b0*/  MUFU.RCP R49, R18 ;  /* 0x0000001200317308 */ /* 0x0001e40000001000 */
[----:B0-----:R-:W-:-:S06]  /*40c0*/  FMUL.FTZ R18, R47, -1.4426950216293334961 ;  /* 0xbfb8aa3b2f127820 */ /* 0x001fcc0000410000 */
[----:B------:R-:W0:Y:S08]  /*40d0*/  MUFU.RCP R35, R22 ;  /* 0x0000001600237308 */ /* 0x000e300000001000 */
[----:B------:R-:W1:Y:S01]  /*40e0*/  MUFU.EX2 R18, R18 ;  /* 0x0000001200127308 */ /* 0x000e620000000800 */
[----:B------:R-:W-:Y:S01]  /*40f0*/  FADD.FTZ R14, R21, 1 ;  /* 0x3f800000150e7421 */ /* 0x000fe20000010000 */
[----:B0-----:R-:W-:Y:S01]  /*4100*/  FMUL.FTZ R35, R13, R35 ;  /* 0x000000230d237220 */ /* 0x001fe20000410000 */
[----:B------:R-:W-:Y:S01]  /*4110*/  FMUL.FTZ R13, R45, -1.4426950216293334961 ;  /* 0xbfb8aa3b2d0d7820 */ /* 0x000fe20000410000 */
[----:B-1----:R-:W-:-:S06]  /*4120*/  FADD.FTZ R18, R18, 1 ;  /* 0x3f80000012127421 */ /* 0x002fcc0000010000 */
[----:B------:R-:W0:Y:S08]  /*4130*/  MUFU.RCP R18, R18 ;  /* 0x0000001200127308 */ /* 0x000e300000001000 */
[----:B------:R-:W1:Y:S08]  /*4140*/  MUFU.EX2 R13, R13 ;  /* 0x0000000d000d7308 */ /* 0x000e700000000800 */
[----:B------:R-:W1:Y:S01]  /*4150*/  MUFU.RCP R14, R14 ;  /* 0x0000000e000e7308 */ /* 0x000e620000001000 */
[----:B0-----:R-:W-:Y:S01]  /*4160*/  FMUL.FTZ R47, R47, R18 ;  /* 0x000000122f2f7220 */ /* 0x001fe20000410000 */
[----:B------:R-:W-:-:S06]  /*4170*/  FMUL.FTZ R18, R43, -1.4426950216293334961 ;  /* 0xbfb8aa3b2b127820 */ /* 0x000fcc0000410000 */
[----:B------:R-:W0:Y:S01]  /*4180*/  MUFU.EX2 R8, R8 ;  /* 0x0000000800087308 */ /* 0x000e220000000800 */
[----:B-1----:R-:W-:-:S07]  /*4190*/  FADD.FTZ R13, R13, 1 ;  /* 0x3f8000000d0d7421 */ /* 0x002fce0000010000 */
[----:B------:R-:W1:Y:S01]  /*41a0*/  MUFU.EX2 R18, R18 ;  /* 0x0000001200127308 */ /* 0x000e620000000800 */
[----:B------:R-:W-:-:S07]  /*41b0*/  FMUL.FTZ R37, R37, R14 ;  /* 0x0000000e25257220 */ /* 0x000fce0000410000 */
[----:B------:R1:W1:Y:S01]  /*41c0*/  MUFU.RCP R14, R13 ;  /* 0x0000000d000e7308 */ /* 0x0002620000001000 */
[----:B0-----:R-:W-:Y:S01]  /*41d0*/  FADD.FTZ R8, R8, 1 ;  /* 0x3f80000008087421 */ /* 0x001fe20000010000 */
[----:B-1----:R-:W-:-:S06]  /*41e0*/  FMUL.FTZ R13, R42, -1.4426950216293334961 ;  /* 0xbfb8aa3b2a0d7820 */ /* 0x002fcc0000410000 */
[----:B------:R0:W-:Y:S08]  /*41f0*/  MUFU.RCP R21, R8 ;  /* 0x0000000800157308 */ /* 0x0001f00000001000 */
[----:B------:R-:W1:Y:S01]  /*4200*/  MUFU.EX2 R13, R13 ;  /* 0x0000000d000d7308 */ /* 0x000e620000000800 */
[----:B0-----:R-:W-:Y:S01]  /*4210*/  FADD.FTZ R8, R18, 1 ;  /* 0x3f80000012087421 */ /* 0x001fe20000010000 */
[----:B------:R-:W-:Y:S01]  /*4220*/  FMUL.FTZ R45, R45, R14 ;  /* 0x0000000e2d2d7220 */ /* 0x000fe20000410000 */
[----:B------:R-:W-:-:S05]  /*4230*/  FMUL.FTZ R14, R40, -1.4426950216293334961 ;  /* 0xbfb8aa3b280e7820 */ /* 0x000fca0000410000 */
[----:B------:R-:W0:Y:S08]  /*4240*/  MUFU.RCP R8, R8 ;  /* 0x0000000800087308 */ /* 0x000e300000001000 */
[----:B------:R-:W0:Y:S01]  /*4250*/  MUFU.EX2 R14, R14 ;  /* 0x0000000e000e7308 */ /* 0x000e220000000800 */
[----:B-1----:R-:W-:-:S07]  /*4260*/  FADD.FTZ R13, R13, 1 ;  /* 0x3f8000000d0d7421 */ /* 0x002fce0000010000 */
[----:B------:R1:W1:Y:S01]  /*4270*/  MUFU.RCP R18, R13 ;  /* 0x0000000d00127308 */ /* 0x0002620000001000 */
[----:B0-----:R-:W-:Y:S01]  /*4280*/  FMUL.FTZ R43, R43, R8 ;  /* 0x000000082b2b7220 */ /* 0x001fe20000410000 */
[----:B------:R-:W-:Y:S01]  /*4290*/  FMUL.FTZ R8, R41, -1.4426950216293334961 ;  /* 0xbfb8aa3b29087820 */ /* 0x000fe20000410000 */
[----:B-1----:R-:W-:-:S05]  /*42a0*/  FADD.FTZ R13, R14, 1 ;  /* 0x3f8000000e0d7421 */ /* 0x002fca0000010000 */
[----:B------:R-:W0:Y:S08]  /*42b0*/  MUFU.EX2 R8, R8 ;  /* 0x0000000800087308 */ /* 0x000e300000000800 */
[----:B------:R-:W1:Y:S01]  /*42c0*/  MUFU.RCP R13, R13 ;  /* 0x0000000d000d7308 */ /* 0x000e620000001000 */
[----:B------:R-:W-:Y:S01]  /*42d0*/  FMUL.FTZ R42, R42, R18 ;  /* 0x000000122a2a7220 */ /* 0x000fe20000410000 */
[----:B------:R-:W-:-:S06]  /*42e0*/  FMUL.FTZ R18, R3, -1.4426950216293334961 ;  /* 0xbfb8aa3b03127820 */ /* 0x000fcc0000410000 */
[----:B------:R-:W2:Y:S01]  /*42f0*/  MUFU.EX2 R11, R11 ;  /* 0x0000000b000b7308 */ /* 0x000ea20000000800 */
[----:B0-----:R-:W-:-:S07]  /*4300*/  FADD.FTZ R8, R8, 1 ;  /* 0x3f80000008087421 */ /* 0x001fce0000010000 */
[----:B------:R-:W0:Y:S01]  /*4310*/  MUFU.EX2 R18, R18 ;  /* 0x0000001200127308 */ /* 0x000e220000000800 */
[----:B-1----:R-:W-:-:S07]  /*4320*/  FMUL.FTZ R40, R40, R13 ;  /* 0x0000000d28287220 */ /* 0x002fce0000410000 */
[----:B------:R0:W1:Y:S01]  /*4330*/  MUFU.RCP R13, R8 ;  /* 0x00000008000d7308 */ /* 0x0000620000001000 */
[----:B--2---:R-:W-:Y:S01]  /*4340*/  FADD.FTZ R0, R11, 1 ;  /* 0x3f8000000b007421 */ /* 0x004fe20000010000 */
[----:B------:R-:W-:Y:S01]  /*4350*/  FMUL.FTZ R11, R5, -1.4426950216293334961 ;  /* 0xbfb8aa3b050b7820 */ /* 0x000fe20000410000 */
[----:B------:R-:W-:-:S05]  /*4360*/  FMUL.FTZ R14, R4, -1.4426950216293334961 ;  /* 0xbfb8aa3b040e7820 */ /* 0x000fca0000410000 */
[----:B------:R-:W2:Y:S01]  /*4370*/  MUFU.EX2 R11, R11 ;  /* 0x0000000b000b7308 */ /* 0x000ea20000000800 */
[----:B0-----:R-:W-:Y:S01]  /*4380*/  FADD.FTZ R8, R18, 1 ;  /* 0x3f80000012087421 */ /* 0x001fe20000010000 */
[----:B------:R-:W-:-:S06]  /*4390*/  FMUL.FTZ R18, R56, -1.4426950216293334961 ;  /* 0xbfb8aa3b38127820 */ /* 0x000fcc0000410000 */
[----:B------:R-:W0:Y:S01]  /*43a0*/  MUFU.RCP R0, R0 ;  /* 0x0000000000007308 */ /* 0x000e220000001000 */
[----:B-1----:R-:W-:Y:S01]  /*43b0*/  FMUL.FTZ R41, R41, R13 ;  /* 0x0000000d29297220 */ /* 0x002fe20000410000 */
[----:B------:R-:W-:-:S06]  /*43c0*/  FMUL.FTZ R13, R6, -1.4426950216293334961 ;  /* 0xbfb8aa3b060d7820 */ /* 0x000fcc0000410000 */
[----:B------:R-:W1:Y:S08]  /*43d0*/  MUFU.RCP R8, R8 ;  /* 0x0000000800087308 */ /* 0x000e700000001000 */
[----:B------:R-:W3:Y:S01]  /*43e0*/  MUFU.EX2 R14, R14 ;  /* 0x0000000e000e7308 */ /* 0x000ee20000000800 */
[----:B--2---:R-:W-:-:S07]  /*43f0*/  FADD.FTZ R11, R11, 1 ;  /* 0x3f8000000b0b7421 */ /* 0x004fce0000010000 */
[----:B------:R-:W2:Y:S08]  /*4400*/  MUFU.EX2 R18, R18 ;  /* 0x0000001200127308 */ /* 0x000eb00000000800 */
[----:B------:R-:W2:Y:S01]  /*4410*/  MUFU.EX2 R13, R13 ;  /* 0x0000000d000d7308 */ /* 0x000ea20000000800 */
[----:B0-----:R-:W-:Y:S01]  /*4420*/  FMUL.FTZ R0, R2, R0 ;  /* 0x0000000002007220 */ /* 0x001fe20000410000 */
[----:B-1----:R-:W-:Y:S01]  /*4430*/  FMUL.FTZ R2, R3, R8 ;  /* 0x0000000803027220 */ /* 0x002fe20000410000 */
[----:B------:R-:W-:Y:S01]  /*4440*/  FMUL.FTZ R8, R7, -1.4426950216293334961 ;  /* 0xbfb8aa3b07087820 */ /* 0x000fe20000410000 */
[----:B---3--:R-:W-:-:S04]  /*4450*/  FADD.FTZ R3, R14, 1 ;  /* 0x3f8000000e037421 */ /* 0x008fc80000010000 */
[----:B------:R-:W0:Y:S01]  /*4460*/  MUFU.RCP R11, R11 ;  /* 0x0000000b000b7308 */ /* 0x000e220000001000 */
[----:B--2---:R-:W-:Y:S01]  /*4470*/  FADD.FTZ R14, R18, 1 ;  /* 0x3f800000120e7421 */ /* 0x004fe20000010000 */
[----:B------:R-:W-:-:S06]  /*4480*/  FMUL.FTZ R18, R57, -1.4426950216293334961 ;  /* 0xbfb8aa3b39127820 */ /* 0x000fcc0000410000 */
[----:B------:R-:W1:Y:S01]  /*4490*/  MUFU.EX2 R8, R8 ;  /* 0x0000000800087308 */ /* 0x000e620000000800 */
[----:B------:R-:W-:-:S07]  /*44a0*/  FADD.FTZ R13, R13, 1 ;  /* 0x3f8000000d0d7421 */ /* 0x000fce0000010000 */
[----:B------:R-:W-:Y:S01]  /*44b0*/  MUFU.EX2 R18, R18 ;  /* 0x0000001200127308 */ /* 0x000fe20000000800 */
[----:B0-----:R-:W-:Y:S01]  /*44c0*/  FMUL.FTZ R5, R5, R11 ;  /* 0x0000000b05057220 */ /* 0x001fe20000410000 */
[----:B------:R-:W-:-:S06]  /*44d0*/  FMUL.FTZ R11, R10, -1.4426950216293334961 ;  /* 0xbfb8aa3b0a0b7820 */ /* 0x000fcc0000410000 */
[----:B------:R-:W0:Y:S01]  /*44e0*/  MUFU.RCP R13, R13 ;  /* 0x0000000d000d7308 */ /* 0x000e220000001000 */
[----:B-1----:R-:W-:-:S07]  /*44f0*/  FADD.FTZ R8, R8, 1 ;  /* 0x3f80000008087421 */ /* 0x002fce0000010000 */
[----:B------:R-:W1:Y:S08]  /*4500*/  MUFU.EX2 R11, R11 ;  /* 0x0000000b000b7308 */ /* 0x000e700000000800 */
[----:B------:R2:W-:Y:S01]  /*4510*/  MUFU.RCP R22, R8 ;  /* 0x0000000800167308 */ /* 0x0005e20000001000 */
[----:B0-----:R-:W-:Y:S01]  /*4520*/  FMUL.FTZ R6, R6, R13 ;  /* 0x0000000d06067220 */ /* 0x001fe20000410000 */
[----:B------:R-:W-:Y:S01]  /*4530*/  FMUL.FTZ R13, R12, -1.4426950216293334961 ;  /* 0xbfb8aa3b0c0d7820 */ /* 0x000fe20000410000 */
[----:B--2---:R-:W-:Y:S01]  /*4540*/  FADD.FTZ R8, R18, 1 ;  /* 0x3f80000012087421 */ /* 0x004fe20000010000 */
[----:B------:R-:W-:-:S04]  /*4550*/  FMUL.FTZ R18, R60, -1.4426950216293334961 ;  /* 0xbfb8aa3b3c127820 */ /* 0x000fc80000410000 */
[----:B------:R-:W0:Y:S01]  /*4560*/  MUFU.EX2 R13, R13 ;  /* 0x0000000d000d7308 */ /* 0x000e220000000800 */
[----:B-1----:R-:W-:-:S07]  /*4570*/  FADD.FTZ R11, R11, 1 ;  /* 0x3f8000000b0b7421 */ /* 0x002fce0000010000 */
[----:B------:R-:W1:Y:S01]  /*4580*/  MUFU.EX2 R18, R18 ;  /* 0x0000001200127308 */ /* 0x000e620000000800 */
[----:B------:R-:W-:-:S07]  /*4590*/  FMUL.FTZ R46, R46, R21 ;  /* 0x000000152e2e7220 */ /* 0x000fce0000410000 */
[----:B------:R2:W-:Y:S01]  /*45a0*/  MUFU.RCP R21, R11 ;  /* 0x0000000b00157308 */ /* 0x0005e20000001000 */
[----:B0-----:R-:W-:Y:S01]  /*45b0*/  FADD.FTZ R13, R13, 1 ;  /* 0x3f8000000d0d7421 */ /* 0x001fe20000010000 */
[----:B--2---:R-:W-:Y:S01]  /*45c0*/  FMUL.FTZ R11, R15, -1.4426950216293334961 ;  /* 0xbfb8aa3b0f0b7820 */ /* 0x004fe20000410000 */
[----:B-1----:R-:W-:Y:S01]  /*45d0*/  FADD.FTZ R18, R18, 1 ;  /* 0x3f80000012127421 */ /* 0x002fe20000010000 */
[----:B------:R-:W-:-:S04]  /*45e0*/  FMUL.FTZ R7, R7, R22 ;  /* 0x0000001607077220 */ /* 0x000fc80000410000 */
[----:B------:R-:W0:Y:S08]  /*45f0*/  MUFU.EX2 R11, R11 ;  /* 0x0000000b000b7308 */ /* 0x000e300000000800 */
[----:B------:R-:W1:Y:S08]  /*4600*/  MUFU.RCP R22, R13 ;  /* 0x0000000d00167308 */ /* 0x000e700000001000 */
[----:B------:R-:W2:Y:S01]  /*4610*/  MUFU.RCP R18, R18 ;  /* 0x0000001200127308 */ /* 0x000ea20000001000 */
[----:B0-----:R-:W-:-:S07]  /*4620*/  FADD.FTZ R11, R11, 1 ;  /* 0x3f8000000b0b7421 */ /* 0x001fce0000010000 */
[----:B------:R1:W-:Y:S02]  /*4630*/  MUFU.RCP R13, R11 ;  /* 0x0000000b000d7308 */ /* 0x0003e40000001000 */
[----:B-1----:R-:W-:Y:S01]  /*4640*/  FMUL.FTZ R11, R12, R22 ;  /* 0x000000160c0b7220 */ /* 0x002fe20000410000 */
[----:B--2---:R-:W-:Y:S02]  /*4650*/  FMUL.FTZ R12, R60, R18 ;  /* 0x000000123c0c7220 */ /* 0x004fe40000410000 */
[----:B------:R-:W2:Y:S03]  /*4660*/  LDL R60, [R1+0x68] ;  /* 0x00006800013c7983 */ /* 0x000ea60000100800 */
[----:B------:R-:W0:Y:S08]  /*4670*/  MUFU.RCP R3, R3 ;  /* 0x0000000300037308 */ /* 0x000e300000001000 */
[----:B------:R-:W1:Y:S01]  /*4680*/  MUFU.RCP R14, R14 ;  /* 0x0000000e000e7308 */ /* 0x000e620000001000 */
[----:B0-----:R-:W-:Y:S01]  /*4690*/  FMUL.FTZ R3, R4, R3 ;  /* 0x0000000304037220 */ /* 0x001fe20000410000 */
[----:B-1----:R-:W-:Y:S01]  /*46a0*/  FMUL.FTZ R4, R56, R14 ;  /* 0x0000000e38047220 */ /* 0x002fe20000410000 */
[----:B------:R-:W-:-:S06]  /*46b0*/  FMUL.FTZ R14, R9, -1.4426950216293334961 ;  /* 0xbfb8aa3b090e7820 */ /* 0x000fcc0000410000 */
[----:B------:R-:W0:Y:S02]  /*46c0*/  MUFU.EX2 R14, R14 ;  /* 0x0000000e000e7308 */ /* 0x000e240000000800 */
[----:B0-----:R-:W-:-:S06]  /*46d0*/  FADD.FTZ R14, R14, 1 ;  /* 0x3f8000000e0e7421 */ /* 0x001fcc0000010000 */
[----:B------:R-:W0:Y:S02]  /*46e0*/  MUFU.RCP R14, R14 ;  /* 0x0000000e000e7308 */ /* 0x000e240000001000 */
[----:B0-----:R-:W-:Y:S01]  /*46f0*/  FMUL.FTZ R9, R9, R14 ;  /* 0x0000000e09097220 */ /* 0x001fe20000410000 */
[----:B------:R-:W-:-:S06]  /*4700*/  FMUL.FTZ R14, R16, -1.4426950216293334961 ;  /* 0xbfb8aa3b100e7820 */ /* 0x000fcc0000410000 */
[----:B------:R-:W0:Y:S01]  /*4710*/  MUFU.EX2 R14, R14 ;  /* 0x0000000e000e7308 */ /* 0x000e220000000800 */
[----:B------:R-:W-:Y:S01]  /*4720*/  FMUL.FTZ R10, R10, R21 ;  /* 0x000000150a0a7220 */ /* 0x000fe20000410000 */
[----:B------:R-:W-:Y:S01]  /*4730*/  FMUL.FTZ R21, R17, -1.4426950216293334961 ;  /* 0xbfb8aa3b11157820 */ /* 0x000fe20000410000 */
[----:B----4-:R-:W-:Y:S01]  /*4740*/  FMUL.FTZ R18, R27, -1.4426950216293334961 ;  /* 0xbfb8aa3b1b127820 */ /* 0x010fe20000410000 */
[----:B------:R-:W-:-:S04]  /*4750*/  FMUL.FTZ R22, R39, -1.4426950216293334961 ;  /* 0xbfb8aa3b27167820 */ /* 0x000fc80000410000 */
[----:B------:R-:W1:Y:S01]  /*4760*/  MUFU.EX2 R21, R21 ;  /* 0x0000001500157308 */ /* 0x000e620000000800 */
[----:B0-----:R-:W-:-:S07]  /*4770*/  FADD.FTZ R14, R14, 1 ;  /* 0x3f8000000e0e7421 */ /* 0x001fce0000010000 */
[----:B------:R-:W0:Y:S01]  /*4780*/  MUFU.EX2 R18, R18 ;  /* 0x0000001200127308 */ /* 0x000e220000000800 */
[----:B------:R-:W-:-:S07]  /*4790*/  FMUL.FTZ R13, R15, R13 ;  /* 0x0000000d0f0d7220 */ /* 0x000fce0000410000 */
[----:B------:R-:W3:Y:S01]  /*47a0*/  MUFU.RCP R14, R14 ;  /* 0x0000000e000e7308 */ /* 0x000ee20000001000 */
[----:B------:R-:W-:-:S07]  /*47b0*/  FMUL.FTZ R15, R19, -1.4426950216293334961 ;  /* 0xbfb8aa3b130f7820 */ /* 0x000fce0000410000 */
[----:B------:R-:W4:Y:S01]  /*47c0*/  MUFU.EX2 R22, R22 ;  /* 0x0000001600167308 */ /* 0x000f220000000800 */
[----:B-1----:R-:W-:Y:S01]  /*47d0*/  FADD.FTZ R21, R21, 1 ;  /* 0x3f80000015157421 */ /* 0x002fe20000010000 */
[----:B0-----:R-:W-:-:S06]  /*47e0*/  FADD.FTZ R18, R18, 1 ;  /* 0x3f80000012127421 */ /* 0x001fcc0000010000 */
[----:B------:R-:W0:Y:S01]  /*47f0*/  MUFU.EX2 R15, R15 ;  /* 0x0000000f000f7308 */ /* 0x000e220000000800 */
[----:B---3--:R-:W-:-:S07]  /*4800*/  FMUL.FTZ R14, R16, R14 ;  /* 0x0000000e100e7220 */ /* 0x008fce0000410000 */
[----:B------:R-:W1:Y:S01]  /*4810*/  MUFU.RCP R21, R21 ;  /* 0x0000001500157308 */ /* 0x000e620000001000 */
[----:B----4-:R-:W-:-:S07]  /*4820*/  FADD.FTZ R16, R22, 1 ;  /* 0x3f80000016107421 */ /* 0x010fce0000010000 */
[----:B------:R-:W3:Y:S01]  /*4830*/  MUFU.RCP R22, R18 ;  /* 0x0000001200167308 */ /* 0x000ee20000001000 */
[----:B0-----:R-:W-:-:S07]  /*4840*/  FADD.FTZ R15, R15, 1 ;  /* 0x3f8000000f0f7421 */ /* 0x001fce0000010000 */
[----:B------:R1:W-:Y:S02]  /*4850*/  MUFU.RCP R18, R15 ;  /* 0x0000000f00127308 */ /* 0x0003e40000001000 */
[----:B-1----:R-:W-:Y:S01]  /*4860*/  FMUL.FTZ R15, R17, R21 ;  /* 0x00000015110f7220 */ /* 0x002fe20000410000 */
[----:B---3--:R-:W-:Y:S01]  /*4870*/  FMUL.FTZ R17, R27, R22 ;  /* 0x000000161b117220 */ /* 0x008fe20000410000 */
[----:B------:R-:W-:-:S06]  /*4880*/  FMUL.FTZ R22, R23, -1.4426950216293334961 ;  /* 0xbfb8aa3b17167820 */ /* 0x000fcc0000410000 */
[----:B------:R-:W0:Y:S01]  /*4890*/  MUFU.EX2 R22, R22 ;  /* 0x0000001600167308 */ /* 0x000e220000000800 */
[----:B------:R-:W-:Y:S01]  /*48a0*/  FMUL.FTZ R49, R38, R49 ;  /* 0x0000003126317220 */ /* 0x000fe20000410000 */
[----:B------:R-:W-:Y:S01]  /*48b0*/  FMUL.FTZ R38, R20, -1.4426950216293334961 ;  /* 0xbfb8aa3b14267820 */ /* 0x000fe20000410000 */
[----:B------:R-:W-:Y:S01]  /*48c0*/  FMUL.FTZ R56, R26, -1.4426950216293334961 ;  /* 0xbfb8aa3b1a387820 */ /* 0x000fe20000410000 */
[----:B------:R-:W-:Y:S01]  /*48d0*/  FMUL.FTZ R21, R28, -1.4426950216293334961 ;  /* 0xbfb8aa3b1c157820 */ /* 0x000fe20000410000 */
[----:B------:R-:W-:-:S03]  /*48e0*/  FMUL.FTZ R27, R24, -1.4426950216293334961 ;  /* 0xbfb8aa3b181b7820 */ /* 0x000fc60000410000 */
[----:B------:R-:W1:Y:S01]  /*48f0*/  MUFU.EX2 R38, R38 ;  /* 0x0000002600267308 */ /* 0x000e620000000800 */
[----:B0-----:R-:W-:-:S07]  /*4900*/  FADD.FTZ R22, R22, 1 ;  /* 0x3f80000016167421 */ /* 0x001fce0000010000 */
[----:B------:R-:W0:Y:S08]  /*4910*/  MUFU.EX2 R56, R56 ;  /* 0x0000003800387308 */ /* 0x000e300000000800 */
[----:B------:R-:W3:Y:S08]  /*4920*/  MUFU.EX2 R21, R21 ;  /* 0x0000001500157308 */ /* 0x000ef00000000800 */
[----:B------:R-:W4:Y:S08]  /*4930*/  MUFU.RCP R22, R22 ;  /* 0x0000001600167308 */ /* 0x000f300000001000 */
[----:B------:R-:W4:Y:S01]  /*4940*/  MUFU.EX2 R27, R27 ;  /* 0x0000001b001b7308 */ /* 0x000f220000000800 */
[----:B------:R-:W-:Y:S01]  /*4950*/  FMUL.FTZ R18, R19, R18 ;  /* 0x0000001213127220 */ /* 0x000fe20000410000 */
[----:B-1----:R-:W-:Y:S01]  /*4960*/  FADD.FTZ R19, R38, 1 ;  /* 0x3f80000026137421 */ /* 0x002fe20000010000 */
[----:B0-----:R-:W-:Y:S01]  /*4970*/  FADD.FTZ R38, R56, 1 ;  /* 0x3f80000038267421 */ /* 0x001fe20000010000 */
[----:B---3--:R-:W-:-:S04]  /*4980*/  FADD.FTZ R21, R21, 1 ;  /* 0x3f80000015157421 */ /* 0x008fc80000010000 */
[----:B------:R-:W0:Y:S01]  /*4990*/  MUFU.RCP R8, R8 ;  /* 0x0000000800087308 */ /* 0x000e220000001000 */
[----:B----4-:R-:W-:Y:S01]  /*49a0*/  FMUL.FTZ R22, R23, R22 ;  /* 0x0000001617167220 */ /* 0x010fe20000410000 */
[----:B------:R-:W-:-:S06]  /*49b0*/  FADD.FTZ R23, R27, 1 ;  /* 0x3f8000001b177421 */ /* 0x000fcc0000010000 */
[----:B------:R-:W1:Y:S08]  /*49c0*/  MUFU.RCP R16, R16 ;  /* 0x0000001000107308 */ /* 0x000e700000001000 */
[----:B------:R-:W3:Y:S08]  /*49d0*/  MUFU.RCP R19, R19 ;  /* 0x0000001300137308 */ /* 0x000ef00000001000 */
[----:B------:R-:W4:Y:S08]  /*49e0*/  MUFU.RCP R38, R38 ;  /* 0x0000002600267308 */ /* 0x000f300000001000 */
[----:B------:R-:W4:Y:S08]  /*49f0*/  MUFU.RCP R21, R21 ;  /* 0x0000001500157308 */ /* 0x000f300000001000 */
[----:B------:R-:W2:Y:S01]  /*4a00*/  MUFU.RCP R23, R23 ;  /* 0x0000001700177308 */ /* 0x000ea20000001000 */
[----:B0-----:R-:W-:Y:S01]  /*4a10*/  FMUL.FTZ R8, R57, R8 ;  /* 0x0000000839087220 */ /* 0x001fe20000410000 */
[----:B-1----:R-:W-:Y:S01]  /*4a20*/  FMUL.FTZ R16, R39, R16 ;  /* 0x0000001027107220 */ /* 0x002fe20000410000 */
[----:B------:R-:W2:Y:S01]  /*4a30*/  LDL R57, [R1+0x5c] ;  /* 0x00005c0001397983 */ /* 0x000ea20000100800 */
[----:B---3--:R-:W-:Y:S01]  /*4a40*/  FMUL.FTZ R19, R20, R19 ;  /* 0x0000001314137220 */ /* 0x008fe20000410000 */
[----:B----4-:R-:W-:-:S02]  /*4a50*/  FMUL.FTZ R20, R26, R38 ;  /* 0x000000261a147220 */ /* 0x010fc40000410000 */
[----:B------:R-:W3:Y:S01]  /*4a60*/  LDL.LU R54, [R1+0x44] ;  /* 0x0000440001367983 */ /* 0x000ee20000300800 */
[----:B------:R-:W-:-:S03]  /*4a70*/  FMUL.FTZ R21, R28, R21 ;  /* 0x000000151c157220 */ /* 0x000fc60000410000 */
[----:B------:R-:W4:Y:S04]  /*4a80*/  LDL.LU R39, [R1+0x8c] ;  /* 0x00008c0001277983 */ /* 0x000f280000300800 */
[----:B------:R-:W3:Y:S01]  /*4a90*/  LDL.LU R26, [R1+0x88] ;  /* 0x00008800011a7983 */ /* 0x000ee20000300800 */
[----:B--2---:R-:W-:-:S03]  /*4aa0*/  FMUL.FTZ R23, R24, R23 ;  /* 0x0000001718177220 */ /* 0x004fc60000410000 */
[----:B------:R-:W3:Y:S01]  /*4ab0*/  LDL.LU R28, [R1+0x84] ;  /* 0x00008400011c7983 */ /* 0x000ee20000300800 */
[----:B------:R-:W-:-:S06]  /*4ac0*/  FMUL.FTZ R60, R60, -1.4426950216293334961 ;  /* 0xbfb8aa3b3c3c7820 */ /* 0x000fcc0000410000 */
[----:B------:R-:W0:Y:S02]  /*4ad0*/  MUFU.EX2 R60, R60 ;  /* 0x0000003c003c7308 */ /* 0x000e240000000800 */
[----:B0-----:R-:W-:Y:S02]  /*4ae0*/  FADD.FTZ R27, R60, 1 ;  /* 0x3f8000003c1b7421 */ /* 0x001fe40000010000 */
[----:B------:R-:W2:Y:S04]  /*4af0*/  LDL.LU R60, [R1] ;  /* 0x00000000013c7983 */ /* 0x000ea80000300800 */
[----:B------:R-:W4:Y:S01]  /*4b00*/  LDL.LU R24, [R1+0x68] ;  /* 0x0000680001187983 */ /* 0x000f220000300800 */
[----:B------:R-:W4:Y:S02]  /*4b10*/  MUFU.RCP R27, R27 ;  /* 0x0000001b001b7308 */ /* 0x000f240000001000 */
[----:B----4-:R-:W-:-:S02]  /*4b20*/  FMUL.FTZ R24, R24, R27 ;  /* 0x0000001b18187220 */ /* 0x010fc40000410000 */
[----:B------:R-:W4:Y:S01]  /*4b30*/  LDL.LU R27, [R1+0x6c] ;  /* 0x00006c00011b7983 */ /* 0x000f220000300800 */
[----:B---3--:R-:W-:Y:S02]  /*4b40*/  F2FP.F16.F32.PACK_AB R28, R26, R28 ;  /* 0x0000001c1a1c723e */ /* 0x008fe400000000ff */
[----:B------:R-:W-:Y:S01]  /*4b50*/  F2FP.F16.F32.PACK_AB R29, R25, R29 ;  /* 0x0000001d191d723e */ /* 0x000fe200000000ff */
[----:B------:R-:W-:Y:S01]  /*4b60*/  FMUL.FTZ R57, R57, -1.4426950216293334961 ;  /* 0xbfb8aa3b39397820 */ /* 0x000fe20000410000 */
[----:B------:R-:W-:-:S05]  /*4b70*/  FMUL.FTZ R38, R54, -1.4426950216293334961 ;  /* 0xbfb8aa3b36267820 */ /* 0x000fca0000410000 */
[----:B------:R-:W0:Y:S08]  /*4b80*/  MUFU.EX2 R57, R57 ;  /* 0x0000003900397308 */ /* 0x000e300000000800 */
[----:B------:R-:W1:Y:S01]  /*4b90*/  MUFU.EX2 R38, R38 ;  /* 0x0000002600267308 */ /* 0x000e620000000800 */
[----:B----4-:R-:W-:Y:S02]  /*4ba0*/  IADD3 R26, P1, PT, R27, UR6, RZ ;  /* 0x000000061b1a7c10 */ /* 0x010fe4000ff3e0ff */
[----:B------:R-:W3:Y:S04]  /*4bb0*/  LDL.LU R27, [R1+0x70] ;  /* 0x00007000011b7983 */ /* 0x000ee80000300800 */
[----:B------:R-:W4:Y:S01]  /*4bc0*/  LDL.LU R25, [R1+0x5c] ;  /* 0x00005c0001197983 */ /* 0x000f220000300800 */
[----:B0-----:R-:W-:Y:S01]  /*4bd0*/  FADD.FTZ R57, R57, 1 ;  /* 0x3f80000039397421 */ /* 0x001fe20000010000 */
[----:B-1----:R-:W-:-:S05]  /*4be0*/  FADD.FTZ R38, R38, 1 ;  /* 0x3f80000026267421 */ /* 0x002fca0000010000 */
[----:B------:R-:W-:Y:S08]  /*4bf0*/  MUFU.RCP R57, R57 ;  /* 0x0000003900397308 */ /* 0x000ff00000001000 */
[----:B------:R-:W0:Y:S02]  /*4c00*/  MUFU.RCP R38, R38 ;  /* 0x0000002600267308 */ /* 0x000e240000001000 */
[----:B0-----:R-:W-:Y:S01]  /*4c10*/  FMUL.FTZ R38, R54, R38 ;  /* 0x0000002636267220 */ /* 0x001fe20000410000 */
[----:B------:R-:W-:Y:S01]  /*4c20*/  FMUL.FTZ R56, R39, -1.4426950216293334961 ;  /* 0xbfb8aa3b27387820 */ /* 0x000fe20000410000 */
[----:B----4-:R-:W-:-:S02]  /*4c30*/  FMUL.FTZ R25, R25, R57 ;  /* 0x0000003919197220 */ /* 0x010fc40000410000 */
[----:B------:R-:W4:Y:S04]  /*4c40*/  LDL.LU R57, [R1+0x4] ;  /* 0x0000040001397983 */ /* 0x000f280000300800 */
[----:B------:R-:W4:Y:S01]  /*4c50*/  LDL.LU R54, [R1+0x80] ;  /* 0x0000800001367983 */ /* 0x000f220000300800 */
[----:B------:R-:W0:Y:S01]  /*4c60*/  MUFU.EX2 R56, R56 ;  /* 0x0000003800387308 */ /* 0x000e220000000800 */
[----:B---3--:R-:W-:Y:S01]  /*4c70*/  IADD3.X R27, PT, PT, R27, UR7, RZ, P1, !PT ;  /* 0x000000071b1b7c10 */ /* 0x008fe20008ffe4ff */
[----:B------:R-:W1:Y:S01]  /*4c80*/  LDCU.64 UR6, c[0x0][0x3a8] ;  /* 0x00007500ff0677ac */ /* 0x000e620008000a00 */
[----:B0-----:R-:W-:-:S06]  /*4c90*/  FADD.FTZ R56, R56, 1 ;  /* 0x3f80000038387421 */ /* 0x001fcc0000010000 */
[----:B------:R-:W0:Y:S01]  /*4ca0*/  MUFU.RCP R56, R56 ;  /* 0x0000003800387308 */ /* 0x000e220000001000 */
[----:B------:R2:W-:Y:S02]  /*4cb0*/  STG.E.64 desc[UR12][R26.64], R28 ;  /* 0x0000001c1a007986 */ /* 0x0005e4000c101b0c */
[----:B--2---:R-:W-:Y:S01]  /*4cc0*/  F2FP.F16.F32.PACK_AB R29, R61, R60 ;  /* 0x0000003c3d1d723e */ /* 0x004fe200000000ff */
[----:B0-----:R-:W-:Y:S01]  /*4cd0*/  FMUL.FTZ R39, R39, R56 ;  /* 0x0000003827277220 */ /* 0x001fe20000410000 */
[----:B----4-:R-:W-:Y:S02]  /*4ce0*/  F2FP.F16.F32.PACK_AB R28, R54, R57 ;  /* 0x00000039361c723e */ /* 0x010fe400000000ff */
[----:B------:R-:W2:Y:S04]  /*4cf0*/  LDL.LU R54, [R1+0x14] ;  /* 0x0000140001367983 */ /* 0x000ea80000300800 */
[----:B------:R-:W2:Y:S04]  /*4d00*/  LDL.LU R56, [R1+0x18] ;  /* 0x0000180001387983 */ /* 0x000ea80000300800 */
[----:B------:R-:W3:Y:S04]  /*4d10*/  LDL.LU R57, [R1+0x8] ;  /* 0x0000080001397983 */ /* 0x000ee80000300800 */
[----:B------:R-:W3:Y:S01]  /*4d20*/  LDL.LU R60, [R1+0xc] ;  /* 0x00000c00013c7983 */ /* 0x000ee20000300800 */
        /* <DEDUP_REMOVED lines=12> */
[----:B------:R-:W-:Y:S02]  /*4df0*/  F2FP.F16.F32.PACK_AB R24, R25, R24 ;  /* 0x000000181918723e */ /* 0x000fe400000000ff */
[----:B------:R-:W-:Y:S02]  /*4e00*/  F2FP.F16.F32.PACK_AB R34, R49, R34 ;  /* 0x000000223122723e */ /* 0x000fe400000000ff */
[----:B0-----:R-:W-:Y:S02]  /*4e10*/  F2FP.F16.F32.PACK_AB R33, R3, R2 ;  /* 0x000000020321723e */ /* 0x001fe400000000ff */
[----:B------:R-:W-:-:S02]  /*4e20*/  F2FP.F16.F32.PACK_AB R35, R48, R35 ;  /* 0x000000233023723e */ /* 0x000fc400000000ff */
[----:B------:R-:W-:Y:S02]  /*4e30*/  F2FP.F16.F32.PACK_AB R36, R47, R36 ;  /* 0x000000242f24723e */ /* 0x000fe400000000ff */
[----:B------:R-:W-:Y:S02]  /*4e40*/  F2FP.F16.F32.PACK_AB R37, R46, R37 ;  /* 0x000000252e25723e */ /* 0x000fe400000000ff */
[----:B----4-:R-:W-:Y:S02]  /*4e50*/  F2FP.F16.F32.PACK_AB R28, R45, R59 ;  /* 0x0000003b2d1c723e */ /* 0x010fe400000000ff */
[----:B------:R-:W-:Y:S02]  /*4e60*/  F2FP.F16.F32.PACK_AB R29, R44, R43 ;  /* 0x0000002b2c1d723e */ /* 0x000fe400000000ff */
[----:B-1----:R-:W-:Y:S02]  /*4e70*/  F2FP.F16.F32.PACK_AB R30, R42, R58 ;  /* 0x0000003a2a1e723e */ /* 0x002fe400000000ff */
        /* <DEDUP_REMOVED lines=8> */
[----:B------:R1:W-:Y:S01]  /*4f00*/  STG.E.64 desc[UR12][R26.64+0x7800], R34 ;  /* 0x007800221a007986 */ /* 0x0003e2000c101b0c */
[----:B------:R-:W-:-:S03]  /*4f10*/  USHF.L.U32 UR9, UR6, 0x1, URZ ;  /* 0x0000000106097899 */ /* 0x000fc600080006ff */
        /* <DEDUP_REMOVED lines=10> */
[----:B------:R-:W-:-:S02]  /*4fc0*/  USHF.L.U64.HI UR7, UR6, 0x1, UR7 ;  /* 0x0000000106077899 */ /* 0x000fc40008010207 */
[----:B------:R-:W-:-:S04]  /*4fd0*/  UISETP.GE.U32.AND UP0, UPT, UR8, UR9, UPT ;  /* 0x000000090800728c */ /* 0x000fc8000bf06070 */
[----:B------:R-:W-:Y:S02]  /*4fe0*/  UISETP.GE.AND.EX UP0, UPT, UR5, UR7, UPT, UP0 ;  /* 0x000000070500728c */ /* 0x000fe4000bf06300 */
[----:B------:R-:W-:Y:S01]  /*4ff0*/  ULOP3.LUT UR4, UR4, 0x1, URZ, 0x3c, !UPT ;  /* 0x0000000104047892 */ /* 0x000fe2000f8e3cff */
[----:B--2---:R-:W-:Y:S02]  /*5000*/  F2FP.F16.F32.PACK_AB R2, R54, R56 ;  /* 0x000000383602723e */ /* 0x004fe400000000ff */
[----:B---3--:R-:W-:-:S05]  /*5010*/  F2FP.F16.F32.PACK_AB R3, R57, R60 ;  /* 0x0000003c3903723e */ /* 0x008fca00000000ff */
[----:B------:R1:W-:Y:S01]  /*5020*/  STG.E.64 desc[UR12][R26.64+0x1c200], R2 ;  /* 0x01c200021a007986 */ /* 0x0003e2000c101b0c */
[----:B------:R-:W-:Y:S05]  /*5030*/  BRA.U !UP0, `(.L_x_1069) ;  /* 0xffffffb108907547 */ /* 0x000fea000b83ffff */
[----:B------:R-:W-:Y:S05]  /*5040*/  EXIT ;  /* 0x000000000000794d */ /* 0x000fea0003800000 */
.L_x_1070:
        /* <DEDUP_REMOVED lines=11> */
.L_x_1127:


//--------------------- .text._ZN13group_norm_v214gn_cuda_kernelI6__halfLi480ELi2ELi16ELi120ELi1024ELb1ELi32ELi960ELi960ELi4ELb1ELi9ELb0ELb0ENS_16CompileConditionILi1000EEEEEvPT_PKS4_S7_S7_flPfS8_Pj --------------------------
	.section	.text._ZN13group_norm_v214gn_cuda_kernelI6__halfLi480ELi2ELi16ELi120ELi1024ELb1ELi32ELi960ELi960ELi4ELb1ELi9ELb0ELb0ENS_16CompileConditionILi1000EEEEEvPT_PKS4_S7_S7_flPfS8_Pj,"ax",@progbits
	.align	128
        .global         _ZN13group_norm_v214gn_cuda_kernelI6__halfLi480ELi2ELi16ELi120ELi1024ELb1ELi32ELi960ELi960ELi4ELb1ELi9ELb0ELb0ENS_16CompileConditionILi1000EEEEEvPT_PKS4_S7_S7_flPfS8_Pj
        .type           _ZN13group_norm_v214gn_cuda_kernelI6__halfLi480ELi2ELi16ELi120ELi1024ELb1ELi32ELi960ELi960ELi4ELb1ELi9ELb0ELb0ENS_16CompileConditionILi1000EEEEEvPT_PKS4_S7_S7_flPfS8_Pj,@function
        .size           _ZN13group_norm_v214gn_cuda_kernelI6__halfLi480ELi2ELi16ELi120ELi1024ELb1ELi32ELi960ELi960ELi4ELb1ELi9ELb0ELb0ENS_16CompileConditionILi1000EEEEEvPT_PKS4_S7_S7_flPfS8_Pj,(.L_x_1128 - _ZN13group_norm_v214gn_cuda_kernelI6__halfLi480ELi2ELi16ELi120ELi1024ELb1ELi32ELi960ELi960ELi4ELb1ELi9ELb0ELb0ENS_16CompileConditionILi1000EEEEEvPT_PKS4_S7_S7_flPfS8_Pj)
        .other          _ZN13group_norm_v214gn_cuda_kernelI6__halfLi480ELi2ELi16ELi120ELi1024ELb1ELi32ELi960ELi960ELi4ELb1ELi9ELb0ELb0ENS_16CompileConditionILi1000EEEEEvPT_PKS4_S7_S7_flPfS8_Pj,@"STO_CUDA_ENTRY STV_DEFAULT"
_ZN13group_norm_v214gn_cuda_kernelI6__halfLi480ELi2ELi16ELi120ELi1024ELb1ELi32ELi960ELi960ELi4ELb1ELi9ELb0ELb0ENS_16CompileConditionILi1000EEEEEvPT_PKS4_S7_S7_flPfS8_Pj:
.text._ZN13group_norm_v214gn_cuda_kernelI6__halfLi480ELi2ELi16ELi120ELi1024ELb1ELi32ELi960ELi960ELi4ELb1ELi9ELb0ELb0ENS_16CompileConditionILi1000EEEEEvPT_PKS4_S7_S7_flPfS8_Pj:
        /* <DEDUP_REMOVED lines=40> */
.L_x_1079:
        /* <DEDUP_REMOVED lines=474> */
.L_x_1072:
[----:B------:R-:W-:Y:S05]  /*2020*/  BSYNC.RECONVERGENT B0 ;  /* 0x0000000000007941 */ /* 0x000fea0003800200 */
.L_x_1071:
        /* <DEDUP_REMOVED lines=20> */
.L_x_1074:
[----:B------:R-:W-:Y:S05]  /*2170*/  BSYNC.RECONVERGENT B0 ;  /* 0x0000000000007941 */ /* 0x000fea0003800200 */
.L_x_1073:
        /* <DEDUP_REMOVED lines=22> */
.L_x_1076:
[----:B------:R-:W2:Y:S04]  /*22e0*/  LD.E.STRONG.GPU R31, desc[UR12][R28.64] ;  /* 0x0000000c1c1f7980 */ /* 0x000ea8000c10f900 */
[----:B--2---:R-:W-:Y:S01]  /*22f0*/  CCTL.IVALL ;  /* 0x00000000ff00798f */ /* 0x004fe20002000000 */
[----:B------:R-:W-:Y:S05]  /*2300*/  YIELD ;  /* 0x0000000000007946 */ /* 0x000fea0003800000 */
[----:B-----5:R-:W-:-:S04]  /*2310*/  LOP3.LUT R31, R31, R30, RZ, 0x3c, !PT ;  /* 0x0000001e1f1f7212 */ /* 0x020fc800078e3cff */
[----:B------:R-:W-:-:S13]  /*2320*/  ISETP.GT.AND P2, PT, R31, -0x1, PT ;  /* 0xffffffff1f00780c */ /* 0x000fda0003f44270 */
[----:B------:R-:W-:Y:S05]  /*2330*/  @P2 BRA `(.L_x_1076) ;  /* 0xfffffffc00e82947 */ /* 0x000fea000383ffff */
.L_x_1075:
        /* <DEDUP_REMOVED lines=66> */
.L_x_1078:
[----:B------:R-:W-:Y:S05]  /*2760*/  BSYNC.RECONVERGENT B0 ;  /* 0x0000000000007941 */ /* 0x000fea0003800200 */
.L_x_1077:
        /* <DEDUP_REMOVED lines=654> */
.L_x_1080:
        /* <DEDUP_REMOVED lines=11> */
.L_x_1128:


//--------------------- .nv.shared._ZN13group_norm_v218gn_bwd_cuda_kernelI13__nv_bfloat16Li480ELi3ELi32ELi60ELi1024ELb0ELb1ELi8ELi960ELi960ELi4ELb1ELi2ELb0ELb0ELNS_15WgradSyncMethodE3ENS_16CompileConditionILi1000EEEEEvPT_S6_S6_PKS5_S8_S8_S8_PKfflPfPj --------------------------
	.section	.nv.shared._ZN13group_norm_v218gn_bwd_cuda_kernelI13__nv_bfloat16Li480ELi3ELi32ELi60ELi1024ELb0ELb1ELi8ELi960ELi960ELi4ELb1ELi2ELb0ELb0ELNS_15WgradSyncMethodE3ENS_16CompileConditionILi1000EEEEEvPT_S6_S6_PKS5_S8_S8_S8_PKfflPfPj,"aw",@nobits
	.sectionflags	@""
	.align	8
.nv.shared._ZN13group_norm_v218gn_bwd_cuda_kernelI13__nv_bfloat16Li480ELi3ELi32ELi60ELi1024ELb0ELb1ELi8ELi960ELi960ELi4ELb1ELi2ELb0ELb0ELNS_15WgradSyncMethodE3ENS_16CompileConditionILi1000EEEEEvPT_S6_S6_PKS5_S8_S8_S8_PKfflPfPj:
	.zero		22272


//--------------------- .nv.shared.reserved.0     --------------------------
	.section	.nv.shared.reserved.0,"aw",@nobits
	.weak		__nv_reservedSMEM_offset_0_alias
	.size		__nv_reservedSMEM_offset_0_alias, 0, 64
	.other		__nv_reservedSMEM_offset_0_alias,@"STO_CUDA_RESERVED_SHARED STV_DEFAULT"
__nv_reservedSMEM_offset_0_alias:
	.zero		0
	.zero		64


//--------------------- .nv.shared._ZN13group_norm_v218gn_bwd_cuda_kernelI13__nv_bfloat16Li480ELi1ELi32ELi60ELi1024ELb0ELb1ELi16ELi960ELi960ELi4ELb1ELi2ELb0ELb0ELNS_15WgradSyncMethodE3ENS_16CompileConditionILi1000EEEEEvPT_S6_S6_PKS5_S8_S8_S8_PKfflPfPj --------------------------
	.section	.nv.shared._ZN13group_norm_v218gn_bwd_cuda_kernelI13__nv_bfloat16Li480ELi1ELi32ELi60ELi1024ELb0ELb1ELi16ELi960ELi960ELi4ELb1ELi2ELb0ELb0ELNS_15WgradSyncMethodE3ENS_16CompileConditionILi1000EEEEEvPT_S6_S6_PKS5_S8_S8_S8_PKfflPfPj,"aw",@nobits
	.sectionflags	@""
	.align	8
.nv.shared._ZN13group_norm_v218gn_bwd_cuda_kernelI13__nv_bfloat16Li480ELi1ELi32ELi60ELi1024ELb0ELb1ELi16ELi960ELi960ELi4ELb1ELi2ELb0ELb0ELNS_15WgradSyncMethodE3ENS_16CompileConditionILi1000EEEEEvPT_S6_S6_PKS5_S8_S8_S8_PKfflPfPj:
	.zero		22272


//--------------------- .nv.shared._ZN13group_norm_v218gn_bwd_cuda_kernelI13__nv_bfloat16Li480ELi1ELi32ELi60ELi1024ELb0ELb1ELi32ELi960ELi960ELi4ELb1ELi4ELb0ELb0ELNS_15WgradSyncMethodE3ENS_16CompileConditionILi1000EEEEEvPT_S6_S6_PKS5_S8_S8_S8_PKfflPfPj --------------------------
	.section	.nv.shared._ZN13group_norm_v218gn_bwd_cuda_kernelI13__nv_bfloat16Li480ELi1ELi32ELi60ELi1024ELb0ELb1ELi32ELi960ELi960ELi4ELb1ELi4ELb0ELb0ELNS_15WgradSyncMethodE3ENS_16CompileConditionILi1000EEEEEvPT_S6_S6_PKS5_S8_S8_S8_PKfflPfPj,"aw",@nobits
	.sectionflags	@""
	.align	8
.nv.shared._ZN13group_norm_v218gn_bwd_cuda_kernelI13__nv_bfloat16Li480ELi1ELi32ELi60ELi1024ELb0ELb1ELi32ELi960ELi960ELi4ELb1ELi4ELb0ELb0ELNS_15WgradSyncMethodE3ENS_16CompileConditionILi1000EEEEEvPT_S6_S6_PKS5_S8_S8_S8_PKfflPfPj:
	.zero		22272


//--------------------- .nv.shared._ZN13group_norm_v218gn_bwd_cuda_kernelI13__nv_bfloat16Li480ELi2ELi32ELi60ELi1024ELb0ELb1ELi16ELi960ELi960ELi4ELb1ELi3ELb0ELb0ELNS_15WgradSyncMethodE2ENS_16CompileConditionILi1000EEEEEvPT_S6_S6_PKS5_S8_S8_S8_PKfflPfPj --------------------------
	.section	.nv.shared._ZN13group_norm_v218gn_bwd_cuda_kernelI13__nv_bfloat16Li480ELi2ELi32ELi60ELi1024ELb0ELb1ELi16ELi960ELi960ELi4ELb1ELi3ELb0ELb0ELNS_15WgradSyncMethodE2ENS_16CompileConditionILi1000EEEEEvPT_S6_S6_PKS5_S8_S8_S8_PKfflPfPj,"aw",@nobits
	.sectionflags	@""
	.align	8
.nv.shared._ZN13group_norm_v218gn_bwd_cuda_kernelI13__nv_bfloat16Li480ELi2ELi32ELi60ELi1024ELb0ELb1ELi16ELi960ELi960ELi4ELb1ELi3ELb0ELb0ELNS_15WgradSyncMethodE2ENS_16CompileConditionILi1000EEEEEvPT_S6_S6_PKS5_S8_S8_S8_PKfflPfPj:
	.zero		22272


//--------------------- .nv.shared._ZN13group_norm_v218gn_bwd_cuda_kernelI13__nv_bfloat16Li480ELi2ELi32ELi60ELi1024ELb0ELb1ELi16ELi960ELi960ELi4ELb1ELi4ELb0ELb0ELNS_15WgradSyncMethodE3ENS_16CompileConditionILi1000EEEEEvPT_S6_S6_PKS5_S8_S8_S8_PKfflPfPj --------------------------
	.section	.nv.shared._ZN13group_norm_v218gn_bwd_cuda_kernelI13__nv_bfloat16Li480ELi2ELi32ELi60ELi1024ELb0ELb1ELi16ELi960ELi960ELi4ELb1ELi4ELb0ELb0ELNS_15WgradSyncMethodE3ENS_16CompileConditionILi1000EEEEEvPT_S6_S6_PKS5_S8_S8_S8_PKfflPfPj,"aw",@nobits
	.sectionflags	@""
	.align	8
.nv.shared._ZN13group_norm_v218gn_bwd_cuda_kernelI13__nv_bfloat16Li480ELi2ELi32ELi60ELi1024ELb0ELb1ELi16ELi960ELi960ELi4ELb1ELi4ELb0ELb0ELNS_15WgradSyncMethodE3ENS_16CompileConditionILi1000EEEEEvPT_S6_S6_PKS5_S8_S8_S8_PKfflPfPj:
	.zero		22272


//--------------------- .nv.shared._ZN13group_norm_v218gn_bwd_cuda_kernelI13__nv_bfloat16Li480ELi3ELi16ELi120ELi1024ELb1ELb1ELi8ELi960ELi960ELi4ELb1ELi2ELb0ELb0ELNS_15WgradSyncMethodE3ENS_16CompileConditionILi1000EEEEEvPT_S6_S6_PKS5_S8_S8_S8_PKfflPfPj --------------------------
	.section	.nv.shared._ZN13group_norm_v218gn_bwd_cuda_kernelI13__nv_bfloat16Li480ELi3ELi16ELi120ELi1024ELb1ELb1ELi8ELi960ELi960ELi4ELb1ELi2ELb0ELb0ELNS_15WgradSyncMethodE3ENS_16CompileConditionILi1000EEEEEvPT_S6_S6_PKS5_S8_S8_S8_PKfflPfPj,"aw",@nobits
	.sectionflags	@""
	.align	8
.nv.shared._ZN13group_norm_v218gn_bwd_cuda_kernelI13__nv_bfloat16Li480ELi3ELi16ELi120ELi1024ELb1ELb1ELi8ELi960ELi960ELi4ELb1ELi2ELb0ELb0ELNS_15WgradSyncMethodE3ENS_16CompileConditionILi1000EEEEEvPT_S6_S6_PKS5_S8_S8_S8_PKfflPfPj:
	.zero		22208


//--------------------- .nv.shared._ZN13group_norm_v218gn_bwd_cuda_kernelI13__nv_bfloat16Li480ELi1ELi16ELi120ELi1024ELb1ELb1ELi16ELi960ELi960ELi4ELb1ELi2ELb0ELb0ELNS_15WgradSyncMethodE3ENS_16CompileConditionILi1000EEEEEvPT_S6_S6_PKS5_S8_S8_S8_PKfflPfPj --------------------------
	.section	.nv.shared._ZN13group_norm_v218gn_bwd_cuda_kernelI13__nv_bfloat16Li480ELi1ELi16ELi120ELi1024ELb1ELb1ELi16ELi960ELi960ELi4ELb1ELi2ELb0ELb0ELNS_15WgradSyncMethodE3ENS_16CompileConditionILi1000EEEEEvPT_S6_S6_PKS5_S8_S8_S8_PKfflPfPj,"aw",@nobits
	.sectionflags	@""
	.align	8
.nv.shared._ZN13group_norm_v218gn_bwd_cuda_kernelI13__nv_bfloat16Li480ELi1ELi16ELi120ELi1024ELb1ELb1ELi16ELi960ELi960ELi4ELb1ELi2ELb0ELb0ELNS_15WgradSyncMethodE3ENS_16CompileConditionILi1000EEEEEvPT_S6_S6_PKS5_S8_S8_S8_PKfflPfPj:
	.zero		22208


//--------------------- .nv.shared._ZN13group_norm_v218gn_bwd_cuda_kernelI13__nv_bfloat16Li480ELi1ELi16ELi120ELi1024ELb1ELb1ELi32ELi960ELi960ELi4ELb1ELi4ELb0ELb0ELNS_15WgradSyncMethodE3ENS_16CompileConditionILi1000EEEEEvPT_S6_S6_PKS5_S8_S8_S8_PKfflPfPj --------------------------
	.section	.nv.shared._ZN13group_norm_v218gn_bwd_cuda_kernelI13__nv_bfloat16Li480ELi1ELi16ELi120ELi1024ELb1ELb1ELi32ELi960ELi960ELi4ELb1ELi4ELb0ELb0ELNS_15WgradSyncMethodE3ENS_16CompileConditionILi1000EEEEEvPT_S6_S6_PKS5_S8_S8_S8_PKfflPfPj,"aw",@nobits
	.sectionflags	@""
	.align	8
.nv.shared._ZN13group_norm_v218gn_bwd_cuda_kernelI13__nv_bfloat16Li480ELi1ELi16ELi120ELi1024ELb1ELb1ELi32ELi960ELi960ELi4ELb1ELi4ELb0ELb0ELNS_15WgradSyncMethodE3ENS_16CompileConditionILi1000EEEEEvPT_S6_S6_PKS5_S8_S8_S8_PKfflPfPj:
	.zero		22208


//--------------------- .nv.shared._ZN13group_norm_v218gn_bwd_cuda_kernelI13__nv_bfloat16Li480ELi2ELi16ELi120ELi1024ELb1ELb1ELi16ELi960ELi960ELi4ELb1ELi3ELb0ELb0ELNS_15WgradSyncMethodE2ENS_16CompileConditionILi1000EEEEEvPT_S6_S6_PKS5_S8_S8_S8_PKfflPfPj --------------------------
	.section	.nv.shared._ZN13group_norm_v218gn_bwd_cuda_kernelI13__nv_bfloat16Li480ELi2ELi16ELi120ELi1024ELb1ELb1ELi16ELi960ELi960ELi4ELb1ELi3ELb0ELb0ELNS_15WgradSyncMethodE2ENS_16CompileConditionILi1000EEEEEvPT_S6_S6_PKS5_S8_S8_S8_PKfflPfPj,"aw",@nobits
	.sectionflags	@""
	.align	8
.nv.shared._ZN13group_norm_v218gn_bwd_cuda_kernelI13__nv_bfloat16Li480ELi2ELi16ELi120ELi1024ELb1ELb1ELi16ELi960ELi960ELi4ELb1ELi3ELb0ELb0ELNS_15WgradSyncMethodE2ENS_16CompileConditionILi1000EEEEEvPT_S6_S6_PKS5_S8_S8_S8_PKfflPfPj:
	.zero		22208


//--------------------- .nv.shared._ZN13group_norm_v218gn_bwd_cuda_kernelI13__nv_bfloat16Li480ELi2ELi16ELi120ELi1024ELb1ELb1ELi16ELi960ELi960ELi4ELb1ELi4ELb0ELb0ELNS_15WgradSyncMethodE3ENS_16CompileConditionILi1000EEEEEvPT_S6_S6_PKS5_S8_S8_S8_PKfflPfPj --------------------------
	.section	.nv.shared._ZN13group_norm_v218gn_bwd_cuda_kernelI13__nv_bfloat16Li480ELi2ELi16ELi120ELi1024ELb1ELb1ELi16ELi960ELi960ELi4ELb1ELi4ELb0ELb0ELNS_15WgradSyncMethodE3ENS_16CompileConditionILi1000EEEEEvPT_S6_S6_PKS5_S8_S8_S8_PKfflPfPj,"aw",@nobits
	.sectionflags	@""
	.align	8
.nv.shared._ZN13group_norm_v218gn_bwd_cuda_kernelI13__nv_bfloat16Li480ELi2ELi16ELi120ELi1024ELb1ELb1ELi16ELi960ELi960ELi4ELb1ELi4ELb0ELb0ELNS_15WgradSyncMethodE3ENS_16CompileConditionILi1000EEEEEvPT_S6_S6_PKS5_S8_S8_S8_PKfflPfPj:
	.zero		22208


//--------------------- .nv.shared._ZN13group_norm_v214gn_cuda_kernelI13__nv_bfloat16Li480ELi3ELi32ELi60ELi1024ELb0ELi8ELi960ELi960ELi4ELb1ELi2ELb0ELb0ENS_16CompileConditionILi1000EEEEEvPT_PKS4_S7_S7_flPfS8_Pj --------------------------
	.section	.nv.shared._ZN13group_norm_v214gn_cuda_kernelI13__nv_bfloat16Li480ELi3ELi32ELi60ELi1024ELb0ELi8ELi960ELi960ELi4ELb1ELi2ELb0ELb0ENS_16CompileConditionILi1000EEEEEvPT_PKS4_S7_S7_flPfS8_Pj,"aw",@nobits
	.sectionflags	@""
	.align	8
.nv.shared._ZN13group_norm_v214gn_cuda_kernelI13__nv_bfloat16Li480ELi3ELi32ELi60ELi1024ELb0ELi8ELi960ELi960ELi4ELb1ELi2ELb0ELb0ENS_16CompileConditionILi1000EEEEEvPT_PKS4_S7_S7_flPfS8_Pj:
	.zero		6912


//--------------------- .nv.shared._ZN13group_norm_v214gn_cuda_kernelI13__nv_bfloat16Li480ELi1ELi32ELi60ELi1024ELb0ELi16ELi960ELi960ELi4ELb1ELi2ELb0ELb0ENS_16CompileConditionILi1000EEEEEvPT_PKS4_S7_S7_flPfS8_Pj --------------------------
	.section	.nv.shared._ZN13group_norm_v214gn_cuda_kernelI13__nv_bfloat16Li480ELi1ELi32ELi60ELi1024ELb0ELi16ELi960ELi960ELi4ELb1ELi2ELb0ELb0ENS_16CompileConditionILi1000EEEEEvPT_PKS4_S7_S7_flPfS8_Pj,"aw",@nobits
	.sectionflags	@""
	.align	8
.nv.shared._ZN13group_norm_v214gn_cuda_kernelI13__nv_bfloat16Li480ELi1ELi32ELi60ELi1024ELb0ELi16ELi960ELi960ELi4ELb1ELi2ELb0ELb0ENS_16CompileConditionILi1000EEEEEvPT_PKS4_S7_S7_flPfS8_Pj:
	.zero		6912


//--------------------- .nv.shared._ZN13group_norm_v214gn_cuda_kernelI13__nv_bfloat16Li480ELi3ELi32ELi60ELi1024ELb0ELi16ELi960ELi960ELi4ELb1ELi5ELb0ELb0ENS_16CompileConditionILi1000EEEEEvPT_PKS4_S7_S7_flPfS8_Pj --------------------------
	.section	.nv.shared._ZN13group_norm_v214gn_cuda_kernelI13__nv_bfloat16Li480ELi3ELi32ELi60ELi1024ELb0ELi16ELi960ELi960ELi4ELb1ELi5ELb0ELb0ENS_16CompileConditionILi1000EEEEEvPT_PKS4_S7_S7_flPfS8_Pj,"aw",@nobits
	.sectionflags	@""
	.align	8
.nv.shared._ZN13group_norm_v214gn_cuda_kernelI13__nv_bfloat16Li480ELi3ELi32ELi60ELi1024ELb0ELi16ELi960ELi960ELi4ELb1ELi5ELb0ELb0ENS_16CompileConditionILi1000EEEEEvPT_PKS4_S7_S7_flPfS8_Pj:
	.zero		6912


//--------------------- .nv.shared._ZN13group_norm_v214gn_cuda_kernelI13__nv_bfloat16Li480ELi1ELi32ELi60ELi1024ELb0ELi32ELi960ELi960ELi4ELb1ELi4ELb0ELb0ENS_16CompileConditionILi1000EEEEEvPT_PKS4_S7_S7_flPfS8_Pj --------------------------
	.section	.nv.shared._ZN13group_norm_v214gn_cuda_kernelI13__nv_bfloat16Li480ELi1ELi32ELi60ELi1024ELb0ELi32ELi960ELi960ELi4ELb1ELi4ELb0ELb0ENS_16CompileConditionILi1000EEEEEvPT_PKS4_S7_S7_flPfS8_Pj,"aw",@nobits
	.sectionflags	@""
	.align	8
.nv.shared._ZN13group_norm_v214gn_cuda_kernelI13__nv_bfloat16Li480ELi1ELi32ELi60ELi1024ELb0ELi32ELi960ELi960ELi4ELb1ELi4ELb0ELb0ENS_16CompileConditionILi1000EEEEEvPT_PKS4_S7_S7_flPfS8_Pj:
	.zero		6912


//--------------------- .nv.shared._ZN13group_norm_v214gn_cuda_kernelI13__nv_bfloat16Li480ELi1ELi32ELi60ELi1024ELb0ELi64ELi960ELi960ELi4ELb1ELi9ELb0ELb0ENS_16CompileConditionILi1000EEEEEvPT_PKS4_S7_S7_flPfS8_Pj --------------------------
	.section	.nv.shared._ZN13group_norm_v214gn_cuda_kernelI13__nv_bfloat16Li480ELi1ELi32ELi60ELi1024ELb0ELi64ELi960ELi960ELi4ELb1ELi9ELb0ELb0ENS_16CompileConditionILi1000EEEEEvPT_PKS4_S7_S7_flPfS8_Pj,"aw",@nobits
	.sectionflags	@""
	.align	8
.nv.shared._ZN13group_norm_v214gn_cuda_kernelI13__nv_bfloat16Li480ELi1ELi32ELi60ELi1024ELb0ELi64ELi960ELi960ELi4ELb1ELi9ELb0ELb0ENS_16CompileConditionILi1000EEEEEvPT_PKS4_S7_S7_flPfS8_Pj:
	.zero		6912


//--------------------- .nv.shared._ZN13group_norm_v214gn_cuda_kernelI13__nv_bfloat16Li480ELi2ELi32ELi60ELi1024ELb0ELi32ELi960ELi960ELi4ELb1ELi7ELb0ELb0ENS_16CompileConditionILi1000EEEEEvPT_PKS4_S7_S7_flPfS8_Pj --------------------------
	.section	.nv.shared._ZN13group_norm_v214gn_cuda_kernelI13__nv_bfloat16Li480ELi2ELi32ELi60ELi1024ELb0ELi32ELi960ELi960ELi4ELb1ELi7ELb0ELb0ENS_16CompileConditionILi1000EEEEEvPT_PKS4_S7_S7_flPfS8_Pj,"aw",@nobits
	.sectionflags	@""
	.align	8
.nv.shared._ZN13group_norm_v214gn_cuda_kernelI13__nv_bfloat16Li480ELi2ELi32ELi60ELi1024ELb0ELi32ELi960ELi960ELi4ELb1ELi7ELb0ELb0ENS_16CompileConditionILi1000EEEEEvPT_PKS4_S7_S7_flPfS8_Pj:
	.zero		6912


//--------------------- .nv.shared._ZN13group_norm_v214gn_cuda_kernelI13__nv_bfloat16Li480ELi2ELi32ELi60ELi1024ELb0ELi32ELi960ELi960ELi4ELb1ELi9ELb0ELb0ENS_16CompileConditionILi1000EEEEEvPT_PKS4_S7_S7_flPfS8_Pj --------------------------
	.section	.nv.shared._ZN13group_norm_v214gn_cuda_kernelI13__nv_bfloat16Li480ELi2ELi32ELi60ELi1024ELb0ELi32ELi960ELi960ELi4ELb1ELi9ELb0ELb0ENS_16CompileConditionILi1000EEEEEvPT_PKS4_S7_S7_flPfS8_Pj,"aw",@nobits
	.sectionflags	@""
	.align	8
.nv.shared._ZN13group_norm_v214gn_cuda_kernelI13__nv_bfloat16Li480ELi2ELi32ELi60ELi1024ELb0ELi32ELi960ELi960ELi4ELb1ELi9ELb0ELb0ENS_16CompileConditionILi1000EEEEEvPT_PKS4_S7_S7_flPfS8_Pj:
	.zero		6912


//--------------------- .nv.shared._ZN13group_norm_v214gn_cuda_kernelI13__nv_bfloat16Li480ELi3ELi16ELi120ELi1024ELb1ELi8ELi960ELi960ELi4ELb1ELi2ELb0ELb0ENS_16CompileConditionILi1000EEEEEvPT_PKS4_S7_S7_flPfS8_Pj --------------------------
	.section	.nv.shared._ZN13group_norm_v214gn_cuda_kernelI13__nv_bfloat16Li480ELi3ELi16ELi120ELi1024ELb1ELi8ELi960ELi960ELi4ELb1ELi2ELb0ELb0ENS_16CompileConditionILi1000EEEEEvPT_PKS4_S7_S7_flPfS8_Pj,"aw",@nobits
	.sectionflags	@""
	.align	8
.nv.shared._ZN13group_norm_v214gn_cuda_kernelI13__nv_bfloat16Li480ELi3ELi16ELi120ELi1024ELb1ELi8ELi960ELi960ELi4ELb1ELi2ELb0ELb0ENS_16CompileConditionILi1000EEEEEvPT_PKS4_S7_S7_flPfS8_Pj:
	.zero		6848


//--------------------- .nv.shared._ZN13group_norm_v214gn_cuda_kernelI13__nv_bfloat16Li480ELi1ELi16ELi120ELi1024ELb1ELi16ELi960ELi960ELi4ELb1ELi2ELb0ELb0ENS_16CompileConditionILi1000EEEEEvPT_PKS4_S7_S7_flPfS8_Pj --------------------------
	.section	.nv.shared._ZN13group_norm_v214gn_cuda_kernelI13__nv_bfloat16Li480ELi1ELi16ELi120ELi1024ELb1ELi16ELi960ELi960ELi4ELb1ELi2ELb0ELb0ENS_16CompileConditionILi1000EEEEEvPT_PKS4_S7_S7_flPfS8_Pj,"aw",@nobits
	.sectionflags	@""
	.align	8
.nv.shared._ZN13group_norm_v214gn_cuda_kernelI13__nv_bfloat16Li480ELi1ELi16ELi120ELi1024ELb1ELi16ELi960ELi960ELi4ELb1ELi2ELb0ELb0ENS_16CompileConditionILi1000EEEEEvPT_PKS4_S7_S7_flPfS8_Pj:
	.zero		6848


//--------------------- .nv.shared._ZN13group_norm_v214gn_cuda_kernelI13__nv_bfloat16Li480ELi3ELi16ELi120ELi1024ELb1ELi16ELi960ELi960ELi4ELb1ELi5ELb0ELb0ENS_16CompileConditionILi1000EEEEEvPT_PKS4_S7_S7_flPfS8_Pj --------------------------
	.section	.nv.shared._ZN13group_norm_v214gn_cuda_kernelI13__nv_bfloat16Li480ELi3ELi16ELi120ELi1024ELb1ELi16ELi960ELi960ELi4ELb1ELi5ELb0ELb0ENS_16CompileConditionILi1000EEEEEvPT_PKS4_S7_S7_flPfS8_Pj,"aw",@nobits
	.sectionflags	@""
	.align	8
.nv.shared._ZN13group_norm_v214gn_cuda_kernelI13__nv_bfloat16Li480ELi3ELi16ELi120ELi1024ELb1ELi16ELi960ELi960ELi4ELb1ELi5ELb0ELb0ENS_16CompileConditionILi1000EEEEEvPT_PKS4_S7_S7_flPfS8_Pj:
	.zero		6848


//--------------------- .nv.shared._ZN13group_norm_v214gn_cuda_kernelI13__nv_bfloat16Li480ELi1ELi16ELi120ELi1024ELb1ELi32ELi960ELi960ELi4ELb1ELi4ELb0ELb0ENS_16CompileConditionILi1000EEEEEvPT_PKS4_S7_S7_flPfS8_Pj --------------------------
	.section	.nv.shared._ZN13group_norm_v214gn_cuda_kernelI13__nv_bfloat16Li480ELi1ELi16ELi120ELi1024ELb1ELi32ELi960ELi960ELi4ELb1ELi4ELb0ELb0ENS_16CompileConditionILi1000EEEEEvPT_PKS4_S7_S7_flPfS8_Pj,"aw",@nobits
	.sectionflags	@""
	.align	8
.nv.shared._ZN13group_norm_v214gn_cuda_kernelI13__nv_bfloat16Li480ELi1ELi16ELi120ELi1024ELb1ELi32ELi960ELi960ELi4ELb1ELi4ELb0ELb0ENS_16CompileConditionILi1000EEEEEvPT_PKS4_S7_S7_flPfS8_Pj:
	.zero		6848


//--------------------- .nv.shared._ZN13group_norm_v214gn_cuda_kernelI13__nv_bfloat16Li480ELi1ELi16ELi120ELi1024ELb1ELi64ELi960ELi960ELi4ELb1ELi9ELb0ELb0ENS_16CompileConditionILi1000EEEEEvPT_PKS4_S7_S7_flPfS8_Pj --------------------------
	.section	.nv.shared._ZN13group_norm_v214gn_cuda_kernelI13__nv_bfloat16Li480ELi1ELi16ELi120ELi1024ELb1ELi64ELi960ELi960ELi4ELb1ELi9ELb0ELb0ENS_16CompileConditionILi1000EEEEEvPT_PKS4_S7_S7_flPfS8_Pj,"aw",@nobits
	.sectionflags	@""
	.align	8
.nv.shared._ZN13group_norm_v214gn_cuda_kernelI13__nv_bfloat16Li480ELi1ELi16ELi120ELi1024ELb1ELi64ELi960ELi960ELi4ELb1ELi9ELb0ELb0ENS_16CompileConditionILi1000EEEEEvPT_PKS4_S7_S7_flPfS8_Pj:
	.zero		6848


//--------------------- .nv.shared._ZN13group_norm_v214gn_cuda_kernelI13__nv_bfloat16Li480ELi2ELi16ELi120ELi1024ELb1ELi32ELi960ELi960ELi4ELb1ELi7ELb0ELb0ENS_16CompileConditionILi1000EEEEEvPT_PKS4_S7_S7_flPfS8_Pj --------------------------
	.section	.nv.shared._ZN13group_norm_v214gn_cuda_kernelI13__nv_bfloat16Li480ELi2ELi16ELi120ELi1024ELb1ELi32ELi960ELi960ELi4ELb1ELi7ELb0ELb0ENS_16CompileConditionILi1000EEEEEvPT_PKS4_S7_S7_flPfS8_Pj,"aw",@nobits
	.sectionflags	@""
	.align	8
.nv.shared._ZN13group_norm_v214gn_cuda_kernelI13__nv_bfloat16Li480ELi2ELi16ELi120ELi1024ELb1ELi32ELi960ELi960ELi4ELb1ELi7ELb0ELb0ENS_16CompileConditionILi1000EEEEEvPT_PKS4_S7_S7_flPfS8_Pj:
	.zero		6848


//--------------------- .nv.shared._ZN13group_norm_v214gn_cuda_kernelI13__nv_bfloat16Li480ELi2ELi16ELi120ELi1024ELb1ELi32ELi960ELi960ELi4ELb1ELi9ELb0ELb0ENS_16CompileConditionILi1000EEEEEvPT_PKS4_S7_S7_flPfS8_Pj --------------------------
	.section	.nv.shared._ZN13group_norm_v214gn_cuda_kernelI13__nv_bfloat16Li480ELi2ELi16ELi120ELi1024ELb1ELi32ELi960ELi960ELi4ELb1ELi9ELb0ELb0ENS_16CompileConditionILi1000EEEEEvPT_PKS4_S7_S7_flPfS8_Pj,"aw",@nobits
	.sectionflags	@""
	.align	8
.nv.shared._ZN13group_norm_v214gn_cuda_kernelI13__nv_bfloat16Li480ELi2ELi16ELi120ELi1024ELb1ELi32ELi960ELi960ELi4ELb1ELi9ELb0ELb0ENS_16CompileConditionILi1000EEEEEvPT_PKS4_S7_S7_flPfS8_Pj:
	.zero		6848


//--------------------- .nv.shared._ZN13group_norm_v218gn_bwd_cuda_kernelI6__halfLi480ELi3ELi32ELi60ELi1024ELb0ELb1ELi8ELi960ELi960ELi4ELb1ELi2ELb0ELb0ELNS_15WgradSyncMethodE3ENS_16CompileConditionILi1000EEEEEvPT_S6_S6_PKS5_S8_S8_S8_PKfflPfPj --------------------------
	.section	.nv.shared._ZN13group_norm_v218gn_bwd_cuda_kernelI6__halfLi480ELi3ELi32ELi60ELi1024ELb0ELb1ELi8ELi960ELi960ELi4ELb1ELi2ELb0ELb0ELNS_15WgradSyncMethodE3ENS_16CompileConditionILi1000EEEEEvPT_S6_S6_PKS5_S8_S8_S8_PKfflPfPj,"aw",@nobits
	.sectionflags	@""
	.align	8
.nv.shared._ZN13group_norm_v218gn_bwd_cuda_kernelI6__halfLi480ELi3ELi32ELi60ELi1024ELb0ELb1ELi8ELi960ELi960ELi4ELb1ELi2ELb0ELb0ELNS_15WgradSyncMethodE3ENS_16CompileConditionILi1000EEEEEvPT_S6_S6_PKS5_S8_S8_S8_PKfflPfPj:
	.zero		22272


//--------------------- .nv.shared._ZN13group_norm_v218gn_bwd_cuda_kernelI6__halfLi480ELi1ELi32ELi60ELi1024ELb0ELb1ELi16ELi960ELi960ELi4ELb1ELi2ELb0ELb0ELNS_15WgradSyncMethodE3ENS_16CompileConditionILi1000EEEEEvPT_S6_S6_PKS5_S8_S8_S8_PKfflPfPj --------------------------
	.section	.nv.shared._ZN13group_norm_v218gn_bwd_cuda_kernelI6__halfLi480ELi1ELi32ELi60ELi1024ELb0ELb1ELi16ELi960ELi960ELi4ELb1ELi2ELb0ELb0ELNS_15WgradSyncMethodE3ENS_16CompileConditionILi1000EEEEEvPT_S6_S6_PKS5_S8_S8_S8_PKfflPfPj,"aw",@nobits
	.sectionflags	@""
	.align	8
.nv.shared._ZN13group_norm_v218gn_bwd_cuda_kernelI6__halfLi480ELi1ELi32ELi60ELi1024ELb0ELb1ELi16ELi960ELi960ELi4ELb1ELi2ELb0ELb0ELNS_15WgradSyncMethodE3ENS_16CompileConditionILi1000EEEEEvPT_S6_S6_PKS5_S8_S8_S8_PKfflPfPj:
	.zero		22272


//--------------------- .nv.shared._ZN13group_norm_v218gn_bwd_cuda_kernelI6__halfLi480ELi1ELi32ELi60ELi1024ELb0ELb1ELi32ELi960ELi960ELi4ELb1ELi4ELb0ELb0ELNS_15WgradSyncMethodE3ENS_16CompileConditionILi1000EEEEEvPT_S6_S6_PKS5_S8_S8_S8_PKfflPfPj --------------------------
	.section	.nv.shared._ZN13group_norm_v218gn_bwd_cuda_kernelI6__halfLi480ELi1ELi32ELi60ELi1024ELb0ELb1ELi32ELi960ELi960ELi4ELb1ELi4ELb0ELb0ELNS_15WgradSyncMethodE3ENS_16CompileConditionILi1000EEEEEvPT_S6_S6_PKS5_S8_S8_S8_PKfflPfPj,"aw",@nobits
	.sectionflags	@""
	.align	8
.nv.shared._ZN13group_norm_v218gn_bwd_cuda_kernelI6__halfLi480ELi1ELi32ELi60ELi1024ELb0ELb1ELi32ELi960ELi960ELi4ELb1ELi4ELb0ELb0ELNS_15WgradSyncMethodE3ENS_16CompileConditionILi1000EEEEEvPT_S6_S6_PKS5_S8_S8_S8_PKfflPfPj:
	.zero		22272


//--------------------- .nv.shared._ZN13group_norm_v218gn_bwd_cuda_kernelI6__halfLi480ELi2ELi32ELi60ELi1024ELb0ELb1ELi16ELi960ELi960ELi4ELb1ELi3ELb0ELb0ELNS_15WgradSyncMethodE2ENS_16CompileConditionILi1000EEEEEvPT_S6_S6_PKS5_S8_S8_S8_PKfflPfPj --------------------------
	.section	.nv.shared._ZN13group_norm_v218gn_bwd_cuda_kernelI6__halfLi480ELi2ELi32ELi60ELi1024ELb0ELb1ELi16ELi960ELi960ELi4ELb1ELi3ELb0ELb0ELNS_15WgradSyncMethodE2ENS_16CompileConditionILi1000EEEEEvPT_S6_S6_PKS5_S8_S8_S8_PKfflPfPj,"aw",@nobits
	.sectionflags	@""
	.align	8
.nv.shared._ZN13group_norm_v218gn_bwd_cuda_kernelI6__halfLi480ELi2ELi32ELi60ELi1024ELb0ELb1ELi16ELi960ELi960ELi4ELb1ELi3ELb0ELb0ELNS_15WgradSyncMethodE2ENS_16CompileConditionILi1000EEEEEvPT_S6_S6_PKS5_S8_S8_S8_PKfflPfPj:
	.zero		22272


//--------------------- .nv.shared._ZN13group_norm_v218gn_bwd_cuda_kernelI6__halfLi480ELi2ELi32ELi60ELi1024ELb0ELb1ELi16ELi960ELi960ELi4ELb1ELi4ELb0ELb0ELNS_15WgradSyncMethodE3ENS_16CompileConditionILi1000EEEEEvPT_S6_S6_PKS5_S8_S8_S8_PKfflPfPj --------------------------
	.section	.nv.shared._ZN13group_norm_v218gn_bwd_cuda_kernelI6__halfLi480ELi2ELi32ELi60ELi1024ELb0ELb1ELi16ELi960ELi960ELi4ELb1ELi4ELb0ELb0ELNS_15WgradSyncMethodE3ENS_16CompileConditionILi1000EEEEEvPT_S6_S6_PKS5_S8_S8_S8_PKfflPfPj,"aw",@nobits
	.sectionflags	@""
	.align	8
.nv.shared._ZN13group_norm_v218gn_bwd_cuda_kernelI6__halfLi480ELi2ELi32ELi60ELi1024ELb0ELb1ELi16ELi960ELi960ELi4ELb1ELi4ELb0ELb0ELNS_15WgradSyncMethodE3ENS_16CompileConditionILi1000EEEEEvPT_S6_S6_PKS5_S8_S8_S8_PKfflPfPj:
	.zero		22272


//--------------------- .nv.shared._ZN13group_norm_v218gn_bwd_cuda_kernelI6__halfLi480ELi3ELi16ELi120ELi1024ELb1ELb1ELi8ELi960ELi960ELi4ELb1ELi2ELb0ELb0ELNS_15WgradSyncMethodE3ENS_16CompileConditionILi1000EEEEEvPT_S6_S6_PKS5_S8_S8_S8_PKfflPfPj --------------------------
	.section	.nv.shared._ZN13group_norm_v218gn_bwd_cuda_kernelI6__halfLi480ELi3ELi16ELi120ELi1024ELb1ELb1ELi8ELi960ELi960ELi4ELb1ELi2ELb0ELb0ELNS_15WgradSyncMethodE3ENS_16CompileConditionILi1000EEEEEvPT_S6_S6_PKS5_S8_S8_S8_PKfflPfPj,"aw",@nobits
	.sectionflags	@""
	.align	8
.nv.shared._ZN13group_norm_v218gn_bwd_cuda_kernelI6__halfLi480ELi3ELi16ELi120ELi1024ELb1ELb1ELi8ELi960ELi960ELi4ELb1ELi2ELb0ELb0ELNS_15WgradSyncMethodE3ENS_16CompileConditionILi1000EEEEEvPT_S6_S6_PKS5_S8_S8_S8_PKfflPfPj:
	.zero		22208


//--------------------- .nv.shared._ZN13group_norm_v218gn_bwd_cuda_kernelI6__halfLi480ELi1ELi16ELi120ELi1024ELb1ELb1ELi16ELi960ELi960ELi4ELb1ELi2ELb0ELb0ELNS_15WgradSyncMethodE3ENS_16CompileConditionILi1000EEEEEvPT_S6_S6_PKS5_S8_S8_S8_PKfflPfPj --------------------------
	.section	.nv.shared._ZN13group_norm_v218gn_bwd_cuda_kernelI6__halfLi480ELi1ELi16ELi120ELi1024ELb1ELb1ELi16ELi960ELi960ELi4ELb1ELi2ELb0ELb0ELNS_15WgradSyncMethodE3ENS_16CompileConditionILi1000EEEEEvPT_S6_S6_PKS5_S8_S8_S8_PKfflPfPj,"aw",@nobits
	.sectionflags	@""
	.align	8
.nv.shared._ZN13group_norm_v218gn_bwd_cuda_kernelI6__halfLi480ELi1ELi16ELi120ELi1024ELb1ELb1ELi16ELi960ELi960ELi4ELb1ELi2ELb0ELb0ELNS_15WgradSyncMethodE3ENS_16CompileConditionILi1000EEEEEvPT_S6_S6_PKS5_S8_S8_S8_PKfflPfPj:
	.zero		22208


//--------------------- .nv.shared._ZN13group_norm_v218gn_bwd_cuda_kernelI6__halfLi480ELi1ELi16ELi120ELi1024ELb1ELb1ELi32ELi960ELi960ELi4ELb1ELi4ELb0ELb0ELNS_15WgradSyncMethodE3ENS_16CompileConditionILi1000EEEEEvPT_S6_S6_PKS5_S8_S8_S8_PKfflPfPj --------------------------
	.section	.nv.shared._ZN13group_norm_v218gn_bwd_cuda_kernelI6__halfLi480ELi1ELi16ELi120ELi1024ELb1ELb1ELi32ELi960ELi960ELi4ELb1ELi4ELb0ELb0ELNS_15WgradSyncMethodE3ENS_16CompileConditionILi1000EEEEEvPT_S6_S6_PKS5_S8_S8_S8_PKfflPfPj,"aw",@nobits
	.sectionflags	@""
	.align	8
.nv.shared._ZN13group_norm_v218gn_bwd_cuda_kernelI6__halfLi480ELi1ELi16ELi120ELi1024ELb1ELb1ELi32ELi960ELi960ELi4ELb1ELi4ELb0ELb0ELNS_15WgradSyncMethodE3ENS_16CompileConditionILi1000EEEEEvPT_S6_S6_PKS5_S8_S8_S8_PKfflPfPj:
	.zero		22208


//--------------------- .nv.shared._ZN13group_norm_v218gn_bwd_cuda_kernelI6__halfLi480ELi2ELi16ELi120ELi1024ELb1ELb1ELi16ELi960ELi960ELi4ELb1ELi3ELb0ELb0ELNS_15WgradSyncMethodE2ENS_16CompileConditionILi1000EEEEEvPT_S6_S6_PKS5_S8_S8_S8_PKfflPfPj --------------------------
	.section	.nv.shared._ZN13group_norm_v218gn_bwd_cuda_kernelI6__halfLi480ELi2ELi16ELi120ELi1024ELb1ELb1ELi16ELi960ELi960ELi4ELb1ELi3ELb0ELb0ELNS_15WgradSyncMethodE2ENS_16CompileConditionILi1000EEEEEvPT_S6_S6_PKS5_S8_S8_S8_PKfflPfPj,"aw",@nobits
	.sectionflags	@""
	.align	8
.nv.shared._ZN13group_norm_v218gn_bwd_cuda_kernelI6__halfLi480ELi2ELi16ELi120ELi1024ELb1ELb1ELi16ELi960ELi960ELi4ELb1ELi3ELb0ELb0ELNS_15WgradSyncMethodE2ENS_16CompileConditionILi1000EEEEEvPT_S6_S6_PKS5_S8_S8_S8_PKfflPfPj:
	.zero		22208


//--------------------- .nv.shared._ZN13group_norm_v218gn_bwd_cuda_kernelI6__halfLi480ELi2ELi16ELi120ELi1024ELb1ELb1ELi16ELi960ELi960ELi4ELb1ELi4ELb0ELb0ELNS_15WgradSyncMethodE3ENS_16CompileConditionILi1000EEEEEvPT_S6_S6_PKS5_S8_S8_S8_PKfflPfPj --------------------------
	.section	.nv.shared._ZN13group_norm_v218gn_bwd_cuda_kernelI6__halfLi480ELi2ELi16ELi120ELi1024ELb1ELb1ELi16ELi960ELi960ELi4ELb1ELi4ELb0ELb0ELNS_15WgradSyncMethodE3ENS_16CompileConditionILi1000EEEEEvPT_S6_S6_PKS5_S8_S8_S8_PKfflPfPj,"aw",@nobits
	.sectionflags	@""
	.align	8
.nv.shared._ZN13group_norm_v218gn_bwd_cuda_kernelI6__halfLi480ELi2ELi16ELi120ELi1024ELb1ELb1ELi16ELi960ELi960ELi4ELb1ELi4ELb0ELb0ELNS_15WgradSyncMethodE3ENS_16CompileConditionILi1000EEEEEvPT_S6_S6_PKS5_S8_S8_S8_PKfflPfPj:
	.zero		22208


//--------------------- .nv.shared._ZN13group_norm_v214gn_cuda_kernelI6__halfLi480ELi3ELi32ELi60ELi1024ELb0ELi8ELi960ELi960ELi4ELb1ELi2ELb0ELb0ENS_16CompileConditionILi1000EEEEEvPT_PKS4_S7_S7_flPfS8_Pj --------------------------
	.section	.nv.shared._ZN13group_norm_v214gn_cuda_kernelI6__halfLi480ELi3ELi32ELi60ELi1024ELb0ELi8ELi960ELi960ELi4ELb1ELi2ELb0ELb0ENS_16CompileConditionILi1000EEEEEvPT_PKS4_S7_S7_flPfS8_Pj,"aw",@nobits
	.sectionflags	@""
	.align	8
.nv.shared._ZN13group_norm_v214gn_cuda_kernelI6__halfLi480ELi3ELi32ELi60ELi1024ELb0ELi8ELi960ELi960ELi4ELb1ELi2ELb0ELb0ENS_16CompileConditionILi1000EEEEEvPT_PKS4_S7_S7_flPfS8_Pj:
	.zero		6912


//--------------------- .nv.shared._ZN13group_norm_v214gn_cuda_kernelI6__halfLi480ELi1ELi32ELi60ELi1024ELb0ELi16ELi960ELi960ELi4ELb1ELi2ELb0ELb0ENS_16CompileConditionILi1000EEEEEvPT_PKS4_S7_S7_flPfS8_Pj --------------------------
	.section	.nv.shared._ZN13group_norm_v214gn_cuda_kernelI6__halfLi480ELi1ELi32ELi60ELi1024ELb0ELi16ELi960ELi960ELi4ELb1ELi2ELb0ELb0ENS_16CompileConditionILi1000EEEEEvPT_PKS4_S7_S7_flPfS8_Pj,"aw",@nobits
	.sectionflags	@""
	.align	8
.nv.shared._ZN13group_norm_v214gn_cuda_kernelI6__halfLi480ELi1ELi32ELi60ELi1024ELb0ELi16ELi960ELi960ELi4ELb1ELi2ELb0ELb0ENS_16CompileConditionILi1000EEEEEvPT_PKS4_S7_S7_flPfS8_Pj:
	.zero		6912


//--------------------- .nv.shared._ZN13group_norm_v214gn_cuda_kernelI6__halfLi480ELi3ELi32ELi60ELi1024ELb0ELi16ELi960ELi960ELi4ELb1ELi5ELb0ELb0ENS_16CompileConditionILi1000EEEEEvPT_PKS4_S7_S7_flPfS8_Pj --------------------------
	.section	.nv.shared._ZN13group_norm_v214gn_cuda_kernelI6__halfLi480ELi3ELi32ELi60ELi1024ELb0ELi16ELi960ELi960ELi4ELb1ELi5ELb0ELb0ENS_16CompileConditionILi1000EEEEEvPT_PKS4_S7_S7_flPfS8_Pj,"aw",@nobits
	.sectionflags	@""
	.align	8
.nv.shared._ZN13group_norm_v214gn_cuda_kernelI6__halfLi480ELi3ELi32ELi60ELi1024ELb0ELi16ELi960ELi960ELi4ELb1ELi5ELb0ELb0ENS_16CompileConditionILi1000EEEEEvPT_PKS4_S7_S7_flPfS8_Pj:
	.zero		6912


//--------------------- .nv.shared._ZN13group_norm_v214gn_cuda_kernelI6__halfLi480ELi1ELi32ELi60ELi1024ELb0ELi32ELi960ELi960ELi4ELb1ELi4ELb0ELb0ENS_16CompileConditionILi1000EEEEEvPT_PKS4_S7_S7_flPfS8_Pj --------------------------
	.section	.nv.shared._ZN13group_norm_v214gn_cuda_kernelI6__halfLi480ELi1ELi32ELi60ELi1024ELb0ELi32ELi960ELi960ELi4ELb1ELi4ELb0ELb0ENS_16CompileConditionILi1000EEEEEvPT_PKS4_S7_S7_flPfS8_Pj,"aw",@nobits
	.sectionflags	@""
	.align	8
.nv.shared._ZN13group_norm_v214gn_cuda_kernelI6__halfLi480ELi1ELi32ELi60ELi1024ELb0ELi32ELi960ELi960ELi4ELb1ELi4ELb0ELb0ENS_16CompileConditionILi1000EEEEEvPT_PKS4_S7_S7_flPfS8_Pj:
	.zero		6912


//--------------------- .nv.shared._ZN13group_norm_v214gn_cuda_kernelI6__halfLi480ELi1ELi32ELi60ELi1024ELb0ELi64ELi960ELi960ELi4ELb1ELi9ELb0ELb0ENS_16CompileConditionILi1000EEEEEvPT_PKS4_S7_S7_flPfS8_Pj --------------------------
	.section	.nv.shared._ZN13group_norm_v214gn_cuda_kernelI6__halfLi480ELi1ELi32ELi60ELi1024ELb0ELi64ELi960ELi960ELi4ELb1ELi9ELb0ELb0ENS_16CompileConditionILi1000EEEEEvPT_PKS4_S7_S7_flPfS8_Pj,"aw",@nobits
	.sectionflags	@""
	.align	8
.nv.shared._ZN13group_norm_v214gn_cuda_kernelI6__halfLi480ELi1ELi32ELi60ELi1024ELb0ELi64ELi960ELi960ELi4ELb1ELi9ELb0ELb0ENS_16CompileConditionILi1000EEEEEvPT_PKS4_S7_S7_flPfS8_Pj:
	.zero		6912


//--------------------- .nv.shared._ZN13group_norm_v214gn_cuda_kernelI6__halfLi480ELi2ELi32ELi60ELi1024ELb0ELi32ELi960ELi960ELi4ELb1ELi7ELb0ELb0ENS_16CompileConditionILi1000EEEEEvPT_PKS4_S7_S7_flPfS8_Pj --------------------------
	.section	.nv.shared._ZN13group_norm_v214gn_cuda_kernelI6__halfLi480ELi2ELi32ELi60ELi1024ELb0ELi32ELi960ELi960ELi4ELb1ELi7ELb0ELb0ENS_16CompileConditionILi1000EEEEEvPT_PKS4_S7_S7_flPfS8_Pj,"aw",@nobits
	.sectionflags	@""
	.align	8
.nv.shared._ZN13group_norm_v214gn_cuda_kernelI6__halfLi480ELi2ELi32ELi60ELi1024ELb0ELi32ELi960ELi960ELi4ELb1ELi7ELb0ELb0ENS_16CompileConditionILi1000EEEEEvPT_PKS4_S7_S7_flPfS8_Pj:
	.zero		6912


//--------------------- .nv.shared._ZN13group_norm_v214gn_cuda_kernelI6__halfLi480ELi2ELi32ELi60ELi1024ELb0ELi32ELi960ELi960ELi4ELb1ELi9ELb0ELb0ENS_16CompileConditionILi1000EEEEEvPT_PKS4_S7_S7_flPfS8_Pj --------------------------
	.section	.nv.shared._ZN13group_norm_v214gn_cuda_kernelI6__halfLi480ELi2ELi32ELi60ELi1024ELb0ELi32ELi960ELi960ELi4ELb1ELi9ELb0ELb0ENS_16CompileConditionILi1000EEEEEvPT_PKS4_S7_S7_flPfS8_Pj,"aw",@nobits
	.sectionflags	@""
	.align	8
.nv.shared._ZN13group_norm_v214gn_cuda_kernelI6__halfLi480ELi2ELi32ELi60ELi1024ELb0ELi32ELi960ELi960ELi4ELb1ELi9ELb0ELb0ENS_16CompileConditionILi1000EEEEEvPT_PKS4_S7_S7_flPfS8_Pj:
	.zero		6912


//--------------------- .nv.shared._ZN13group_norm_v214gn_cuda_kernelI6__halfLi480ELi3ELi16ELi120ELi1024ELb1ELi8ELi960ELi960ELi4ELb1ELi2ELb0ELb0ENS_16CompileConditionILi1000EEEEEvPT_PKS4_S7_S7_flPfS8_Pj --------------------------
	.section	.nv.shared._ZN13group_norm_v214gn_cuda_kernelI6__halfLi480ELi3ELi16ELi120ELi1024ELb1ELi8ELi960ELi960ELi4ELb1ELi2ELb0ELb0ENS_16CompileConditionILi1000EEEEEvPT_PKS4_S7_S7_flPfS8_Pj,"aw",@nobits
	.sectionflags	@""
	.align	8
.nv.shared._ZN13group_norm_v214gn_cuda_kernelI6__halfLi480ELi3ELi16ELi120ELi1024ELb1ELi8ELi960ELi960ELi4ELb1ELi2ELb0ELb0ENS_16CompileConditionILi1000EEEEEvPT_PKS4_S7_S7_flPfS8_Pj:
	.zero		6848


//--------------------- .nv.shared._ZN13group_norm_v214gn_cuda_kernelI6__halfLi480ELi1ELi16ELi120ELi1024ELb1ELi16ELi960ELi960ELi4ELb1ELi2ELb0ELb0ENS_16CompileConditionILi1000EEEEEvPT_PKS4_S7_S7_flPfS8_Pj --------------------------
	.section	.nv.shared._ZN13group_norm_v214gn_cuda_kernelI6__halfLi480ELi1ELi16ELi120ELi1024ELb1ELi16ELi960ELi960ELi4ELb1ELi2ELb0ELb0ENS_16CompileConditionILi1000EEEEEvPT_PKS4_S7_S7_flPfS8_Pj,"aw",@nobits
	.sectionflags	@""
	.align	8
.nv.shared._ZN13group_norm_v214gn_cuda_kernelI6__halfLi480ELi1ELi16ELi120ELi1024ELb1ELi16ELi960ELi960ELi4ELb1ELi2ELb0ELb0ENS_16CompileConditionILi1000EEEEEvPT_PKS4_S7_S7_flPfS8_Pj:
	.zero		6848


//--------------------- .nv.shared._ZN13group_norm_v214gn_cuda_kernelI6__halfLi480ELi3ELi16ELi120ELi1024ELb1ELi16ELi960ELi960ELi4ELb1ELi5ELb0ELb0ENS_16CompileConditionILi1000EEEEEvPT_PKS4_S7_S7_flPfS8_Pj --------------------------
	.section	.nv.shared._ZN13group_norm_v214gn_cuda_kernelI6__halfLi480ELi3ELi16ELi120ELi1024ELb1ELi16ELi960ELi960ELi4ELb1ELi5ELb0ELb0ENS_16CompileConditionILi1000EEEEEvPT_PKS4_S7_S7_flPfS8_Pj,"aw",@nobits
	.sectionflags	@""
	.align	8
.nv.shared._ZN13group_norm_v214gn_cuda_kernelI6__halfLi480ELi3ELi16ELi120ELi1024ELb1ELi16ELi960ELi960ELi4ELb1ELi5ELb0ELb0ENS_16CompileConditionILi1000EEEEEvPT_PKS4_S7_S7_flPfS8_Pj:
	.zero		6848


//--------------------- .nv.shared._ZN13group_norm_v214gn_cuda_kernelI6__halfLi480ELi1ELi16ELi120ELi1024ELb1ELi32ELi960ELi960ELi4ELb1ELi4ELb0ELb0ENS_16CompileConditionILi1000EEEEEvPT_PKS4_S7_S7_flPfS8_Pj --------------------------
	.section	.nv.shared._ZN13group_norm_v214gn_cuda_kernelI6__halfLi480ELi1ELi16ELi120ELi1024ELb1ELi32ELi960ELi960ELi4ELb1ELi4ELb0ELb0ENS_16CompileConditionILi1000EEEEEvPT_PKS4_S7_S7_flPfS8_Pj,"aw",@nobits
	.sectionflags	@""
	.align	8
.nv.shared._ZN13group_norm_v214gn_cuda_kernelI6__halfLi480ELi1ELi16ELi120ELi1024ELb1ELi32ELi960ELi960ELi4ELb1ELi4ELb0ELb0ENS_16CompileConditionILi1000EEEEEvPT_PKS4_S7_S7_flPfS8_Pj:
	.zero		6848


//--------------------- .nv.shared._ZN13group_norm_v214gn_cuda_kernelI6__halfLi480ELi1ELi16ELi120ELi1024ELb1ELi64ELi960ELi960ELi4ELb1ELi9ELb0ELb0ENS_16CompileConditionILi1000EEEEEvPT_PKS4_S7_S7_flPfS8_Pj --------------------------
	.section	.nv.shared._ZN13group_norm_v214gn_cuda_kernelI6__halfLi480ELi1ELi16ELi120ELi1024ELb1ELi64ELi960ELi960ELi4ELb1ELi9ELb0ELb0ENS_16CompileConditionILi1000EEEEEvPT_PKS4_S7_S7_flPfS8_Pj,"aw",@nobits
	.sectionflags	@""
	.align	8
.nv.shared._ZN13group_norm_v214gn_cuda_kernelI6__halfLi480ELi1ELi16ELi120ELi1024ELb1ELi64ELi960ELi960ELi4ELb1ELi9ELb0ELb0ENS_16CompileConditionILi1000EEEEEvPT_PKS4_S7_S7_flPfS8_Pj:
	.zero		6848


//--------------------- .nv.shared._ZN13group_norm_v214gn_cuda_kernelI6__halfLi480ELi2ELi16ELi120ELi1024ELb1ELi32ELi960ELi960ELi4ELb1ELi7ELb0ELb0ENS_16CompileConditionILi1000EEEEEvPT_PKS4_S7_S7_flPfS8_Pj --------------------------
	.section	.nv.shared._ZN13group_norm_v214gn_cuda_kernelI6__halfLi480ELi2ELi16ELi120ELi1024ELb1ELi32ELi960ELi960ELi4ELb1ELi7ELb0ELb0ENS_16CompileConditionILi1000EEEEEvPT_PKS4_S7_S7_flPfS8_Pj,"aw",@nobits
	.sectionflags	@""
	.align	8
.nv.shared._ZN13group_norm_v214gn_cuda_kernelI6__halfLi480ELi2ELi16ELi120ELi1024ELb1ELi32ELi960ELi960ELi4ELb1ELi7ELb0ELb0ENS_16CompileConditionILi1000EEEEEvPT_PKS4_S7_S7_flPfS8_Pj:
	.zero		6848


//--------------------- .nv.shared._ZN13group_norm_v214gn_cuda_kernelI6__halfLi480ELi2ELi16ELi120ELi1024ELb1ELi32ELi960ELi960ELi4ELb1ELi9ELb0ELb0ENS_16CompileConditionILi1000EEEEEvPT_PKS4_S7_S7_flPfS8_Pj --------------------------
	.section	.nv.shared._ZN13group_norm_v214gn_cuda_kernelI6__halfLi480ELi2ELi16ELi120ELi1024ELb1ELi32ELi960ELi960ELi4ELb1ELi9ELb0ELb0ENS_16CompileConditionILi1000EEEEEvPT_PKS4_S7_S7_flPfS8_Pj,"aw",@nobits
	.sectionflags	@""
	.align	8
.nv.shared._ZN13group_norm_v214gn_cuda_kernelI6__halfLi480ELi2ELi16ELi120ELi1024ELb1ELi32ELi960ELi960ELi4ELb1ELi9ELb0ELb0ENS_16CompileConditionILi1000EEEEEvPT_PKS4_S7_S7_flPfS8_Pj:
	.zero		6848


//--------------------- .nv.constant0._ZN13group_norm_v218gn_bwd_cuda_kernelI13__nv_bfloat16Li480ELi3ELi32ELi60ELi1024ELb0ELb1ELi8ELi960ELi960ELi4ELb1ELi2ELb0ELb0ELNS_15WgradSyncMethodE3ENS_16CompileConditionILi1000EEEEEvPT_S6_S6_PKS5_S8_S8_S8_PKfflPfPj --------------------------
	.section	.nv.constant0._ZN13group_norm_v218gn_bwd_cuda_kernelI13__nv_bfloat16Li480ELi3ELi32ELi60ELi1024ELb0ELb1ELi8ELi960ELi960ELi4ELb1ELi2ELb0ELb0ELNS_15WgradSyncMethodE3ENS_16CompileConditionILi1000EEEEEvPT_S6_S6_PKS5_S8_S8_S8_PKfflPfPj,"a",@progbits
	.sectionflags	@""
	.align	4
.nv.constant0._ZN13group_norm_v218gn_bwd_cuda_kernelI13__nv_bfloat16Li480ELi3ELi32ELi60ELi1024ELb0ELb1ELi8ELi960ELi960ELi4ELb1ELi2ELb0ELb0ELNS_15WgradSyncMethodE3ENS_16CompileConditionILi1000EEEEEvPT_S6_S6_PKS5_S8_S8_S8_PKfflPfPj:
	.zero		992


//--------------------- .nv.constant0._ZN13group_norm_v218gn_bwd_cuda_kernelI13__nv_bfloat16Li480ELi1ELi32ELi60ELi1024ELb0ELb1ELi16ELi960ELi960ELi4ELb1ELi2ELb0ELb0ELNS_15WgradSyncMethodE3ENS_16CompileConditionILi1000EEEEEvPT_S6_S6_PKS5_S8_S8_S8_PKfflPfPj --------------------------
	.section	.nv.constant0._ZN13group_norm_v218gn_bwd_cuda_kernelI13__nv_bfloat16Li480ELi1ELi32ELi60ELi1024ELb0ELb1ELi16ELi960ELi960ELi4ELb1ELi2ELb0ELb0ELNS_15WgradSyncMethodE3ENS_16CompileConditionILi1000EEEEEvPT_S6_S6_PKS5_S8_S8_S8_PKfflPfPj,"a",@progbits
	.sectionflags	@""
	.align	4
.nv.constant0._ZN13group_norm_v218gn_bwd_cuda_kernelI13__nv_bfloat16Li480ELi1ELi32ELi60ELi1024ELb0ELb1ELi16ELi960ELi960ELi4ELb1ELi2ELb0ELb0ELNS_15WgradSyncMethodE3ENS_16CompileConditionILi1000EEEEEvPT_S6_S6_PKS5_S8_S8_S8_PKfflPfPj:
	.zero		992


//--------------------- .nv.constant0._ZN13group_norm_v218gn_bwd_cuda_kernelI13__nv_bfloat16Li480ELi1ELi32ELi60ELi1024ELb0ELb1ELi32ELi960ELi960ELi4ELb1ELi4ELb0ELb0ELNS_15WgradSyncMethodE3ENS_16CompileConditionILi1000EEEEEvPT_S6_S6_PKS5_S8_S8_S8_PKfflPfPj --------------------------
	.section	.nv.constant0._ZN13group_norm_v218gn_bwd_cuda_kernelI13__nv_bfloat16Li480ELi1ELi32ELi60ELi1024ELb0ELb1ELi32ELi960ELi960ELi4ELb1ELi4ELb0ELb0ELNS_15WgradSyncMethodE3ENS_16CompileConditionILi1000EEEEEvPT_S6_S6_PKS5_S8_S8_S8_PKfflPfPj,"a",@progbits
	.sectionflags	@""
	.align	4
.nv.constant0._ZN13group_norm_v218gn_bwd_cuda_kernelI13__nv_bfloat16Li480ELi1ELi32ELi60ELi1024ELb0ELb1ELi32ELi960ELi960ELi4ELb1ELi4ELb0ELb0ELNS_15WgradSyncMethodE3ENS_16CompileConditionILi1000EEEEEvPT_S6_S6_PKS5_S8_S8_S8_PKfflPfPj:
	.zero		992


//--------------------- .nv.constant0._ZN13group_norm_v218gn_bwd_cuda_kernelI13__nv_bfloat16Li480ELi2ELi32ELi60ELi1024ELb0ELb1ELi16ELi960ELi960ELi4ELb1ELi3ELb0ELb0ELNS_15WgradSyncMethodE2ENS_16CompileConditionILi1000EEEEEvPT_S6_S6_PKS5_S8_S8_S8_PKfflPfPj --------------------------
	.section	.nv.constant0._ZN13group_norm_v218gn_bwd_cuda_kernelI13__nv_bfloat16Li480ELi2ELi32ELi60ELi1024ELb0ELb1ELi16ELi960ELi960ELi4ELb1ELi3ELb0ELb0ELNS_15WgradSyncMethodE2ENS_16CompileConditionILi1000EEEEEvPT_S6_S6_PKS5_S8_S8_S8_PKfflPfPj,"a",@progbits
	.sectionflags	@""
	.align	4
.nv.constant0._ZN13group_norm_v218gn_bwd_cuda_kernelI13__nv_bfloat16Li480ELi2ELi32ELi60ELi1024ELb0ELb1ELi16ELi960ELi960ELi4ELb1ELi3ELb0ELb0ELNS_15WgradSyncMethodE2ENS_16CompileConditionILi1000EEEEEvPT_S6_S6_PKS5_S8_S8_S8_PKfflPfPj:
	.zero		992


//--------------------- .nv.constant0._ZN13group_norm_v218gn_bwd_cuda_kernelI13__nv_bfloat16Li480ELi2ELi32ELi60ELi1024ELb0ELb1ELi16ELi960ELi960ELi4ELb1ELi4ELb0ELb0ELNS_15WgradSyncMethodE3ENS_16CompileConditionILi1000EEEEEvPT_S6_S6_PKS5_S8_S8_S8_PKfflPfPj --------------------------
	.section	.nv.constant0._ZN13group_norm_v218gn_bwd_cuda_kernelI13__nv_bfloat16Li480ELi2ELi32ELi60ELi1024ELb0ELb1ELi16ELi960ELi960ELi4ELb1ELi4ELb0ELb0ELNS_15WgradSyncMethodE3ENS_16CompileConditionILi1000EEEEEvPT_S6_S6_PKS5_S8_S8_S8_PKfflPfPj,"a",@progbits
	.sectionflags	@""
	.align	4
.nv.constant0._ZN13group_norm_v218gn_bwd_cuda_kernelI13__nv_bfloat16Li480ELi2ELi32ELi60ELi1024ELb0ELb1ELi16ELi960ELi960ELi4ELb1ELi4ELb0ELb0ELNS_15WgradSyncMethodE3ENS_16CompileConditionILi1000EEEEEvPT_S6_S6_PKS5_S8_S8_S8_PKfflPfPj:
	.zero		992


//--------------------- .nv.constant0._ZN13group_norm_v218gn_bwd_cuda_kernelI13__nv_bfloat16Li480ELi3ELi16ELi120ELi1024ELb1ELb1ELi8ELi960ELi960ELi4ELb1ELi2ELb0ELb0ELNS_15WgradSyncMethodE3ENS_16CompileConditionILi1000EEEEEvPT_S6_S6_PKS5_S8_S8_S8_PKfflPfPj --------------------------
	.section	.nv.constant0._ZN13group_norm_v218gn_bwd_cuda_kernelI13__nv_bfloat16Li480ELi3ELi16ELi120ELi1024ELb1ELb1ELi8ELi960ELi960ELi4ELb1ELi2ELb0ELb0ELNS_15WgradSyncMethodE3ENS_16CompileConditionILi1000EEEEEvPT_S6_S6_PKS5_S8_S8_S8_PKfflPfPj,"a",@progbits
	.sectionflags	@""
	.align	4
.nv.constant0._ZN13group_norm_v218gn_bwd_cuda_kernelI13__nv_bfloat16Li480ELi3ELi16ELi120ELi1024ELb1ELb1ELi8ELi960ELi960ELi4ELb1ELi2ELb0ELb0ELNS_15WgradSyncMethodE3ENS_16CompileConditionILi1000EEEEEvPT_S6_S6_PKS5_S8_S8_S8_PKfflPfPj:
	.zero		992


//--------------------- .nv.constant0._ZN13group_norm_v218gn_bwd_cuda_kernelI13__nv_bfloat16Li480ELi1ELi16ELi120ELi1024ELb1ELb1ELi16ELi960ELi960ELi4ELb1ELi2ELb0ELb0ELNS_15WgradSyncMethodE3ENS_16CompileConditionILi1000EEEEEvPT_S6_S6_PKS5_S8_S8_S8_PKfflPfPj --------------------------
	.section	.nv.constant0._ZN13group_norm_v218gn_bwd_cuda_kernelI13__nv_bfloat16Li480ELi1ELi16ELi120ELi1024ELb1ELb1ELi16ELi960ELi960ELi4ELb1ELi2ELb0ELb0ELNS_15WgradSyncMethodE3ENS_16CompileConditionILi1000EEEEEvPT_S6_S6_PKS5_S8_S8_S8_PKfflPfPj,"a",@progbits
	.sectionflags	@""
	.align	4
.nv.constant0._ZN13group_norm_v218gn_bwd_cuda_kernelI13__nv_bfloat16Li480ELi1ELi16ELi120ELi1024ELb1ELb1ELi16ELi960ELi960ELi4ELb1ELi2ELb0ELb0ELNS_15WgradSyncMethodE3ENS_16CompileConditionILi1000EEEEEvPT_S6_S6_PKS5_S8_S8_S8_PKfflPfPj:
	.zero		992


//--------------------- .nv.constant0._ZN13group_norm_v218gn_bwd_cuda_kernelI13__nv_bfloat16Li480ELi1ELi16ELi120ELi1024ELb1ELb1ELi32ELi960ELi960ELi4ELb1ELi4ELb0ELb0ELNS_15WgradSyncMethodE3ENS_16CompileConditionILi1000EEEEEvPT_S6_S6_PKS5_S8_S8_S8_PKfflPfPj --------------------------
	.section	.nv.constant0._ZN13group_norm_v218gn_bwd_cuda_kernelI13__nv_bfloat16Li480ELi1ELi16ELi120ELi1024ELb1ELb1ELi32ELi960ELi960ELi4ELb1ELi4ELb0ELb0ELNS_15WgradSyncMethodE3ENS_16CompileConditionILi1000EEEEEvPT_S6_S6_PKS5_S8_S8_S8_PKfflPfPj,"a",@progbits
	.sectionflags	@""
	.align	4
.nv.constant0._ZN13group_norm_v218gn_bwd_cuda_kernelI13__nv_bfloat16Li480ELi1ELi16ELi120ELi1024ELb1ELb1ELi32ELi960ELi960ELi4ELb1ELi4ELb0ELb0ELNS_15WgradSyncMethodE3ENS_16CompileConditionILi1000EEEEEvPT_S6_S6_PKS5_S8_S8_S8_PKfflPfPj:
	.zero		992


//--------------------- .nv.constant0._ZN13group_norm_v218gn_bwd_cuda_kernelI13__nv_bfloat16Li480ELi2ELi16ELi120ELi1024ELb1ELb1ELi16ELi960ELi960ELi4ELb1ELi3ELb0ELb0ELNS_15WgradSyncMethodE2ENS_16CompileConditionILi1000EEEEEvPT_S6_S6_PKS5_S8_S8_S8_PKfflPfPj --------------------------
	.section	.nv.constant0._ZN13group_norm_v218gn_bwd_cuda_kernelI13__nv_bfloat16Li480ELi2ELi16ELi120ELi1024ELb1ELb1ELi16ELi960ELi960ELi4ELb1ELi3ELb0ELb0ELNS_15WgradSyncMethodE2ENS_16CompileConditionILi1000EEEEEvPT_S6_S6_PKS5_S8_S8_S8_PKfflPfPj,"a",@progbits
	.sectionflags	@""
	.align	4
.nv.constant0._ZN13group_norm_v218gn_bwd_cuda_kernelI13__nv_bfloat16Li480ELi2ELi16ELi120ELi1024ELb1ELb1ELi16ELi960ELi960ELi4ELb1ELi3ELb0ELb0ELNS_15WgradSyncMethodE2ENS_16CompileConditionILi1000EEEEEvPT_S6_S6_PKS5_S8_S8_S8_PKfflPfPj:
	.zero		992


//--------------------- .nv.constant0._ZN13group_norm_v218gn_bwd_cuda_kernelI13__nv_bfloat16Li480ELi2ELi16ELi120ELi1024ELb1ELb1ELi16ELi960ELi960ELi4ELb1ELi4ELb0ELb0ELNS_15WgradSyncMethodE3ENS_16CompileConditionILi1000EEEEEvPT_S6_S6_PKS5_S8_S8_S8_PKfflPfPj --------------------------
	.section	.nv.constant0._ZN13group_norm_v218gn_bwd_cuda_kernelI13__nv_bfloat16Li480ELi2ELi16ELi120ELi1024ELb1ELb1ELi16ELi960ELi960ELi4ELb1ELi4ELb0ELb0ELNS_15WgradSyncMethodE3ENS_16CompileConditionILi1000EEEEEvPT_S6_S6_PKS5_S8_S8_S8_PKfflPfPj,"a",@progbits
	.sectionflags	@""
	.align	4
.nv.constant0._ZN13group_norm_v218gn_bwd_cuda_kernelI13__nv_bfloat16Li480ELi2ELi16ELi120ELi1024ELb1ELb1ELi16ELi960ELi960ELi4ELb1ELi4ELb0ELb0ELNS_15WgradSyncMethodE3ENS_16CompileConditionILi1000EEEEEvPT_S6_S6_PKS5_S8_S8_S8_PKfflPfPj:
	.zero		992


//--------------------- .nv.constant0._ZN13group_norm_v214gn_cuda_kernelI13__nv_bfloat16Li480ELi3ELi32ELi60ELi1024ELb0ELi8ELi960ELi960ELi4ELb1ELi2ELb0ELb0ENS_16CompileConditionILi1000EEEEEvPT_PKS4_S7_S7_flPfS8_Pj --------------------------
	.section	.nv.constant0._ZN13group_norm_v214gn_cuda_kernelI13__nv_bfloat16Li480ELi3ELi32ELi60ELi1024ELb0ELi8ELi960ELi960ELi4ELb1ELi2ELb0ELb0ENS_16CompileConditionILi1000EEEEEvPT_PKS4_S7_S7_flPfS8_Pj,"a",@progbits
	.sectionflags	@""
	.align	4
.nv.constant0._ZN13group_norm_v214gn_cuda_kernelI13__nv_bfloat16Li480ELi3ELi32ELi60ELi1024ELb0ELi8ELi960ELi960ELi4ELb1ELi2ELb0ELb0ENS_16CompileConditionILi1000EEEEEvPT_PKS4_S7_S7_flPfS8_Pj:
	.zero		968


//--------------------- .nv.constant0._ZN13group_norm_v214gn_cuda_kernelI13__nv_bfloat16Li480ELi1ELi32ELi60ELi1024ELb0ELi16ELi960ELi960ELi4ELb1ELi2ELb0ELb0ENS_16CompileConditionILi1000EEEEEvPT_PKS4_S7_S7_flPfS8_Pj --------------------------
	.section	.nv.constant0._ZN13group_norm_v214gn_cuda_kernelI13__nv_bfloat16Li480ELi1ELi32ELi60ELi1024ELb0ELi16ELi960ELi960ELi4ELb1ELi2ELb0ELb0ENS_16CompileConditionILi1000EEEEEvPT_PKS4_S7_S7_flPfS8_Pj,"a",@progbits
	.sectionflags	@""
	.align	4
.nv.constant0._ZN13group_norm_v214gn_cuda_kernelI13__nv_bfloat16Li480ELi1ELi32ELi60ELi1024ELb0ELi16ELi960ELi960ELi4ELb1ELi2ELb0ELb0ENS_16CompileConditionILi1000EEEEEvPT_PKS4_S7_S7_flPfS8_Pj:
	.zero		968


//--------------------- .nv.constant0._ZN13group_norm_v214gn_cuda_kernelI13__nv_bfloat16Li480ELi3ELi32ELi60ELi1024ELb0ELi16ELi960ELi960ELi4ELb1ELi5ELb0ELb0ENS_16CompileConditionILi1000EEEEEvPT_PKS4_S7_S7_flPfS8_Pj --------------------------
	.section	.nv.constant0._ZN13group_norm_v214gn_cuda_kernelI13__nv_bfloat16Li480ELi3ELi32ELi60ELi1024ELb0ELi16ELi960ELi960ELi4ELb1ELi5ELb0ELb0ENS_16CompileConditionILi1000EEEEEvPT_PKS4_S7_S7_flPfS8_Pj,"a",@progbits
	.sectionflags	@""
	.align	4
.nv.constant0._ZN13group_norm_v214gn_cuda_kernelI13__nv_bfloat16Li480ELi3ELi32ELi60ELi1024ELb0ELi16ELi960ELi960ELi4ELb1ELi5ELb0ELb0ENS_16CompileConditionILi1000EEEEEvPT_PKS4_S7_S7_flPfS8_Pj:
	.zero		968


//--------------------- .nv.constant0._ZN13group_norm_v214gn_cuda_kernelI13__nv_bfloat16Li480ELi1ELi32ELi60ELi1024ELb0ELi32ELi960ELi960ELi4ELb1ELi4ELb0ELb0ENS_16CompileConditionILi1000EEEEEvPT_PKS4_S7_S7_flPfS8_Pj --------------------------
	.section	.nv.constant0._ZN13group_norm_v214gn_cuda_kernelI13__nv_bfloat16Li480ELi1ELi32ELi60ELi1024ELb0ELi32ELi960ELi960ELi4ELb1ELi4ELb0ELb0ENS_16CompileConditionILi1000EEEEEvPT_PKS4_S7_S7_flPfS8_Pj,"a",@progbits
	.sectionflags	@""
	.align	4
.nv.constant0._ZN13group_norm_v214gn_cuda_kernelI13__nv_bfloat16Li480ELi1ELi32ELi60ELi1024ELb0ELi32ELi960ELi960ELi4ELb1ELi4ELb0ELb0ENS_16CompileConditionILi1000EEEEEvPT_PKS4_S7_S7_flPfS8_Pj:
	.zero		968


//--------------------- .nv.constant0._ZN13group_norm_v214gn_cuda_kernelI13__nv_bfloat16Li480ELi1ELi32ELi60ELi1024ELb0ELi64ELi960ELi960ELi4ELb1ELi9ELb0ELb0ENS_16CompileConditionILi1000EEEEEvPT_PKS4_S7_S7_flPfS8_Pj --------------------------
	.section	.nv.constant0._ZN13group_norm_v214gn_cuda_kernelI13__nv_bfloat16Li480ELi1ELi32ELi60ELi1024ELb0ELi64ELi960ELi960ELi4ELb1ELi9ELb0ELb0ENS_16CompileConditionILi1000EEEEEvPT_PKS4_S7_S7_flPfS8_Pj,"a",@progbits
	.sectionflags	@""
	.align	4
.nv.constant0._ZN13group_norm_v214gn_cuda_kernelI13__nv_bfloat16Li480ELi1ELi32ELi60ELi1024ELb0ELi64ELi960ELi960ELi4ELb1ELi9ELb0ELb0ENS_16CompileConditionILi1000EEEEEvPT_PKS4_S7_S7_flPfS8_Pj:
	.zero		968


//--------------------- .nv.constant0._ZN13group_norm_v214gn_cuda_kernelI13__nv_bfloat16Li480ELi2ELi32ELi60ELi1024ELb0ELi32ELi960ELi960ELi4ELb1ELi7ELb0ELb0ENS_16CompileConditionILi1000EEEEEvPT_PKS4_S7_S7_flPfS8_Pj --------------------------
	.section	.nv.constant0._ZN13group_norm_v214gn_cuda_kernelI13__nv_bfloat16Li480ELi2ELi32ELi60ELi1024ELb0ELi32ELi960ELi960ELi4ELb1ELi7ELb0ELb0ENS_16CompileConditionILi1000EEEEEvPT_PKS4_S7_S7_flPfS8_Pj,"a",@progbits
	.sectionflags	@""
	.align	4
.nv.constant0._ZN13group_norm_v214gn_cuda_kernelI13__nv_bfloat16Li480ELi2ELi32ELi60ELi1024ELb0ELi32ELi960ELi960ELi4ELb1ELi7ELb0ELb0ENS_16CompileConditionILi1000EEEEEvPT_PKS4_S7_S7_flPfS8_Pj:
	.zero		968


//--------------------- .nv.constant0._ZN13group_norm_v214gn_cuda_kernelI13__nv_bfloat16Li480ELi2ELi32ELi60ELi1024ELb0ELi32ELi960ELi960ELi4ELb1ELi9ELb0ELb0ENS_16CompileConditionILi1000EEEEEvPT_PKS4_S7_S7_flPfS8_Pj --------------------------
	.section	.nv.constant0._ZN13group_norm_v214gn_cuda_kernelI13__nv_bfloat16Li480ELi2ELi32ELi60ELi1024ELb0ELi32ELi960ELi960ELi4ELb1ELi9ELb0ELb0ENS_16CompileConditionILi1000EEEEEvPT_PKS4_S7_S7_flPfS8_Pj,"a",@progbits
	.sectionflags	@""
	.align	4
.nv.constant0._ZN13group_norm_v214gn_cuda_kernelI13__nv_bfloat16Li480ELi2ELi32ELi60ELi1024ELb0ELi32ELi960ELi960ELi4ELb1ELi9ELb0ELb0ENS_16CompileConditionILi1000EEEEEvPT_PKS4_S7_S7_flPfS8_Pj:
	.zero		968


//--------------------- .nv.constant0._ZN13group_norm_v214gn_cuda_kernelI13__nv_bfloat16Li480ELi3ELi16ELi120ELi1024ELb1ELi8ELi960ELi960ELi4ELb1ELi2ELb0ELb0ENS_16CompileConditionILi1000EEEEEvPT_PKS4_S7_S7_flPfS8_Pj --------------------------
	.section	.nv.constant0._ZN13group_norm_v214gn_cuda_kernelI13__nv_bfloat16Li480ELi3ELi16ELi120ELi1024ELb1ELi8ELi960ELi960ELi4ELb1ELi2ELb0ELb0ENS_16CompileConditionILi1000EEEEEvPT_PKS4_S7_S7_flPfS8_Pj,"a",@progbits
	.sectionflags	@""
	.align	4
.nv.constant0._ZN13group_norm_v214gn_cuda_kernelI13__nv_bfloat16Li480ELi3ELi16ELi120ELi1024ELb1ELi8ELi960ELi960ELi4ELb1ELi2ELb0ELb0ENS_16CompileConditionILi1000EEEEEvPT_PKS4_S7_S7_flPfS8_Pj:
	.zero		968


//--------------------- .nv.constant0._ZN13group_norm_v214gn_cuda_kernelI13__nv_bfloat16Li480ELi1ELi16ELi120ELi1024ELb1ELi16ELi960ELi960ELi4ELb1ELi2ELb0ELb0ENS_16CompileConditionILi1000EEEEEvPT_PKS4_S7_S7_flPfS8_Pj --------------------------
	.section	.nv.constant0._ZN13group_norm_v214gn_cuda_kernelI13__nv_bfloat16Li480ELi1ELi16ELi120ELi1024ELb1ELi16ELi960ELi960ELi4ELb1ELi2ELb0ELb0ENS_16CompileConditionILi1000EEEEEvPT_PKS4_S7_S7_flPfS8_Pj,"a",@progbits
	.sectionflags	@""
	.align	4
.nv.constant0._ZN13group_norm_v214gn_cuda_kernelI13__nv_bfloat16Li480ELi1ELi16ELi120ELi1024ELb1ELi16ELi960ELi960ELi4ELb1ELi2ELb0ELb0ENS_16CompileConditionILi1000EEEEEvPT_PKS4_S7_S7_flPfS8_Pj:
	.zero		968


//--------------------- .nv.constant0._ZN13group_norm_v214gn_cuda_kernelI13__nv_bfloat16Li480ELi3ELi16ELi120ELi1024ELb1ELi16ELi960ELi960ELi4ELb1ELi5ELb0ELb0ENS_16CompileConditionILi1000EEEEEvPT_PKS4_S7_S7_flPfS8_Pj --------------------------
	.section	.nv.constant0._ZN13group_norm_v214gn_cuda_kernelI13__nv_bfloat16Li480ELi3ELi16ELi120ELi1024ELb1ELi16ELi960ELi960ELi4ELb1ELi5ELb0ELb0ENS_16CompileConditionILi1000EEEEEvPT_PKS4_S7_S7_flPfS8_Pj,"a",@progbits
	.sectionflags	@""
	.align	4
.nv.constant0._ZN13group_norm_v214gn_cuda_kernelI13__nv_bfloat16Li480ELi3ELi16ELi120ELi1024ELb1ELi16ELi960ELi960ELi4ELb1ELi5ELb0ELb0ENS_16CompileConditionILi1000EEEEEvPT_PKS4_S7_S7_flPfS8_Pj:
	.zero		968


//--------------------- .nv.constant0._ZN13group_norm_v214gn_cuda_kernelI13__nv_bfloat16Li480ELi1ELi16ELi120ELi1024ELb1ELi32ELi960ELi960ELi4ELb1ELi4ELb0ELb0ENS_16CompileConditionILi1000EEEEEvPT_PKS4_S7_S7_flPfS8_Pj --------------------------
	.section	.nv.constant0._ZN13group_norm_v214gn_cuda_kernelI13__nv_bfloat16Li480ELi1ELi16ELi120ELi1024ELb1ELi32ELi960ELi960ELi4ELb1ELi4ELb0ELb0ENS_16CompileConditionILi1000EEEEEvPT_PKS4_S7_S7_flPfS8_Pj,"a",@progbits
	.sectionflags	@""
	.align	4
.nv.constant0._ZN13group_norm_v214gn_cuda_kernelI13__nv_bfloat16Li480ELi1ELi16ELi120ELi1024ELb1ELi32ELi960ELi960ELi4ELb1ELi4ELb0ELb0ENS_16CompileConditionILi1000EEEEEvPT_PKS4_S7_S7_flPfS8_Pj:
	.zero		968


//--------------------- .nv.constant0._ZN13group_norm_v214gn_cuda_kernelI13__nv_bfloat16Li480ELi1ELi16ELi120ELi1024ELb1ELi64ELi960ELi960ELi4ELb1ELi9ELb0ELb0ENS_16CompileConditionILi1000EEEEEvPT_PKS4_S7_S7_flPfS8_Pj --------------------------
	.section	.nv.constant0._ZN13group_norm_v214gn_cuda_kernelI13__nv_bfloat16Li480ELi1ELi16ELi120ELi1024ELb1ELi64ELi960ELi960ELi4ELb1ELi9ELb0ELb0ENS_16CompileConditionILi1000EEEEEvPT_PKS4_S7_S7_flPfS8_Pj,"a",@progbits
	.sectionflags	@""
	.align	4
.nv.constant0._ZN13group_norm_v214gn_cuda_kernelI13__nv_bfloat16Li480ELi1ELi16ELi120ELi1024ELb1ELi64ELi960ELi960ELi4ELb1ELi9ELb0ELb0ENS_16CompileConditionILi1000EEEEEvPT_PKS4_S7_S7_flPfS8_Pj:
	.zero		968


//--------------------- .nv.constant0._ZN13group_norm_v214gn_cuda_kernelI13__nv_bfloat16Li480ELi2ELi16ELi120ELi1024ELb1ELi32ELi960ELi960ELi4ELb1ELi7ELb0ELb0ENS_16CompileConditionILi1000EEEEEvPT_PKS4_S7_S7_flPfS8_Pj --------------------------
	.section	.nv.constant0._ZN13group_norm_v214gn_cuda_kernelI13__nv_bfloat16Li480ELi2ELi16ELi120ELi1024ELb1ELi32ELi960ELi960ELi4ELb1ELi7ELb0ELb0ENS_16CompileConditionILi1000EEEEEvPT_PKS4_S7_S7_flPfS8_Pj,"a",@progbits
	.sectionflags	@""
	.align	4
.nv.constant0._ZN13group_norm_v214gn_cuda_kernelI13__nv_bfloat16Li480ELi2ELi16ELi120ELi1024ELb1ELi32ELi960ELi960ELi4ELb1ELi7ELb0ELb0ENS_16CompileConditionILi1000EEEEEvPT_PKS4_S7_S7_flPfS8_Pj:
	.zero		968


//--------------------- .nv.constant0._ZN13group_norm_v214gn_cuda_kernelI13__nv_bfloat16Li480ELi2ELi16ELi120ELi1024ELb1ELi32ELi960ELi960ELi4ELb1ELi9ELb0ELb0ENS_16CompileConditionILi1000EEEEEvPT_PKS4_S7_S7_flPfS8_Pj --------------------------
	.section	.nv.constant0._ZN13group_norm_v214gn_cuda_kernelI13__nv_bfloat16Li480ELi2ELi16ELi120ELi1024ELb1ELi32ELi960ELi960ELi4ELb1ELi9ELb0ELb0ENS_16CompileConditionILi1000EEEEEvPT_PKS4_S7_S7_flPfS8_Pj,"a",@progbits
	.sectionflags	@""
	.align	4
.nv.constant0._ZN13group_norm_v214gn_cuda_kernelI13__nv_bfloat16Li480ELi2ELi16ELi120ELi1024ELb1ELi32ELi960ELi960ELi4ELb1ELi9ELb0ELb0ENS_16CompileConditionILi1000EEEEEvPT_PKS4_S7_S7_flPfS8_Pj:
	.zero		968


//--------------------- .nv.constant0._ZN13group_norm_v218gn_bwd_cuda_kernelI6__halfLi480ELi3ELi32ELi60ELi1024ELb0ELb1ELi8ELi960ELi960ELi4ELb1ELi2ELb0ELb0ELNS_15WgradSyncMethodE3ENS_16CompileConditionILi1000EEEEEvPT_S6_S6_PKS5_S8_S8_S8_PKfflPfPj --------------------------
	.section	.nv.constant0._ZN13group_norm_v218gn_bwd_cuda_kernelI6__halfLi480ELi3ELi32ELi60ELi1024ELb0ELb1ELi8ELi960ELi960ELi4ELb1ELi2ELb0ELb0ELNS_15WgradSyncMethodE3ENS_16CompileConditionILi1000EEEEEvPT_S6_S6_PKS5_S8_S8_S8_PKfflPfPj,"a",@progbits
	.sectionflags	@""
	.align	4
.nv.constant0._ZN13group_norm_v218gn_bwd_cuda_kernelI6__halfLi480ELi3ELi32ELi60ELi1024ELb0ELb1ELi8ELi960ELi960ELi4ELb1ELi2ELb0ELb0ELNS_15WgradSyncMethodE3ENS_16CompileConditionILi1000EEEEEvPT_S6_S6_PKS5_S8_S8_S8_PKfflPfPj:
	.zero		992


//--------------------- .nv.constant0._ZN13group_norm_v218gn_bwd_cuda_kernelI6__halfLi480ELi1ELi32ELi60ELi1024ELb0ELb1ELi16ELi960ELi960ELi4ELb1ELi2ELb0ELb0ELNS_15WgradSyncMethodE3ENS_16CompileConditionILi1000EEEEEvPT_S6_S6_PKS5_S8_S8_S8_PKfflPfPj --------------------------
	.section	.nv.constant0._ZN13group_norm_v218gn_bwd_cuda_kernelI6__halfLi480ELi1ELi32ELi60ELi1024ELb0ELb1ELi16ELi960ELi960ELi4ELb1ELi2ELb0ELb0ELNS_15WgradSyncMethodE3ENS_16CompileConditionILi1000EEEEEvPT_S6_S6_PKS5_S8_S8_S8_PKfflPfPj,"a",@progbits
	.sectionflags	@""
	.align	4
.nv.constant0._ZN13group_norm_v218gn_bwd_cuda_kernelI6__halfLi480ELi1ELi32ELi60ELi1024ELb0ELb1ELi16ELi960ELi960ELi4ELb1ELi2ELb0ELb0ELNS_15WgradSyncMethodE3ENS_16CompileConditionILi1000EEEEEvPT_S6_S6_PKS5_S8_S8_S8_PKfflPfPj:
	.zero		992


//--------------------- .nv.constant0._ZN13group_norm_v218gn_bwd_cuda_kernelI6__halfLi480ELi1ELi32ELi60ELi1024ELb0ELb1ELi32ELi960ELi960ELi4ELb1ELi4ELb0ELb0ELNS_15WgradSyncMethodE3ENS_16CompileConditionILi1000EEEEEvPT_S6_S6_PKS5_S8_S8_S8_PKfflPfPj --------------------------
	.section	.nv.constant0._ZN13group_norm_v218gn_bwd_cuda_kernelI6__halfLi480ELi1ELi32ELi60ELi1024ELb0ELb1ELi32ELi960ELi960ELi4ELb1ELi4ELb0ELb0ELNS_15WgradSyncMethodE3ENS_16CompileConditionILi1000EEEEEvPT_S6_S6_PKS5_S8_S8_S8_PKfflPfPj,"a",@progbits
	.sectionflags	@""
	.align	4
.nv.constant0._ZN13group_norm_v218gn_bwd_cuda_kernelI6__halfLi480ELi1ELi32ELi60ELi1024ELb0ELb1ELi32ELi960ELi960ELi4ELb1ELi4ELb0ELb0ELNS_15WgradSyncMethodE3ENS_16CompileConditionILi1000EEEEEvPT_S6_S6_PKS5_S8_S8_S8_PKfflPfPj:
	.zero		992


//--------------------- .nv.constant0._ZN13group_norm_v218gn_bwd_cuda_kernelI6__halfLi480ELi2ELi32ELi60ELi1024ELb0ELb1ELi16ELi960ELi960ELi4ELb1ELi3ELb0ELb0ELNS_15WgradSyncMethodE2ENS_16CompileConditionILi1000EEEEEvPT_S6_S6_PKS5_S8_S8_S8_PKfflPfPj --------------------------
	.section	.nv.constant0._ZN13group_norm_v218gn_bwd_cuda_kernelI6__halfLi480ELi2ELi32ELi60ELi1024ELb0ELb1ELi16ELi960ELi960ELi4ELb1ELi3ELb0ELb0ELNS_15WgradSyncMethodE2ENS_16CompileConditionILi1000EEEEEvPT_S6_S6_PKS5_S8_S8_S8_PKfflPfPj,"a",@progbits
	.sectionflags	@""
	.align	4
.nv.constant0._ZN13group_norm_v218gn_bwd_cuda_kernelI6__halfLi480ELi2ELi32ELi60ELi1024ELb0ELb1ELi16ELi960ELi960ELi4ELb1ELi3ELb0ELb0ELNS_15WgradSyncMethodE2ENS_16CompileConditionILi1000EEEEEvPT_S6_S6_PKS5_S8_S8_S8_PKfflPfPj:
	.zero		992


//--------------------- .nv.constant0._ZN13group_norm_v218gn_bwd_cuda_kernelI6__halfLi480ELi2ELi32ELi60ELi1024ELb0ELb1ELi16ELi960ELi960ELi4ELb1ELi4ELb0ELb0ELNS_15WgradSyncMethodE3ENS_16CompileConditionILi1000EEEEEvPT_S6_S6_PKS5_S8_S8_S8_PKfflPfPj --------------------------
	.section	.nv.constant0._ZN13group_norm_v218gn_bwd_cuda_kernelI6__halfLi480ELi2ELi32ELi60ELi1024ELb0ELb1ELi16ELi960ELi960ELi4ELb1ELi4ELb0ELb0ELNS_15WgradSyncMethodE3ENS_16CompileConditionILi1000EEEEEvPT_S6_S6_PKS5_S8_S8_S8_PKfflPfPj,"a",@progbits
	.sectionflags	@""
	.align	4
.nv.constant0._ZN13group_norm_v218gn_bwd_cuda_kernelI6__halfLi480ELi2ELi32ELi60ELi1024ELb0ELb1ELi16ELi960ELi960ELi4ELb1ELi4ELb0ELb0ELNS_15WgradSyncMethodE3ENS_16CompileConditionILi1000EEEEEvPT_S6_S6_PKS5_S8_S8_S8_PKfflPfPj:
	.zero		992


//--------------------- .nv.constant0._ZN13group_norm_v218gn_bwd_cuda_kernelI6__halfLi480ELi3ELi16ELi120ELi1024ELb1ELb1ELi8ELi960ELi960ELi4ELb1ELi2ELb0ELb0ELNS_15WgradSyncMethodE3ENS_16CompileConditionILi1000EEEEEvPT_S6_S6_PKS5_S8_S8_S8_PKfflPfPj --------------------------
	.section	.nv.constant0._ZN13group_norm_v218gn_bwd_cuda_kernelI6__halfLi480ELi3ELi16ELi120ELi1024ELb1ELb1ELi8ELi960ELi960ELi4ELb1ELi2ELb0ELb0ELNS_15WgradSyncMethodE3ENS_16CompileConditionILi1000EEEEEvPT_S6_S6_PKS5_S8_S8_S8_PKfflPfPj,"a",@progbits
	.sectionflags	@""
	.align	4
.nv.constant0._ZN13group_norm_v218gn_bwd_cuda_kernelI6__halfLi480ELi3ELi16ELi120ELi1024ELb1ELb1ELi8ELi960ELi960ELi4ELb1ELi2ELb0ELb0ELNS_15WgradSyncMethodE3ENS_16CompileConditionILi1000EEEEEvPT_S6_S6_PKS5_S8_S8_S8_PKfflPfPj:
	.zero		992


//--------------------- .nv.constant0._ZN13group_norm_v218gn_bwd_cuda_kernelI6__halfLi480ELi1ELi16ELi120ELi1024ELb1ELb1ELi16ELi960ELi960ELi4ELb1ELi2ELb0ELb0ELNS_15WgradSyncMethodE3ENS_16CompileConditionILi1000EEEEEvPT_S6_S6_PKS5_S8_S8_S8_PKfflPfPj --------------------------
	.section	.nv.constant0._ZN13group_norm_v218gn_bwd_cuda_kernelI6__halfLi480ELi1ELi16ELi120ELi1024ELb1ELb1ELi16ELi960ELi960ELi4ELb1ELi2ELb0ELb0ELNS_15WgradSyncMethodE3ENS_16CompileConditionILi1000EEEEEvPT_S6_S6_PKS5_S8_S8_S8_PKfflPfPj,"a",@progbits
	.sectionflags	@""
	.align	4
.nv.constant0._ZN13group_norm_v218gn_bwd_cuda_kernelI6__halfLi480ELi1ELi16ELi120ELi1024ELb1ELb1ELi16ELi960ELi960ELi4ELb1ELi2ELb0ELb0ELNS_15WgradSyncMethodE3ENS_16CompileConditionILi1000EEEEEvPT_S6_S6_PKS5_S8_S8_S8_PKfflPfPj:
	.zero		992


//--------------------- .nv.constant0._ZN13group_norm_v218gn_bwd_cuda_kernelI6__halfLi480ELi1ELi16ELi120ELi1024ELb1ELb1ELi32ELi960ELi960ELi4ELb1ELi4ELb0ELb0ELNS_15WgradSyncMethodE3ENS_16CompileConditionILi1000EEEEEvPT_S6_S6_PKS5_S8_S8_S8_PKfflPfPj --------------------------
	.section	.nv.constant0._ZN13group_norm_v218gn_bwd_cuda_kernelI6__halfLi480ELi1ELi16ELi120ELi1024ELb1ELb1ELi32ELi960ELi960ELi4ELb1ELi4ELb0ELb0ELNS_15WgradSyncMethodE3ENS_16CompileConditionILi1000EEEEEvPT_S6_S6_PKS5_S8_S8_S8_PKfflPfPj,"a",@progbits
	.sectionflags	@""
	.align	4
.nv.constant0._ZN13group_norm_v218gn_bwd_cuda_kernelI6__halfLi480ELi1ELi16ELi120ELi1024ELb1ELb1ELi32ELi960ELi960ELi4ELb1ELi4ELb0ELb0ELNS_15WgradSyncMethodE3ENS_16CompileConditionILi1000EEEEEvPT_S6_S6_PKS5_S8_S8_S8_PKfflPfPj:
	.zero		992


//--------------------- .nv.constant0._ZN13group_norm_v218gn_bwd_cuda_kernelI6__halfLi480ELi2ELi16ELi120ELi1024ELb1ELb1ELi16ELi960ELi960ELi4ELb1ELi3ELb0ELb0ELNS_15WgradSyncMethodE2ENS_16CompileConditionILi1000EEEEEvPT_S6_S6_PKS5_S8_S8_S8_PKfflPfPj --------------------------
	.section	.nv.constant0._ZN13group_norm_v218gn_bwd_cuda_kernelI6__halfLi480ELi2ELi16ELi120ELi1024ELb1ELb1ELi16ELi960ELi960ELi4ELb1ELi3ELb0ELb0ELNS_15WgradSyncMethodE2ENS_16CompileConditionILi1000EEEEEvPT_S6_S6_PKS5_S8_S8_S8_PKfflPfPj,"a",@progbits
	.sectionflags	@""
	.align	4
.nv.constant0._ZN13group_norm_v218gn_bwd_cuda_kernelI6__halfLi480ELi2ELi16ELi120ELi1024ELb1ELb1ELi16ELi960ELi960ELi4ELb1ELi3ELb0ELb0ELNS_15WgradSyncMethodE2ENS_16CompileConditionILi1000EEEEEvPT_S6_S6_PKS5_S8_S8_S8_PKfflPfPj:
	.zero		992


//--------------------- .nv.constant0._ZN13group_norm_v218gn_bwd_cuda_kernelI6__halfLi480ELi2ELi16ELi120ELi1024ELb1ELb1ELi16ELi960ELi960ELi4ELb1ELi4ELb0ELb0ELNS_15WgradSyncMethodE3ENS_16CompileConditionILi1000EEEEEvPT_S6_S6_PKS5_S8_S8_S8_PKfflPfPj --------------------------
	.section	.nv.constant0._ZN13group_norm_v218gn_bwd_cuda_kernelI6__halfLi480ELi2ELi16ELi120ELi1024ELb1ELb1ELi16ELi960ELi960ELi4ELb1ELi4ELb0ELb0ELNS_15WgradSyncMethodE3ENS_16CompileConditionILi1000EEEEEvPT_S6_S6_PKS5_S8_S8_S8_PKfflPfPj,"a",@progbits
	.sectionflags	@""
	.align	4
.nv.constant0._ZN13group_norm_v218gn_bwd_cuda_kernelI6__halfLi480ELi2ELi16ELi120ELi1024ELb1ELb1ELi16ELi960ELi960ELi4ELb1ELi4ELb0ELb0ELNS_15WgradSyncMethodE3ENS_16CompileConditionILi1000EEEEEvPT_S6_S6_PKS5_S8_S8_S8_PKfflPfPj:
	.zero		992


//--------------------- .nv.constant0._ZN13group_norm_v214gn_cuda_kernelI6__halfLi480ELi3ELi32ELi60ELi1024ELb0ELi8ELi960ELi960ELi4ELb1ELi2ELb0ELb0ENS_16CompileConditionILi1000EEEEEvPT_PKS4_S7_S7_flPfS8_Pj --------------------------
	.section	.nv.constant0._ZN13group_norm_v214gn_cuda_kernelI6__halfLi480ELi3ELi32ELi60ELi1024ELb0ELi8ELi960ELi960ELi4ELb1ELi2ELb0ELb0ENS_16CompileConditionILi1000EEEEEvPT_PKS4_S7_S7_flPfS8_Pj,"a",@progbits
	.sectionflags	@""
	.align	4
.nv.constant0._ZN13group_norm_v214gn_cuda_kernelI6__halfLi480ELi3ELi32ELi60ELi1024ELb0ELi8ELi960ELi960ELi4ELb1ELi2ELb0ELb0ENS_16CompileConditionILi1000EEEEEvPT_PKS4_S7_S7_flPfS8_Pj:
	.zero		968


//--------------------- .nv.constant0._ZN13group_norm_v214gn_cuda_kernelI6__halfLi480ELi1ELi32ELi60ELi1024ELb0ELi16ELi960ELi960ELi4ELb1ELi2ELb0ELb0ENS_16CompileConditionILi1000EEEEEvPT_PKS4_S7_S7_flPfS8_Pj --------------------------
	.section	.nv.constant0._ZN13group_norm_v214gn_cuda_kernelI6__halfLi480ELi1ELi32ELi60ELi1024ELb0ELi16ELi960ELi960ELi4ELb1ELi2ELb0ELb0ENS_16CompileConditionILi1000EEEEEvPT_PKS4_S7_S7_flPfS8_Pj,"a",@progbits
	.sectionflags	@""
	.align	4
.nv.constant0._ZN13group_norm_v214gn_cuda_kernelI6__halfLi480ELi1ELi32ELi60ELi1024ELb0ELi16ELi960ELi960ELi4ELb1ELi2ELb0ELb0ENS_16CompileConditionILi1000EEEEEvPT_PKS4_S7_S7_flPfS8_Pj:
	.zero		968


//--------------------- .nv.constant0._ZN13group_norm_v214gn_cuda_kernelI6__halfLi480ELi3ELi32ELi60ELi1024ELb0ELi16ELi960ELi960ELi4ELb1ELi5ELb0ELb0ENS_16CompileConditionILi1000EEEEEvPT_PKS4_S7_S7_flPfS8_Pj --------------------------
	.section	.nv.constant0._ZN13group_norm_v214gn_cuda_kernelI6__halfLi480ELi3ELi32ELi60ELi1024ELb0ELi16ELi960ELi960ELi4ELb1ELi5ELb0ELb0ENS_16CompileConditionILi1000EEEEEvPT_PKS4_S7_S7_flPfS8_Pj,"a",@progbits
	.sectionflags	@""
	.align	4
.nv.constant0._ZN13group_norm_v214gn_cuda_kernelI6__halfLi480ELi3ELi32ELi60ELi1024ELb0ELi16ELi960ELi960ELi4ELb1ELi5ELb0ELb0ENS_16CompileConditionILi1000EEEEEvPT_PKS4_S7_S7_flPfS8_Pj:
	.zero		968


//--------------------- .nv.constant0._ZN13group_norm_v214gn_cuda_kernelI6__halfLi480ELi1ELi32ELi60ELi1024ELb0ELi32ELi960ELi960ELi4ELb1ELi4ELb0ELb0ENS_16CompileConditionILi1000EEEEEvPT_PKS4_S7_S7_flPfS8_Pj --------------------------
	.section	.nv.constant0._ZN13group_norm_v214gn_cuda_kernelI6__halfLi480ELi1ELi32ELi60ELi1024ELb0ELi32ELi960ELi960ELi4ELb1ELi4ELb0ELb0ENS_16CompileConditionILi1000EEEEEvPT_PKS4_S7_S7_flPfS8_Pj,"a",@progbits
	.sectionflags	@""
	.align	4
.nv.constant0._ZN13group_norm_v214gn_cuda_kernelI6__halfLi480ELi1ELi32ELi60ELi1024ELb0ELi32ELi960ELi960ELi4ELb1ELi4ELb0ELb0ENS_16CompileConditionILi1000EEEEEvPT_PKS4_S7_S7_flPfS8_Pj:
	.zero		968


//--------------------- .nv.constant0._ZN13group_norm_v214gn_cuda_kernelI6__halfLi480ELi1ELi32ELi60ELi1024ELb0ELi64ELi960ELi960ELi4ELb1ELi9ELb0ELb0ENS_16CompileConditionILi1000EEEEEvPT_PKS4_S7_S7_flPfS8_Pj --------------------------
	.section	.nv.constant0._ZN13group_norm_v214gn_cuda_kernelI6__halfLi480ELi1ELi32ELi60ELi1024ELb0ELi64ELi960ELi960ELi4ELb1ELi9ELb0ELb0ENS_16CompileConditionILi1000EEEEEvPT_PKS4_S7_S7_flPfS8_Pj,"a",@progbits
	.sectionflags	@""
	.align	4
.nv.constant0._ZN13group_norm_v214gn_cuda_kernelI6__halfLi480ELi1ELi32ELi60ELi1024ELb0ELi64ELi960ELi960ELi4ELb1ELi9ELb0ELb0ENS_16CompileConditionILi1000EEEEEvPT_PKS4_S7_S7_flPfS8_Pj:
	.zero		968


//--------------------- .nv.constant0._ZN13group_norm_v214gn_cuda_kernelI6__halfLi480ELi2ELi32ELi60ELi1024ELb0ELi32ELi960ELi960ELi4ELb1ELi7ELb0ELb0ENS_16CompileConditionILi1000EEEEEvPT_PKS4_S7_S7_flPfS8_Pj --------------------------
	.section	.nv.constant0._ZN13group_norm_v214gn_cuda_kernelI6__halfLi480ELi2ELi32ELi60ELi1024ELb0ELi32ELi960ELi960ELi4ELb1ELi7ELb0ELb0ENS_16CompileConditionILi1000EEEEEvPT_PKS4_S7_S7_flPfS8_Pj,"a",@progbits
	.sectionflags	@""
	.align	4
.nv.constant0._ZN13group_norm_v214gn_cuda_kernelI6__halfLi480ELi2ELi32ELi60ELi1024ELb0ELi32ELi960ELi960ELi4ELb1ELi7ELb0ELb0ENS_16CompileConditionILi1000EEEEEvPT_PKS4_S7_S7_flPfS8_Pj:
	.zero		968


//--------------------- .nv.constant0._ZN13group_norm_v214gn_cuda_kernelI6__halfLi480ELi2ELi32ELi60ELi1024ELb0ELi32ELi960ELi960ELi4ELb1ELi9ELb0ELb0ENS_16CompileConditionILi1000EEEEEvPT_PKS4_S7_S7_flPfS8_Pj --------------------------
	.section	.nv.constant0._ZN13group_norm_v214gn_cuda_kernelI6__halfLi480ELi2ELi32ELi60ELi1024ELb0ELi32ELi960ELi960ELi4ELb1ELi9ELb0ELb0ENS_16CompileConditionILi1000EEEEEvPT_PKS4_S7_S7_flPfS8_Pj,"a",@progbits
	.sectionflags	@""
	.align	4
.nv.constant0._ZN13group_norm_v214gn_cuda_kernelI6__halfLi480ELi2ELi32ELi60ELi1024ELb0ELi32ELi960ELi960ELi4ELb1ELi9ELb0ELb0ENS_16CompileConditionILi1000EEEEEvPT_PKS4_S7_S7_flPfS8_Pj:
	.zero		968


//--------------------- .nv.constant0._ZN13group_norm_v214gn_cuda_kernelI6__halfLi480ELi3ELi16ELi120ELi1024ELb1ELi8ELi960ELi960ELi4ELb1ELi2ELb0ELb0ENS_16CompileConditionILi1000EEEEEvPT_PKS4_S7_S7_flPfS8_Pj --------------------------
	.section	.nv.constant0._ZN13group_norm_v214gn_cuda_kernelI6__halfLi480ELi3ELi16ELi120ELi1024ELb1ELi8ELi960ELi960ELi4ELb1ELi2ELb0ELb0ENS_16CompileConditionILi1000EEEEEvPT_PKS4_S7_S7_flPfS8_Pj,"a",@progbits
	.sectionflags	@""
	.align	4
.nv.constant0._ZN13group_norm_v214gn_cuda_kernelI6__halfLi480ELi3ELi16ELi120ELi1024ELb1ELi8ELi960ELi960ELi4ELb1ELi2ELb0ELb0ENS_16CompileConditionILi1000EEEEEvPT_PKS4_S7_S7_flPfS8_Pj:
	.zero		968


//--------------------- .nv.constant0._ZN13group_norm_v214gn_cuda_kernelI6__halfLi480ELi1ELi16ELi120ELi1024ELb1ELi16ELi960ELi960ELi4ELb1ELi2ELb0ELb0ENS_16CompileConditionILi1000EEEEEvPT_PKS4_S7_S7_flPfS8_Pj --------------------------
	.section	.nv.constant0._ZN13group_norm_v214gn_cuda_kernelI6__halfLi480ELi1ELi16ELi120ELi1024ELb1ELi16ELi960ELi960ELi4ELb1ELi2ELb0ELb0ENS_16CompileConditionILi1000EEEEEvPT_PKS4_S7_S7_flPfS8_Pj,"a",@progbits
	.sectionflags	@""
	.align	4
.nv.constant0._ZN13group_norm_v214gn_cuda_kernelI6__halfLi480ELi1ELi16ELi120ELi1024ELb1ELi16ELi960ELi960ELi4ELb1ELi2ELb0ELb0ENS_16CompileConditionILi1000EEEEEvPT_PKS4_S7_S7_flPfS8_Pj:
	.zero		968


//--------------------- .nv.constant0._ZN13group_norm_v214gn_cuda_kernelI6__halfLi480ELi3ELi16ELi120ELi1024ELb1ELi16ELi960ELi960ELi4ELb1ELi5ELb0ELb0ENS_16CompileConditionILi1000EEEEEvPT_PKS4_S7_S7_flPfS8_Pj --------------------------
	.section	.nv.constant0._ZN13group_norm_v214gn_cuda_kernelI6__halfLi480ELi3ELi16ELi120ELi1024ELb1ELi16ELi960ELi960ELi4ELb1ELi5ELb0ELb0ENS_16CompileConditionILi1000EEEEEvPT_PKS4_S7_S7_flPfS8_Pj,"a",@progbits
	.sectionflags	@""
	.align	4
.nv.constant0._ZN13group_norm_v214gn_cuda_kernelI6__halfLi480ELi3ELi16ELi120ELi1024ELb1ELi16ELi960ELi960ELi4ELb1ELi5ELb0ELb0ENS_16CompileConditionILi1000EEEEEvPT_PKS4_S7_S7_flPfS8_Pj:
	.zero		968


//--------------------- .nv.constant0._ZN13group_norm_v214gn_cuda_kernelI6__halfLi480ELi1ELi16ELi120ELi1024ELb1ELi32ELi960ELi960ELi4ELb1ELi4ELb0ELb0ENS_16CompileConditionILi1000EEEEEvPT_PKS4_S7_S7_flPfS8_Pj --------------------------
	.section	.nv.constant0._ZN13group_norm_v214gn_cuda_kernelI6__halfLi480ELi1ELi16ELi120ELi1024ELb1ELi32ELi960ELi960ELi4ELb1ELi4ELb0ELb0ENS_16CompileConditionILi1000EEEEEvPT_PKS4_S7_S7_flPfS8_Pj,"a",@progbits
	.sectionflags	@""
	.align	4
.nv.constant0._ZN13group_norm_v214gn_cuda_kernelI6__halfLi480ELi1ELi16ELi120ELi1024ELb1ELi32ELi960ELi960ELi4ELb1ELi4ELb0ELb0ENS_16CompileConditionILi1000EEEEEvPT_PKS4_S7_S7_flPfS8_Pj:
	.zero		968


//--------------------- .nv.constant0._ZN13group_norm_v214gn_cuda_kernelI6__halfLi480ELi1ELi16ELi120ELi1024ELb1ELi64ELi960ELi960ELi4ELb1ELi9ELb0ELb0ENS_16CompileConditionILi1000EEEEEvPT_PKS4_S7_S7_flPfS8_Pj --------------------------
	.section	.nv.constant0._ZN13group_norm_v214gn_cuda_kernelI6__halfLi480ELi1ELi16ELi120ELi1024ELb1ELi64ELi960ELi960ELi4ELb1ELi9ELb0ELb0ENS_16CompileConditionILi1000EEEEEvPT_PKS4_S7_S7_flPfS8_Pj,"a",@progbits
	.sectionflags	@""
	.align	4
.nv.constant0._ZN13group_norm_v214gn_cuda_kernelI6__halfLi480ELi1ELi16ELi120ELi1024ELb1ELi64ELi960ELi960ELi4ELb1ELi9ELb0ELb0ENS_16CompileConditionILi1000EEEEEvPT_PKS4_S7_S7_flPfS8_Pj:
	.zero		968


//--------------------- .nv.constant0._ZN13group_norm_v214gn_cuda_kernelI6__halfLi480ELi2ELi16ELi120ELi1024ELb1ELi32ELi960ELi960ELi4ELb1ELi7ELb0ELb0ENS_16CompileConditionILi1000EEEEEvPT_PKS4_S7_S7_flPfS8_Pj --------------------------
	.section	.nv.constant0._ZN13group_norm_v214gn_cuda_kernelI6__halfLi480ELi2ELi16ELi120ELi1024ELb1ELi32ELi960ELi960ELi4ELb1ELi7ELb0ELb0ENS_16CompileConditionILi1000EEEEEvPT_PKS4_S7_S7_flPfS8_Pj,"a",@progbits
	.sectionflags	@""
	.align	4
.nv.constant0._ZN13group_norm_v214gn_cuda_kernelI6__halfLi480ELi2ELi16ELi120ELi1024ELb1ELi32ELi960ELi960ELi4ELb1ELi7ELb0ELb0ENS_16CompileConditionILi1000EEEEEvPT_PKS4_S7_S7_flPfS8_Pj:
	.zero		968


//--------------------- .nv.constant0._ZN13group_norm_v214gn_cuda_kernelI6__halfLi480ELi2ELi16ELi120ELi1024ELb1ELi32ELi960ELi960ELi4ELb1ELi9ELb0ELb0ENS_16CompileConditionILi1000EEEEEvPT_PKS4_S7_S7_flPfS8_Pj --------------------------
	.section	.nv.constant0._ZN13group_norm_v214gn_cuda_kernelI6__halfLi480ELi2ELi16ELi120ELi1024ELb1ELi32ELi960ELi960ELi4ELb1ELi9ELb0ELb0ENS_16CompileConditionILi1000EEEEEvPT_PKS4_S7_S7_flPfS8_Pj,"a",@progbits
	.sectionflags	@""
	.align	4
.nv.constant0._ZN13group_norm_v214gn_cuda_kernelI6__halfLi480ELi2ELi16ELi120ELi1024ELb1ELi32ELi960ELi960ELi4ELb1ELi9ELb0ELb0ENS_16CompileConditionILi1000EEEEEvPT_PKS4_S7_S7_flPfS8_Pj:
	.zero		968


//--------------------- SYMBOLS --------------------------

	.type		.nv.reservedSmem.offset0,@object
	.size		.nv.reservedSmem.offset0,0x4
	.type		.nv.reservedSmem.cap,@object
	.size		.nv.reservedSmem.cap,0x4
